	.target	sm_90a

	.elftype	@"ET_EXEC"


//--------------------- .note.nv.tkinfo           --------------------------
	.section	.note.nv.tkinfo,"",@"SHT_NOTE"
	.sectionflags	@"SHF_NOTE_NV_TKINFO"
	.tkinfo
        /*0018*/ 	.word	0x00000002
        /*0030*/ 	.string	""
        /*0030*/ 	.string	"ptxas"
        /*0030*/ 	.string	"Cuda compilation tools, release 13.0, V13.0.88"
        /*0030*/ 	.string	"Build cuda_13.0.r13.0/compiler.36424714_0"
        /*0030*/ 	.string	"-arch sm_90a -m 64 "



//--------------------- .note.nv.cuinfo           --------------------------
	.section	.note.nv.cuinfo,"",@"SHT_NOTE"
	.sectionflags	@"SHF_NOTE_NV_CUINFO"
        /*0018*/ 	.short	0x0002
        /*001a*/ 	.short	0x005a
        /*001c*/ 	.short	0x0082
	.zero		2


//--------------------- .nv.info                  --------------------------
	.section	.nv.info,"",@"SHT_CUDA_INFO"
	.align	4


	//----- nvinfo : EIATTR_REGCOUNT
	.align		4
        /*0000*/ 	.byte	0x04, 0x2f
        /*0002*/ 	.short	(.L_1 - .L_0)
	.align		4
.L_0:
        /*0004*/ 	.word	index@(_ZN10layer_norm31ln_parallel_residual_bwd_kernelINS_13Kernel_traitsIfffffjLj6144ELj1ELj1ELj8ELj16ENS_18Kernel_traits_baseILj6144EfffffjLj256EEEEELb1ELb1ELb1EEEvNS_9BwdParamsE)
        /*0008*/ 	.word	0x000000e2


	//----- nvinfo : EIATTR_FRAME_SIZE
	.align		4
.L_1:
        /*000c*/ 	.byte	0x04, 0x11
        /*000e*/ 	.short	(.L_3 - .L_2)
	.align		4
.L_2:
        /*0010*/ 	.word	index@(_ZN10layer_norm31ln_parallel_residual_bwd_kernelINS_13Kernel_traitsIfffffjLj6144ELj1ELj1ELj8ELj16ENS_18Kernel_traits_baseILj6144EfffffjLj256EEEEELb1ELb1ELb1EEEvNS_9BwdParamsE)
        /*0014*/ 	.word	0x00000000


	//----- nvinfo : EIATTR_REGCOUNT
	.align		4
.L_3:
        /*0018*/ 	.byte	0x04, 0x2f
        /*001a*/ 	.short	(.L_5 - .L_4)
	.align		4
.L_4:
        /*001c*/ 	.word	index@(_ZN10layer_norm40ln_parallel_residual_bwd_finalize_kernelINS_22Kernel_traits_finalizeILj6144EfffffjLb0ELj1024ELj4ENS_18Kernel_traits_baseILj6144EfffffjLj1024EEEEELb1EEEvNS_9BwdParamsE)
        /*0020*/ 	.word	0x00000020


	//----- nvinfo : EIATTR_FRAME_SIZE
	.align		4
.L_5:
        /*0024*/ 	.byte	0x04, 0x11
        /*0026*/ 	.short	(.L_7 - .L_6)
	.align		4
.L_6:
        /*0028*/ 	.word	index@(_ZN10layer_norm40ln_parallel_residual_bwd_finalize_kernelINS_22Kernel_traits_finalizeILj6144EfffffjLb0ELj1024ELj4ENS_18Kernel_traits_baseILj6144EfffffjLj1024EEEEELb1EEEvNS_9BwdParamsE)
        /*002c*/ 	.word	0x00000000


	//----- nvinfo : EIATTR_REGCOUNT
	.align		4
.L_7:
        /*0030*/ 	.byte	0x04, 0x2f
        /*0032*/ 	.short	(.L_9 - .L_8)
	.align		4
.L_8:
        /*0034*/ 	.word	index@(_ZN10layer_norm22ln_bwd_finalize_kernelINS_22Kernel_traits_finalizeILj6144EfffffjLb0ELj1024ELj4ENS_18Kernel_traits_baseILj6144EfffffjLj1024EEEEELb0ELb1EEEvNS_9BwdParamsE)
        /*0038*/ 	.word	0x00000020


	//----- nvinfo : EIATTR_FRAME_SIZE
	.align		4
.L_9:
        /*003c*/ 	.byte	0x04, 0x11
        /*003e*/ 	.short	(.L_11 - .L_10)
	.align		4
.L_10:
        /*0040*/ 	.word	index@(_ZN10layer_norm22ln_bwd_finalize_kernelINS_22Kernel_traits_finalizeILj6144EfffffjLb0ELj1024ELj4ENS_18Kernel_traits_baseILj6144EfffffjLj1024EEEEELb0ELb1EEEvNS_9BwdParamsE)
        /*0044*/ 	.word	0x00000000


	//----- nvinfo : EIATTR_REGCOUNT
	.align		4
.L_11:
        /*0048*/ 	.byte	0x04, 0x2f
        /*004a*/ 	.short	(.L_13 - .L_12)
	.align		4
.L_12:
        /*004c*/ 	.word	index@(_ZN10layer_norm31ln_parallel_residual_bwd_kernelINS_13Kernel_traitsIfffffjLj6144ELj1ELj1ELj8ELj16ENS_18Kernel_traits_baseILj6144EfffffjLj256EEEEELb1ELb1ELb0EEEvNS_9BwdParamsE)
        /*0050*/ 	.word	0x000000c8


	//----- nvinfo : EIATTR_FRAME_SIZE
	.align		4
.L_13:
        /*0054*/ 	.byte	0x04, 0x11
        /*0056*/ 	.short	(.L_15 - .L_14)
	.align		4
.L_14:
        /*0058*/ 	.word	index@(_ZN10layer_norm31ln_parallel_residual_bwd_kernelINS_13Kernel_traitsIfffffjLj6144ELj1ELj1ELj8ELj16ENS_18Kernel_traits_baseILj6144EfffffjLj256EEEEELb1ELb1ELb0EEEvNS_9BwdParamsE)
        /*005c*/ 	.word	0x00000000


	//----- nvinfo : EIATTR_REGCOUNT
	.align		4
.L_15:
        /*0060*/ 	.byte	0x04, 0x2f
        /*0062*/ 	.short	(.L_17 - .L_16)
	.align		4
.L_16:
        /*0064*/ 	.word	index@(_ZN10layer_norm40ln_parallel_residual_bwd_finalize_kernelINS_22Kernel_traits_finalizeILj6144EfffffjLb0ELj1024ELj4ENS_18Kernel_traits_baseILj6144EfffffjLj1024EEEEELb0EEEvNS_9BwdParamsE)
        /*0068*/ 	.word	0x00000020


	//----- nvinfo : EIATTR_FRAME_SIZE
	.align		4
.L_17:
        /*006c*/ 	.byte	0x04, 0x11
        /*006e*/ 	.short	(.L_19 - .L_18)
	.align		4
.L_18:
        /*0070*/ 	.word	index@(_ZN10layer_norm40ln_parallel_residual_bwd_finalize_kernelINS_22Kernel_traits_finalizeILj6144EfffffjLb0ELj1024ELj4ENS_18Kernel_traits_baseILj6144EfffffjLj1024EEEEELb0EEEvNS_9BwdParamsE)
        /*0074*/ 	.word	0x00000000


	//----- nvinfo : EIATTR_REGCOUNT
	.align		4
.L_19:
        /*0078*/ 	.byte	0x04, 0x2f
        /*007a*/ 	.short	(.L_21 - .L_20)
	.align		4
.L_20:
        /*007c*/ 	.word	index@(_ZN10layer_norm22ln_bwd_finalize_kernelINS_22Kernel_traits_finalizeILj6144EfffffjLb0ELj1024ELj4ENS_18Kernel_traits_baseILj6144EfffffjLj1024EEEEELb0ELb0EEEvNS_9BwdParamsE)
        /*0080*/ 	.word	0x00000020


	//----- nvinfo : EIATTR_FRAME_SIZE
	.align		4
.L_21:
        /*0084*/ 	.byte	0x04, 0x11
        /*0086*/ 	.short	(.L_23 - .L_22)
	.align		4
.L_22:
        /*0088*/ 	.word	index@(_ZN10layer_norm22ln_bwd_finalize_kernelINS_22Kernel_traits_finalizeILj6144EfffffjLb0ELj1024ELj4ENS_18Kernel_traits_baseILj6144EfffffjLj1024EEEEELb0ELb0EEEvNS_9BwdParamsE)
        /*008c*/ 	.word	0x00000000


	//----- nvinfo : EIATTR_REGCOUNT
	.align		4
.L_23:
        /*0090*/ 	.byte	0x04, 0x2f
        /*0092*/ 	.short	(.L_25 - .L_24)
	.align		4
.L_24:
        /*0094*/ 	.word	index@(_ZN10layer_norm31ln_parallel_residual_bwd_kernelINS_13Kernel_traitsIfffffjLj6144ELj1ELj1ELj8ELj16ENS_18Kernel_traits_baseILj6144EfffffjLj256EEEEELb1ELb0ELb1EEEvNS_9BwdParamsE)
        /*0098*/ 	.word	0x000000ff


	//----- nvinfo : EIATTR_FRAME_SIZE
	.align		4
.L_25:
        /*009c*/ 	.byte	0x04, 0x11
        /*009e*/ 	.short	(.L_27 - .L_26)
	.align		4
.L_26:
        /*00a0*/ 	.word	index@(_ZN10layer_norm31ln_parallel_residual_bwd_kernelINS_13Kernel_traitsIfffffjLj6144ELj1ELj1ELj8ELj16ENS_18Kernel_traits_baseILj6144EfffffjLj256EEEEELb1ELb0ELb1EEEvNS_9BwdParamsE)
        /*00a4*/ 	.word	0x00000058


	//----- nvinfo : EIATTR_REGCOUNT
	.align		4
.L_27:
        /*00a8*/ 	.byte	0x04, 0x2f
        /*00aa*/ 	.short	(.L_29 - .L_28)
	.align		4
.L_28:
        /*00ac*/ 	.word	index@(_ZN10layer_norm31ln_parallel_residual_bwd_kernelINS_13Kernel_traitsIfffffjLj6144ELj1ELj1ELj8ELj16ENS_18Kernel_traits_baseILj6144EfffffjLj256EEEEELb1ELb0ELb0EEEvNS_9BwdParamsE)
        /*00b0*/ 	.word	0x000000ff


	//----- nvinfo : EIATTR_FRAME_SIZE
	.align		4
.L_29:
        /*00b4*/ 	.byte	0x04, 0x11
        /*00b6*/ 	.short	(.L_31 - .L_30)
	.align		4
.L_30:
        /*00b8*/ 	.word	index@(_ZN10layer_norm31ln_parallel_residual_bwd_kernelINS_13Kernel_traitsIfffffjLj6144ELj1ELj1ELj8ELj16ENS_18Kernel_traits_baseILj6144EfffffjLj256EEEEELb1ELb0ELb0EEEvNS_9BwdParamsE)
        /*00bc*/ 	.word	0x00000010


	//----- nvinfo : EIATTR_REGCOUNT
	.align		4
.L_31:
        /*00c0*/ 	.byte	0x04, 0x2f
        /*00c2*/ 	.short	(.L_33 - .L_32)
	.align		4
.L_32:
        /*00c4*/ 	.word	index@(_ZN10layer_norm31ln_parallel_residual_bwd_kernelINS_13Kernel_traitsIfffffjLj6144ELj1ELj1ELj8ELj16ENS_18Kernel_traits_baseILj6144EfffffjLj256EEEEELb0ELb1ELb1EEEvNS_9BwdParamsE)
        /*00c8*/ 	.word	0x000000c8


	//----- nvinfo : EIATTR_FRAME_SIZE
	.align		4
.L_33:
        /*00cc*/ 	.byte	0x04, 0x11
        /*00ce*/ 	.short	(.L_35 - .L_34)
	.align		4
.L_34:
        /*00d0*/ 	.word	index@(_ZN10layer_norm31ln_parallel_residual_bwd_kernelINS_13Kernel_traitsIfffffjLj6144ELj1ELj1ELj8ELj16ENS_18Kernel_traits_baseILj6144EfffffjLj256EEEEELb0ELb1ELb1EEEvNS_9BwdParamsE)
        /*00d4*/ 	.word	0x00000000


	//----- nvinfo : EIATTR_REGCOUNT
	.align		4
.L_35:
        /*00d8*/ 	.byte	0x04, 0x2f
        /*00da*/ 	.short	(.L_37 - .L_36)
	.align		4
.L_36:
        /*00dc*/ 	.word	index@(_ZN10layer_norm31ln_parallel_residual_bwd_kernelINS_13Kernel_traitsIfffffjLj6144ELj1ELj1ELj8ELj16ENS_18Kernel_traits_baseILj6144EfffffjLj256EEEEELb0ELb1ELb0EEEvNS_9BwdParamsE)
        /*00e0*/ 	.word	0x000000ba


	//----- nvinfo : EIATTR_FRAME_SIZE
	.align		4
.L_37:
        /*00e4*/ 	.byte	0x04, 0x11
        /*00e6*/ 	.short	(.L_39 - .L_38)
	.align		4
.L_38:
        /*00e8*/ 	.word	index@(_ZN10layer_norm31ln_parallel_residual_bwd_kernelINS_13Kernel_traitsIfffffjLj6144ELj1ELj1ELj8ELj16ENS_18Kernel_traits_baseILj6144EfffffjLj256EEEEELb0ELb1ELb0EEEvNS_9BwdParamsE)
        /*00ec*/ 	.word	0x00000000


	//----- nvinfo : EIATTR_REGCOUNT
	.align		4
.L_39:
        /*00f0*/ 	.byte	0x04, 0x2f
        /*00f2*/ 	.short	(.L_41 - .L_40)
	.align		4
.L_40:
        /*00f4*/ 	.word	index@(_ZN10layer_norm31ln_parallel_residual_bwd_kernelINS_13Kernel_traitsIfffffjLj6144ELj1ELj1ELj8ELj16ENS_18Kernel_traits_baseILj6144EfffffjLj256EEEEELb0ELb0ELb1EEEvNS_9BwdParamsE)
        /*00f8*/ 	.word	0x000000ff


	//----- nvinfo : EIATTR_FRAME_SIZE
	.align		4
.L_41:
        /*00fc*/ 	.byte	0x04, 0x11
        /*00fe*/ 	.short	(.L_43 - .L_42)
	.align		4
.L_42:
        /*0100*/ 	.word	index@(_ZN10layer_norm31ln_parallel_residual_bwd_kernelINS_13Kernel_traitsIfffffjLj6144ELj1ELj1ELj8ELj16ENS_18Kernel_traits_baseILj6144EfffffjLj256EEEEELb0ELb0ELb1EEEvNS_9BwdParamsE)
        /*0104*/ 	.word	0x00000000


	//----- nvinfo : EIATTR_REGCOUNT
	.align		4
.L_43:
        /*0108*/ 	.byte	0x04, 0x2f
        /*010a*/ 	.short	(.L_45 - .L_44)
	.align		4
.L_44:
        /*010c*/ 	.word	index@(_ZN10layer_norm31ln_parallel_residual_bwd_kernelINS_13Kernel_traitsIfffffjLj6144ELj1ELj1ELj8ELj16ENS_18Kernel_traits_baseILj6144EfffffjLj256EEEEELb0ELb0ELb0EEEvNS_9BwdParamsE)
        /*0110*/ 	.word	0x000000ff


	//----- nvinfo : EIATTR_FRAME_SIZE
	.align		4
.L_45:
        /*0114*/ 	.byte	0x04, 0x11
        /*0116*/ 	.short	(.L_47 - .L_46)
	.align		4
.L_46:
        /*0118*/ 	.word	index@(_ZN10layer_norm31ln_parallel_residual_bwd_kernelINS_13Kernel_traitsIfffffjLj6144ELj1ELj1ELj8ELj16ENS_18Kernel_traits_baseILj6144EfffffjLj256EEEEELb0ELb0ELb0EEEvNS_9BwdParamsE)
        /*011c*/ 	.word	0x00000000


	//----- nvinfo : EIATTR_REGCOUNT
	.align		4
.L_47:
        /*0120*/ 	.byte	0x04, 0x2f
        /*0122*/ 	.short	(.L_49 - .L_48)
	.align		4
.L_48:
        /*0124*/ 	.word	index@(_ZN10layer_norm31ln_parallel_residual_bwd_kernelINS_13Kernel_traitsI6__halfffffjLj6144ELj1ELj1ELj8ELj16ENS_18Kernel_traits_baseILj6144ES2_ffffjLj256EEEEELb1ELb1ELb1EEEvNS_9BwdParamsE)
        /*0128*/ 	.word	0x000000e2


	//----- nvinfo : EIATTR_FRAME_SIZE
	.align		4
.L_49:
        /*012c*/ 	.byte	0x04, 0x11
        /*012e*/ 	.short	(.L_51 - .L_50)
	.align		4
.L_50:
        /*0130*/ 	.word	index@(_ZN10layer_norm31ln_parallel_residual_bwd_kernelINS_13Kernel_traitsI6__halfffffjLj6144ELj1ELj1ELj8ELj16ENS_18Kernel_traits_baseILj6144ES2_ffffjLj256EEEEELb1ELb1ELb1EEEvNS_9BwdParamsE)
        /*0134*/ 	.word	0x00000000


	//----- nvinfo : EIATTR_REGCOUNT
	.align		4
.L_51:
        /*0138*/ 	.byte	0x04, 0x2f
        /*013a*/ 	.short	(.L_53 - .L_52)
	.align		4
.L_52:
        /*013c*/ 	.word	index@(_ZN10layer_norm40ln_parallel_residual_bwd_finalize_kernelINS_22Kernel_traits_finalizeILj6144E6__halfffffjLb0ELj1024ELj4ENS_18Kernel_traits_baseILj6144ES2_ffffjLj1024EEEEELb1EEEvNS_9BwdParamsE)
        /*0140*/ 	.word	0x00000020


	//----- nvinfo : EIATTR_FRAME_SIZE
	.align		4
.L_53:
        /*0144*/ 	.byte	0x04, 0x11
        /*0146*/ 	.short	(.L_55 - .L_54)
	.align		4
.L_54:
        /*0148*/ 	.word	index@(_ZN10layer_norm40ln_parallel_residual_bwd_finalize_kernelINS_22Kernel_traits_finalizeILj6144E6__halfffffjLb0ELj1024ELj4ENS_18Kernel_traits_baseILj6144ES2_ffffjLj1024EEEEELb1EEEvNS_9BwdParamsE)
        /*014c*/ 	.word	0x00000000


	//----- nvinfo : EIATTR_REGCOUNT
	.align		4
.L_55:
        /*0150*/ 	.byte	0x04, 0x2f
        /*0152*/ 	.short	(.L_57 - .L_56)
	.align		4
.L_56:
        /*0154*/ 	.word	index@(_ZN10layer_norm22ln_bwd_finalize_kernelINS_22Kernel_traits_finalizeILj6144E6__halfffffjLb0ELj1024ELj4ENS_18Kernel_traits_baseILj6144ES2_ffffjLj1024EEEEELb0ELb1EEEvNS_9BwdParamsE)
        /*0158*/ 	.word	0x00000020


	//----- nvinfo : EIATTR_FRAME_SIZE
	.align		4
.L_57:
        /*015c*/ 	.byte	0x04, 0x11
        /*015e*/ 	.short	(.L_59 - .L_58)
	.align		4
.L_58:
        /*0160*/ 	.word	index@(_ZN10layer_norm22ln_bwd_finalize_kernelINS_22Kernel_traits_finalizeILj6144E6__halfffffjLb0ELj1024ELj4ENS_18Kernel_traits_baseILj6144ES2_ffffjLj1024EEEEELb0ELb1EEEvNS_9BwdParamsE)
        /*0164*/ 	.word	0x00000000


	//----- nvinfo : EIATTR_REGCOUNT
	.align		4
.L_59:
        /*0168*/ 	.byte	0x04, 0x2f
        /*016a*/ 	.short	(.L_61 - .L_60)
	.align		4
.L_60:
        /*016c*/ 	.word	index@(_ZN10layer_norm31ln_parallel_residual_bwd_kernelINS_13Kernel_traitsI6__halfffffjLj6144ELj1ELj1ELj8ELj16ENS_18Kernel_traits_baseILj6144ES2_ffffjLj256EEEEELb1ELb1ELb0EEEvNS_9BwdParamsE)
        /*0170*/ 	.word	0x000000ca


	//----- nvinfo : EIATTR_FRAME_SIZE
	.align		4
.L_61:
        /*0174*/ 	.byte	0x04, 0x11
        /*0176*/ 	.short	(.L_63 - .L_62)
	.align		4
.L_62:
        /*0178*/ 	.word	index@(_ZN10layer_norm31ln_parallel_residual_bwd_kernelINS_13Kernel_traitsI6__halfffffjLj6144ELj1ELj1ELj8ELj16ENS_18Kernel_traits_baseILj6144ES2_ffffjLj256EEEEELb1ELb1ELb0EEEvNS_9BwdParamsE)
        /*017c*/ 	.word	0x00000000


	//----- nvinfo : EIATTR_REGCOUNT
	.align		4
.L_63:
        /*0180*/ 	.byte	0x04, 0x2f
        /*0182*/ 	.short	(.L_65 - .L_64)
	.align		4
.L_64:
        /*0184*/ 	.word	index@(_ZN10layer_norm40ln_parallel_residual_bwd_finalize_kernelINS_22Kernel_traits_finalizeILj6144E6__halfffffjLb0ELj1024ELj4ENS_18Kernel_traits_baseILj6144ES2_ffffjLj1024EEEEELb0EEEvNS_9BwdParamsE)
        /*0188*/ 	.word	0x00000020


	//----- nvinfo : EIATTR_FRAME_SIZE
	.align		4
.L_65:
        /*018c*/ 	.byte	0x04, 0x11
        /*018e*/ 	.short	(.L_67 - .L_66)
	.align		4
.L_66:
        /*0190*/ 	.word	index@(_ZN10layer_norm40ln_parallel_residual_bwd_finalize_kernelINS_22Kernel_traits_finalizeILj6144E6__halfffffjLb0ELj1024ELj4ENS_18Kernel_traits_baseILj6144ES2_ffffjLj1024EEEEELb0EEEvNS_9BwdParamsE)
        /*0194*/ 	.word	0x00000000


	//----- nvinfo : EIATTR_REGCOUNT
	.align		4
.L_67:
        /*0198*/ 	.byte	0x04, 0x2f
        /*019a*/ 	.short	(.L_69 - .L_68)
	.align		4
.L_68:
        /*019c*/ 	.word	index@(_ZN10layer_norm22ln_bwd_finalize_kernelINS_22Kernel_traits_finalizeILj6144E6__halfffffjLb0ELj1024ELj4ENS_18Kernel_traits_baseILj6144ES2_ffffjLj1024EEEEELb0ELb0EEEvNS_9BwdParamsE)
        /*01a0*/ 	.word	0x00000020


	//----- nvinfo : EIATTR_FRAME_SIZE
	.align		4
.L_69:
        /*01a4*/ 	.byte	0x04, 0x11
        /*01a6*/ 	.short	(.L_71 - .L_70)
	.align		4
.L_70:
        /*01a8*/ 	.word	index@(_ZN10layer_norm22ln_bwd_finalize_kernelINS_22Kernel_traits_finalizeILj6144E6__halfffffjLb0ELj1024ELj4ENS_18Kernel_traits_baseILj6144ES2_ffffjLj1024EEEEELb0ELb0EEEvNS_9BwdParamsE)
        /*01ac*/ 	.word	0x00000000


	//----- nvinfo : EIATTR_REGCOUNT
	.align		4
.L_71:
        /*01b0*/ 	.byte	0x04, 0x2f
        /*01b2*/ 	.short	(.L_73 - .L_72)
	.align		4
.L_72:
        /*01b4*/ 	.word	index@(_ZN10layer_norm31ln_parallel_residual_bwd_kernelINS_13Kernel_traitsI6__halfffffjLj6144ELj1ELj1ELj8ELj16ENS_18Kernel_traits_baseILj6144ES2_ffffjLj256EEEEELb1ELb0ELb1EEEvNS_9BwdParamsE)
        /*01b8*/ 	.word	0x000000ff


	//----- nvinfo : EIATTR_FRAME_SIZE
	.align		4
.L_73:
        /*01bc*/ 	.byte	0x04, 0x11
        /*01be*/ 	.short	(.L_75 - .L_74)
	.align		4
.L_74:
        /*01c0*/ 	.word	index@(_ZN10layer_norm31ln_parallel_residual_bwd_kernelINS_13Kernel_traitsI6__halfffffjLj6144ELj1ELj1ELj8ELj16ENS_18Kernel_traits_baseILj6144ES2_ffffjLj256EEEEELb1ELb0ELb1EEEvNS_9BwdParamsE)
        /*01c4*/ 	.word	0x00000060


	//----- nvinfo : EIATTR_REGCOUNT
	.align		4
.L_75:
        /*01c8*/ 	.byte	0x04, 0x2f
        /*01ca*/ 	.short	(.L_77 - .L_76)
	.align		4
.L_76:
        /*01cc*/ 	.word	index@(_ZN10layer_norm31ln_parallel_residual_bwd_kernelINS_13Kernel_traitsI6__halfffffjLj6144ELj1ELj1ELj8ELj16ENS_18Kernel_traits_baseILj6144ES2_ffffjLj256EEEEELb1ELb0ELb0EEEvNS_9BwdParamsE)
        /*01d0*/ 	.word	0x000000ff


	//----- nvinfo : EIATTR_FRAME_SIZE
	.align		4
.L_77:
        /*01d4*/ 	.byte	0x04, 0x11
        /*01d6*/ 	.short	(.L_79 - .L_78)
	.align		4
.L_78:
        /*01d8*/ 	.word	index@(_ZN10layer_norm31ln_parallel_residual_bwd_kernelINS_13Kernel_traitsI6__halfffffjLj6144ELj1ELj1ELj8ELj16ENS_18Kernel_traits_baseILj6144ES2_ffffjLj256EEEEELb1ELb0ELb0EEEvNS_9BwdParamsE)
        /*01dc*/ 	.word	0x00000018


	//----- nvinfo : EIATTR_REGCOUNT
	.align		4
.L_79:
        /*01e0*/ 	.byte	0x04, 0x2f
        /*01e2*/ 	.short	(.L_81 - .L_80)
	.align		4
.L_80:
        /*01e4*/ 	.word	index@(_ZN10layer_norm31ln_parallel_residual_bwd_kernelINS_13Kernel_traitsI6__halfffffjLj6144ELj1ELj1ELj8ELj16ENS_18Kernel_traits_baseILj6144ES2_ffffjLj256EEEEELb0ELb1ELb1EEEvNS_9BwdParamsE)
        /*01e8*/ 	.word	0x000000c4


	//----- nvinfo : EIATTR_FRAME_SIZE
	.align		4
.L_81:
        /*01ec*/ 	.byte	0x04, 0x11
        /*01ee*/ 	.short	(.L_83 - .L_82)
	.align		4
.L_82:
        /*01f0*/ 	.word	index@(_ZN10layer_norm31ln_parallel_residual_bwd_kernelINS_13Kernel_traitsI6__halfffffjLj6144ELj1ELj1ELj8ELj16ENS_18Kernel_traits_baseILj6144ES2_ffffjLj256EEEEELb0ELb1ELb1EEEvNS_9BwdParamsE)
        /*01f4*/ 	.word	0x00000000


	//----- nvinfo : EIATTR_REGCOUNT
	.align		4
.L_83:
        /*01f8*/ 	.byte	0x04, 0x2f
        /*01fa*/ 	.short	(.L_85 - .L_84)
	.align		4
.L_84:
        /*01fc*/ 	.word	index@(_ZN10layer_norm31ln_parallel_residual_bwd_kernelINS_13Kernel_traitsI6__halfffffjLj6144ELj1ELj1ELj8ELj16ENS_18Kernel_traits_baseILj6144ES2_ffffjLj256EEEEELb0ELb1ELb0EEEvNS_9BwdParamsE)
        /*0200*/ 	.word	0x000000ba


	//----- nvinfo : EIATTR_FRAME_SIZE
	.align		4
.L_85:
        /*0204*/ 	.byte	0x04, 0x11
        /*0206*/ 	.short	(.L_87 - .L_86)
	.align		4
.L_86:
        /*0208*/ 	.word	index@(_ZN10layer_norm31ln_parallel_residual_bwd_kernelINS_13Kernel_traitsI6__halfffffjLj6144ELj1ELj1ELj8ELj16ENS_18Kernel_traits_baseILj6144ES2_ffffjLj256EEEEELb0ELb1ELb0EEEvNS_9BwdParamsE)
        /*020c*/ 	.word	0x00000000


	//----- nvinfo : EIATTR_REGCOUNT
	.align		4
.L_87:
        /*0210*/ 	.byte	0x04, 0x2f
        /*0212*/ 	.short	(.L_89 - .L_88)
	.align		4
.L_88:
        /*0214*/ 	.word	index@(_ZN10layer_norm31ln_parallel_residual_bwd_kernelINS_13Kernel_traitsI6__halfffffjLj6144ELj1ELj1ELj8ELj16ENS_18Kernel_traits_baseILj6144ES2_ffffjLj256EEEEELb0ELb0ELb1EEEvNS_9BwdParamsE)
        /*0218*/ 	.word	0x000000ff


	//----- nvinfo : EIATTR_FRAME_SIZE
	.align		4
.L_89:
        /*021c*/ 	.byte	0x04, 0x11
        /*021e*/ 	.short	(.L_91 - .L_90)
	.align		4
.L_90:
        /*0220*/ 	.word	index@(_ZN10layer_norm31ln_parallel_residual_bwd_kernelINS_13Kernel_traitsI6__halfffffjLj6144ELj1ELj1ELj8ELj16ENS_18Kernel_traits_baseILj6144ES2_ffffjLj256EEEEELb0ELb0ELb1EEEvNS_9BwdParamsE)
        /*0224*/ 	.word	0x00000000


	//----- nvinfo : EIATTR_REGCOUNT
	.align		4
.L_91:
        /*0228*/ 	.byte	0x04, 0x2f
        /*022a*/ 	.short	(.L_93 - .L_92)
	.align		4
.L_92:
        /*022c*/ 	.word	index@(_ZN10layer_norm31ln_parallel_residual_bwd_kernelINS_13Kernel_traitsI6__halfffffjLj6144ELj1ELj1ELj8ELj16ENS_18Kernel_traits_baseILj6144ES2_ffffjLj256EEEEELb0ELb0ELb0EEEvNS_9BwdParamsE)
        /*0230*/ 	.word	0x000000ff


	//----- nvinfo : EIATTR_FRAME_SIZE
	.align		4
.L_93:
        /*0234*/ 	.byte	0x04, 0x11
        /*0236*/ 	.short	(.L_95 - .L_94)
	.align		4
.L_94:
        /*0238*/ 	.word	index@(_ZN10layer_norm31ln_parallel_residual_bwd_kernelINS_13Kernel_traitsI6__halfffffjLj6144ELj1ELj1ELj8ELj16ENS_18Kernel_traits_baseILj6144ES2_ffffjLj256EEEEELb0ELb0ELb0EEEvNS_9BwdParamsE)
        /*023c*/ 	.word	0x00000000


	//----- nvinfo : EIATTR_REGCOUNT
	.align		4
.L_95:
        /*0240*/ 	.byte	0x04, 0x2f
        /*0242*/ 	.short	(.L_97 - .L_96)
	.align		4
.L_96:
        /*0244*/ 	.word	index@(_ZN10layer_norm31ln_parallel_residual_bwd_kernelINS_13Kernel_traitsIf6__halffS2_fjLj6144ELj1ELj1ELj8ELj16ENS_18Kernel_traits_baseILj6144EfS2_fS2_fjLj256EEEEELb1ELb1ELb1EEEvNS_9BwdParamsE)
        /*0248*/ 	.word	0x000000d8


	//----- nvinfo : EIATTR_FRAME_SIZE
	.align		4
.L_97:
        /*024c*/ 	.byte	0x04, 0x11
        /*024e*/ 	.short	(.L_99 - .L_98)
	.align		4
.L_98:
        /*0250*/ 	.word	index@(_ZN10layer_norm31ln_parallel_residual_bwd_kernelINS_13Kernel_traitsIf6__halffS2_fjLj6144ELj1ELj1ELj8ELj16ENS_18Kernel_traits_baseILj6144EfS2_fS2_fjLj256EEEEELb1ELb1ELb1EEEvNS_9BwdParamsE)
        /*0254*/ 	.word	0x00000000


	//----- nvinfo : EIATTR_REGCOUNT
	.align		4
.L_99:
        /*0258*/ 	.byte	0x04, 0x2f
        /*025a*/ 	.short	(.L_101 - .L_100)
	.align		4
.L_100:
        /*025c*/ 	.word	index@(_ZN10layer_norm40ln_parallel_residual_bwd_finalize_kernelINS_22Kernel_traits_finalizeILj6144Ef6__halffS2_fjLb0ELj1024ELj4ENS_18Kernel_traits_baseILj6144EfS2_fS2_fjLj1024EEEEELb1EEEvNS_9BwdParamsE)
        /*0260*/ 	.word	0x00000020


	//----- nvinfo : EIATTR_FRAME_SIZE
	.align		4
.L_101:
        /*0264*/ 	.byte	0x04, 0x11
        /*0266*/ 	.short	(.L_103 - .L_102)
	.align		4
.L_102:
        /*0268*/ 	.word	index@(_ZN10layer_norm40ln_parallel_residual_bwd_finalize_kernelINS_22Kernel_traits_finalizeILj6144Ef6__halffS2_fjLb0ELj1024ELj4ENS_18Kernel_traits_baseILj6144EfS2_fS2_fjLj1024EEEEELb1EEEvNS_9BwdParamsE)
        /*026c*/ 	.word	0x00000000


	//----- nvinfo : EIATTR_REGCOUNT
	.align		4
.L_103:
        /*0270*/ 	.byte	0x04, 0x2f
        /*0272*/ 	.short	(.L_105 - .L_104)
	.align		4
.L_104:
        /*0274*/ 	.word	index@(_ZN10layer_norm22ln_bwd_finalize_kernelINS_22Kernel_traits_finalizeILj6144Ef6__halffS2_fjLb0ELj1024ELj4ENS_18Kernel_traits_baseILj6144EfS2_fS2_fjLj1024EEEEELb0ELb1EEEvNS_9BwdParamsE)
        /*0278*/ 	.word	0x00000020


	//----- nvinfo : EIATTR_FRAME_SIZE
	.align		4
.L_105:
        /*027c*/ 	.byte	0x04, 0x11
        /*027e*/ 	.short	(.L_107 - .L_106)
	.align		4
.L_106:
        /*0280*/ 	.word	index@(_ZN10layer_norm22ln_bwd_finalize_kernelINS_22Kernel_traits_finalizeILj6144Ef6__halffS2_fjLb0ELj1024ELj4ENS_18Kernel_traits_baseILj6144EfS2_fS2_fjLj1024EEEEELb0ELb1EEEvNS_9BwdParamsE)
        /*0284*/ 	.word	0x00000000


	//----- nvinfo : EIATTR_REGCOUNT
	.align		4
.L_107:
        /*0288*/ 	.byte	0x04, 0x2f
        /*028a*/ 	.short	(.L_109 - .L_108)
	.align		4
.L_108:
        /*028c*/ 	.word	index@(_ZN10layer_norm31ln_parallel_residual_bwd_kernelINS_13Kernel_traitsIf6__halffS2_fjLj6144ELj1ELj1ELj8ELj16ENS_18Kernel_traits_baseILj6144EfS2_fS2_fjLj256EEEEELb1ELb1ELb0EEEvNS_9BwdParamsE)
        /*0290*/ 	.word	0x000000cc


	//----- nvinfo : EIATTR_FRAME_SIZE
	.align		4
.L_109:
        /*0294*/ 	.byte	0x04, 0x11
        /*0296*/ 	.short	(.L_111 - .L_110)
	.align		4
.L_110:
        /*0298*/ 	.word	index@(_ZN10layer_norm31ln_parallel_residual_bwd_kernelINS_13Kernel_traitsIf6__halffS2_fjLj6144ELj1ELj1ELj8ELj16ENS_18Kernel_traits_baseILj6144EfS2_fS2_fjLj256EEEEELb1ELb1ELb0EEEvNS_9BwdParamsE)
        /*029c*/ 	.word	0x00000000


	//----- nvinfo : EIATTR_REGCOUNT
	.align		4
.L_111:
        /*02a0*/ 	.byte	0x04, 0x2f
        /*02a2*/ 	.short	(.L_113 - .L_112)
	.align		4
.L_112:
        /*02a4*/ 	.word	index@(_ZN10layer_norm40ln_parallel_residual_bwd_finalize_kernelINS_22Kernel_traits_finalizeILj6144Ef6__halffS2_fjLb0ELj1024ELj4ENS_18Kernel_traits_baseILj6144EfS2_fS2_fjLj1024EEEEELb0EEEvNS_9BwdParamsE)
        /*02a8*/ 	.word	0x00000020


	//----- nvinfo : EIATTR_FRAME_SIZE
	.align		4
.L_113:
        /*02ac*/ 	.byte	0x04, 0x11
        /*02ae*/ 	.short	(.L_115 - .L_114)
	.align		4
.L_114:
        /*02b0*/ 	.word	index@(_ZN10layer_norm40ln_parallel_residual_bwd_finalize_kernelINS_22Kernel_traits_finalizeILj6144Ef6__halffS2_fjLb0ELj1024ELj4ENS_18Kernel_traits_baseILj6144EfS2_fS2_fjLj1024EEEEELb0EEEvNS_9BwdParamsE)
        /*02b4*/ 	.word	0x00000000


	//----- nvinfo : EIATTR_REGCOUNT
	.align		4
.L_115:
        /*02b8*/ 	.byte	0x04, 0x2f
        /*02ba*/ 	.short	(.L_117 - .L_116)
	.align		4
.L_116:
        /*02bc*/ 	.word	index@(_ZN10layer_norm22ln_bwd_finalize_kernelINS_22Kernel_traits_finalizeILj6144Ef6__halffS2_fjLb0ELj1024ELj4ENS_18Kernel_traits_baseILj6144EfS2_fS2_fjLj1024EEEEELb0ELb0EEEvNS_9BwdParamsE)
        /*02c0*/ 	.word	0x00000020


	//----- nvinfo : EIATTR_FRAME_SIZE
	.align		4
.L_117:
        /*02c4*/ 	.byte	0x04, 0x11
        /*02c6*/ 	.short	(.L_119 - .L_118)
	.align		4
.L_118:
        /*02c8*/ 	.word	index@(_ZN10layer_norm22ln_bwd_finalize_kernelINS_22Kernel_traits_finalizeILj6144Ef6__halffS2_fjLb0ELj1024ELj4ENS_18Kernel_traits_baseILj6144EfS2_fS2_fjLj1024EEEEELb0ELb0EEEvNS_9BwdParamsE)
        /*02cc*/ 	.word	0x00000000


	//----- nvinfo : EIATTR_REGCOUNT
	.align		4
.L_119:
        /*02d0*/ 	.byte	0x04, 0x2f
        /*02d2*/ 	.short	(.L_121 - .L_120)
	.align		4
.L_120:
        /*02d4*/ 	.word	index@(_ZN10layer_norm31ln_parallel_residual_bwd_kernelINS_13Kernel_traitsIf6__halffS2_fjLj6144ELj1ELj1ELj8ELj16ENS_18Kernel_traits_baseILj6144EfS2_fS2_fjLj256EEEEELb1ELb0ELb1EEEvNS_9BwdParamsE)
        /*02d8*/ 	.word	0x000000ff


	//----- nvinfo : EIATTR_FRAME_SIZE
	.align		4
.L_121:
        /*02dc*/ 	.byte	0x04, 0x11
        /*02de*/ 	.short	(.L_123 - .L_122)
	.align		4
.L_122:
        /*02e0*/ 	.word	index@(_ZN10layer_norm31ln_parallel_residual_bwd_kernelINS_13Kernel_traitsIf6__halffS2_fjLj6144ELj1ELj1ELj8ELj16ENS_18Kernel_traits_baseILj6144EfS2_fS2_fjLj256EEEEELb1ELb0ELb1EEEvNS_9BwdParamsE)
        /*02e4*/ 	.word	0x00000030


	//----- nvinfo : EIATTR_REGCOUNT
	.align		4
.L_123:
        /*02e8*/ 	.byte	0x04, 0x2f
        /*02ea*/ 	.short	(.L_125 - .L_124)
	.align		4
.L_124:
        /*02ec*/ 	.word	index@(_ZN10layer_norm31ln_parallel_residual_bwd_kernelINS_13Kernel_traitsIf6__halffS2_fjLj6144ELj1ELj1ELj8ELj16ENS_18Kernel_traits_baseILj6144EfS2_fS2_fjLj256EEEEELb1ELb0ELb0EEEvNS_9BwdParamsE)
        /*02f0*/ 	.word	0x000000ff


	//----- nvinfo : EIATTR_FRAME_SIZE
	.align		4
.L_125:
        /*02f4*/ 	.byte	0x04, 0x11
        /*02f6*/ 	.short	(.L_127 - .L_126)
	.align		4
.L_126:
        /*02f8*/ 	.word	index@(_ZN10layer_norm31ln_parallel_residual_bwd_kernelINS_13Kernel_traitsIf6__halffS2_fjLj6144ELj1ELj1ELj8ELj16ENS_18Kernel_traits_baseILj6144EfS2_fS2_fjLj256EEEEELb1ELb0ELb0EEEvNS_9BwdParamsE)
        /*02fc*/ 	.word	0x00000038


	//----- nvinfo : EIATTR_REGCOUNT
	.align		4
.L_127:
        /*0300*/ 	.byte	0x04, 0x2f
        /*0302*/ 	.short	(.L_129 - .L_128)
	.align		4
.L_128:
        /*0304*/ 	.word	index@(_ZN10layer_norm31ln_parallel_residual_bwd_kernelINS_13Kernel_traitsIf6__halffS2_fjLj6144ELj1ELj1ELj8ELj16ENS_18Kernel_traits_baseILj6144EfS2_fS2_fjLj256EEEEELb0ELb1ELb1EEEvNS_9BwdParamsE)
        /*0308*/ 	.word	0x000000d4


	//----- nvinfo : EIATTR_FRAME_SIZE
	.align		4
.L_129:
        /*030c*/ 	.byte	0x04, 0x11
        /*030e*/ 	.short	(.L_131 - .L_130)
	.align		4
.L_130:
        /*0310*/ 	.word	index@(_ZN10layer_norm31ln_parallel_residual_bwd_kernelINS_13Kernel_traitsIf6__halffS2_fjLj6144ELj1ELj1ELj8ELj16ENS_18Kernel_traits_baseILj6144EfS2_fS2_fjLj256EEEEELb0ELb1ELb1EEEvNS_9BwdParamsE)
        /*0314*/ 	.word	0x00000000


	//----- nvinfo : EIATTR_REGCOUNT
	.align		4
.L_131:
        /*0318*/ 	.byte	0x04, 0x2f
        /*031a*/ 	.short	(.L_133 - .L_132)
	.align		4
.L_132:
        /*031c*/ 	.word	index@(_ZN10layer_norm31ln_parallel_residual_bwd_kernelINS_13Kernel_traitsIf6__halffS2_fjLj6144ELj1ELj1ELj8ELj16ENS_18Kernel_traits_baseILj6144EfS2_fS2_fjLj256EEEEELb0ELb1ELb0EEEvNS_9BwdParamsE)
        /*0320*/ 	.word	0x000000bd


	//----- nvinfo : EIATTR_FRAME_SIZE
	.align		4
.L_133:
        /*0324*/ 	.byte	0x04, 0x11
        /*0326*/ 	.short	(.L_135 - .L_134)
	.align		4
.L_134:
        /*0328*/ 	.word	index@(_ZN10layer_norm31ln_parallel_residual_bwd_kernelINS_13Kernel_traitsIf6__halffS2_fjLj6144ELj1ELj1ELj8ELj16ENS_18Kernel_traits_baseILj6144EfS2_fS2_fjLj256EEEEELb0ELb1ELb0EEEvNS_9BwdParamsE)
        /*032c*/ 	.word	0x00000000


	//----- nvinfo : EIATTR_REGCOUNT
	.align		4
.L_135:
        /*0330*/ 	.byte	0x04, 0x2f
        /*0332*/ 	.short	(.L_137 - .L_136)
	.align		4
.L_136:
        /*0334*/ 	.word	index@(_ZN10layer_norm31ln_parallel_residual_bwd_kernelINS_13Kernel_traitsIf6__halffS2_fjLj6144ELj1ELj1ELj8ELj16ENS_18Kernel_traits_baseILj6144EfS2_fS2_fjLj256EEEEELb0ELb0ELb1EEEvNS_9BwdParamsE)
        /*0338*/ 	.word	0x000000ff


	//----- nvinfo : EIATTR_FRAME_SIZE
	.align		4
.L_137:
        /*033c*/ 	.byte	0x04, 0x11
        /*033e*/ 	.short	(.L_139 - .L_138)
	.align		4
.L_138:
        /*0340*/ 	.word	index@(_ZN10layer_norm31ln_parallel_residual_bwd_kernelINS_13Kernel_traitsIf6__halffS2_fjLj6144ELj1ELj1ELj8ELj16ENS_18Kernel_traits_baseILj6144EfS2_fS2_fjLj256EEEEELb0ELb0ELb1EEEvNS_9BwdParamsE)
        /*0344*/ 	.word	0x00000000


	//----- nvinfo : EIATTR_REGCOUNT
	.align		4
.L_139:
        /*0348*/ 	.byte	0x04, 0x2f
        /*034a*/ 	.short	(.L_141 - .L_140)
	.align		4
.L_140:
        /*034c*/ 	.word	index@(_ZN10layer_norm31ln_parallel_residual_bwd_kernelINS_13Kernel_traitsIf6__halffS2_fjLj6144ELj1ELj1ELj8ELj16ENS_18Kernel_traits_baseILj6144EfS2_fS2_fjLj256EEEEELb0ELb0ELb0EEEvNS_9BwdParamsE)
        /*0350*/ 	.word	0x000000ff


	//----- nvinfo : EIATTR_FRAME_SIZE
	.align		4
.L_141:
        /*0354*/ 	.byte	0x04, 0x11
        /*0356*/ 	.short	(.L_143 - .L_142)
	.align		4
.L_142:
        /*0358*/ 	.word	index@(_ZN10layer_norm31ln_parallel_residual_bwd_kernelINS_13Kernel_traitsIf6__halffS2_fjLj6144ELj1ELj1ELj8ELj16ENS_18Kernel_traits_baseILj6144EfS2_fS2_fjLj256EEEEELb0ELb0ELb0EEEvNS_9BwdParamsE)
        /*035c*/ 	.word	0x00000000


	//----- nvinfo : EIATTR_REGCOUNT
	.align		4
.L_143:
        /*0360*/ 	.byte	0x04, 0x2f
        /*0362*/ 	.short	(.L_145 - .L_144)
	.align		4
.L_144:
        /*0364*/ 	.word	index@(_ZN10layer_norm31ln_parallel_residual_bwd_kernelINS_13Kernel_traitsI6__halfS2_fS2_fjLj6144ELj1ELj1ELj8ELj16ENS_18Kernel_traits_baseILj6144ES2_S2_fS2_fjLj256EEEEELb1ELb1ELb1EEEvNS_9BwdParamsE)
        /*0368*/ 	.word	0x000000de


	//----- nvinfo : EIATTR_FRAME_SIZE
	.align		4
.L_145:
        /*036c*/ 	.byte	0x04, 0x11
        /*036e*/ 	.short	(.L_147 - .L_146)
	.align		4
.L_146:
        /*0370*/ 	.word	index@(_ZN10layer_norm31ln_parallel_residual_bwd_kernelINS_13Kernel_traitsI6__halfS2_fS2_fjLj6144ELj1ELj1ELj8ELj16ENS_18Kernel_traits_baseILj6144ES2_S2_fS2_fjLj256EEEEELb1ELb1ELb1EEEvNS_9BwdParamsE)
        /*0374*/ 	.word	0x00000000


	//----- nvinfo : EIATTR_REGCOUNT
	.align		4
.L_147:
        /*0378*/ 	.byte	0x04, 0x2f
        /*037a*/ 	.short	(.L_149 - .L_148)
	.align		4
.L_148:
        /*037c*/ 	.word	index@(_ZN10layer_norm40ln_parallel_residual_bwd_finalize_kernelINS_22Kernel_traits_finalizeILj6144E6__halfS2_fS2_fjLb0ELj1024ELj4ENS_18Kernel_traits_baseILj6144ES2_S2_fS2_fjLj1024EEEEELb1EEEvNS_9BwdParamsE)
        /*0380*/ 	.word	0x00000020


	//----- nvinfo : EIATTR_FRAME_SIZE
	.align		4
.L_149:
        /*0384*/ 	.byte	0x04, 0x11
        /*0386*/ 	.short	(.L_151 - .L_150)
	.align		4
.L_150:
        /*0388*/ 	.word	index@(_ZN10layer_norm40ln_parallel_residual_bwd_finalize_kernelINS_22Kernel_traits_finalizeILj6144E6__halfS2_fS2_fjLb0ELj1024ELj4ENS_18Kernel_traits_baseILj6144ES2_S2_fS2_fjLj1024EEEEELb1EEEvNS_9BwdParamsE)
        /*038c*/ 	.word	0x00000000


	//----- nvinfo : EIATTR_REGCOUNT
	.align		4
.L_151:
        /*0390*/ 	.byte	0x04, 0x2f
        /*0392*/ 	.short	(.L_153 - .L_152)
	.align		4
.L_152:
        /*0394*/ 	.word	index@(_ZN10layer_norm22ln_bwd_finalize_kernelINS_22Kernel_traits_finalizeILj6144E6__halfS2_fS2_fjLb0ELj1024ELj4ENS_18Kernel_traits_baseILj6144ES2_S2_fS2_fjLj1024EEEEELb0ELb1EEEvNS_9BwdParamsE)
        /*0398*/ 	.word	0x00000020


	//----- nvinfo : EIATTR_FRAME_SIZE
	.align		4
.L_153:
        /*039c*/ 	.byte	0x04, 0x11
        /*039e*/ 	.short	(.L_155 - .L_154)
	.align		4
.L_154:
        /*03a0*/ 	.word	index@(_ZN10layer_norm22ln_bwd_finalize_kernelINS_22Kernel_traits_finalizeILj6144E6__halfS2_fS2_fjLb0ELj1024ELj4ENS_18Kernel_traits_baseILj6144ES2_S2_fS2_fjLj1024EEEEELb0ELb1EEEvNS_9BwdParamsE)
        /*03a4*/ 	.word	0x00000000


	//----- nvinfo : EIATTR_REGCOUNT
	.align		4
.L_155:
        /*03a8*/ 	.byte	0x04, 0x2f
        /*03aa*/ 	.short	(.L_157 - .L_156)
	.align		4
.L_156:
        /*03ac*/ 	.word	index@(_ZN10layer_norm31ln_parallel_residual_bwd_kernelINS_13Kernel_traitsI6__halfS2_fS2_fjLj6144ELj1ELj1ELj8ELj16ENS_18Kernel_traits_baseILj6144ES2_S2_fS2_fjLj256EEEEELb1ELb1ELb0EEEvNS_9BwdParamsE)
        /*03b0*/ 	.word	0x000000cd


	//----- nvinfo : EIATTR_FRAME_SIZE
	.align		4
.L_157:
        /*03b4*/ 	.byte	0x04, 0x11
        /*03b6*/ 	.short	(.L_159 - .L_158)
	.align		4
.L_158:
        /*03b8*/ 	.word	index@(_ZN10layer_norm31ln_parallel_residual_bwd_kernelINS_13Kernel_traitsI6__halfS2_fS2_fjLj6144ELj1ELj1ELj8ELj16ENS_18Kernel_traits_baseILj6144ES2_S2_fS2_fjLj256EEEEELb1ELb1ELb0EEEvNS_9BwdParamsE)
        /*03bc*/ 	.word	0x00000000


	//----- nvinfo : EIATTR_REGCOUNT
	.align		4
.L_159:
        /*03c0*/ 	.byte	0x04, 0x2f
        /*03c2*/ 	.short	(.L_161 - .L_160)
	.align		4
.L_160:
        /*03c4*/ 	.word	index@(_ZN10layer_norm40ln_parallel_residual_bwd_finalize_kernelINS_22Kernel_traits_finalizeILj6144E6__halfS2_fS2_fjLb0ELj1024ELj4ENS_18Kernel_traits_baseILj6144ES2_S2_fS2_fjLj1024EEEEELb0EEEvNS_9BwdParamsE)
        /*03c8*/ 	.word	0x00000020


	//----- nvinfo : EIATTR_FRAME_SIZE
	.align		4
.L_161:
        /*03cc*/ 	.byte	0x04, 0x11
        /*03ce*/ 	.short	(.L_163 - .L_162)
	.align		4
.L_162:
        /*03d0*/ 	.word	index@(_ZN10layer_norm40ln_parallel_residual_bwd_finalize_kernelINS_22Kernel_traits_finalizeILj6144E6__halfS2_fS2_fjLb0ELj1024ELj4ENS_18Kernel_traits_baseILj6144ES2_S2_fS2_fjLj1024EEEEELb0EEEvNS_9BwdParamsE)
        /*03d4*/ 	.word	0x00000000


	//----- nvinfo : EIATTR_REGCOUNT
	.align		4
.L_163:
        /*03d8*/ 	.byte	0x04, 0x2f
        /*03da*/ 	.short	(.L_165 - .L_164)
	.align		4
.L_164:
        /*03dc*/ 	.word	index@(_ZN10layer_norm22ln_bwd_finalize_kernelINS_22Kernel_traits_finalizeILj6144E6__halfS2_fS2_fjLb0ELj1024ELj4ENS_18Kernel_traits_baseILj6144ES2_S2_fS2_fjLj1024EEEEELb0ELb0EEEvNS_9BwdParamsE)
        /*03e0*/ 	.word	0x00000020


	//----- nvinfo : EIATTR_FRAME_SIZE
	.align		4
.L_165:
        /*03e4*/ 	.byte	0x04, 0x11
        /*03e6*/ 	.short	(.L_167 - .L_166)
	.align		4
.L_166:
        /*03e8*/ 	.word	index@(_ZN10layer_norm22ln_bwd_finalize_kernelINS_22Kernel_traits_finalizeILj6144E6__halfS2_fS2_fjLb0ELj1024ELj4ENS_18Kernel_traits_baseILj6144ES2_S2_fS2_fjLj1024EEEEELb0ELb0EEEvNS_9BwdParamsE)
        /*03ec*/ 	.word	0x00000000


	//----- nvinfo : EIATTR_REGCOUNT
	.align		4
.L_167:
        /*03f0*/ 	.byte	0x04, 0x2f
        /*03f2*/ 	.short	(.L_169 - .L_168)
	.align		4
.L_168:
        /*03f4*/ 	.word	index@(_ZN10layer_norm31ln_parallel_residual_bwd_kernelINS_13Kernel_traitsI6__halfS2_fS2_fjLj6144ELj1ELj1ELj8ELj16ENS_18Kernel_traits_baseILj6144ES2_S2_fS2_fjLj256EEEEELb1ELb0ELb1EEEvNS_9BwdParamsE)
        /*03f8*/ 	.word	0x000000ff


	//----- nvinfo : EIATTR_FRAME_SIZE
	.align		4
.L_169:
        /*03fc*/ 	.byte	0x04, 0x11
        /*03fe*/ 	.short	(.L_171 - .L_170)
	.align		4
.L_170:
        /*0400*/ 	.word	index@(_ZN10layer_norm31ln_parallel_residual_bwd_kernelINS_13Kernel_traitsI6__halfS2_fS2_fjLj6144ELj1ELj1ELj8ELj16ENS_18Kernel_traits_baseILj6144ES2_S2_fS2_fjLj256EEEEELb1ELb0ELb1EEEvNS_9BwdParamsE)
        /*0404*/ 	.word	0x00000030


	//----- nvinfo : EIATTR_REGCOUNT
	.align		4
.L_171:
        /*0408*/ 	.byte	0x04, 0x2f
        /*040a*/ 	.short	(.L_173 - .L_172)
	.align		4
.L_172:
        /*040c*/ 	.word	index@(_ZN10layer_norm31ln_parallel_residual_bwd_kernelINS_13Kernel_traitsI6__halfS2_fS2_fjLj6144ELj1ELj1ELj8ELj16ENS_18Kernel_traits_baseILj6144ES2_S2_fS2_fjLj256EEEEELb1ELb0ELb0EEEvNS_9BwdParamsE)
        /*0410*/ 	.word	0x000000ff


	//----- nvinfo : EIATTR_FRAME_SIZE
	.align		4
.L_173:
        /*0414*/ 	.byte	0x04, 0x11
        /*0416*/ 	.short	(.L_175 - .L_174)
	.align		4
.L_174:
        /*0418*/ 	.word	index@(_ZN10layer_norm31ln_parallel_residual_bwd_kernelINS_13Kernel_traitsI6__halfS2_fS2_fjLj6144ELj1ELj1ELj8ELj16ENS_18Kernel_traits_baseILj6144ES2_S2_fS2_fjLj256EEEEELb1ELb0ELb0EEEvNS_9BwdParamsE)
        /*041c*/ 	.word	0x00000028


	//----- nvinfo : EIATTR_REGCOUNT
	.align		4
.L_175:
        /*0420*/ 	.byte	0x04, 0x2f
        /*0422*/ 	.short	(.L_177 - .L_176)
	.align		4
.L_176:
        /*0424*/ 	.word	index@(_ZN10layer_norm31ln_parallel_residual_bwd_kernelINS_13Kernel_traitsI6__halfS2_fS2_fjLj6144ELj1ELj1ELj8ELj16ENS_18Kernel_traits_baseILj6144ES2_S2_fS2_fjLj256EEEEELb0ELb1ELb1EEEvNS_9BwdParamsE)
        /*0428*/ 	.word	0x000000d2


	//----- nvinfo : EIATTR_FRAME_SIZE
	.align		4
.L_177:
        /*042c*/ 	.byte	0x04, 0x11
        /*042e*/ 	.short	(.L_179 - .L_178)
	.align		4
.L_178:
        /*0430*/ 	.word	index@(_ZN10layer_norm31ln_parallel_residual_bwd_kernelINS_13Kernel_traitsI6__halfS2_fS2_fjLj6144ELj1ELj1ELj8ELj16ENS_18Kernel_traits_baseILj6144ES2_S2_fS2_fjLj256EEEEELb0ELb1ELb1EEEvNS_9BwdParamsE)
        /*0434*/ 	.word	0x00000000


	//----- nvinfo : EIATTR_REGCOUNT
	.align		4
.L_179:
        /*0438*/ 	.byte	0x04, 0x2f
        /*043a*/ 	.short	(.L_181 - .L_180)
	.align		4
.L_180:
        /*043c*/ 	.word	index@(_ZN10layer_norm31ln_parallel_residual_bwd_kernelINS_13Kernel_traitsI6__halfS2_fS2_fjLj6144ELj1ELj1ELj8ELj16ENS_18Kernel_traits_baseILj6144ES2_S2_fS2_fjLj256EEEEELb0ELb1ELb0EEEvNS_9BwdParamsE)
        /*0440*/ 	.word	0x000000bd


	//----- nvinfo : EIATTR_FRAME_SIZE
	.align		4
.L_181:
        /*0444*/ 	.byte	0x04, 0x11
        /*0446*/ 	.short	(.L_183 - .L_182)
	.align		4
.L_182:
        /*0448*/ 	.word	index@(_ZN10layer_norm31ln_parallel_residual_bwd_kernelINS_13Kernel_traitsI6__halfS2_fS2_fjLj6144ELj1ELj1ELj8ELj16ENS_18Kernel_traits_baseILj6144ES2_S2_fS2_fjLj256EEEEELb0ELb1ELb0EEEvNS_9BwdParamsE)
        /*044c*/ 	.word	0x00000000


	//----- nvinfo : EIATTR_REGCOUNT
	.align		4
.L_183:
        /*0450*/ 	.byte	0x04, 0x2f
        /*0452*/ 	.short	(.L_185 - .L_184)
	.align		4
.L_184:
        /*0454*/ 	.word	index@(_ZN10layer_norm31ln_parallel_residual_bwd_kernelINS_13Kernel_traitsI6__halfS2_fS2_fjLj6144ELj1ELj1ELj8ELj16ENS_18Kernel_traits_baseILj6144ES2_S2_fS2_fjLj256EEEEELb0ELb0ELb1EEEvNS_9BwdParamsE)
        /*0458*/ 	.word	0x000000ff


	//----- nvinfo : EIATTR_FRAME_SIZE
	.align		4
.L_185:
        /*045c*/ 	.byte	0x04, 0x11
        /*045e*/ 	.short	(.L_187 - .L_186)
	.align		4
.L_186:
        /*0460*/ 	.word	index@(_ZN10layer_norm31ln_parallel_residual_bwd_kernelINS_13Kernel_traitsI6__halfS2_fS2_fjLj6144ELj1ELj1ELj8ELj16ENS_18Kernel_traits_baseILj6144ES2_S2_fS2_fjLj256EEEEELb0ELb0ELb1EEEvNS_9BwdParamsE)
        /*0464*/ 	.word	0x00000000


	//----- nvinfo : EIATTR_REGCOUNT
	.align		4
.L_187:
        /*0468*/ 	.byte	0x04, 0x2f
        /*046a*/ 	.short	(.L_189 - .L_188)
	.align		4
.L_188:
        /*046c*/ 	.word	index@(_ZN10layer_norm31ln_parallel_residual_bwd_kernelINS_13Kernel_traitsI6__halfS2_fS2_fjLj6144ELj1ELj1ELj8ELj16ENS_18Kernel_traits_baseILj6144ES2_S2_fS2_fjLj256EEEEELb0ELb0ELb0EEEvNS_9BwdParamsE)
        /*0470*/ 	.word	0x000000ff


	//----- nvinfo : EIATTR_FRAME_SIZE
	.align		4
.L_189:
        /*0474*/ 	.byte	0x04, 0x11
        /*0476*/ 	.short	(.L_191 - .L_190)
	.align		4
.L_190:
        /*0478*/ 	.word	index@(_ZN10layer_norm31ln_parallel_residual_bwd_kernelINS_13Kernel_traitsI6__halfS2_fS2_fjLj6144ELj1ELj1ELj8ELj16ENS_18Kernel_traits_baseILj6144ES2_S2_fS2_fjLj256EEEEELb0ELb0ELb0EEEvNS_9BwdParamsE)
        /*047c*/ 	.word	0x00000000


	//----- nvinfo : EIATTR_REGCOUNT
	.align		4
.L_191:
        /*0480*/ 	.byte	0x04, 0x2f
        /*0482*/ 	.short	(.L_193 - .L_192)
	.align		4
.L_192:
        /*0484*/ 	.word	index@(_ZN10layer_norm31ln_parallel_residual_bwd_kernelINS_13Kernel_traitsIf6__halfS2_S2_fjLj6144ELj1ELj1ELj8ELj16ENS_18Kernel_traits_baseILj6144EfS2_S2_S2_fjLj256EEEEELb1ELb1ELb1EEEvNS_9BwdParamsE)
        /*0488*/ 	.word	0x000000c1


	//----- nvinfo : EIATTR_FRAME_SIZE
	.align		4
.L_193:
        /*048c*/ 	.byte	0x04, 0x11
        /*048e*/ 	.short	(.L_195 - .L_194)
	.align		4
.L_194:
        /*0490*/ 	.word	index@(_ZN10layer_norm31ln_parallel_residual_bwd_kernelINS_13Kernel_traitsIf6__halfS2_S2_fjLj6144ELj1ELj1ELj8ELj16ENS_18Kernel_traits_baseILj6144EfS2_S2_S2_fjLj256EEEEELb1ELb1ELb1EEEvNS_9BwdParamsE)
        /*0494*/ 	.word	0x00000000


	//----- nvinfo : EIATTR_REGCOUNT
	.align		4
.L_195:
        /*0498*/ 	.byte	0x04, 0x2f
        /*049a*/ 	.short	(.L_197 - .L_196)
	.align		4
.L_196:
        /*049c*/ 	.word	index@(_ZN10layer_norm40ln_parallel_residual_bwd_finalize_kernelINS_22Kernel_traits_finalizeILj6144Ef6__halfS2_S2_fjLb0ELj1024ELj4ENS_18Kernel_traits_baseILj6144EfS2_S2_S2_fjLj1024EEEEELb1EEEvNS_9BwdParamsE)
        /*04a0*/ 	.word	0x00000020


	//----- nvinfo : EIATTR_FRAME_SIZE
	.align		4
.L_197:
        /*04a4*/ 	.byte	0x04, 0x11
        /*04a6*/ 	.short	(.L_199 - .L_198)
	.align		4
.L_198:
        /*04a8*/ 	.word	index@(_ZN10layer_norm40ln_parallel_residual_bwd_finalize_kernelINS_22Kernel_traits_finalizeILj6144Ef6__halfS2_S2_fjLb0ELj1024ELj4ENS_18Kernel_traits_baseILj6144EfS2_S2_S2_fjLj1024EEEEELb1EEEvNS_9BwdParamsE)
        /*04ac*/ 	.word	0x00000000


	//----- nvinfo : EIATTR_REGCOUNT
	.align		4
.L_199:
        /*04b0*/ 	.byte	0x04, 0x2f
        /*04b2*/ 	.short	(.L_201 - .L_200)
	.align		4
.L_200:
        /*04b4*/ 	.word	index@(_ZN10layer_norm22ln_bwd_finalize_kernelINS_22Kernel_traits_finalizeILj6144Ef6__halfS2_S2_fjLb0ELj1024ELj4ENS_18Kernel_traits_baseILj6144EfS2_S2_S2_fjLj1024EEEEELb0ELb1EEEvNS_9BwdParamsE)
        /*04b8*/ 	.word	0x00000020


	//----- nvinfo : EIATTR_FRAME_SIZE
	.align		4
.L_201:
        /*04bc*/ 	.byte	0x04, 0x11
        /*04be*/ 	.short	(.L_203 - .L_202)
	.align		4
.L_202:
        /*04c0*/ 	.word	index@(_ZN10layer_norm22ln_bwd_finalize_kernelINS_22Kernel_traits_finalizeILj6144Ef6__halfS2_S2_fjLb0ELj1024ELj4ENS_18Kernel_traits_baseILj6144EfS2_S2_S2_fjLj1024EEEEELb0ELb1EEEvNS_9BwdParamsE)
        /*04c4*/ 	.word	0x00000000


	//----- nvinfo : EIATTR_REGCOUNT
	.align		4
.L_203:
        /*04c8*/ 	.byte	0x04, 0x2f
        /*04ca*/ 	.short	(.L_205 - .L_204)
	.align		4
.L_204:
        /*04cc*/ 	.word	index@(_ZN10layer_norm31ln_parallel_residual_bwd_kernelINS_13Kernel_traitsIf6__halfS2_S2_fjLj6144ELj1ELj1ELj8ELj16ENS_18Kernel_traits_baseILj6144EfS2_S2_S2_fjLj256EEEEELb1ELb1ELb0EEEvNS_9BwdParamsE)
        /*04d0*/ 	.word	0x000000bc


	//----- nvinfo : EIATTR_FRAME_SIZE
	.align		4
.L_205:
        /*04d4*/ 	.byte	0x04, 0x11
        /*04d6*/ 	.short	(.L_207 - .L_206)
	.align		4
.L_206:
        /*04d8*/ 	.word	index@(_ZN10layer_norm31ln_parallel_residual_bwd_kernelINS_13Kernel_traitsIf6__halfS2_S2_fjLj6144ELj1ELj1ELj8ELj16ENS_18Kernel_traits_baseILj6144EfS2_S2_S2_fjLj256EEEEELb1ELb1ELb0EEEvNS_9BwdParamsE)
        /*04dc*/ 	.word	0x00000000


	//----- nvinfo : EIATTR_REGCOUNT
	.align		4
.L_207:
        /*04e0*/ 	.byte	0x04, 0x2f
        /*04e2*/ 	.short	(.L_209 - .L_208)
	.align		4
.L_208:
        /*04e4*/ 	.word	index@(_ZN10layer_norm40ln_parallel_residual_bwd_finalize_kernelINS_22Kernel_traits_finalizeILj6144Ef6__halfS2_S2_fjLb0ELj1024ELj4ENS_18Kernel_traits_baseILj6144EfS2_S2_S2_fjLj1024EEEEELb0EEEvNS_9BwdParamsE)
        /*04e8*/ 	.word	0x00000020


	//----- nvinfo : EIATTR_FRAME_SIZE
	.align		4
.L_209:
        /*04ec*/ 	.byte	0x04, 0x11
        /*04ee*/ 	.short	(.L_211 - .L_210)
	.align		4
.L_210:
        /*04f0*/ 	.word	index@(_ZN10layer_norm40ln_parallel_residual_bwd_finalize_kernelINS_22Kernel_traits_finalizeILj6144Ef6__halfS2_S2_fjLb0ELj1024ELj4ENS_18Kernel_traits_baseILj6144EfS2_S2_S2_fjLj1024EEEEELb0EEEvNS_9BwdParamsE)
        /*04f4*/ 	.word	0x00000000


	//----- nvinfo : EIATTR_REGCOUNT
	.align		4
.L_211:
        /*04f8*/ 	.byte	0x04, 0x2f
        /*04fa*/ 	.short	(.L_213 - .L_212)
	.align		4
.L_212:
        /*04fc*/ 	.word	index@(_ZN10layer_norm22ln_bwd_finalize_kernelINS_22Kernel_traits_finalizeILj6144Ef6__halfS2_S2_fjLb0ELj1024ELj4ENS_18Kernel_traits_baseILj6144EfS2_S2_S2_fjLj1024EEEEELb0ELb0EEEvNS_9BwdParamsE)
        /*0500*/ 	.word	0x00000020


	//----- nvinfo : EIATTR_FRAME_SIZE
	.align		4
.L_213:
        /*0504*/ 	.byte	0x04, 0x11
        /*0506*/ 	.short	(.L_215 - .L_214)
	.align		4
.L_214:
        /*0508*/ 	.word	index@(_ZN10layer_norm22ln_bwd_finalize_kernelINS_22Kernel_traits_finalizeILj6144Ef6__halfS2_S2_fjLb0ELj1024ELj4ENS_18Kernel_traits_baseILj6144EfS2_S2_S2_fjLj1024EEEEELb0ELb0EEEvNS_9BwdParamsE)
        /*050c*/ 	.word	0x00000000


	//----- nvinfo : EIATTR_REGCOUNT
	.align		4
.L_215:
        /*0510*/ 	.byte	0x04, 0x2f
        /*0512*/ 	.short	(.L_217 - .L_216)
	.align		4
.L_216:
        /*0514*/ 	.word	index@(_ZN10layer_norm31ln_parallel_residual_bwd_kernelINS_13Kernel_traitsIf6__halfS2_S2_fjLj6144ELj1ELj1ELj8ELj16ENS_18Kernel_traits_baseILj6144EfS2_S2_S2_fjLj256EEEEELb1ELb0ELb1EEEvNS_9BwdParamsE)
        /*0518*/ 	.word	0x000000fe


	//----- nvinfo : EIATTR_FRAME_SIZE
	.align		4
.L_217:
        /*051c*/ 	.byte	0x04, 0x11
        /*051e*/ 	.short	(.L_219 - .L_218)
	.align		4
.L_218:
        /*0520*/ 	.word	index@(_ZN10layer_norm31ln_parallel_residual_bwd_kernelINS_13Kernel_traitsIf6__halfS2_S2_fjLj6144ELj1ELj1ELj8ELj16ENS_18Kernel_traits_baseILj6144EfS2_S2_S2_fjLj256EEEEELb1ELb0ELb1EEEvNS_9BwdParamsE)
        /*0524*/ 	.word	0x00000000


	//----- nvinfo : EIATTR_REGCOUNT
	.align		4
.L_219:
        /*0528*/ 	.byte	0x04, 0x2f
        /*052a*/ 	.short	(.L_221 - .L_220)
	.align		4
.L_220:
        /*052c*/ 	.word	index@(_ZN10layer_norm31ln_parallel_residual_bwd_kernelINS_13Kernel_traitsIf6__halfS2_S2_fjLj6144ELj1ELj1ELj8ELj16ENS_18Kernel_traits_baseILj6144EfS2_S2_S2_fjLj256EEEEELb1ELb0ELb0EEEvNS_9BwdParamsE)
        /*0530*/ 	.word	0x000000ff


	//----- nvinfo : EIATTR_FRAME_SIZE
	.align		4
.L_221:
        /*0534*/ 	.byte	0x04, 0x11
        /*0536*/ 	.short	(.L_223 - .L_222)
	.align		4
.L_222:
        /*0538*/ 	.word	index@(_ZN10layer_norm31ln_parallel_residual_bwd_kernelINS_13Kernel_traitsIf6__halfS2_S2_fjLj6144ELj1ELj1ELj8ELj16ENS_18Kernel_traits_baseILj6144EfS2_S2_S2_fjLj256EEEEELb1ELb0ELb0EEEvNS_9BwdParamsE)
        /*053c*/ 	.word	0x00000000


	//----- nvinfo : EIATTR_REGCOUNT
	.align		4
.L_223:
        /*0540*/ 	.byte	0x04, 0x2f
        /*0542*/ 	.short	(.L_225 - .L_224)
	.align		4
.L_224:
        /*0544*/ 	.word	index@(_ZN10layer_norm31ln_parallel_residual_bwd_kernelINS_13Kernel_traitsIf6__halfS2_S2_fjLj6144ELj1ELj1ELj8ELj16ENS_18Kernel_traits_baseILj6144EfS2_S2_S2_fjLj256EEEEELb0ELb1ELb1EEEvNS_9BwdParamsE)
        /*0548*/ 	.word	0x000000af


	//----- nvinfo : EIATTR_FRAME_SIZE
	.align		4
.L_225:
        /*054c*/ 	.byte	0x04, 0x11
        /*054e*/ 	.short	(.L_227 - .L_226)
	.align		4
.L_226:
        /*0550*/ 	.word	index@(_ZN10layer_norm31ln_parallel_residual_bwd_kernelINS_13Kernel_traitsIf6__halfS2_S2_fjLj6144ELj1ELj1ELj8ELj16ENS_18Kernel_traits_baseILj6144EfS2_S2_S2_fjLj256EEEEELb0ELb1ELb1EEEvNS_9BwdParamsE)
        /*0554*/ 	.word	0x00000000


	//----- nvinfo : EIATTR_REGCOUNT
	.align		4
.L_227:
        /*0558*/ 	.byte	0x04, 0x2f
        /*055a*/ 	.short	(.L_229 - .L_228)
	.align		4
.L_228:
        /*055c*/ 	.word	index@(_ZN10layer_norm31ln_parallel_residual_bwd_kernelINS_13Kernel_traitsIf6__halfS2_S2_fjLj6144ELj1ELj1ELj8ELj16ENS_18Kernel_traits_baseILj6144EfS2_S2_S2_fjLj256EEEEELb0ELb1ELb0EEEvNS_9BwdParamsE)
        /*0560*/ 	.word	0x000000ab


	//----- nvinfo : EIATTR_FRAME_SIZE
	.align		4
.L_229:
        /*0564*/ 	.byte	0x04, 0x11
        /*0566*/ 	.short	(.L_231 - .L_230)
	.align		4
.L_230:
        /*0568*/ 	.word	index@(_ZN10layer_norm31ln_parallel_residual_bwd_kernelINS_13Kernel_traitsIf6__halfS2_S2_fjLj6144ELj1ELj1ELj8ELj16ENS_18Kernel_traits_baseILj6144EfS2_S2_S2_fjLj256EEEEELb0ELb1ELb0EEEvNS_9BwdParamsE)
        /*056c*/ 	.word	0x00000000


	//----- nvinfo : EIATTR_REGCOUNT
	.align		4
.L_231:
        /*0570*/ 	.byte	0x04, 0x2f
        /*0572*/ 	.short	(.L_233 - .L_232)
	.align		4
.L_232:
        /*0574*/ 	.word	index@(_ZN10layer_norm31ln_parallel_residual_bwd_kernelINS_13Kernel_traitsIf6__halfS2_S2_fjLj6144ELj1ELj1ELj8ELj16ENS_18Kernel_traits_baseILj6144EfS2_S2_S2_fjLj256EEEEELb0ELb0ELb1EEEvNS_9BwdParamsE)
        /*0578*/ 	.word	0x000000f3


	//----- nvinfo : EIATTR_FRAME_SIZE
	.align		4
.L_233:
        /*057c*/ 	.byte	0x04, 0x11
        /*057e*/ 	.short	(.L_235 - .L_234)
	.align		4
.L_234:
        /*0580*/ 	.word	index@(_ZN10layer_norm31ln_parallel_residual_bwd_kernelINS_13Kernel_traitsIf6__halfS2_S2_fjLj6144ELj1ELj1ELj8ELj16ENS_18Kernel_traits_baseILj6144EfS2_S2_S2_fjLj256EEEEELb0ELb0ELb1EEEvNS_9BwdParamsE)
        /*0584*/ 	.word	0x00000000


	//----- nvinfo : EIATTR_REGCOUNT
	.align		4
.L_235:
        /*0588*/ 	.byte	0x04, 0x2f
        /*058a*/ 	.short	(.L_237 - .L_236)
	.align		4
.L_236:
        /*058c*/ 	.word	index@(_ZN10layer_norm31ln_parallel_residual_bwd_kernelINS_13Kernel_traitsIf6__halfS2_S2_fjLj6144ELj1ELj1ELj8ELj16ENS_18Kernel_traits_baseILj6144EfS2_S2_S2_fjLj256EEEEELb0ELb0ELb0EEEvNS_9BwdParamsE)
        /*0590*/ 	.word	0x000000f4


	//----- nvinfo : EIATTR_FRAME_SIZE
	.align		4
.L_237:
        /*0594*/ 	.byte	0x04, 0x11
        /*0596*/ 	.short	(.L_239 - .L_238)
	.align		4
.L_238:
        /*0598*/ 	.word	index@(_ZN10layer_norm31ln_parallel_residual_bwd_kernelINS_13Kernel_traitsIf6__halfS2_S2_fjLj6144ELj1ELj1ELj8ELj16ENS_18Kernel_traits_baseILj6144EfS2_S2_S2_fjLj256EEEEELb0ELb0ELb0EEEvNS_9BwdParamsE)
        /*059c*/ 	.word	0x00000000


	//----- nvinfo : EIATTR_REGCOUNT
	.align		4
.L_239:
        /*05a0*/ 	.byte	0x04, 0x2f
        /*05a2*/ 	.short	(.L_241 - .L_240)
	.align		4
.L_240:
        /*05a4*/ 	.word	index@(_ZN10layer_norm31ln_parallel_residual_bwd_kernelINS_13Kernel_traitsIf13__nv_bfloat16fS2_fjLj6144ELj1ELj1ELj8ELj16ENS_18Kernel_traits_baseILj6144EfS2_fS2_fjLj256EEEEELb1ELb1ELb1EEEvNS_9BwdParamsE)
        /*05a8*/ 	.word	0x000000d0


	//----- nvinfo : EIATTR_FRAME_SIZE
	.align		4
.L_241:
        /*05ac*/ 	.byte	0x04, 0x11
        /*05ae*/ 	.short	(.L_243 - .L_242)
	.align		4
.L_242:
        /*05b0*/ 	.word	index@(_ZN10layer_norm31ln_parallel_residual_bwd_kernelINS_13Kernel_traitsIf13__nv_bfloat16fS2_fjLj6144ELj1ELj1ELj8ELj16ENS_18Kernel_traits_baseILj6144EfS2_fS2_fjLj256EEEEELb1ELb1ELb1EEEvNS_9BwdParamsE)
        /*05b4*/ 	.word	0x00000000


	//----- nvinfo : EIATTR_REGCOUNT
	.align		4
.L_243:
        /*05b8*/ 	.byte	0x04, 0x2f
        /*05ba*/ 	.short	(.L_245 - .L_244)
	.align		4
.L_244:
        /*05bc*/ 	.word	index@(_ZN10layer_norm40ln_parallel_residual_bwd_finalize_kernelINS_22Kernel_traits_finalizeILj6144Ef13__nv_bfloat16fS2_fjLb0ELj1024ELj4ENS_18Kernel_traits_baseILj6144EfS2_fS2_fjLj1024EEEEELb1EEEvNS_9BwdParamsE)
        /*05c0*/ 	.word	0x00000020


	//----- nvinfo : EIATTR_FRAME_SIZE
	.align		4
.L_245:
        /*05c4*/ 	.byte	0x04, 0x11
        /*05c6*/ 	.short	(.L_247 - .L_246)
	.align		4
.L_246:
        /*05c8*/ 	.word	index@(_ZN10layer_norm40ln_parallel_residual_bwd_finalize_kernelINS_22Kernel_traits_finalizeILj6144Ef13__nv_bfloat16fS2_fjLb0ELj1024ELj4ENS_18Kernel_traits_baseILj6144EfS2_fS2_fjLj1024EEEEELb1EEEvNS_9BwdParamsE)
        /*05cc*/ 	.word	0x00000000


	//----- nvinfo : EIATTR_REGCOUNT
	.align		4
.L_247:
        /*05d0*/ 	.byte	0x04, 0x2f
        /*05d2*/ 	.short	(.L_249 - .L_248)
	.align		4
.L_248:
        /*05d4*/ 	.word	index@(_ZN10layer_norm22ln_bwd_finalize_kernelINS_22Kernel_traits_finalizeILj6144Ef13__nv_bfloat16fS2_fjLb0ELj1024ELj4ENS_18Kernel_traits_baseILj6144EfS2_fS2_fjLj1024EEEEELb0ELb1EEEvNS_9BwdParamsE)
        /*05d8*/ 	.word	0x00000020


	//----- nvinfo : EIATTR_FRAME_SIZE
	.align		4
.L_249:
        /*05dc*/ 	.byte	0x04, 0x11
        /*05de*/ 	.short	(.L_251 - .L_250)
	.align		4
.L_250:
        /*05e0*/ 	.word	index@(_ZN10layer_norm22ln_bwd_finalize_kernelINS_22Kernel_traits_finalizeILj6144Ef13__nv_bfloat16fS2_fjLb0ELj1024ELj4ENS_18Kernel_traits_baseILj6144EfS2_fS2_fjLj1024EEEEELb0ELb1EEEvNS_9BwdParamsE)
        /*05e4*/ 	.word	0x00000000


	//----- nvinfo : EIATTR_REGCOUNT
	.align		4
.L_251:
        /*05e8*/ 	.byte	0x04, 0x2f
        /*05ea*/ 	.short	(.L_253 - .L_252)
	.align		4
.L_252:
        /*05ec*/ 	.word	index@(_ZN10layer_norm31ln_parallel_residual_bwd_kernelINS_13Kernel_traitsIf13__nv_bfloat16fS2_fjLj6144ELj1ELj1ELj8ELj16ENS_18Kernel_traits_baseILj6144EfS2_fS2_fjLj256EEEEELb1ELb1ELb0EEEvNS_9BwdParamsE)
        /*05f0*/ 	.word	0x000000cc


	//----- nvinfo : EIATTR_FRAME_SIZE
	.align		4
.L_253:
        /*05f4*/ 	.byte	0x04, 0x11
        /*05f6*/ 	.short	(.L_255 - .L_254)
	.align		4
.L_254:
        /*05f8*/ 	.word	index@(_ZN10layer_norm31ln_parallel_residual_bwd_kernelINS_13Kernel_traitsIf13__nv_bfloat16fS2_fjLj6144ELj1ELj1ELj8ELj16ENS_18Kernel_traits_baseILj6144EfS2_fS2_fjLj256EEEEELb1ELb1ELb0EEEvNS_9BwdParamsE)
        /*05fc*/ 	.word	0x00000000


	//----- nvinfo : EIATTR_REGCOUNT
	.align		4
.L_255:
        /*0600*/ 	.byte	0x04, 0x2f
        /*0602*/ 	.short	(.L_257 - .L_256)
	.align		4
.L_256:
        /*0604*/ 	.word	index@(_ZN10layer_norm40ln_parallel_residual_bwd_finalize_kernelINS_22Kernel_traits_finalizeILj6144Ef13__nv_bfloat16fS2_fjLb0ELj1024ELj4ENS_18Kernel_traits_baseILj6144EfS2_fS2_fjLj1024EEEEELb0EEEvNS_9BwdParamsE)
        /*0608*/ 	.word	0x00000020


	//----- nvinfo : EIATTR_FRAME_SIZE
	.align		4
.L_257:
        /*060c*/ 	.byte	0x04, 0x11
        /*060e*/ 	.short	(.L_259 - .L_258)
	.align		4
.L_258:
        /*0610*/ 	.word	index@(_ZN10layer_norm40ln_parallel_residual_bwd_finalize_kernelINS_22Kernel_traits_finalizeILj6144Ef13__nv_bfloat16fS2_fjLb0ELj1024ELj4ENS_18Kernel_traits_baseILj6144EfS2_fS2_fjLj1024EEEEELb0EEEvNS_9BwdParamsE)
        /*0614*/ 	.word	0x00000000


	//----- nvinfo : EIATTR_REGCOUNT
	.align		4
.L_259:
        /*0618*/ 	.byte	0x04, 0x2f
        /*061a*/ 	.short	(.L_261 - .L_260)
	.align		4
.L_260:
        /*061c*/ 	.word	index@(_ZN10layer_norm22ln_bwd_finalize_kernelINS_22Kernel_traits_finalizeILj6144Ef13__nv_bfloat16fS2_fjLb0ELj1024ELj4ENS_18Kernel_traits_baseILj6144EfS2_fS2_fjLj1024EEEEELb0ELb0EEEvNS_9BwdParamsE)
        /*0620*/ 	.word	0x00000020


	//----- nvinfo : EIATTR_FRAME_SIZE
	.align		4
.L_261:
        /*0624*/ 	.byte	0x04, 0x11
        /*0626*/ 	.short	(.L_263 - .L_262)
	.align		4
.L_262:
        /*0628*/ 	.word	index@(_ZN10layer_norm22ln_bwd_finalize_kernelINS_22Kernel_traits_finalizeILj6144Ef13__nv_bfloat16fS2_fjLb0ELj1024ELj4ENS_18Kernel_traits_baseILj6144EfS2_fS2_fjLj1024EEEEELb0ELb0EEEvNS_9BwdParamsE)
        /*062c*/ 	.word	0x00000000


	//----- nvinfo : EIATTR_REGCOUNT
	.align		4
.L_263:
        /*0630*/ 	.byte	0x04, 0x2f
        /*0632*/ 	.short	(.L_265 - .L_264)
	.align		4
.L_264:
        /*0634*/ 	.word	index@(_ZN10layer_norm31ln_parallel_residual_bwd_kernelINS_13Kernel_traitsIf13__nv_bfloat16fS2_fjLj6144ELj1ELj1ELj8ELj16ENS_18Kernel_traits_baseILj6144EfS2_fS2_fjLj256EEEEELb1ELb0ELb1EEEvNS_9BwdParamsE)
        /*0638*/ 	.word	0x000000ff


	//----- nvinfo : EIATTR_FRAME_SIZE
	.align		4
.L_265:
        /*063c*/ 	.byte	0x04, 0x11
        /*063e*/ 	.short	(.L_267 - .L_266)
	.align		4
.L_266:
        /*0640*/ 	.word	index@(_ZN10layer_norm31ln_parallel_residual_bwd_kernelINS_13Kernel_traitsIf13__nv_bfloat16fS2_fjLj6144ELj1ELj1ELj8ELj16ENS_18Kernel_traits_baseILj6144EfS2_fS2_fjLj256EEEEELb1ELb0ELb1EEEvNS_9BwdParamsE)
        /*0644*/ 	.word	0x00000030


	//----- nvinfo : EIATTR_REGCOUNT
	.align		4
.L_267:
        /*0648*/ 	.byte	0x04, 0x2f
        /*064a*/ 	.short	(.L_269 - .L_268)
	.align		4
.L_268:
        /*064c*/ 	.word	index@(_ZN10layer_norm31ln_parallel_residual_bwd_kernelINS_13Kernel_traitsIf13__nv_bfloat16fS2_fjLj6144ELj1ELj1ELj8ELj16ENS_18Kernel_traits_baseILj6144EfS2_fS2_fjLj256EEEEELb1ELb0ELb0EEEvNS_9BwdParamsE)
        /*0650*/ 	.word	0x000000ff


	//----- nvinfo : EIATTR_FRAME_SIZE
	.align		4
.L_269:
        /*0654*/ 	.byte	0x04, 0x11
        /*0656*/ 	.short	(.L_271 - .L_270)
	.align		4
.L_270:
        /*0658*/ 	.word	index@(_ZN10layer_norm31ln_parallel_residual_bwd_kernelINS_13Kernel_traitsIf13__nv_bfloat16fS2_fjLj6144ELj1ELj1ELj8ELj16ENS_18Kernel_traits_baseILj6144EfS2_fS2_fjLj256EEEEELb1ELb0ELb0EEEvNS_9BwdParamsE)
        /*065c*/ 	.word	0x00000038


	//----- nvinfo : EIATTR_REGCOUNT
	.align		4
.L_271:
        /*0660*/ 	.byte	0x04, 0x2f
        /*0662*/ 	.short	(.L_273 - .L_272)
	.align		4
.L_272:
        /*0664*/ 	.word	index@(_ZN10layer_norm31ln_parallel_residual_bwd_kernelINS_13Kernel_traitsIf13__nv_bfloat16fS2_fjLj6144ELj1ELj1ELj8ELj16ENS_18Kernel_traits_baseILj6144EfS2_fS2_fjLj256EEEEELb0ELb1ELb1EEEvNS_9BwdParamsE)
        /*0668*/ 	.word	0x000000ce


	//----- nvinfo : EIATTR_FRAME_SIZE
	.align		4
.L_273:
        /*066c*/ 	.byte	0x04, 0x11
        /*066e*/ 	.short	(.L_275 - .L_274)
	.align		4
.L_274:
        /*0670*/ 	.word	index@(_ZN10layer_norm31ln_parallel_residual_bwd_kernelINS_13Kernel_traitsIf13__nv_bfloat16fS2_fjLj6144ELj1ELj1ELj8ELj16ENS_18Kernel_traits_baseILj6144EfS2_fS2_fjLj256EEEEELb0ELb1ELb1EEEvNS_9BwdParamsE)
        /*0674*/ 	.word	0x00000000


	//----- nvinfo : EIATTR_REGCOUNT
	.align		4
.L_275:
        /*0678*/ 	.byte	0x04, 0x2f
        /*067a*/ 	.short	(.L_277 - .L_276)
	.align		4
.L_276:
        /*067c*/ 	.word	index@(_ZN10layer_norm31ln_parallel_residual_bwd_kernelINS_13Kernel_traitsIf13__nv_bfloat16fS2_fjLj6144ELj1ELj1ELj8ELj16ENS_18Kernel_traits_baseILj6144EfS2_fS2_fjLj256EEEEELb0ELb1ELb0EEEvNS_9BwdParamsE)
        /*0680*/ 	.word	0x000000bd


	//----- nvinfo : EIATTR_FRAME_SIZE
	.align		4
.L_277:
        /*0684*/ 	.byte	0x04, 0x11
        /*0686*/ 	.short	(.L_279 - .L_278)
	.align		4
.L_278:
        /*0688*/ 	.word	index@(_ZN10layer_norm31ln_parallel_residual_bwd_kernelINS_13Kernel_traitsIf13__nv_bfloat16fS2_fjLj6144ELj1ELj1ELj8ELj16ENS_18Kernel_traits_baseILj6144EfS2_fS2_fjLj256EEEEELb0ELb1ELb0EEEvNS_9BwdParamsE)
        /*068c*/ 	.word	0x00000000


	//----- nvinfo : EIATTR_REGCOUNT
	.align		4
.L_279:
        /*0690*/ 	.byte	0x04, 0x2f
        /*0692*/ 	.short	(.L_281 - .L_280)
	.align		4
.L_280:
        /*0694*/ 	.word	index@(_ZN10layer_norm31ln_parallel_residual_bwd_kernelINS_13Kernel_traitsIf13__nv_bfloat16fS2_fjLj6144ELj1ELj1ELj8ELj16ENS_18Kernel_traits_baseILj6144EfS2_fS2_fjLj256EEEEELb0ELb0ELb1EEEvNS_9BwdParamsE)
        /*0698*/ 	.word	0x000000ff


	//----- nvinfo : EIATTR_FRAME_SIZE
	.align		4
.L_281:
        /*069c*/ 	.byte	0x04, 0x11
        /*069e*/ 	.short	(.L_283 - .L_282)
	.align		4
.L_282:
        /*06a0*/ 	.word	index@(_ZN10layer_norm31ln_parallel_residual_bwd_kernelINS_13Kernel_traitsIf13__nv_bfloat16fS2_fjLj6144ELj1ELj1ELj8ELj16ENS_18Kernel_traits_baseILj6144EfS2_fS2_fjLj256EEEEELb0ELb0ELb1EEEvNS_9BwdParamsE)
        /*06a4*/ 	.word	0x00000000


	//----- nvinfo : EIATTR_REGCOUNT
	.align		4
.L_283:
        /*06a8*/ 	.byte	0x04, 0x2f
        /*06aa*/ 	.short	(.L_285 - .L_284)
	.align		4
.L_284:
        /*06ac*/ 	.word	index@(_ZN10layer_norm31ln_parallel_residual_bwd_kernelINS_13Kernel_traitsIf13__nv_bfloat16fS2_fjLj6144ELj1ELj1ELj8ELj16ENS_18Kernel_traits_baseILj6144EfS2_fS2_fjLj256EEEEELb0ELb0ELb0EEEvNS_9BwdParamsE)
        /*06b0*/ 	.word	0x000000ff


	//----- nvinfo : EIATTR_FRAME_SIZE
	.align		4
.L_285:
        /*06b4*/ 	.byte	0x04, 0x11
        /*06b6*/ 	.short	(.L_287 - .L_286)
	.align		4
.L_286:
        /*06b8*/ 	.word	index@(_ZN10layer_norm31ln_parallel_residual_bwd_kernelINS_13Kernel_traitsIf13__nv_bfloat16fS2_fjLj6144ELj1ELj1ELj8ELj16ENS_18Kernel_traits_baseILj6144EfS2_fS2_fjLj256EEEEELb0ELb0ELb0EEEvNS_9BwdParamsE)
        /*06bc*/ 	.word	0x00000000


	//----- nvinfo : EIATTR_REGCOUNT
	.align		4
.L_287:
        /*06c0*/ 	.byte	0x04, 0x2f
        /*06c2*/ 	.short	(.L_289 - .L_288)
	.align		4
.L_288:
        /*06c4*/ 	.word	index@(_ZN10layer_norm31ln_parallel_residual_bwd_kernelINS_13Kernel_traitsI13__nv_bfloat16S2_fS2_fjLj6144ELj1ELj1ELj8ELj16ENS_18Kernel_traits_baseILj6144ES2_S2_fS2_fjLj256EEEEELb1ELb1ELb1EEEvNS_9BwdParamsE)
        /*06c8*/ 	.word	0x000000d6


	//----- nvinfo : EIATTR_FRAME_SIZE
	.align		4
.L_289:
        /*06cc*/ 	.byte	0x04, 0x11
        /*06ce*/ 	.short	(.L_291 - .L_290)
	.align		4
.L_290:
        /*06d0*/ 	.word	index@(_ZN10layer_norm31ln_parallel_residual_bwd_kernelINS_13Kernel_traitsI13__nv_bfloat16S2_fS2_fjLj6144ELj1ELj1ELj8ELj16ENS_18Kernel_traits_baseILj6144ES2_S2_fS2_fjLj256EEEEELb1ELb1ELb1EEEvNS_9BwdParamsE)
        /*06d4*/ 	.word	0x00000000


	//----- nvinfo : EIATTR_REGCOUNT
	.align		4
.L_291:
        /*06d8*/ 	.byte	0x04, 0x2f
        /*06da*/ 	.short	(.L_293 - .L_292)
	.align		4
.L_292:
        /*06dc*/ 	.word	index@(_ZN10layer_norm40ln_parallel_residual_bwd_finalize_kernelINS_22Kernel_traits_finalizeILj6144E13__nv_bfloat16S2_fS2_fjLb0ELj1024ELj4ENS_18Kernel_traits_baseILj6144ES2_S2_fS2_fjLj1024EEEEELb1EEEvNS_9BwdParamsE)
        /*06e0*/ 	.word	0x00000020


	//----- nvinfo : EIATTR_FRAME_SIZE
	.align		4
.L_293:
        /*06e4*/ 	.byte	0x04, 0x11
        /*06e6*/ 	.short	(.L_295 - .L_294)
	.align		4
.L_294:
        /*06e8*/ 	.word	index@(_ZN10layer_norm40ln_parallel_residual_bwd_finalize_kernelINS_22Kernel_traits_finalizeILj6144E13__nv_bfloat16S2_fS2_fjLb0ELj1024ELj4ENS_18Kernel_traits_baseILj6144ES2_S2_fS2_fjLj1024EEEEELb1EEEvNS_9BwdParamsE)
        /*06ec*/ 	.word	0x00000000


	//----- nvinfo : EIATTR_REGCOUNT
	.align		4
.L_295:
        /*06f0*/ 	.byte	0x04, 0x2f
        /*06f2*/ 	.short	(.L_297 - .L_296)
	.align		4
.L_296:
        /*06f4*/ 	.word	index@(_ZN10layer_norm22ln_bwd_finalize_kernelINS_22Kernel_traits_finalizeILj6144E13__nv_bfloat16S2_fS2_fjLb0ELj1024ELj4ENS_18Kernel_traits_baseILj6144ES2_S2_fS2_fjLj1024EEEEELb0ELb1EEEvNS_9BwdParamsE)
        /*06f8*/ 	.word	0x00000020


	//----- nvinfo : EIATTR_FRAME_SIZE
	.align		4
.L_297:
        /*06fc*/ 	.byte	0x04, 0x11
        /*06fe*/ 	.short	(.L_299 - .L_298)
	.align		4
.L_298:
        /*0700*/ 	.word	index@(_ZN10layer_norm22ln_bwd_finalize_kernelINS_22Kernel_traits_finalizeILj6144E13__nv_bfloat16S2_fS2_fjLb0ELj1024ELj4ENS_18Kernel_traits_baseILj6144ES2_S2_fS2_fjLj1024EEEEELb0ELb1EEEvNS_9BwdParamsE)
        /*0704*/ 	.word	0x00000000


	//----- nvinfo : EIATTR_REGCOUNT
	.align		4
.L_299:
        /*0708*/ 	.byte	0x04, 0x2f
        /*070a*/ 	.short	(.L_301 - .L_300)
	.align		4
.L_300:
        /*070c*/ 	.word	index@(_ZN10layer_norm31ln_parallel_residual_bwd_kernelINS_13Kernel_traitsI13__nv_bfloat16S2_fS2_fjLj6144ELj1ELj1ELj8ELj16ENS_18Kernel_traits_baseILj6144ES2_S2_fS2_fjLj256EEEEELb1ELb1ELb0EEEvNS_9BwdParamsE)
        /*0710*/ 	.word	0x000000cd


	//----- nvinfo : EIATTR_FRAME_SIZE
	.align		4
.L_301:
        /*0714*/ 	.byte	0x04, 0x11
        /*0716*/ 	.short	(.L_303 - .L_302)
	.align		4
.L_302:
        /*0718*/ 	.word	index@(_ZN10layer_norm31ln_parallel_residual_bwd_kernelINS_13Kernel_traitsI13__nv_bfloat16S2_fS2_fjLj6144ELj1ELj1ELj8ELj16ENS_18Kernel_traits_baseILj6144ES2_S2_fS2_fjLj256EEEEELb1ELb1ELb0EEEvNS_9BwdParamsE)
        /*071c*/ 	.word	0x00000000


	//----- nvinfo : EIATTR_REGCOUNT
	.align		4
.L_303:
        /*0720*/ 	.byte	0x04, 0x2f
        /*0722*/ 	.short	(.L_305 - .L_304)
	.align		4
.L_304:
        /*0724*/ 	.word	index@(_ZN10layer_norm40ln_parallel_residual_bwd_finalize_kernelINS_22Kernel_traits_finalizeILj6144E13__nv_bfloat16S2_fS2_fjLb0ELj1024ELj4ENS_18Kernel_traits_baseILj6144ES2_S2_fS2_fjLj1024EEEEELb0EEEvNS_9BwdParamsE)
        /*0728*/ 	.word	0x00000020


	//----- nvinfo : EIATTR_FRAME_SIZE
	.align		4
.L_305:
        /*072c*/ 	.byte	0x04, 0x11
        /*072e*/ 	.short	(.L_307 - .L_306)
	.align		4
.L_306:
        /*0730*/ 	.word	index@(_ZN10layer_norm40ln_parallel_residual_bwd_finalize_kernelINS_22Kernel_traits_finalizeILj6144E13__nv_bfloat16S2_fS2_fjLb0ELj1024ELj4ENS_18Kernel_traits_baseILj6144ES2_S2_fS2_fjLj1024EEEEELb0EEEvNS_9BwdParamsE)
        /*0734*/ 	.word	0x00000000


	//----- nvinfo : EIATTR_REGCOUNT
	.align		4
.L_307:
        /*0738*/ 	.byte	0x04, 0x2f
        /*073a*/ 	.short	(.L_309 - .L_308)
	.align		4
.L_308:
        /*073c*/ 	.word	index@(_ZN10layer_norm22ln_bwd_finalize_kernelINS_22Kernel_traits_finalizeILj6144E13__nv_bfloat16S2_fS2_fjLb0ELj1024ELj4ENS_18Kernel_traits_baseILj6144ES2_S2_fS2_fjLj1024EEEEELb0ELb0EEEvNS_9BwdParamsE)
        /*0740*/ 	.word	0x00000020


	//----- nvinfo : EIATTR_FRAME_SIZE
	.align		4
.L_309:
        /*0744*/ 	.byte	0x04, 0x11
        /*0746*/ 	.short	(.L_311 - .L_310)
	.align		4
.L_310:
        /*0748*/ 	.word	index@(_ZN10layer_norm22ln_bwd_finalize_kernelINS_22Kernel_traits_finalizeILj6144E13__nv_bfloat16S2_fS2_fjLb0ELj1024ELj4ENS_18Kernel_traits_baseILj6144ES2_S2_fS2_fjLj1024EEEEELb0ELb0EEEvNS_9BwdParamsE)
        /*074c*/ 	.word	0x00000000


	//----- nvinfo : EIATTR_REGCOUNT
	.align		4
.L_311:
        /*0750*/ 	.byte	0x04, 0x2f
        /*0752*/ 	.short	(.L_313 - .L_312)
	.align		4
.L_312:
        /*0754*/ 	.word	index@(_ZN10layer_norm31ln_parallel_residual_bwd_kernelINS_13Kernel_traitsI13__nv_bfloat16S2_fS2_fjLj6144ELj1ELj1ELj8ELj16ENS_18Kernel_traits_baseILj6144ES2_S2_fS2_fjLj256EEEEELb1ELb0ELb1EEEvNS_9BwdParamsE)
        /*0758*/ 	.word	0x000000ff


	//----- nvinfo : EIATTR_FRAME_SIZE
	.align		4
.L_313:
        /*075c*/ 	.byte	0x04, 0x11
        /*075e*/ 	.short	(.L_315 - .L_314)
	.align		4
.L_314:
        /*0760*/ 	.word	index@(_ZN10layer_norm31ln_parallel_residual_bwd_kernelINS_13Kernel_traitsI13__nv_bfloat16S2_fS2_fjLj6144ELj1ELj1ELj8ELj16ENS_18Kernel_traits_baseILj6144ES2_S2_fS2_fjLj256EEEEELb1ELb0ELb1EEEvNS_9BwdParamsE)
        /*0764*/ 	.word	0x00000030


	//----- nvinfo : EIATTR_REGCOUNT
	.align		4
.L_315:
        /*0768*/ 	.byte	0x04, 0x2f
        /*076a*/ 	.short	(.L_317 - .L_316)
	.align		4
.L_316:
        /*076c*/ 	.word	index@(_ZN10layer_norm31ln_parallel_residual_bwd_kernelINS_13Kernel_traitsI13__nv_bfloat16S2_fS2_fjLj6144ELj1ELj1ELj8ELj16ENS_18Kernel_traits_baseILj6144ES2_S2_fS2_fjLj256EEEEELb1ELb0ELb0EEEvNS_9BwdParamsE)
        /*0770*/ 	.word	0x000000ff


	//----- nvinfo : EIATTR_FRAME_SIZE
	.align		4
.L_317:
        /*0774*/ 	.byte	0x04, 0x11
        /*0776*/ 	.short	(.L_319 - .L_318)
	.align		4
.L_318:
        /*0778*/ 	.word	index@(_ZN10layer_norm31ln_parallel_residual_bwd_kernelINS_13Kernel_traitsI13__nv_bfloat16S2_fS2_fjLj6144ELj1ELj1ELj8ELj16ENS_18Kernel_traits_baseILj6144ES2_S2_fS2_fjLj256EEEEELb1ELb0ELb0EEEvNS_9BwdParamsE)
        /*077c*/ 	.word	0x00000028


	//----- nvinfo : EIATTR_REGCOUNT
	.align		4
.L_319:
        /*0780*/ 	.byte	0x04, 0x2f
        /*0782*/ 	.short	(.L_321 - .L_320)
	.align		4
.L_320:
        /*0784*/ 	.word	index@(_ZN10layer_norm31ln_parallel_residual_bwd_kernelINS_13Kernel_traitsI13__nv_bfloat16S2_fS2_fjLj6144ELj1ELj1ELj8ELj16ENS_18Kernel_traits_baseILj6144ES2_S2_fS2_fjLj256EEEEELb0ELb1ELb1EEEvNS_9BwdParamsE)
        /*0788*/ 	.word	0x000000c6


	//----- nvinfo : EIATTR_FRAME_SIZE
	.align		4
.L_321:
        /*078c*/ 	.byte	0x04, 0x11
        /*078e*/ 	.short	(.L_323 - .L_322)
	.align		4
.L_322:
        /*0790*/ 	.word	index@(_ZN10layer_norm31ln_parallel_residual_bwd_kernelINS_13Kernel_traitsI13__nv_bfloat16S2_fS2_fjLj6144ELj1ELj1ELj8ELj16ENS_18Kernel_traits_baseILj6144ES2_S2_fS2_fjLj256EEEEELb0ELb1ELb1EEEvNS_9BwdParamsE)
        /*0794*/ 	.word	0x00000000


	//----- nvinfo : EIATTR_REGCOUNT
	.align		4
.L_323:
        /*0798*/ 	.byte	0x04, 0x2f
        /*079a*/ 	.short	(.L_325 - .L_324)
	.align		4
.L_324:
        /*079c*/ 	.word	index@(_ZN10layer_norm31ln_parallel_residual_bwd_kernelINS_13Kernel_traitsI13__nv_bfloat16S2_fS2_fjLj6144ELj1ELj1ELj8ELj16ENS_18Kernel_traits_baseILj6144ES2_S2_fS2_fjLj256EEEEELb0ELb1ELb0EEEvNS_9BwdParamsE)
        /*07a0*/ 	.word	0x000000bd


	//----- nvinfo : EIATTR_FRAME_SIZE
	.align		4
.L_325:
        /*07a4*/ 	.byte	0x04, 0x11
        /*07a6*/ 	.short	(.L_327 - .L_326)
	.align		4
.L_326:
        /*07a8*/ 	.word	index@(_ZN10layer_norm31ln_parallel_residual_bwd_kernelINS_13Kernel_traitsI13__nv_bfloat16S2_fS2_fjLj6144ELj1ELj1ELj8ELj16ENS_18Kernel_traits_baseILj6144ES2_S2_fS2_fjLj256EEEEELb0ELb1ELb0EEEvNS_9BwdParamsE)
        /*07ac*/ 	.word	0x00000000


	//----- nvinfo : EIATTR_REGCOUNT
	.align		4
.L_327:
        /*07b0*/ 	.byte	0x04, 0x2f
        /*07b2*/ 	.short	(.L_329 - .L_328)
	.align		4
.L_328:
        /*07b4*/ 	.word	index@(_ZN10layer_norm31ln_parallel_residual_bwd_kernelINS_13Kernel_traitsI13__nv_bfloat16S2_fS2_fjLj6144ELj1ELj1ELj8ELj16ENS_18Kernel_traits_baseILj6144ES2_S2_fS2_fjLj256EEEEELb0ELb0ELb1EEEvNS_9BwdParamsE)
        /*07b8*/ 	.word	0x000000ff


	//----- nvinfo : EIATTR_FRAME_SIZE
	.align		4
.L_329:
        /*07bc*/ 	.byte	0x04, 0x11
        /*07be*/ 	.short	(.L_331 - .L_330)
	.align		4
.L_330:
        /*07c0*/ 	.word	index@(_ZN10layer_norm31ln_parallel_residual_bwd_kernelINS_13Kernel_traitsI13__nv_bfloat16S2_fS2_fjLj6144ELj1ELj1ELj8ELj16ENS_18Kernel_traits_baseILj6144ES2_S2_fS2_fjLj256EEEEELb0ELb0ELb1EEEvNS_9BwdParamsE)
        /*07c4*/ 	.word	0x00000000


	//----- nvinfo : EIATTR_REGCOUNT
	.align		4
.L_331:
        /*07c8*/ 	.byte	0x04, 0x2f
        /*07ca*/ 	.short	(.L_333 - .L_332)
	.align		4
.L_332:
        /*07cc*/ 	.word	index@(_ZN10layer_norm31ln_parallel_residual_bwd_kernelINS_13Kernel_traitsI13__nv_bfloat16S2_fS2_fjLj6144ELj1ELj1ELj8ELj16ENS_18Kernel_traits_baseILj6144ES2_S2_fS2_fjLj256EEEEELb0ELb0ELb0EEEvNS_9BwdParamsE)
        /*07d0*/ 	.word	0x000000ff


	//----- nvinfo : EIATTR_FRAME_SIZE
	.align		4
.L_333:
        /*07d4*/ 	.byte	0x04, 0x11
        /*07d6*/ 	.short	(.L_335 - .L_334)
	.align		4
.L_334:
        /*07d8*/ 	.word	index@(_ZN10layer_norm31ln_parallel_residual_bwd_kernelINS_13Kernel_traitsI13__nv_bfloat16S2_fS2_fjLj6144ELj1ELj1ELj8ELj16ENS_18Kernel_traits_baseILj6144ES2_S2_fS2_fjLj256EEEEELb0ELb0ELb0EEEvNS_9BwdParamsE)
        /*07dc*/ 	.word	0x00000000


	//----- nvinfo : EIATTR_REGCOUNT
	.align		4
.L_335:
        /*07e0*/ 	.byte	0x04, 0x2f
        /*07e2*/ 	.short	(.L_337 - .L_336)
	.align		4
.L_336:
        /*07e4*/ 	.word	index@(_ZN10layer_norm31ln_parallel_residual_bwd_kernelINS_13Kernel_traitsIf13__nv_bfloat16S2_S2_fjLj6144ELj1ELj1ELj8ELj16ENS_18Kernel_traits_baseILj6144EfS2_S2_S2_fjLj256EEEEELb1ELb1ELb1EEEvNS_9BwdParamsE)
        /*07e8*/ 	.word	0x000000c1


	//----- nvinfo : EIATTR_FRAME_SIZE
	.align		4
.L_337:
        /*07ec*/ 	.byte	0x04, 0x11
        /*07ee*/ 	.short	(.L_339 - .L_338)
	.align		4
.L_338:
        /*07f0*/ 	.word	index@(_ZN10layer_norm31ln_parallel_residual_bwd_kernelINS_13Kernel_traitsIf13__nv_bfloat16S2_S2_fjLj6144ELj1ELj1ELj8ELj16ENS_18Kernel_traits_baseILj6144EfS2_S2_S2_fjLj256EEEEELb1ELb1ELb1EEEvNS_9BwdParamsE)
        /*07f4*/ 	.word	0x00000000


	//----- nvinfo : EIATTR_REGCOUNT
	.align		4
.L_339:
        /*07f8*/ 	.byte	0x04, 0x2f
        /*07fa*/ 	.short	(.L_341 - .L_340)
	.align		4
.L_340:
        /*07fc*/ 	.word	index@(_ZN10layer_norm40ln_parallel_residual_bwd_finalize_kernelINS_22Kernel_traits_finalizeILj6144Ef13__nv_bfloat16S2_S2_fjLb0ELj1024ELj4ENS_18Kernel_traits_baseILj6144EfS2_S2_S2_fjLj1024EEEEELb1EEEvNS_9BwdParamsE)
        /*0800*/ 	.word	0x00000020


	//----- nvinfo : EIATTR_FRAME_SIZE
	.align		4
.L_341:
        /*0804*/ 	.byte	0x04, 0x11
        /*0806*/ 	.short	(.L_343 - .L_342)
	.align		4
.L_342:
        /*0808*/ 	.word	index@(_ZN10layer_norm40ln_parallel_residual_bwd_finalize_kernelINS_22Kernel_traits_finalizeILj6144Ef13__nv_bfloat16S2_S2_fjLb0ELj1024ELj4ENS_18Kernel_traits_baseILj6144EfS2_S2_S2_fjLj1024EEEEELb1EEEvNS_9BwdParamsE)
        /*080c*/ 	.word	0x00000000


	//----- nvinfo : EIATTR_REGCOUNT
	.align		4
.L_343:
        /*0810*/ 	.byte	0x04, 0x2f
        /*0812*/ 	.short	(.L_345 - .L_344)
	.align		4
.L_344:
        /*0814*/ 	.word	index@(_ZN10layer_norm22ln_bwd_finalize_kernelINS_22Kernel_traits_finalizeILj6144Ef13__nv_bfloat16S2_S2_fjLb0ELj1024ELj4ENS_18Kernel_traits_baseILj6144EfS2_S2_S2_fjLj1024EEEEELb0ELb1EEEvNS_9BwdParamsE)
        /*0818*/ 	.word	0x00000020


	//----- nvinfo : EIATTR_FRAME_SIZE
	.align		4
.L_345:
        /*081c*/ 	.byte	0x04, 0x11
        /*081e*/ 	.short	(.L_347 - .L_346)
	.align		4
.L_346:
        /*0820*/ 	.word	index@(_ZN10layer_norm22ln_bwd_finalize_kernelINS_22Kernel_traits_finalizeILj6144Ef13__nv_bfloat16S2_S2_fjLb0ELj1024ELj4ENS_18Kernel_traits_baseILj6144EfS2_S2_S2_fjLj1024EEEEELb0ELb1EEEvNS_9BwdParamsE)
        /*0824*/ 	.word	0x00000000


	//----- nvinfo : EIATTR_REGCOUNT
	.align		4
.L_347:
        /*0828*/ 	.byte	0x04, 0x2f
        /*082a*/ 	.short	(.L_349 - .L_348)
	.align		4
.L_348:
        /*082c*/ 	.word	index@(_ZN10layer_norm31ln_parallel_residual_bwd_kernelINS_13Kernel_traitsIf13__nv_bfloat16S2_S2_fjLj6144ELj1ELj1ELj8ELj16ENS_18Kernel_traits_baseILj6144EfS2_S2_S2_fjLj256EEEEELb1ELb1ELb0EEEvNS_9BwdParamsE)
        /*0830*/ 	.word	0x000000bc


	//----- nvinfo : EIATTR_FRAME_SIZE
	.align		4
.L_349:
        /*0834*/ 	.byte	0x04, 0x11
        /*0836*/ 	.short	(.L_351 - .L_350)
	.align		4
.L_350:
        /*0838*/ 	.word	index@(_ZN10layer_norm31ln_parallel_residual_bwd_kernelINS_13Kernel_traitsIf13__nv_bfloat16S2_S2_fjLj6144ELj1ELj1ELj8ELj16ENS_18Kernel_traits_baseILj6144EfS2_S2_S2_fjLj256EEEEELb1ELb1ELb0EEEvNS_9BwdParamsE)
        /*083c*/ 	.word	0x00000000


	//----- nvinfo : EIATTR_REGCOUNT
	.align		4
.L_351:
        /*0840*/ 	.byte	0x04, 0x2f
        /*0842*/ 	.short	(.L_353 - .L_352)
	.align		4
.L_352:
        /*0844*/ 	.word	index@(_ZN10layer_norm40ln_parallel_residual_bwd_finalize_kernelINS_22Kernel_traits_finalizeILj6144Ef13__nv_bfloat16S2_S2_fjLb0ELj1024ELj4ENS_18Kernel_traits_baseILj6144EfS2_S2_S2_fjLj1024EEEEELb0EEEvNS_9BwdParamsE)
        /*0848*/ 	.word	0x00000020


	//----- nvinfo : EIATTR_FRAME_SIZE
	.align		4
.L_353:
        /*084c*/ 	.byte	0x04, 0x11
        /*084e*/ 	.short	(.L_355 - .L_354)
	.align		4
.L_354:
        /*0850*/ 	.word	index@(_ZN10layer_norm40ln_parallel_residual_bwd_finalize_kernelINS_22Kernel_traits_finalizeILj6144Ef13__nv_bfloat16S2_S2_fjLb0ELj1024ELj4ENS_18Kernel_traits_baseILj6144EfS2_S2_S2_fjLj1024EEEEELb0EEEvNS_9BwdParamsE)
        /*0854*/ 	.word	0x00000000


	//----- nvinfo : EIATTR_REGCOUNT
	.align		4
.L_355:
        /*0858*/ 	.byte	0x04, 0x2f
        /*085a*/ 	.short	(.L_357 - .L_356)
	.align		4
.L_356:
        /*085c*/ 	.word	index@(_ZN10layer_norm22ln_bwd_finalize_kernelINS_22Kernel_traits_finalizeILj6144Ef13__nv_bfloat16S2_S2_fjLb0ELj1024ELj4ENS_18Kernel_traits_baseILj6144EfS2_S2_S2_fjLj1024EEEEELb0ELb0EEEvNS_9BwdParamsE)
        /*0860*/ 	.word	0x00000020


	//----- nvinfo : EIATTR_FRAME_SIZE
	.align		4
.L_357:
        /*0864*/ 	.byte	0x04, 0x11
        /*0866*/ 	.short	(.L_359 - .L_358)
	.align		4
.L_358:
        /*0868*/ 	.word	index@(_ZN10layer_norm22ln_bwd_finalize_kernelINS_22Kernel_traits_finalizeILj6144Ef13__nv_bfloat16S2_S2_fjLb0ELj1024ELj4ENS_18Kernel_traits_baseILj6144EfS2_S2_S2_fjLj1024EEEEELb0ELb0EEEvNS_9BwdParamsE)
        /*086c*/ 	.word	0x00000000


	//----- nvinfo : EIATTR_REGCOUNT
	.align		4
.L_359:
        /*0870*/ 	.byte	0x04, 0x2f
        /*0872*/ 	.short	(.L_361 - .L_360)
	.align		4
.L_360:
        /*0874*/ 	.word	index@(_ZN10layer_norm31ln_parallel_residual_bwd_kernelINS_13Kernel_traitsIf13__nv_bfloat16S2_S2_fjLj6144ELj1ELj1ELj8ELj16ENS_18Kernel_traits_baseILj6144EfS2_S2_S2_fjLj256EEEEELb1ELb0ELb1EEEvNS_9BwdParamsE)
        /*0878*/ 	.word	0x000000fe


	//----- nvinfo : EIATTR_FRAME_SIZE
	.align		4
.L_361:
        /*087c*/ 	.byte	0x04, 0x11
        /*087e*/ 	.short	(.L_363 - .L_362)
	.align		4
.L_362:
        /*0880*/ 	.word	index@(_ZN10layer_norm31ln_parallel_residual_bwd_kernelINS_13Kernel_traitsIf13__nv_bfloat16S2_S2_fjLj6144ELj1ELj1ELj8ELj16ENS_18Kernel_traits_baseILj6144EfS2_S2_S2_fjLj256EEEEELb1ELb0ELb1EEEvNS_9BwdParamsE)
        /*0884*/ 	.word	0x00000000


	//----- nvinfo : EIATTR_REGCOUNT
	.align		4
.L_363:
        /*0888*/ 	.byte	0x04, 0x2f
        /*088a*/ 	.short	(.L_365 - .L_364)
	.align		4
.L_364:
        /*088c*/ 	.word	index@(_ZN10layer_norm31ln_parallel_residual_bwd_kernelINS_13Kernel_traitsIf13__nv_bfloat16S2_S2_fjLj6144ELj1ELj1ELj8ELj16ENS_18Kernel_traits_baseILj6144EfS2_S2_S2_fjLj256EEEEELb1ELb0ELb0EEEvNS_9BwdParamsE)
        /*0890*/ 	.word	0x000000fe


	//----- nvinfo : EIATTR_FRAME_SIZE
	.align		4
.L_365:
        /*0894*/ 	.byte	0x04, 0x11
        /*0896*/ 	.short	(.L_367 - .L_366)
	.align		4
.L_366:
        /*0898*/ 	.word	index@(_ZN10layer_norm31ln_parallel_residual_bwd_kernelINS_13Kernel_traitsIf13__nv_bfloat16S2_S2_fjLj6144ELj1ELj1ELj8ELj16ENS_18Kernel_traits_baseILj6144EfS2_S2_S2_fjLj256EEEEELb1ELb0ELb0EEEvNS_9BwdParamsE)
        /*089c*/ 	.word	0x00000000


	//----- nvinfo : EIATTR_REGCOUNT
	.align		4
.L_367:
        /*08a0*/ 	.byte	0x04, 0x2f
        /*08a2*/ 	.short	(.L_369 - .L_368)
	.align		4
.L_368:
        /*08a4*/ 	.word	index@(_ZN10layer_norm31ln_parallel_residual_bwd_kernelINS_13Kernel_traitsIf13__nv_bfloat16S2_S2_fjLj6144ELj1ELj1ELj8ELj16ENS_18Kernel_traits_baseILj6144EfS2_S2_S2_fjLj256EEEEELb0ELb1ELb1EEEvNS_9BwdParamsE)
        /*08a8*/ 	.word	0x000000af


	//----- nvinfo : EIATTR_FRAME_SIZE
	.align		4
.L_369:
        /*08ac*/ 	.byte	0x04, 0x11
        /*08ae*/ 	.short	(.L_371 - .L_370)
	.align		4
.L_370:
        /*08b0*/ 	.word	index@(_ZN10layer_norm31ln_parallel_residual_bwd_kernelINS_13Kernel_traitsIf13__nv_bfloat16S2_S2_fjLj6144ELj1ELj1ELj8ELj16ENS_18Kernel_traits_baseILj6144EfS2_S2_S2_fjLj256EEEEELb0ELb1ELb1EEEvNS_9BwdParamsE)
        /*08b4*/ 	.word	0x00000000


	//----- nvinfo : EIATTR_REGCOUNT
	.align		4
.L_371:
        /*08b8*/ 	.byte	0x04, 0x2f
        /*08ba*/ 	.short	(.L_373 - .L_372)
	.align		4
.L_372:
        /*08bc*/ 	.word	index@(_ZN10layer_norm31ln_parallel_residual_bwd_kernelINS_13Kernel_traitsIf13__nv_bfloat16S2_S2_fjLj6144ELj1ELj1ELj8ELj16ENS_18Kernel_traits_baseILj6144EfS2_S2_S2_fjLj256EEEEELb0ELb1ELb0EEEvNS_9BwdParamsE)
        /*08c0*/ 	.word	0x000000ac


	//----- nvinfo : EIATTR_FRAME_SIZE
	.align		4
.L_373:
        /*08c4*/ 	.byte	0x04, 0x11
        /*08c6*/ 	.short	(.L_375 - .L_374)
	.align		4
.L_374:
        /*08c8*/ 	.word	index@(_ZN10layer_norm31ln_parallel_residual_bwd_kernelINS_13Kernel_traitsIf13__nv_bfloat16S2_S2_fjLj6144ELj1ELj1ELj8ELj16ENS_18Kernel_traits_baseILj6144EfS2_S2_S2_fjLj256EEEEELb0ELb1ELb0EEEvNS_9BwdParamsE)
        /*08cc*/ 	.word	0x00000000


	//----- nvinfo : EIATTR_REGCOUNT
	.align		4
.L_375:
        /*08d0*/ 	.byte	0x04, 0x2f
        /*08d2*/ 	.short	(.L_377 - .L_376)
	.align		4
.L_376:
        /*08d4*/ 	.word	index@(_ZN10layer_norm31ln_parallel_residual_bwd_kernelINS_13Kernel_traitsIf13__nv_bfloat16S2_S2_fjLj6144ELj1ELj1ELj8ELj16ENS_18Kernel_traits_baseILj6144EfS2_S2_S2_fjLj256EEEEELb0ELb0ELb1EEEvNS_9BwdParamsE)
        /*08d8*/ 	.word	0x000000f6


	//----- nvinfo : EIATTR_FRAME_SIZE
	.align		4
.L_377:
        /*08dc*/ 	.byte	0x04, 0x11
        /*08de*/ 	.short	(.L_379 - .L_378)
	.align		4
.L_378:
        /*08e0*/ 	.word	index@(_ZN10layer_norm31ln_parallel_residual_bwd_kernelINS_13Kernel_traitsIf13__nv_bfloat16S2_S2_fjLj6144ELj1ELj1ELj8ELj16ENS_18Kernel_traits_baseILj6144EfS2_S2_S2_fjLj256EEEEELb0ELb0ELb1EEEvNS_9BwdParamsE)
        /*08e4*/ 	.word	0x00000000


	//----- nvinfo : EIATTR_REGCOUNT
	.align		4
.L_379:
        /*08e8*/ 	.byte	0x04, 0x2f
        /*08ea*/ 	.short	(.L_381 - .L_380)
	.align		4
.L_380:
        /*08ec*/ 	.word	index@(_ZN10layer_norm31ln_parallel_residual_bwd_kernelINS_13Kernel_traitsIf13__nv_bfloat16S2_S2_fjLj6144ELj1ELj1ELj8ELj16ENS_18Kernel_traits_baseILj6144EfS2_S2_S2_fjLj256EEEEELb0ELb0ELb0EEEvNS_9BwdParamsE)
        /*08f0*/ 	.word	0x000000f5


	//----- nvinfo : EIATTR_FRAME_SIZE
	.align		4
.L_381:
        /*08f4*/ 	.byte	0x04, 0x11
        /*08f6*/ 	.short	(.L_383 - .L_382)
	.align		4
.L_382:
        /*08f8*/ 	.word	index@(_ZN10layer_norm31ln_parallel_residual_bwd_kernelINS_13Kernel_traitsIf13__nv_bfloat16S2_S2_fjLj6144ELj1ELj1ELj8ELj16ENS_18Kernel_traits_baseILj6144EfS2_S2_S2_fjLj256EEEEELb0ELb0ELb0EEEvNS_9BwdParamsE)
        /*08fc*/ 	.word	0x00000000


	//----- nvinfo : EIATTR_REGCOUNT
	.align		4
.L_383:
        /*0900*/ 	.byte	0x04, 0x2f
        /*0902*/ 	.short	(.L_385 - .L_384)
	.align		4
.L_384:
        /*0904*/ 	.word	index@(_ZN10layer_norm31ln_parallel_residual_bwd_kernelINS_13Kernel_traitsI6__halfS2_S2_S2_fjLj6144ELj1ELj1ELj8ELj16ENS_18Kernel_traits_baseILj6144ES2_S2_S2_S2_fjLj256EEEEELb1ELb1ELb1EEEvNS_9BwdParamsE)
        /*0908*/ 	.word	0x000000cc


	//----- nvinfo : EIATTR_FRAME_SIZE
	.align		4
.L_385:
        /*090c*/ 	.byte	0x04, 0x11
        /*090e*/ 	.short	(.L_387 - .L_386)
	.align		4
.L_386:
        /*0910*/ 	.word	index@(_ZN10layer_norm31ln_parallel_residual_bwd_kernelINS_13Kernel_traitsI6__halfS2_S2_S2_fjLj6144ELj1ELj1ELj8ELj16ENS_18Kernel_traits_baseILj6144ES2_S2_S2_S2_fjLj256EEEEELb1ELb1ELb1EEEvNS_9BwdParamsE)
        /*0914*/ 	.word	0x00000000


	//----- nvinfo : EIATTR_REGCOUNT
	.align		4
.L_387:
        /*0918*/ 	.byte	0x04, 0x2f
        /*091a*/ 	.short	(.L_389 - .L_388)
	.align		4
.L_388:
        /*091c*/ 	.word	index@(_ZN10layer_norm40ln_parallel_residual_bwd_finalize_kernelINS_22Kernel_traits_finalizeILj6144E6__halfS2_S2_S2_fjLb0ELj1024ELj4ENS_18Kernel_traits_baseILj6144ES2_S2_S2_S2_fjLj1024EEEEELb1EEEvNS_9BwdParamsE)
        /*0920*/ 	.word	0x00000020


	//----- nvinfo : EIATTR_FRAME_SIZE
	.align		4
.L_389:
        /*0924*/ 	.byte	0x04, 0x11
        /*0926*/ 	.short	(.L_391 - .L_390)
	.align		4
.L_390:
        /*0928*/ 	.word	index@(_ZN10layer_norm40ln_parallel_residual_bwd_finalize_kernelINS_22Kernel_traits_finalizeILj6144E6__halfS2_S2_S2_fjLb0ELj1024ELj4ENS_18Kernel_traits_baseILj6144ES2_S2_S2_S2_fjLj1024EEEEELb1EEEvNS_9BwdParamsE)
        /*092c*/ 	.word	0x00000000


	//----- nvinfo : EIATTR_REGCOUNT
	.align		4
.L_391:
        /*0930*/ 	.byte	0x04, 0x2f
        /*0932*/ 	.short	(.L_393 - .L_392)
	.align		4
.L_392:
        /*0934*/ 	.word	index@(_ZN10layer_norm22ln_bwd_finalize_kernelINS_22Kernel_traits_finalizeILj6144E6__halfS2_S2_S2_fjLb0ELj1024ELj4ENS_18Kernel_traits_baseILj6144ES2_S2_S2_S2_fjLj1024EEEEELb0ELb1EEEvNS_9BwdParamsE)
        /*0938*/ 	.word	0x00000020


	//----- nvinfo : EIATTR_FRAME_SIZE
	.align		4
.L_393:
        /*093c*/ 	.byte	0x04, 0x11
        /*093e*/ 	.short	(.L_395 - .L_394)
	.align		4
.L_394:
        /*0940*/ 	.word	index@(_ZN10layer_norm22ln_bwd_finalize_kernelINS_22Kernel_traits_finalizeILj6144E6__halfS2_S2_S2_fjLb0ELj1024ELj4ENS_18Kernel_traits_baseILj6144ES2_S2_S2_S2_fjLj1024EEEEELb0ELb1EEEvNS_9BwdParamsE)
        /*0944*/ 	.word	0x00000000


	//----- nvinfo : EIATTR_REGCOUNT
	.align		4
.L_395:
        /*0948*/ 	.byte	0x04, 0x2f
        /*094a*/ 	.short	(.L_397 - .L_396)
	.align		4
.L_396:
        /*094c*/ 	.word	index@(_ZN10layer_norm31ln_parallel_residual_bwd_kernelINS_13Kernel_traitsI6__halfS2_S2_S2_fjLj6144ELj1ELj1ELj8ELj16ENS_18Kernel_traits_baseILj6144ES2_S2_S2_S2_fjLj256EEEEELb1ELb1ELb0EEEvNS_9BwdParamsE)
        /*0950*/ 	.word	0x000000bc


	//----- nvinfo : EIATTR_FRAME_SIZE
	.align		4
.L_397:
        /*0954*/ 	.byte	0x04, 0x11
        /*0956*/ 	.short	(.L_399 - .L_398)
	.align		4
.L_398:
        /*0958*/ 	.word	index@(_ZN10layer_norm31ln_parallel_residual_bwd_kernelINS_13Kernel_traitsI6__halfS2_S2_S2_fjLj6144ELj1ELj1ELj8ELj16ENS_18Kernel_traits_baseILj6144ES2_S2_S2_S2_fjLj256EEEEELb1ELb1ELb0EEEvNS_9BwdParamsE)
        /*095c*/ 	.word	0x00000000


	//----- nvinfo : EIATTR_REGCOUNT
	.align		4
.L_399:
        /*0960*/ 	.byte	0x04, 0x2f
        /*0962*/ 	.short	(.L_401 - .L_400)
	.align		4
.L_400:
        /*0964*/ 	.word	index@(_ZN10layer_norm40ln_parallel_residual_bwd_finalize_kernelINS_22Kernel_traits_finalizeILj6144E6__halfS2_S2_S2_fjLb0ELj1024ELj4ENS_18Kernel_traits_baseILj6144ES2_S2_S2_S2_fjLj1024EEEEELb0EEEvNS_9BwdParamsE)
        /*0968*/ 	.word	0x00000020


	//----- nvinfo : EIATTR_FRAME_SIZE
	.align		4
.L_401:
        /*096c*/ 	.byte	0x04, 0x11
        /*096e*/ 	.short	(.L_403 - .L_402)
	.align		4
.L_402:
        /*0970*/ 	.word	index@(_ZN10layer_norm40ln_parallel_residual_bwd_finalize_kernelINS_22Kernel_traits_finalizeILj6144E6__halfS2_S2_S2_fjLb0ELj1024ELj4ENS_18Kernel_traits_baseILj6144ES2_S2_S2_S2_fjLj1024EEEEELb0EEEvNS_9BwdParamsE)
        /*0974*/ 	.word	0x00000000


	//----- nvinfo : EIATTR_REGCOUNT
	.align		4
.L_403:
        /*0978*/ 	.byte	0x04, 0x2f
        /*097a*/ 	.short	(.L_405 - .L_404)
	.align		4
.L_404:
        /*097c*/ 	.word	index@(_ZN10layer_norm22ln_bwd_finalize_kernelINS_22Kernel_traits_finalizeILj6144E6__halfS2_S2_S2_fjLb0ELj1024ELj4ENS_18Kernel_traits_baseILj6144ES2_S2_S2_S2_fjLj1024EEEEELb0ELb0EEEvNS_9BwdParamsE)
        /*0980*/ 	.word	0x00000020


	//----- nvinfo : EIATTR_FRAME_SIZE
	.align		4
.L_405:
        /*0984*/ 	.byte	0x04, 0x11
        /*0986*/ 	.short	(.L_407 - .L_406)
	.align		4
.L_406:
        /*0988*/ 	.word	index@(_ZN10layer_norm22ln_bwd_finalize_kernelINS_22Kernel_traits_finalizeILj6144E6__halfS2_S2_S2_fjLb0ELj1024ELj4ENS_18Kernel_traits_baseILj6144ES2_S2_S2_S2_fjLj1024EEEEELb0ELb0EEEvNS_9BwdParamsE)
        /*098c*/ 	.word	0x00000000


	//----- nvinfo : EIATTR_REGCOUNT
	.align		4
.L_407:
        /*0990*/ 	.byte	0x04, 0x2f
        /*0992*/ 	.short	(.L_409 - .L_408)
	.align		4
.L_408:
        /*0994*/ 	.word	index@(_ZN10layer_norm31ln_parallel_residual_bwd_kernelINS_13Kernel_traitsI6__halfS2_S2_S2_fjLj6144ELj1ELj1ELj8ELj16ENS_18Kernel_traits_baseILj6144ES2_S2_S2_S2_fjLj256EEEEELb1ELb0ELb1EEEvNS_9BwdParamsE)
        /*0998*/ 	.word	0x000000fe


	//----- nvinfo : EIATTR_FRAME_SIZE
	.align		4
.L_409:
        /*099c*/ 	.byte	0x04, 0x11
        /*099e*/ 	.short	(.L_411 - .L_410)
	.align		4
.L_410:
        /*09a0*/ 	.word	index@(_ZN10layer_norm31ln_parallel_residual_bwd_kernelINS_13Kernel_traitsI6__halfS2_S2_S2_fjLj6144ELj1ELj1ELj8ELj16ENS_18Kernel_traits_baseILj6144ES2_S2_S2_S2_fjLj256EEEEELb1ELb0ELb1EEEvNS_9BwdParamsE)
        /*09a4*/ 	.word	0x00000000


	//----- nvinfo : EIATTR_REGCOUNT
	.align		4
.L_411:
        /*09a8*/ 	.byte	0x04, 0x2f
        /*09aa*/ 	.short	(.L_413 - .L_412)
	.align		4
.L_412:
        /*09ac*/ 	.word	index@(_ZN10layer_norm31ln_parallel_residual_bwd_kernelINS_13Kernel_traitsI6__halfS2_S2_S2_fjLj6144ELj1ELj1ELj8ELj16ENS_18Kernel_traits_baseILj6144ES2_S2_S2_S2_fjLj256EEEEELb1ELb0ELb0EEEvNS_9BwdParamsE)
        /*09b0*/ 	.word	0x000000ff


	//----- nvinfo : EIATTR_FRAME_SIZE
	.align		4
.L_413:
        /*09b4*/ 	.byte	0x04, 0x11
        /*09b6*/ 	.short	(.L_415 - .L_414)
	.align		4
.L_414:
        /*09b8*/ 	.word	index@(_ZN10layer_norm31ln_parallel_residual_bwd_kernelINS_13Kernel_traitsI6__halfS2_S2_S2_fjLj6144ELj1ELj1ELj8ELj16ENS_18Kernel_traits_baseILj6144ES2_S2_S2_S2_fjLj256EEEEELb1ELb0ELb0EEEvNS_9BwdParamsE)
        /*09bc*/ 	.word	0x00000000


	//----- nvinfo : EIATTR_REGCOUNT
	.align		4
.L_415:
        /*09c0*/ 	.byte	0x04, 0x2f
        /*09c2*/ 	.short	(.L_417 - .L_416)
	.align		4
.L_416:
        /*09c4*/ 	.word	index@(_ZN10layer_norm31ln_parallel_residual_bwd_kernelINS_13Kernel_traitsI6__halfS2_S2_S2_fjLj6144ELj1ELj1ELj8ELj16ENS_18Kernel_traits_baseILj6144ES2_S2_S2_S2_fjLj256EEEEELb0ELb1ELb1EEEvNS_9BwdParamsE)
        /*09c8*/ 	.word	0x000000b6


	//----- nvinfo : EIATTR_FRAME_SIZE
	.align		4
.L_417:
        /*09cc*/ 	.byte	0x04, 0x11
        /*09ce*/ 	.short	(.L_419 - .L_418)
	.align		4
.L_418:
        /*09d0*/ 	.word	index@(_ZN10layer_norm31ln_parallel_residual_bwd_kernelINS_13Kernel_traitsI6__halfS2_S2_S2_fjLj6144ELj1ELj1ELj8ELj16ENS_18Kernel_traits_baseILj6144ES2_S2_S2_S2_fjLj256EEEEELb0ELb1ELb1EEEvNS_9BwdParamsE)
        /*09d4*/ 	.word	0x00000000


	//----- nvinfo : EIATTR_REGCOUNT
	.align		4
.L_419:
        /*09d8*/ 	.byte	0x04, 0x2f
        /*09da*/ 	.short	(.L_421 - .L_420)
	.align		4
.L_420:
        /*09dc*/ 	.word	index@(_ZN10layer_norm31ln_parallel_residual_bwd_kernelINS_13Kernel_traitsI6__halfS2_S2_S2_fjLj6144ELj1ELj1ELj8ELj16ENS_18Kernel_traits_baseILj6144ES2_S2_S2_S2_fjLj256EEEEELb0ELb1ELb0EEEvNS_9BwdParamsE)
        /*09e0*/ 	.word	0x000000ab


	//----- nvinfo : EIATTR_FRAME_SIZE
	.align		4
.L_421:
        /*09e4*/ 	.byte	0x04, 0x11
        /*09e6*/ 	.short	(.L_423 - .L_422)
	.align		4
.L_422:
        /*09e8*/ 	.word	index@(_ZN10layer_norm31ln_parallel_residual_bwd_kernelINS_13Kernel_traitsI6__halfS2_S2_S2_fjLj6144ELj1ELj1ELj8ELj16ENS_18Kernel_traits_baseILj6144ES2_S2_S2_S2_fjLj256EEEEELb0ELb1ELb0EEEvNS_9BwdParamsE)
        /*09ec*/ 	.word	0x00000000


	//----- nvinfo : EIATTR_REGCOUNT
	.align		4
.L_423:
        /*09f0*/ 	.byte	0x04, 0x2f
        /*09f2*/ 	.short	(.L_425 - .L_424)
	.align		4
.L_424:
        /*09f4*/ 	.word	index@(_ZN10layer_norm31ln_parallel_residual_bwd_kernelINS_13Kernel_traitsI6__halfS2_S2_S2_fjLj6144ELj1ELj1ELj8ELj16ENS_18Kernel_traits_baseILj6144ES2_S2_S2_S2_fjLj256EEEEELb0ELb0ELb1EEEvNS_9BwdParamsE)
        /*09f8*/ 	.word	0x000000f1


	//----- nvinfo : EIATTR_FRAME_SIZE
	.align		4
.L_425:
        /*09fc*/ 	.byte	0x04, 0x11
        /*09fe*/ 	.short	(.L_427 - .L_426)
	.align		4
.L_426:
        /*0a00*/ 	.word	index@(_ZN10layer_norm31ln_parallel_residual_bwd_kernelINS_13Kernel_traitsI6__halfS2_S2_S2_fjLj6144ELj1ELj1ELj8ELj16ENS_18Kernel_traits_baseILj6144ES2_S2_S2_S2_fjLj256EEEEELb0ELb0ELb1EEEvNS_9BwdParamsE)
        /*0a04*/ 	.word	0x00000000


	//----- nvinfo : EIATTR_REGCOUNT
	.align		4
.L_427:
        /*0a08*/ 	.byte	0x04, 0x2f
        /*0a0a*/ 	.short	(.L_429 - .L_428)
	.align		4
.L_428:
        /*0a0c*/ 	.word	index@(_ZN10layer_norm31ln_parallel_residual_bwd_kernelINS_13Kernel_traitsI6__halfS2_S2_S2_fjLj6144ELj1ELj1ELj8ELj16ENS_18Kernel_traits_baseILj6144ES2_S2_S2_S2_fjLj256EEEEELb0ELb0ELb0EEEvNS_9BwdParamsE)
        /*0a10*/ 	.word	0x000000f7


	//----- nvinfo : EIATTR_FRAME_SIZE
	.align		4
.L_429:
        /*0a14*/ 	.byte	0x04, 0x11
        /*0a16*/ 	.short	(.L_431 - .L_430)
	.align		4
.L_430:
        /*0a18*/ 	.word	index@(_ZN10layer_norm31ln_parallel_residual_bwd_kernelINS_13Kernel_traitsI6__halfS2_S2_S2_fjLj6144ELj1ELj1ELj8ELj16ENS_18Kernel_traits_baseILj6144ES2_S2_S2_S2_fjLj256EEEEELb0ELb0ELb0EEEvNS_9BwdParamsE)
        /*0a1c*/ 	.word	0x00000000


	//----- nvinfo : EIATTR_REGCOUNT
	.align		4
.L_431:
        /*0a20*/ 	.byte	0x04, 0x2f
        /*0a22*/ 	.short	(.L_433 - .L_432)
	.align		4
.L_432:
        /*0a24*/ 	.word	index@(_ZN10layer_norm31ln_parallel_residual_bwd_kernelINS_13Kernel_traitsI13__nv_bfloat16S2_S2_S2_fjLj6144ELj1ELj1ELj8ELj16ENS_18Kernel_traits_baseILj6144ES2_S2_S2_S2_fjLj256EEEEELb1ELb1ELb1EEEvNS_9BwdParamsE)
        /*0a28*/ 	.word	0x000000bc


	//----- nvinfo : EIATTR_FRAME_SIZE
	.align		4
.L_433:
        /*0a2c*/ 	.byte	0x04, 0x11
        /*0a2e*/ 	.short	(.L_435 - .L_434)
	.align		4
.L_434:
        /*0a30*/ 	.word	index@(_ZN10layer_norm31ln_parallel_residual_bwd_kernelINS_13Kernel_traitsI13__nv_bfloat16S2_S2_S2_fjLj6144ELj1ELj1ELj8ELj16ENS_18Kernel_traits_baseILj6144ES2_S2_S2_S2_fjLj256EEEEELb1ELb1ELb1EEEvNS_9BwdParamsE)
        /*0a34*/ 	.word	0x00000000


	//----- nvinfo : EIATTR_REGCOUNT
	.align		4
.L_435:
        /*0a38*/ 	.byte	0x04, 0x2f
        /*0a3a*/ 	.short	(.L_437 - .L_436)
	.align		4
.L_436:
        /*0a3c*/ 	.word	index@(_ZN10layer_norm40ln_parallel_residual_bwd_finalize_kernelINS_22Kernel_traits_finalizeILj6144E13__nv_bfloat16S2_S2_S2_fjLb0ELj1024ELj4ENS_18Kernel_traits_baseILj6144ES2_S2_S2_S2_fjLj1024EEEEELb1EEEvNS_9BwdParamsE)
        /*0a40*/ 	.word	0x00000020


	//----- nvinfo : EIATTR_FRAME_SIZE
	.align		4
.L_437:
        /*0a44*/ 	.byte	0x04, 0x11
        /*0a46*/ 	.short	(.L_439 - .L_438)
	.align		4
.L_438:
        /*0a48*/ 	.word	index@(_ZN10layer_norm40ln_parallel_residual_bwd_finalize_kernelINS_22Kernel_traits_finalizeILj6144E13__nv_bfloat16S2_S2_S2_fjLb0ELj1024ELj4ENS_18Kernel_traits_baseILj6144ES2_S2_S2_S2_fjLj1024EEEEELb1EEEvNS_9BwdParamsE)
        /*0a4c*/ 	.word	0x00000000


	//----- nvinfo : EIATTR_REGCOUNT
	.align		4
.L_439:
        /*0a50*/ 	.byte	0x04, 0x2f
        /*0a52*/ 	.short	(.L_441 - .L_440)
	.align		4
.L_440:
        /*0a54*/ 	.word	index@(_ZN10layer_norm22ln_bwd_finalize_kernelINS_22Kernel_traits_finalizeILj6144E13__nv_bfloat16S2_S2_S2_fjLb0ELj1024ELj4ENS_18Kernel_traits_baseILj6144ES2_S2_S2_S2_fjLj1024EEEEELb0ELb1EEEvNS_9BwdParamsE)
        /*0a58*/ 	.word	0x00000020


	//----- nvinfo : EIATTR_FRAME_SIZE
	.align		4
.L_441:
        /*0a5c*/ 	.byte	0x04, 0x11
        /*0a5e*/ 	.short	(.L_443 - .L_442)
	.align		4
.L_442:
        /*0a60*/ 	.word	index@(_ZN10layer_norm22ln_bwd_finalize_kernelINS_22Kernel_traits_finalizeILj6144E13__nv_bfloat16S2_S2_S2_fjLb0ELj1024ELj4ENS_18Kernel_traits_baseILj6144ES2_S2_S2_S2_fjLj1024EEEEELb0ELb1EEEvNS_9BwdParamsE)
        /*0a64*/ 	.word	0x00000000


	//----- nvinfo : EIATTR_REGCOUNT
	.align		4
.L_443:
        /*0a68*/ 	.byte	0x04, 0x2f
        /*0a6a*/ 	.short	(.L_445 - .L_444)
	.align		4
.L_444:
        /*0a6c*/ 	.word	index@(_ZN10layer_norm31ln_parallel_residual_bwd_kernelINS_13Kernel_traitsI13__nv_bfloat16S2_S2_S2_fjLj6144ELj1ELj1ELj8ELj16ENS_18Kernel_traits_baseILj6144ES2_S2_S2_S2_fjLj256EEEEELb1ELb1ELb0EEEvNS_9BwdParamsE)
        /*0a70*/ 	.word	0x000000bc


	//----- nvinfo : EIATTR_FRAME_SIZE
	.align		4
.L_445:
        /*0a74*/ 	.byte	0x04, 0x11
        /*0a76*/ 	.short	(.L_447 - .L_446)
	.align		4
.L_446:
        /*0a78*/ 	.word	index@(_ZN10layer_norm31ln_parallel_residual_bwd_kernelINS_13Kernel_traitsI13__nv_bfloat16S2_S2_S2_fjLj6144ELj1ELj1ELj8ELj16ENS_18Kernel_traits_baseILj6144ES2_S2_S2_S2_fjLj256EEEEELb1ELb1ELb0EEEvNS_9BwdParamsE)
        /*0a7c*/ 	.word	0x00000000


	//----- nvinfo : EIATTR_REGCOUNT
	.align		4
.L_447:
        /*0a80*/ 	.byte	0x04, 0x2f
        /*0a82*/ 	.short	(.L_449 - .L_448)
	.align		4
.L_448:
        /*0a84*/ 	.word	index@(_ZN10layer_norm40ln_parallel_residual_bwd_finalize_kernelINS_22Kernel_traits_finalizeILj6144E13__nv_bfloat16S2_S2_S2_fjLb0ELj1024ELj4ENS_18Kernel_traits_baseILj6144ES2_S2_S2_S2_fjLj1024EEEEELb0EEEvNS_9BwdParamsE)
        /*0a88*/ 	.word	0x00000020


	//----- nvinfo : EIATTR_FRAME_SIZE
	.align		4
.L_449:
        /*0a8c*/ 	.byte	0x04, 0x11
        /*0a8e*/ 	.short	(.L_451 - .L_450)
	.align		4
.L_450:
        /*0a90*/ 	.word	index@(_ZN10layer_norm40ln_parallel_residual_bwd_finalize_kernelINS_22Kernel_traits_finalizeILj6144E13__nv_bfloat16S2_S2_S2_fjLb0ELj1024ELj4ENS_18Kernel_traits_baseILj6144ES2_S2_S2_S2_fjLj1024EEEEELb0EEEvNS_9BwdParamsE)
        /*0a94*/ 	.word	0x00000000


	//----- nvinfo : EIATTR_REGCOUNT
	.align		4
.L_451:
        /*0a98*/ 	.byte	0x04, 0x2f
        /*0a9a*/ 	.short	(.L_453 - .L_452)
	.align		4
.L_452:
        /*0a9c*/ 	.word	index@(_ZN10layer_norm22ln_bwd_finalize_kernelINS_22Kernel_traits_finalizeILj6144E13__nv_bfloat16S2_S2_S2_fjLb0ELj1024ELj4ENS_18Kernel_traits_baseILj6144ES2_S2_S2_S2_fjLj1024EEEEELb0ELb0EEEvNS_9BwdParamsE)
        /*0aa0*/ 	.word	0x00000020


	//----- nvinfo : EIATTR_FRAME_SIZE
	.align		4
.L_453:
        /*0aa4*/ 	.byte	0x04, 0x11
        /*0aa6*/ 	.short	(.L_455 - .L_454)
	.align		4
.L_454:
        /*0aa8*/ 	.word	index@(_ZN10layer_norm22ln_bwd_finalize_kernelINS_22Kernel_traits_finalizeILj6144E13__nv_bfloat16S2_S2_S2_fjLb0ELj1024ELj4ENS_18Kernel_traits_baseILj6144ES2_S2_S2_S2_fjLj1024EEEEELb0ELb0EEEvNS_9BwdParamsE)
        /*0aac*/ 	.word	0x00000000


	//----- nvinfo : EIATTR_REGCOUNT
	.align		4
.L_455:
        /*0ab0*/ 	.byte	0x04, 0x2f
        /*0ab2*/ 	.short	(.L_457 - .L_456)
	.align		4
.L_456:
        /*0ab4*/ 	.word	index@(_ZN10layer_norm31ln_parallel_residual_bwd_kernelINS_13Kernel_traitsI13__nv_bfloat16S2_S2_S2_fjLj6144ELj1ELj1ELj8ELj16ENS_18Kernel_traits_baseILj6144ES2_S2_S2_S2_fjLj256EEEEELb1ELb0ELb1EEEvNS_9BwdParamsE)
        /*0ab8*/ 	.word	0x000000fe


	//----- nvinfo : EIATTR_FRAME_SIZE
	.align		4
.L_457:
        /*0abc*/ 	.byte	0x04, 0x11
        /*0abe*/ 	.short	(.L_459 - .L_458)
	.align		4
.L_458:
        /*0ac0*/ 	.word	index@(_ZN10layer_norm31ln_parallel_residual_bwd_kernelINS_13Kernel_traitsI13__nv_bfloat16S2_S2_S2_fjLj6144ELj1ELj1ELj8ELj16ENS_18Kernel_traits_baseILj6144ES2_S2_S2_S2_fjLj256EEEEELb1ELb0ELb1EEEvNS_9BwdParamsE)
        /*0ac4*/ 	.word	0x00000000


	//----- nvinfo : EIATTR_REGCOUNT
	.align		4
.L_459:
        /*0ac8*/ 	.byte	0x04, 0x2f
        /*0aca*/ 	.short	(.L_461 - .L_460)
	.align		4
.L_460:
        /*0acc*/ 	.word	index@(_ZN10layer_norm31ln_parallel_residual_bwd_kernelINS_13Kernel_traitsI13__nv_bfloat16S2_S2_S2_fjLj6144ELj1ELj1ELj8ELj16ENS_18Kernel_traits_baseILj6144ES2_S2_S2_S2_fjLj256EEEEELb1ELb0ELb0EEEvNS_9BwdParamsE)
        /*0ad0*/ 	.word	0x000000fe


	//----- nvinfo : EIATTR_FRAME_SIZE
	.align		4
.L_461:
        /*0ad4*/ 	.byte	0x04, 0x11
        /*0ad6*/ 	.short	(.L_463 - .L_462)
	.align		4
.L_462:
        /*0ad8*/ 	.word	index@(_ZN10layer_norm31ln_parallel_residual_bwd_kernelINS_13Kernel_traitsI13__nv_bfloat16S2_S2_S2_fjLj6144ELj1ELj1ELj8ELj16ENS_18Kernel_traits_baseILj6144ES2_S2_S2_S2_fjLj256EEEEELb1ELb0ELb0EEEvNS_9BwdParamsE)
        /*0adc*/ 	.word	0x00000000


	//----- nvinfo : EIATTR_REGCOUNT
	.align		4
.L_463:
        /*0ae0*/ 	.byte	0x04, 0x2f
        /*0ae2*/ 	.short	(.L_465 - .L_464)
	.align		4
.L_464:
        /*0ae4*/ 	.word	index@(_ZN10layer_norm31ln_parallel_residual_bwd_kernelINS_13Kernel_traitsI13__nv_bfloat16S2_S2_S2_fjLj6144ELj1ELj1ELj8ELj16ENS_18Kernel_traits_baseILj6144ES2_S2_S2_S2_fjLj256EEEEELb0ELb1ELb1EEEvNS_9BwdParamsE)
        /*0ae8*/ 	.word	0x000000aa


	//----- nvinfo : EIATTR_FRAME_SIZE
	.align		4
.L_465:
        /*0aec*/ 	.byte	0x04, 0x11
        /*0aee*/ 	.short	(.L_467 - .L_466)
	.align		4
.L_466:
        /*0af0*/ 	.word	index@(_ZN10layer_norm31ln_parallel_residual_bwd_kernelINS_13Kernel_traitsI13__nv_bfloat16S2_S2_S2_fjLj6144ELj1ELj1ELj8ELj16ENS_18Kernel_traits_baseILj6144ES2_S2_S2_S2_fjLj256EEEEELb0ELb1ELb1EEEvNS_9BwdParamsE)
        /*0af4*/ 	.word	0x00000000


	//----- nvinfo : EIATTR_REGCOUNT
	.align		4
.L_467:
        /*0af8*/ 	.byte	0x04, 0x2f
        /*0afa*/ 	.short	(.L_469 - .L_468)
	.align		4
.L_468:
        /*0afc*/ 	.word	index@(_ZN10layer_norm31ln_parallel_residual_bwd_kernelINS_13Kernel_traitsI13__nv_bfloat16S2_S2_S2_fjLj6144ELj1ELj1ELj8ELj16ENS_18Kernel_traits_baseILj6144ES2_S2_S2_S2_fjLj256EEEEELb0ELb1ELb0EEEvNS_9BwdParamsE)
        /*0b00*/ 	.word	0x000000ab


	//----- nvinfo : EIATTR_FRAME_SIZE
	.align		4
.L_469:
        /*0b04*/ 	.byte	0x04, 0x11
        /*0b06*/ 	.short	(.L_471 - .L_470)
	.align		4
.L_470:
        /*0b08*/ 	.word	index@(_ZN10layer_norm31ln_parallel_residual_bwd_kernelINS_13Kernel_traitsI13__nv_bfloat16S2_S2_S2_fjLj6144ELj1ELj1ELj8ELj16ENS_18Kernel_traits_baseILj6144ES2_S2_S2_S2_fjLj256EEEEELb0ELb1ELb0EEEvNS_9BwdParamsE)
        /*0b0c*/ 	.word	0x00000000


	//----- nvinfo : EIATTR_REGCOUNT
	.align		4
.L_471:
        /*0b10*/ 	.byte	0x04, 0x2f
        /*0b12*/ 	.short	(.L_473 - .L_472)
	.align		4
.L_472:
        /*0b14*/ 	.word	index@(_ZN10layer_norm31ln_parallel_residual_bwd_kernelINS_13Kernel_traitsI13__nv_bfloat16S2_S2_S2_fjLj6144ELj1ELj1ELj8ELj16ENS_18Kernel_traits_baseILj6144ES2_S2_S2_S2_fjLj256EEEEELb0ELb0ELb1EEEvNS_9BwdParamsE)
        /*0b18*/ 	.word	0x000000f2


	//----- nvinfo : EIATTR_FRAME_SIZE
	.align		4
.L_473:
        /*0b1c*/ 	.byte	0x04, 0x11
        /*0b1e*/ 	.short	(.L_475 - .L_474)
	.align		4
.L_474:
        /*0b20*/ 	.word	index@(_ZN10layer_norm31ln_parallel_residual_bwd_kernelINS_13Kernel_traitsI13__nv_bfloat16S2_S2_S2_fjLj6144ELj1ELj1ELj8ELj16ENS_18Kernel_traits_baseILj6144ES2_S2_S2_S2_fjLj256EEEEELb0ELb0ELb1EEEvNS_9BwdParamsE)
        /*0b24*/ 	.word	0x00000000


	//----- nvinfo : EIATTR_REGCOUNT
	.align		4
.L_475:
        /*0b28*/ 	.byte	0x04, 0x2f
        /*0b2a*/ 	.short	(.L_477 - .L_476)
	.align		4
.L_476:
        /*0b2c*/ 	.word	index@(_ZN10layer_norm31ln_parallel_residual_bwd_kernelINS_13Kernel_traitsI13__nv_bfloat16S2_S2_S2_fjLj6144ELj1ELj1ELj8ELj16ENS_18Kernel_traits_baseILj6144ES2_S2_S2_S2_fjLj256EEEEELb0ELb0ELb0EEEvNS_9BwdParamsE)
        /*0b30*/ 	.word	0x000000f4


	//----- nvinfo : EIATTR_FRAME_SIZE
	.align		4
.L_477:
        /*0b34*/ 	.byte	0x04, 0x11
        /*0b36*/ 	.short	(.L_479 - .L_478)
	.align		4
.L_478:
        /*0b38*/ 	.word	index@(_ZN10layer_norm31ln_parallel_residual_bwd_kernelINS_13Kernel_traitsI13__nv_bfloat16S2_S2_S2_fjLj6144ELj1ELj1ELj8ELj16ENS_18Kernel_traits_baseILj6144ES2_S2_S2_S2_fjLj256EEEEELb0ELb0ELb0EEEvNS_9BwdParamsE)
        /*0b3c*/ 	.word	0x00000000


	//----- nvinfo : EIATTR_MIN_STACK_SIZE
	.align		4
.L_479:
        /*0b40*/ 	.byte	0x04, 0x12
        /*0b42*/ 	.short	(.L_481 - .L_480)
	.align		4
.L_480:
        /*0b44*/ 	.word	index@(_ZN10layer_norm31ln_parallel_residual_bwd_kernelINS_13Kernel_traitsI13__nv_bfloat16S2_S2_S2_fjLj6144ELj1ELj1ELj8ELj16ENS_18Kernel_traits_baseILj6144ES2_S2_S2_S2_fjLj256EEEEELb0ELb0ELb0EEEvNS_9BwdParamsE)
        /*0b48*/ 	.word	0x00000000


	//----- nvinfo : EIATTR_MIN_STACK_SIZE
	.align		4
.L_481:
        /*0b4c*/ 	.byte	0x04, 0x12
        /*0b4e*/ 	.short	(.L_483 - .L_482)
	.align		4
.L_482:
        /*0b50*/ 	.word	index@(_ZN10layer_norm31ln_parallel_residual_bwd_kernelINS_13Kernel_traitsI13__nv_bfloat16S2_S2_S2_fjLj6144ELj1ELj1ELj8ELj16ENS_18Kernel_traits_baseILj6144ES2_S2_S2_S2_fjLj256EEEEELb0ELb0ELb1EEEvNS_9BwdParamsE)
        /*0b54*/ 	.word	0x00000000


	//----- nvinfo : EIATTR_MIN_STACK_SIZE
	.align		4
.L_483:
        /*0b58*/ 	.byte	0x04, 0x12
        /*0b5a*/ 	.short	(.L_485 - .L_484)
	.align		4
.L_484:
        /*0b5c*/ 	.word	index@(_ZN10layer_norm31ln_parallel_residual_bwd_kernelINS_13Kernel_traitsI13__nv_bfloat16S2_S2_S2_fjLj6144ELj1ELj1ELj8ELj16ENS_18Kernel_traits_baseILj6144ES2_S2_S2_S2_fjLj256EEEEELb0ELb1ELb0EEEvNS_9BwdParamsE)
        /*0b60*/ 	.word	0x00000000


	//----- nvinfo : EIATTR_MIN_STACK_SIZE
	.align		4
.L_485:
        /*0b64*/ 	.byte	0x04, 0x12
        /*0b66*/ 	.short	(.L_487 - .L_486)
	.align		4
.L_486:
        /*0b68*/ 	.word	index@(_ZN10layer_norm31ln_parallel_residual_bwd_kernelINS_13Kernel_traitsI13__nv_bfloat16S2_S2_S2_fjLj6144ELj1ELj1ELj8ELj16ENS_18Kernel_traits_baseILj6144ES2_S2_S2_S2_fjLj256EEEEELb0ELb1ELb1EEEvNS_9BwdParamsE)
        /*0b6c*/ 	.word	0x00000000


	//----- nvinfo : EIATTR_MIN_STACK_SIZE
	.align		4
.L_487:
        /*0b70*/ 	.byte	0x04, 0x12
        /*0b72*/ 	.short	(.L_489 - .L_488)
	.align		4
.L_488:
        /*0b74*/ 	.word	index@(_ZN10layer_norm31ln_parallel_residual_bwd_kernelINS_13Kernel_traitsI13__nv_bfloat16S2_S2_S2_fjLj6144ELj1ELj1ELj8ELj16ENS_18Kernel_traits_baseILj6144ES2_S2_S2_S2_fjLj256EEEEELb1ELb0ELb0EEEvNS_9BwdParamsE)
        /*0b78*/ 	.word	0x00000000


	//----- nvinfo : EIATTR_MIN_STACK_SIZE
	.align		4
.L_489:
        /*0b7c*/ 	.byte	0x04, 0x12
        /*0b7e*/ 	.short	(.L_491 - .L_490)
	.align		4
.L_490:
        /*0b80*/ 	.word	index@(_ZN10layer_norm31ln_parallel_residual_bwd_kernelINS_13Kernel_traitsI13__nv_bfloat16S2_S2_S2_fjLj6144ELj1ELj1ELj8ELj16ENS_18Kernel_traits_baseILj6144ES2_S2_S2_S2_fjLj256EEEEELb1ELb0ELb1EEEvNS_9BwdParamsE)
        /*0b84*/ 	.word	0x00000000


	//----- nvinfo : EIATTR_MIN_STACK_SIZE
	.align		4
.L_491:
        /*0b88*/ 	.byte	0x04, 0x12
        /*0b8a*/ 	.short	(.L_493 - .L_492)
	.align		4
.L_492:
        /*0b8c*/ 	.word	index@(_ZN10layer_norm22ln_bwd_finalize_kernelINS_22Kernel_traits_finalizeILj6144E13__nv_bfloat16S2_S2_S2_fjLb0ELj1024ELj4ENS_18Kernel_traits_baseILj6144ES2_S2_S2_S2_fjLj1024EEEEELb0ELb0EEEvNS_9BwdParamsE)
        /*0b90*/ 	.word	0x00000000


	//----- nvinfo : EIATTR_MIN_STACK_SIZE
	.align		4
.L_493:
        /*0b94*/ 	.byte	0x04, 0x12
        /*0b96*/ 	.short	(.L_495 - .L_494)
	.align		4
.L_494:
        /*0b98*/ 	.word	index@(_ZN10layer_norm40ln_parallel_residual_bwd_finalize_kernelINS_22Kernel_traits_finalizeILj6144E13__nv_bfloat16S2_S2_S2_fjLb0ELj1024ELj4ENS_18Kernel_traits_baseILj6144ES2_S2_S2_S2_fjLj1024EEEEELb0EEEvNS_9BwdParamsE)
        /*0b9c*/ 	.word	0x00000000


	//----- nvinfo : EIATTR_MIN_STACK_SIZE
	.align		4
.L_495:
        /*0ba0*/ 	.byte	0x04, 0x12
        /*0ba2*/ 	.short	(.L_497 - .L_496)
	.align		4
.L_496:
        /*0ba4*/ 	.word	index@(_ZN10layer_norm31ln_parallel_residual_bwd_kernelINS_13Kernel_traitsI13__nv_bfloat16S2_S2_S2_fjLj6144ELj1ELj1ELj8ELj16ENS_18Kernel_traits_baseILj6144ES2_S2_S2_S2_fjLj256EEEEELb1ELb1ELb0EEEvNS_9BwdParamsE)
        /*0ba8*/ 	.word	0x00000000


	//----- nvinfo : EIATTR_MIN_STACK_SIZE
	.align		4
.L_497:
        /*0bac*/ 	.byte	0x04, 0x12
        /*0bae*/ 	.short	(.L_499 - .L_498)
	.align		4
.L_498:
        /*0bb0*/ 	.word	index@(_ZN10layer_norm22ln_bwd_finalize_kernelINS_22Kernel_traits_finalizeILj6144E13__nv_bfloat16S2_S2_S2_fjLb0ELj1024ELj4ENS_18Kernel_traits_baseILj6144ES2_S2_S2_S2_fjLj1024EEEEELb0ELb1EEEvNS_9BwdParamsE)
        /*0bb4*/ 	.word	0x00000000


	//----- nvinfo : EIATTR_MIN_STACK_SIZE
	.align		4
.L_499:
        /*0bb8*/ 	.byte	0x04, 0x12
        /*0bba*/ 	.short	(.L_501 - .L_500)
	.align		4
.L_500:
        /*0bbc*/ 	.word	index@(_ZN10layer_norm40ln_parallel_residual_bwd_finalize_kernelINS_22Kernel_traits_finalizeILj6144E13__nv_bfloat16S2_S2_S2_fjLb0ELj1024ELj4ENS_18Kernel_traits_baseILj6144ES2_S2_S2_S2_fjLj1024EEEEELb1EEEvNS_9BwdParamsE)
        /*0bc0*/ 	.word	0x00000000


	//----- nvinfo : EIATTR_MIN_STACK_SIZE
	.align		4
.L_501:
        /*0bc4*/ 	.byte	0x04, 0x12
        /*0bc6*/ 	.short	(.L_503 - .L_502)
	.align		4
.L_502:
        /*0bc8*/ 	.word	index@(_ZN10layer_norm31ln_parallel_residual_bwd_kernelINS_13Kernel_traitsI13__nv_bfloat16S2_S2_S2_fjLj6144ELj1ELj1ELj8ELj16ENS_18Kernel_traits_baseILj6144ES2_S2_S2_S2_fjLj256EEEEELb1ELb1ELb1EEEvNS_9BwdParamsE)
        /*0bcc*/ 	.word	0x00000000


	//----- nvinfo : EIATTR_MIN_STACK_SIZE
	.align		4
.L_503:
        /*0bd0*/ 	.byte	0x04, 0x12
        /*0bd2*/ 	.short	(.L_505 - .L_504)
	.align		4
.L_504:
        /*0bd4*/ 	.word	index@(_ZN10layer_norm31ln_parallel_residual_bwd_kernelINS_13Kernel_traitsI6__halfS2_S2_S2_fjLj6144ELj1ELj1ELj8ELj16ENS_18Kernel_traits_baseILj6144ES2_S2_S2_S2_fjLj256EEEEELb0ELb0ELb0EEEvNS_9BwdParamsE)
        /*0bd8*/ 	.word	0x00000000


	//----- nvinfo : EIATTR_MIN_STACK_SIZE
	.align		4
.L_505:
        /*0bdc*/ 	.byte	0x04, 0x12
        /*0bde*/ 	.short	(.L_507 - .L_506)
	.align		4
.L_506:
        /*0be0*/ 	.word	index@(_ZN10layer_norm31ln_parallel_residual_bwd_kernelINS_13Kernel_traitsI6__halfS2_S2_S2_fjLj6144ELj1ELj1ELj8ELj16ENS_18Kernel_traits_baseILj6144ES2_S2_S2_S2_fjLj256EEEEELb0ELb0ELb1EEEvNS_9BwdParamsE)
        /*0be4*/ 	.word	0x00000000


	//----- nvinfo : EIATTR_MIN_STACK_SIZE
	.align		4
.L_507:
        /*0be8*/ 	.byte	0x04, 0x12
        /*0bea*/ 	.short	(.L_509 - .L_508)
	.align		4
.L_508:
        /*0bec*/ 	.word	index@(_ZN10layer_norm31ln_parallel_residual_bwd_kernelINS_13Kernel_traitsI6__halfS2_S2_S2_fjLj6144ELj1ELj1ELj8ELj16ENS_18Kernel_traits_baseILj6144ES2_S2_S2_S2_fjLj256EEEEELb0ELb1ELb0EEEvNS_9BwdParamsE)
        /*0bf0*/ 	.word	0x00000000


	//----- nvinfo : EIATTR_MIN_STACK_SIZE
	.align		4
.L_509:
        /*0bf4*/ 	.byte	0x04, 0x12
        /*0bf6*/ 	.short	(.L_511 - .L_510)
	.align		4
.L_510:
        /*0bf8*/ 	.word	index@(_ZN10layer_norm31ln_parallel_residual_bwd_kernelINS_13Kernel_traitsI6__halfS2_S2_S2_fjLj6144ELj1ELj1ELj8ELj16ENS_18Kernel_traits_baseILj6144ES2_S2_S2_S2_fjLj256EEEEELb0ELb1ELb1EEEvNS_9BwdParamsE)
        /*0bfc*/ 	.word	0x00000000


	//----- nvinfo : EIATTR_MIN_STACK_SIZE
	.align		4
.L_511:
        /*0c00*/ 	.byte	0x04, 0x12
        /*0c02*/ 	.short	(.L_513 - .L_512)
	.align		4
.L_512:
        /*0c04*/ 	.word	index@(_ZN10layer_norm31ln_parallel_residual_bwd_kernelINS_13Kernel_traitsI6__halfS2_S2_S2_fjLj6144ELj1ELj1ELj8ELj16ENS_18Kernel_traits_baseILj6144ES2_S2_S2_S2_fjLj256EEEEELb1ELb0ELb0EEEvNS_9BwdParamsE)
        /*0c08*/ 	.word	0x00000000


	//----- nvinfo : EIATTR_MIN_STACK_SIZE
	.align		4
.L_513:
        /*0c0c*/ 	.byte	0x04, 0x12
        /*0c0e*/ 	.short	(.L_515 - .L_514)
	.align		4
.L_514:
        /*0c10*/ 	.word	index@(_ZN10layer_norm31ln_parallel_residual_bwd_kernelINS_13Kernel_traitsI6__halfS2_S2_S2_fjLj6144ELj1ELj1ELj8ELj16ENS_18Kernel_traits_baseILj6144ES2_S2_S2_S2_fjLj256EEEEELb1ELb0ELb1EEEvNS_9BwdParamsE)
        /*0c14*/ 	.word	0x00000000


	//----- nvinfo : EIATTR_MIN_STACK_SIZE
	.align		4
.L_515:
        /*0c18*/ 	.byte	0x04, 0x12
        /*0c1a*/ 	.short	(.L_517 - .L_516)
	.align		4
.L_516:
        /*0c1c*/ 	.word	index@(_ZN10layer_norm22ln_bwd_finalize_kernelINS_22Kernel_traits_finalizeILj6144E6__halfS2_S2_S2_fjLb0ELj1024ELj4ENS_18Kernel_traits_baseILj6144ES2_S2_S2_S2_fjLj1024EEEEELb0ELb0EEEvNS_9BwdParamsE)
        /*0c20*/ 	.word	0x00000000


	//----- nvinfo : EIATTR_MIN_STACK_SIZE
	.align		4
.L_517:
        /*0c24*/ 	.byte	0x04, 0x12
        /*0c26*/ 	.short	(.L_519 - .L_518)
	.align		4
.L_518:
        /*0c28*/ 	.word	index@(_ZN10layer_norm40ln_parallel_residual_bwd_finalize_kernelINS_22Kernel_traits_finalizeILj6144E6__halfS2_S2_S2_fjLb0ELj1024ELj4ENS_18Kernel_traits_baseILj6144ES2_S2_S2_S2_fjLj1024EEEEELb0EEEvNS_9BwdParamsE)
        /*0c2c*/ 	.word	0x00000000


	//----- nvinfo : EIATTR_MIN_STACK_SIZE
	.align		4
.L_519:
        /*0c30*/ 	.byte	0x04, 0x12
        /*0c32*/ 	.short	(.L_521 - .L_520)
	.align		4
.L_520:
        /*0c34*/ 	.word	index@(_ZN10layer_norm31ln_parallel_residual_bwd_kernelINS_13Kernel_traitsI6__halfS2_S2_S2_fjLj6144ELj1ELj1ELj8ELj16ENS_18Kernel_traits_baseILj6144ES2_S2_S2_S2_fjLj256EEEEELb1ELb1ELb0EEEvNS_9BwdParamsE)
        /*0c38*/ 	.word	0x00000000


	//----- nvinfo : EIATTR_MIN_STACK_SIZE
	.align		4
.L_521:
        /*0c3c*/ 	.byte	0x04, 0x12
        /*0c3e*/ 	.short	(.L_523 - .L_522)
	.align		4
.L_522:
        /*0c40*/ 	.word	index@(_ZN10layer_norm22ln_bwd_finalize_kernelINS_22Kernel_traits_finalizeILj6144E6__halfS2_S2_S2_fjLb0ELj1024ELj4ENS_18Kernel_traits_baseILj6144ES2_S2_S2_S2_fjLj1024EEEEELb0ELb1EEEvNS_9BwdParamsE)
        /*0c44*/ 	.word	0x00000000


	//----- nvinfo : EIATTR_MIN_STACK_SIZE
	.align		4
.L_523:
        /*0c48*/ 	.byte	0x04, 0x12
        /*0c4a*/ 	.short	(.L_525 - .L_524)
	.align		4
.L_524:
        /*0c4c*/ 	.word	index@(_ZN10layer_norm40ln_parallel_residual_bwd_finalize_kernelINS_22Kernel_traits_finalizeILj6144E6__halfS2_S2_S2_fjLb0ELj1024ELj4ENS_18Kernel_traits_baseILj6144ES2_S2_S2_S2_fjLj1024EEEEELb1EEEvNS_9BwdParamsE)
        /*0c50*/ 	.word	0x00000000


	//----- nvinfo : EIATTR_MIN_STACK_SIZE
	.align		4
.L_525:
        /*0c54*/ 	.byte	0x04, 0x12
        /*0c56*/ 	.short	(.L_527 - .L_526)
	.align		4
.L_526:
        /*0c58*/ 	.word	index@(_ZN10layer_norm31ln_parallel_residual_bwd_kernelINS_13Kernel_traitsI6__halfS2_S2_S2_fjLj6144ELj1ELj1ELj8ELj16ENS_18Kernel_traits_baseILj6144ES2_S2_S2_S2_fjLj256EEEEELb1ELb1ELb1EEEvNS_9BwdParamsE)
        /*0c5c*/ 	.word	0x00000000


	//----- nvinfo : EIATTR_MIN_STACK_SIZE
	.align		4
.L_527:
        /*0c60*/ 	.byte	0x04, 0x12
        /*0c62*/ 	.short	(.L_529 - .L_528)
	.align		4
.L_528:
        /*0c64*/ 	.word	index@(_ZN10layer_norm31ln_parallel_residual_bwd_kernelINS_13Kernel_traitsIf13__nv_bfloat16S2_S2_fjLj6144ELj1ELj1ELj8ELj16ENS_18Kernel_traits_baseILj6144EfS2_S2_S2_fjLj256EEEEELb0ELb0ELb0EEEvNS_9BwdParamsE)
        /*0c68*/ 	.word	0x00000000


	//----- nvinfo : EIATTR_MIN_STACK_SIZE
	.align		4
.L_529:
        /*0c6c*/ 	.byte	0x04, 0x12
        /*0c6e*/ 	.short	(.L_531 - .L_530)
	.align		4
.L_530:
        /*0c70*/ 	.word	index@(_ZN10layer_norm31ln_parallel_residual_bwd_kernelINS_13Kernel_traitsIf13__nv_bfloat16S2_S2_fjLj6144ELj1ELj1ELj8ELj16ENS_18Kernel_traits_baseILj6144EfS2_S2_S2_fjLj256EEEEELb0ELb0ELb1EEEvNS_9BwdParamsE)
        /*0c74*/ 	.word	0x00000000


	//----- nvinfo : EIATTR_MIN_STACK_SIZE
	.align		4
.L_531:
        /*0c78*/ 	.byte	0x04, 0x12
        /*0c7a*/ 	.short	(.L_533 - .L_532)
	.align		4
.L_532:
        /*0c7c*/ 	.word	index@(_ZN10layer_norm31ln_parallel_residual_bwd_kernelINS_13Kernel_traitsIf13__nv_bfloat16S2_S2_fjLj6144ELj1ELj1ELj8ELj16ENS_18Kernel_traits_baseILj6144EfS2_S2_S2_fjLj256EEEEELb0ELb1ELb0EEEvNS_9BwdParamsE)
        /*0c80*/ 	.word	0x00000000


	//----- nvinfo : EIATTR_MIN_STACK_SIZE
	.align		4
.L_533:
        /*0c84*/ 	.byte	0x04, 0x12
        /*0c86*/ 	.short	(.L_535 - .L_534)
	.align		4
.L_534:
        /*0c88*/ 	.word	index@(_ZN10layer_norm31ln_parallel_residual_bwd_kernelINS_13Kernel_traitsIf13__nv_bfloat16S2_S2_fjLj6144ELj1ELj1ELj8ELj16ENS_18Kernel_traits_baseILj6144EfS2_S2_S2_fjLj256EEEEELb0ELb1ELb1EEEvNS_9BwdParamsE)
        /*0c8c*/ 	.word	0x00000000


	//----- nvinfo : EIATTR_MIN_STACK_SIZE
	.align		4
.L_535:
        /*0c90*/ 	.byte	0x04, 0x12
        /*0c92*/ 	.short	(.L_537 - .L_536)
	.align		4
.L_536:
        /*0c94*/ 	.word	index@(_ZN10layer_norm31ln_parallel_residual_bwd_kernelINS_13Kernel_traitsIf13__nv_bfloat16S2_S2_fjLj6144ELj1ELj1ELj8ELj16ENS_18Kernel_traits_baseILj6144EfS2_S2_S2_fjLj256EEEEELb1ELb0ELb0EEEvNS_9BwdParamsE)
        /*0c98*/ 	.word	0x00000000


	//----- nvinfo : EIATTR_MIN_STACK_SIZE
	.align		4
.L_537:
        /*0c9c*/ 	.byte	0x04, 0x12
        /*0c9e*/ 	.short	(.L_539 - .L_538)
	.align		4
.L_538:
        /*0ca0*/ 	.word	index@(_ZN10layer_norm31ln_parallel_residual_bwd_kernelINS_13Kernel_traitsIf13__nv_bfloat16S2_S2_fjLj6144ELj1ELj1ELj8ELj16ENS_18Kernel_traits_baseILj6144EfS2_S2_S2_fjLj256EEEEELb1ELb0ELb1EEEvNS_9BwdParamsE)
        /*0ca4*/ 	.word	0x00000000


	//----- nvinfo : EIATTR_MIN_STACK_SIZE
	.align		4
.L_539:
        /*0ca8*/ 	.byte	0x04, 0x12
        /*0caa*/ 	.short	(.L_541 - .L_540)
	.align		4
.L_540:
        /*0cac*/ 	.word	index@(_ZN10layer_norm22ln_bwd_finalize_kernelINS_22Kernel_traits_finalizeILj6144Ef13__nv_bfloat16S2_S2_fjLb0ELj1024ELj4ENS_18Kernel_traits_baseILj6144EfS2_S2_S2_fjLj1024EEEEELb0ELb0EEEvNS_9BwdParamsE)
        /*0cb0*/ 	.word	0x00000000


	//----- nvinfo : EIATTR_MIN_STACK_SIZE
	.align		4
.L_541:
        /*0cb4*/ 	.byte	0x04, 0x12
        /*0cb6*/ 	.short	(.L_543 - .L_542)
	.align		4
.L_542:
        /*0cb8*/ 	.word	index@(_ZN10layer_norm40ln_parallel_residual_bwd_finalize_kernelINS_22Kernel_traits_finalizeILj6144Ef13__nv_bfloat16S2_S2_fjLb0ELj1024ELj4ENS_18Kernel_traits_baseILj6144EfS2_S2_S2_fjLj1024EEEEELb0EEEvNS_9BwdParamsE)
        /*0cbc*/ 	.word	0x00000000


	//----- nvinfo : EIATTR_MIN_STACK_SIZE
	.align		4
.L_543:
        /*0cc0*/ 	.byte	0x04, 0x12
        /*0cc2*/ 	.short	(.L_545 - .L_544)
	.align		4
.L_544:
        /*0cc4*/ 	.word	index@(_ZN10layer_norm31ln_parallel_residual_bwd_kernelINS_13Kernel_traitsIf13__nv_bfloat16S2_S2_fjLj6144ELj1ELj1ELj8ELj16ENS_18Kernel_traits_baseILj6144EfS2_S2_S2_fjLj256EEEEELb1ELb1ELb0EEEvNS_9BwdParamsE)
        /*0cc8*/ 	.word	0x00000000


	//----- nvinfo : EIATTR_MIN_STACK_SIZE
	.align		4
.L_545:
        /*0ccc*/ 	.byte	0x04, 0x12
        /*0cce*/ 	.short	(.L_547 - .L_546)
	.align		4
.L_546:
        /*0cd0*/ 	.word	index@(_ZN10layer_norm22ln_bwd_finalize_kernelINS_22Kernel_traits_finalizeILj6144Ef13__nv_bfloat16S2_S2_fjLb0ELj1024ELj4ENS_18Kernel_traits_baseILj6144EfS2_S2_S2_fjLj1024EEEEELb0ELb1EEEvNS_9BwdParamsE)
        /*0cd4*/ 	.word	0x00000000


	//----- nvinfo : EIATTR_MIN_STACK_SIZE
	.align		4
.L_547:
        /*0cd8*/ 	.byte	0x04, 0x12
        /*0cda*/ 	.short	(.L_549 - .L_548)
	.align		4
.L_548:
        /*0cdc*/ 	.word	index@(_ZN10layer_norm40ln_parallel_residual_bwd_finalize_kernelINS_22Kernel_traits_finalizeILj6144Ef13__nv_bfloat16S2_S2_fjLb0ELj1024ELj4ENS_18Kernel_traits_baseILj6144EfS2_S2_S2_fjLj1024EEEEELb1EEEvNS_9BwdParamsE)
        /*0ce0*/ 	.word	0x00000000


	//----- nvinfo : EIATTR_MIN_STACK_SIZE
	.align		4
.L_549:
        /*0ce4*/ 	.byte	0x04, 0x12
        /*0ce6*/ 	.short	(.L_551 - .L_550)
	.align		4
.L_550:
        /*0ce8*/ 	.word	index@(_ZN10layer_norm31ln_parallel_residual_bwd_kernelINS_13Kernel_traitsIf13__nv_bfloat16S2_S2_fjLj6144ELj1ELj1ELj8ELj16ENS_18Kernel_traits_baseILj6144EfS2_S2_S2_fjLj256EEEEELb1ELb1ELb1EEEvNS_9BwdParamsE)
        /*0cec*/ 	.word	0x00000000


	//----- nvinfo : EIATTR_MIN_STACK_SIZE
	.align		4
.L_551:
        /*0cf0*/ 	.byte	0x04, 0x12
        /*0cf2*/ 	.short	(.L_553 - .L_552)
	.align		4
.L_552:
        /*0cf4*/ 	.word	index@(_ZN10layer_norm31ln_parallel_residual_bwd_kernelINS_13Kernel_traitsI13__nv_bfloat16S2_fS2_fjLj6144ELj1ELj1ELj8ELj16ENS_18Kernel_traits_baseILj6144ES2_S2_fS2_fjLj256EEEEELb0ELb0ELb0EEEvNS_9BwdParamsE)
        /*0cf8*/ 	.word	0x00000000


	//----- nvinfo : EIATTR_MIN_STACK_SIZE
	.align		4
.L_553:
        /*0cfc*/ 	.byte	0x04, 0x12
        /*0cfe*/ 	.short	(.L_555 - .L_554)
	.align		4
.L_554:
        /*0d00*/ 	.word	index@(_ZN10layer_norm31ln_parallel_residual_bwd_kernelINS_13Kernel_traitsI13__nv_bfloat16S2_fS2_fjLj6144ELj1ELj1ELj8ELj16ENS_18Kernel_traits_baseILj6144ES2_S2_fS2_fjLj256EEEEELb0ELb0ELb1EEEvNS_9BwdParamsE)
        /*0d04*/ 	.word	0x00000000


	//----- nvinfo : EIATTR_MIN_STACK_SIZE
	.align		4
.L_555:
        /*0d08*/ 	.byte	0x04, 0x12
        /*0d0a*/ 	.short	(.L_557 - .L_556)
	.align		4
.L_556:
        /*0d0c*/ 	.word	index@(_ZN10layer_norm31ln_parallel_residual_bwd_kernelINS_13Kernel_traitsI13__nv_bfloat16S2_fS2_fjLj6144ELj1ELj1ELj8ELj16ENS_18Kernel_traits_baseILj6144ES2_S2_fS2_fjLj256EEEEELb0ELb1ELb0EEEvNS_9BwdParamsE)
        /*0d10*/ 	.word	0x00000000


	//----- nvinfo : EIATTR_MIN_STACK_SIZE
	.align		4
.L_557:
        /*0d14*/ 	.byte	0x04, 0x12
        /*0d16*/ 	.short	(.L_559 - .L_558)
	.align		4
.L_558:
        /*0d18*/ 	.word	index@(_ZN10layer_norm31ln_parallel_residual_bwd_kernelINS_13Kernel_traitsI13__nv_bfloat16S2_fS2_fjLj6144ELj1ELj1ELj8ELj16ENS_18Kernel_traits_baseILj6144ES2_S2_fS2_fjLj256EEEEELb0ELb1ELb1EEEvNS_9BwdParamsE)
        /*0d1c*/ 	.word	0x00000000


	//----- nvinfo : EIATTR_MIN_STACK_SIZE
	.align		4
.L_559:
        /*0d20*/ 	.byte	0x04, 0x12
        /*0d22*/ 	.short	(.L_561 - .L_560)
	.align		4
.L_560:
        /*0d24*/ 	.word	index@(_ZN10layer_norm31ln_parallel_residual_bwd_kernelINS_13Kernel_traitsI13__nv_bfloat16S2_fS2_fjLj6144ELj1ELj1ELj8ELj16ENS_18Kernel_traits_baseILj6144ES2_S2_fS2_fjLj256EEEEELb1ELb0ELb0EEEvNS_9BwdParamsE)
        /*0d28*/ 	.word	0x00000028


	//----- nvinfo : EIATTR_MIN_STACK_SIZE
	.align		4
.L_561:
        /*0d2c*/ 	.byte	0x04, 0x12
        /*0d2e*/ 	.short	(.L_563 - .L_562)
	.align		4
.L_562:
        /*0d30*/ 	.word	index@(_ZN10layer_norm31ln_parallel_residual_bwd_kernelINS_13Kernel_traitsI13__nv_bfloat16S2_fS2_fjLj6144ELj1ELj1ELj8ELj16ENS_18Kernel_traits_baseILj6144ES2_S2_fS2_fjLj256EEEEELb1ELb0ELb1EEEvNS_9BwdParamsE)
        /*0d34*/ 	.word	0x00000030


	//----- nvinfo : EIATTR_MIN_STACK_SIZE
	.align		4
.L_563:
        /*0d38*/ 	.byte	0x04, 0x12
        /*0d3a*/ 	.short	(.L_565 - .L_564)
	.align		4
.L_564:
        /*0d3c*/ 	.word	index@(_ZN10layer_norm22ln_bwd_finalize_kernelINS_22Kernel_traits_finalizeILj6144E13__nv_bfloat16S2_fS2_fjLb0ELj1024ELj4ENS_18Kernel_traits_baseILj6144ES2_S2_fS2_fjLj1024EEEEELb0ELb0EEEvNS_9BwdParamsE)
        /*0d40*/ 	.word	0x00000000


	//----- nvinfo : EIATTR_MIN_STACK_SIZE
	.align		4
.L_565:
        /*0d44*/ 	.byte	0x04, 0x12
        /*0d46*/ 	.short	(.L_567 - .L_566)
	.align		4
.L_566:
        /*0d48*/ 	.word	index@(_ZN10layer_norm40ln_parallel_residual_bwd_finalize_kernelINS_22Kernel_traits_finalizeILj6144E13__nv_bfloat16S2_fS2_fjLb0ELj1024ELj4ENS_18Kernel_traits_baseILj6144ES2_S2_fS2_fjLj1024EEEEELb0EEEvNS_9BwdParamsE)
        /*0d4c*/ 	.word	0x00000000


	//----- nvinfo : EIATTR_MIN_STACK_SIZE
	.align		4
.L_567:
        /*0d50*/ 	.byte	0x04, 0x12
        /*0d52*/ 	.short	(.L_569 - .L_568)
	.align		4
.L_568:
        /*0d54*/ 	.word	index@(_ZN10layer_norm31ln_parallel_residual_bwd_kernelINS_13Kernel_traitsI13__nv_bfloat16S2_fS2_fjLj6144ELj1ELj1ELj8ELj16ENS_18Kernel_traits_baseILj6144ES2_S2_fS2_fjLj256EEEEELb1ELb1ELb0EEEvNS_9BwdParamsE)
        /*0d58*/ 	.word	0x00000000


	//----- nvinfo : EIATTR_MIN_STACK_SIZE
	.align		4
.L_569:
        /*0d5c*/ 	.byte	0x04, 0x12
        /*0d5e*/ 	.short	(.L_571 - .L_570)
	.align		4
.L_570:
        /*0d60*/ 	.word	index@(_ZN10layer_norm22ln_bwd_finalize_kernelINS_22Kernel_traits_finalizeILj6144E13__nv_bfloat16S2_fS2_fjLb0ELj1024ELj4ENS_18Kernel_traits_baseILj6144ES2_S2_fS2_fjLj1024EEEEELb0ELb1EEEvNS_9BwdParamsE)
        /*0d64*/ 	.word	0x00000000


	//----- nvinfo : EIATTR_MIN_STACK_SIZE
	.align		4
.L_571:
        /*0d68*/ 	.byte	0x04, 0x12
        /*0d6a*/ 	.short	(.L_573 - .L_572)
	.align		4
.L_572:
        /*0d6c*/ 	.word	index@(_ZN10layer_norm40ln_parallel_residual_bwd_finalize_kernelINS_22Kernel_traits_finalizeILj6144E13__nv_bfloat16S2_fS2_fjLb0ELj1024ELj4ENS_18Kernel_traits_baseILj6144ES2_S2_fS2_fjLj1024EEEEELb1EEEvNS_9BwdParamsE)
        /*0d70*/ 	.word	0x00000000


	//----- nvinfo : EIATTR_MIN_STACK_SIZE
	.align		4
.L_573:
        /*0d74*/ 	.byte	0x04, 0x12
        /*0d76*/ 	.short	(.L_575 - .L_574)
	.align		4
.L_574:
        /*0d78*/ 	.word	index@(_ZN10layer_norm31ln_parallel_residual_bwd_kernelINS_13Kernel_traitsI13__nv_bfloat16S2_fS2_fjLj6144ELj1ELj1ELj8ELj16ENS_18Kernel_traits_baseILj6144ES2_S2_fS2_fjLj256EEEEELb1ELb1ELb1EEEvNS_9BwdParamsE)
        /*0d7c*/ 	.word	0x00000000


	//----- nvinfo : EIATTR_MIN_STACK_SIZE
	.align		4
.L_575:
        /*0d80*/ 	.byte	0x04, 0x12
        /*0d82*/ 	.short	(.L_577 - .L_576)
	.align		4
.L_576:
        /*0d84*/ 	.word	index@(_ZN10layer_norm31ln_parallel_residual_bwd_kernelINS_13Kernel_traitsIf13__nv_bfloat16fS2_fjLj6144ELj1ELj1ELj8ELj16ENS_18Kernel_traits_baseILj6144EfS2_fS2_fjLj256EEEEELb0ELb0ELb0EEEvNS_9BwdParamsE)
        /*0d88*/ 	.word	0x00000000


	//----- nvinfo : EIATTR_MIN_STACK_SIZE
	.align		4
.L_577:
        /*0d8c*/ 	.byte	0x04, 0x12
        /*0d8e*/ 	.short	(.L_579 - .L_578)
	.align		4
.L_578:
        /*0d90*/ 	.word	index@(_ZN10layer_norm31ln_parallel_residual_bwd_kernelINS_13Kernel_traitsIf13__nv_bfloat16fS2_fjLj6144ELj1ELj1ELj8ELj16ENS_18Kernel_traits_baseILj6144EfS2_fS2_fjLj256EEEEELb0ELb0ELb1EEEvNS_9BwdParamsE)
        /*0d94*/ 	.word	0x00000000


	//----- nvinfo : EIATTR_MIN_STACK_SIZE
	.align		4
.L_579:
        /*0d98*/ 	.byte	0x04, 0x12
        /*0d9a*/ 	.short	(.L_581 - .L_580)
	.align		4
.L_580:
        /*0d9c*/ 	.word	index@(_ZN10layer_norm31ln_parallel_residual_bwd_kernelINS_13Kernel_traitsIf13__nv_bfloat16fS2_fjLj6144ELj1ELj1ELj8ELj16ENS_18Kernel_traits_baseILj6144EfS2_fS2_fjLj256EEEEELb0ELb1ELb0EEEvNS_9BwdParamsE)
        /*0da0*/ 	.word	0x00000000


	//----- nvinfo : EIATTR_MIN_STACK_SIZE
	.align		4
.L_581:
        /*0da4*/ 	.byte	0x04, 0x12
        /*0da6*/ 	.short	(.L_583 - .L_582)
	.align		4
.L_582:
        /*0da8*/ 	.word	index@(_ZN10layer_norm31ln_parallel_residual_bwd_kernelINS_13Kernel_traitsIf13__nv_bfloat16fS2_fjLj6144ELj1ELj1ELj8ELj16ENS_18Kernel_traits_baseILj6144EfS2_fS2_fjLj256EEEEELb0ELb1ELb1EEEvNS_9BwdParamsE)
        /*0dac*/ 	.word	0x00000000


	//----- nvinfo : EIATTR_MIN_STACK_SIZE
	.align		4
.L_583:
        /*0db0*/ 	.byte	0x04, 0x12
        /*0db2*/ 	.short	(.L_585 - .L_584)
	.align		4
.L_584:
        /*0db4*/ 	.word	index@(_ZN10layer_norm31ln_parallel_residual_bwd_kernelINS_13Kernel_traitsIf13__nv_bfloat16fS2_fjLj6144ELj1ELj1ELj8ELj16ENS_18Kernel_traits_baseILj6144EfS2_fS2_fjLj256EEEEELb1ELb0ELb0EEEvNS_9BwdParamsE)
        /*0db8*/ 	.word	0x00000038


	//----- nvinfo : EIATTR_MIN_STACK_SIZE
	.align		4
.L_585:
        /*0dbc*/ 	.byte	0x04, 0x12
        /*0dbe*/ 	.short	(.L_587 - .L_586)
	.align		4
.L_586:
        /*0dc0*/ 	.word	index@(_ZN10layer_norm31ln_parallel_residual_bwd_kernelINS_13Kernel_traitsIf13__nv_bfloat16fS2_fjLj6144ELj1ELj1ELj8ELj16ENS_18Kernel_traits_baseILj6144EfS2_fS2_fjLj256EEEEELb1ELb0ELb1EEEvNS_9BwdParamsE)
        /*0dc4*/ 	.word	0x00000030


	//----- nvinfo : EIATTR_MIN_STACK_SIZE
	.align		4
.L_587:
        /*0dc8*/ 	.byte	0x04, 0x12
        /*0dca*/ 	.short	(.L_589 - .L_588)
	.align		4
.L_588:
        /*0dcc*/ 	.word	index@(_ZN10layer_norm22ln_bwd_finalize_kernelINS_22Kernel_traits_finalizeILj6144Ef13__nv_bfloat16fS2_fjLb0ELj1024ELj4ENS_18Kernel_traits_baseILj6144EfS2_fS2_fjLj1024EEEEELb0ELb0EEEvNS_9BwdParamsE)
        /*0dd0*/ 	.word	0x00000000


	//----- nvinfo : EIATTR_MIN_STACK_SIZE
	.align		4
.L_589:
        /*0dd4*/ 	.byte	0x04, 0x12
        /*0dd6*/ 	.short	(.L_591 - .L_590)
	.align		4
.L_590:
        /*0dd8*/ 	.word	index@(_ZN10layer_norm40ln_parallel_residual_bwd_finalize_kernelINS_22Kernel_traits_finalizeILj6144Ef13__nv_bfloat16fS2_fjLb0ELj1024ELj4ENS_18Kernel_traits_baseILj6144EfS2_fS2_fjLj1024EEEEELb0EEEvNS_9BwdParamsE)
        /*0ddc*/ 	.word	0x00000000


	//----- nvinfo : EIATTR_MIN_STACK_SIZE
	.align		4
.L_591:
        /*0de0*/ 	.byte	0x04, 0x12
        /*0de2*/ 	.short	(.L_593 - .L_592)
	.align		4
.L_592:
        /*0de4*/ 	.word	index@(_ZN10layer_norm31ln_parallel_residual_bwd_kernelINS_13Kernel_traitsIf13__nv_bfloat16fS2_fjLj6144ELj1ELj1ELj8ELj16ENS_18Kernel_traits_baseILj6144EfS2_fS2_fjLj256EEEEELb1ELb1ELb0EEEvNS_9BwdParamsE)
        /*0de8*/ 	.word	0x00000000


	//----- nvinfo : EIATTR_MIN_STACK_SIZE
	.align		4
.L_593:
        /*0dec*/ 	.byte	0x04, 0x12
        /*0dee*/ 	.short	(.L_595 - .L_594)
	.align		4
.L_594:
        /*0df0*/ 	.word	index@(_ZN10layer_norm22ln_bwd_finalize_kernelINS_22Kernel_traits_finalizeILj6144Ef13__nv_bfloat16fS2_fjLb0ELj1024ELj4ENS_18Kernel_traits_baseILj6144EfS2_fS2_fjLj1024EEEEELb0ELb1EEEvNS_9BwdParamsE)
        /*0df4*/ 	.word	0x00000000


	//----- nvinfo : EIATTR_MIN_STACK_SIZE
	.align		4
.L_595:
        /*0df8*/ 	.byte	0x04, 0x12
        /*0dfa*/ 	.short	(.L_597 - .L_596)
	.align		4
.L_596:
        /*0dfc*/ 	.word	index@(_ZN10layer_norm40ln_parallel_residual_bwd_finalize_kernelINS_22Kernel_traits_finalizeILj6144Ef13__nv_bfloat16fS2_fjLb0ELj1024ELj4ENS_18Kernel_traits_baseILj6144EfS2_fS2_fjLj1024EEEEELb1EEEvNS_9BwdParamsE)
        /*0e00*/ 	.word	0x00000000


	//----- nvinfo : EIATTR_MIN_STACK_SIZE
	.align		4
.L_597:
        /*0e04*/ 	.byte	0x04, 0x12
        /*0e06*/ 	.short	(.L_599 - .L_598)
	.align		4
.L_598:
        /*0e08*/ 	.word	index@(_ZN10layer_norm31ln_parallel_residual_bwd_kernelINS_13Kernel_traitsIf13__nv_bfloat16fS2_fjLj6144ELj1ELj1ELj8ELj16ENS_18Kernel_traits_baseILj6144EfS2_fS2_fjLj256EEEEELb1ELb1ELb1EEEvNS_9BwdParamsE)
        /*0e0c*/ 	.word	0x00000000


	//----- nvinfo : EIATTR_MIN_STACK_SIZE
	.align		4
.L_599:
        /*0e10*/ 	.byte	0x04, 0x12
        /*0e12*/ 	.short	(.L_601 - .L_600)
	.align		4
.L_600:
        /*0e14*/ 	.word	index@(_ZN10layer_norm31ln_parallel_residual_bwd_kernelINS_13Kernel_traitsIf6__halfS2_S2_fjLj6144ELj1ELj1ELj8ELj16ENS_18Kernel_traits_baseILj6144EfS2_S2_S2_fjLj256EEEEELb0ELb0ELb0EEEvNS_9BwdParamsE)
        /*0e18*/ 	.word	0x00000000


	//----- nvinfo : EIATTR_MIN_STACK_SIZE
	.align		4
.L_601:
        /*0e1c*/ 	.byte	0x04, 0x12
        /*0e1e*/ 	.short	(.L_603 - .L_602)
	.align		4
.L_602:
        /*0e20*/ 	.word	index@(_ZN10layer_norm31ln_parallel_residual_bwd_kernelINS_13Kernel_traitsIf6__halfS2_S2_fjLj6144ELj1ELj1ELj8ELj16ENS_18Kernel_traits_baseILj6144EfS2_S2_S2_fjLj256EEEEELb0ELb0ELb1EEEvNS_9BwdParamsE)
        /*0e24*/ 	.word	0x00000000


	//----- nvinfo : EIATTR_MIN_STACK_SIZE
	.align		4
.L_603:
        /*0e28*/ 	.byte	0x04, 0x12
        /*0e2a*/ 	.short	(.L_605 - .L_604)
	.align		4
.L_604:
        /*0e2c*/ 	.word	index@(_ZN10layer_norm31ln_parallel_residual_bwd_kernelINS_13Kernel_traitsIf6__halfS2_S2_fjLj6144ELj1ELj1ELj8ELj16ENS_18Kernel_traits_baseILj6144EfS2_S2_S2_fjLj256EEEEELb0ELb1ELb0EEEvNS_9BwdParamsE)
        /*0e30*/ 	.word	0x00000000


	//----- nvinfo : EIATTR_MIN_STACK_SIZE
	.align		4
.L_605:
        /*0e34*/ 	.byte	0x04, 0x12
        /*0e36*/ 	.short	(.L_607 - .L_606)
	.align		4
.L_606:
        /*0e38*/ 	.word	index@(_ZN10layer_norm31ln_parallel_residual_bwd_kernelINS_13Kernel_traitsIf6__halfS2_S2_fjLj6144ELj1ELj1ELj8ELj16ENS_18Kernel_traits_baseILj6144EfS2_S2_S2_fjLj256EEEEELb0ELb1ELb1EEEvNS_9BwdParamsE)
        /*0e3c*/ 	.word	0x00000000


	//----- nvinfo : EIATTR_MIN_STACK_SIZE
	.align		4
.L_607:
        /*0e40*/ 	.byte	0x04, 0x12
        /*0e42*/ 	.short	(.L_609 - .L_608)
	.align		4
.L_608:
        /*0e44*/ 	.word	index@(_ZN10layer_norm31ln_parallel_residual_bwd_kernelINS_13Kernel_traitsIf6__halfS2_S2_fjLj6144ELj1ELj1ELj8ELj16ENS_18Kernel_traits_baseILj6144EfS2_S2_S2_fjLj256EEEEELb1ELb0ELb0EEEvNS_9BwdParamsE)
        /*0e48*/ 	.word	0x00000000


	//----- nvinfo : EIATTR_MIN_STACK_SIZE
	.align		4
.L_609:
        /*0e4c*/ 	.byte	0x04, 0x12
        /*0e4e*/ 	.short	(.L_611 - .L_610)
	.align		4
.L_610:
        /*0e50*/ 	.word	index@(_ZN10layer_norm31ln_parallel_residual_bwd_kernelINS_13Kernel_traitsIf6__halfS2_S2_fjLj6144ELj1ELj1ELj8ELj16ENS_18Kernel_traits_baseILj6144EfS2_S2_S2_fjLj256EEEEELb1ELb0ELb1EEEvNS_9BwdParamsE)
        /*0e54*/ 	.word	0x00000000


	//----- nvinfo : EIATTR_MIN_STACK_SIZE
	.align		4
.L_611:
        /*0e58*/ 	.byte	0x04, 0x12
        /*0e5a*/ 	.short	(.L_613 - .L_612)
	.align		4
.L_612:
        /*0e5c*/ 	.word	index@(_ZN10layer_norm22ln_bwd_finalize_kernelINS_22Kernel_traits_finalizeILj6144Ef6__halfS2_S2_fjLb0ELj1024ELj4ENS_18Kernel_traits_baseILj6144EfS2_S2_S2_fjLj1024EEEEELb0ELb0EEEvNS_9BwdParamsE)
        /*0e60*/ 	.word	0x00000000


	//----- nvinfo : EIATTR_MIN_STACK_SIZE
	.align		4
.L_613:
        /*0e64*/ 	.byte	0x04, 0x12
        /*0e66*/ 	.short	(.L_615 - .L_614)
	.align		4
.L_614:
        /*0e68*/ 	.word	index@(_ZN10layer_norm40ln_parallel_residual_bwd_finalize_kernelINS_22Kernel_traits_finalizeILj6144Ef6__halfS2_S2_fjLb0ELj1024ELj4ENS_18Kernel_traits_baseILj6144EfS2_S2_S2_fjLj1024EEEEELb0EEEvNS_9BwdParamsE)
        /*0e6c*/ 	.word	0x00000000


	//----- nvinfo : EIATTR_MIN_STACK_SIZE
	.align		4
.L_615:
        /*0e70*/ 	.byte	0x04, 0x12
        /*0e72*/ 	.short	(.L_617 - .L_616)
	.align		4
.L_616:
        /*0e74*/ 	.word	index@(_ZN10layer_norm31ln_parallel_residual_bwd_kernelINS_13Kernel_traitsIf6__halfS2_S2_fjLj6144ELj1ELj1ELj8ELj16ENS_18Kernel_traits_baseILj6144EfS2_S2_S2_fjLj256EEEEELb1ELb1ELb0EEEvNS_9BwdParamsE)
        /*0e78*/ 	.word	0x00000000


	//----- nvinfo : EIATTR_MIN_STACK_SIZE
	.align		4
.L_617:
        /*0e7c*/ 	.byte	0x04, 0x12
        /*0e7e*/ 	.short	(.L_619 - .L_618)
	.align		4
.L_618:
        /*0e80*/ 	.word	index@(_ZN10layer_norm22ln_bwd_finalize_kernelINS_22Kernel_traits_finalizeILj6144Ef6__halfS2_S2_fjLb0ELj1024ELj4ENS_18Kernel_traits_baseILj6144EfS2_S2_S2_fjLj1024EEEEELb0ELb1EEEvNS_9BwdParamsE)
        /*0e84*/ 	.word	0x00000000


	//----- nvinfo : EIATTR_MIN_STACK_SIZE
	.align		4
.L_619:
        /*0e88*/ 	.byte	0x04, 0x12
        /*0e8a*/ 	.short	(.L_621 - .L_620)
	.align		4
.L_620:
        /*0e8c*/ 	.word	index@(_ZN10layer_norm40ln_parallel_residual_bwd_finalize_kernelINS_22Kernel_traits_finalizeILj6144Ef6__halfS2_S2_fjLb0ELj1024ELj4ENS_18Kernel_traits_baseILj6144EfS2_S2_S2_fjLj1024EEEEELb1EEEvNS_9BwdParamsE)
        /*0e90*/ 	.word	0x00000000


	//----- nvinfo : EIATTR_MIN_STACK_SIZE
	.align		4
.L_621:
        /*0e94*/ 	.byte	0x04, 0x12
        /*0e96*/ 	.short	(.L_623 - .L_622)
	.align		4
.L_622:
        /*0e98*/ 	.word	index@(_ZN10layer_norm31ln_parallel_residual_bwd_kernelINS_13Kernel_traitsIf6__halfS2_S2_fjLj6144ELj1ELj1ELj8ELj16ENS_18Kernel_traits_baseILj6144EfS2_S2_S2_fjLj256EEEEELb1ELb1ELb1EEEvNS_9BwdParamsE)
        /*0e9c*/ 	.word	0x00000000


	//----- nvinfo : EIATTR_MIN_STACK_SIZE
	.align		4
.L_623:
        /*0ea0*/ 	.byte	0x04, 0x12
        /*0ea2*/ 	.short	(.L_625 - .L_624)
	.align		4
.L_624:
        /*0ea4*/ 	.word	index@(_ZN10layer_norm31ln_parallel_residual_bwd_kernelINS_13Kernel_traitsI6__halfS2_fS2_fjLj6144ELj1ELj1ELj8ELj16ENS_18Kernel_traits_baseILj6144ES2_S2_fS2_fjLj256EEEEELb0ELb0ELb0EEEvNS_9BwdParamsE)
        /*0ea8*/ 	.word	0x00000000


	//----- nvinfo : EIATTR_MIN_STACK_SIZE
	.align		4
.L_625:
        /*0eac*/ 	.byte	0x04, 0x12
        /*0eae*/ 	.short	(.L_627 - .L_626)
	.align		4
.L_626:
        /*0eb0*/ 	.word	index@(_ZN10layer_norm31ln_parallel_residual_bwd_kernelINS_13Kernel_traitsI6__halfS2_fS2_fjLj6144ELj1ELj1ELj8ELj16ENS_18Kernel_traits_baseILj6144ES2_S2_fS2_fjLj256EEEEELb0ELb0ELb1EEEvNS_9BwdParamsE)
        /*0eb4*/ 	.word	0x00000000


	//----- nvinfo : EIATTR_MIN_STACK_SIZE
	.align		4
.L_627:
        /*0eb8*/ 	.byte	0x04, 0x12
        /*0eba*/ 	.short	(.L_629 - .L_628)
	.align		4
.L_628:
        /*0ebc*/ 	.word	index@(_ZN10layer_norm31ln_parallel_residual_bwd_kernelINS_13Kernel_traitsI6__halfS2_fS2_fjLj6144ELj1ELj1ELj8ELj16ENS_18Kernel_traits_baseILj6144ES2_S2_fS2_fjLj256EEEEELb0ELb1ELb0EEEvNS_9BwdParamsE)
        /*0ec0*/ 	.word	0x00000000


	//----- nvinfo : EIATTR_MIN_STACK_SIZE
	.align		4
.L_629:
        /*0ec4*/ 	.byte	0x04, 0x12
        /*0ec6*/ 	.short	(.L_631 - .L_630)
	.align		4
.L_630:
        /*0ec8*/ 	.word	index@(_ZN10layer_norm31ln_parallel_residual_bwd_kernelINS_13Kernel_traitsI6__halfS2_fS2_fjLj6144ELj1ELj1ELj8ELj16ENS_18Kernel_traits_baseILj6144ES2_S2_fS2_fjLj256EEEEELb0ELb1ELb1EEEvNS_9BwdParamsE)
        /*0ecc*/ 	.word	0x00000000


	//----- nvinfo : EIATTR_MIN_STACK_SIZE
	.align		4
.L_631:
        /*0ed0*/ 	.byte	0x04, 0x12
        /*0ed2*/ 	.short	(.L_633 - .L_632)
	.align		4
.L_632:
        /*0ed4*/ 	.word	index@(_ZN10layer_norm31ln_parallel_residual_bwd_kernelINS_13Kernel_traitsI6__halfS2_fS2_fjLj6144ELj1ELj1ELj8ELj16ENS_18Kernel_traits_baseILj6144ES2_S2_fS2_fjLj256EEEEELb1ELb0ELb0EEEvNS_9BwdParamsE)
        /*0ed8*/ 	.word	0x00000028


	//----- nvinfo : EIATTR_MIN_STACK_SIZE
	.align		4
.L_633:
        /*0edc*/ 	.byte	0x04, 0x12
        /*0ede*/ 	.short	(.L_635 - .L_634)
	.align		4
.L_634:
        /*0ee0*/ 	.word	index@(_ZN10layer_norm31ln_parallel_residual_bwd_kernelINS_13Kernel_traitsI6__halfS2_fS2_fjLj6144ELj1ELj1ELj8ELj16ENS_18Kernel_traits_baseILj6144ES2_S2_fS2_fjLj256EEEEELb1ELb0ELb1EEEvNS_9BwdParamsE)
        /*0ee4*/ 	.word	0x00000030


	//----- nvinfo : EIATTR_MIN_STACK_SIZE
	.align		4
.L_635:
        /*0ee8*/ 	.byte	0x04, 0x12
        /*0eea*/ 	.short	(.L_637 - .L_636)
	.align		4
.L_636:
        /*0eec*/ 	.word	index@(_ZN10layer_norm22ln_bwd_finalize_kernelINS_22Kernel_traits_finalizeILj6144E6__halfS2_fS2_fjLb0ELj1024ELj4ENS_18Kernel_traits_baseILj6144ES2_S2_fS2_fjLj1024EEEEELb0ELb0EEEvNS_9BwdParamsE)
        /*0ef0*/ 	.word	0x00000000


	//----- nvinfo : EIATTR_MIN_STACK_SIZE
	.align		4
.L_637:
        /*0ef4*/ 	.byte	0x04, 0x12
        /*0ef6*/ 	.short	(.L_639 - .L_638)
	.align		4
.L_638:
        /*0ef8*/ 	.word	index@(_ZN10layer_norm40ln_parallel_residual_bwd_finalize_kernelINS_22Kernel_traits_finalizeILj6144E6__halfS2_fS2_fjLb0ELj1024ELj4ENS_18Kernel_traits_baseILj6144ES2_S2_fS2_fjLj1024EEEEELb0EEEvNS_9BwdParamsE)
        /*0efc*/ 	.word	0x00000000


	//----- nvinfo : EIATTR_MIN_STACK_SIZE
	.align		4
.L_639:
        /*0f00*/ 	.byte	0x04, 0x12
        /*0f02*/ 	.short	(.L_641 - .L_640)
	.align		4
.L_640:
        /*0f04*/ 	.word	index@(_ZN10layer_norm31ln_parallel_residual_bwd_kernelINS_13Kernel_traitsI6__halfS2_fS2_fjLj6144ELj1ELj1ELj8ELj16ENS_18Kernel_traits_baseILj6144ES2_S2_fS2_fjLj256EEEEELb1ELb1ELb0EEEvNS_9BwdParamsE)
        /*0f08*/ 	.word	0x00000000


	//----- nvinfo : EIATTR_MIN_STACK_SIZE
	.align		4
.L_641:
        /*0f0c*/ 	.byte	0x04, 0x12
        /*0f0e*/ 	.short	(.L_643 - .L_642)
	.align		4
.L_642:
        /*0f10*/ 	.word	index@(_ZN10layer_norm22ln_bwd_finalize_kernelINS_22Kernel_traits_finalizeILj6144E6__halfS2_fS2_fjLb0ELj1024ELj4ENS_18Kernel_traits_baseILj6144ES2_S2_fS2_fjLj1024EEEEELb0ELb1EEEvNS_9BwdParamsE)
        /*0f14*/ 	.word	0x00000000


	//----- nvinfo : EIATTR_MIN_STACK_SIZE
	.align		4
.L_643:
        /*0f18*/ 	.byte	0x04, 0x12
        /*0f1a*/ 	.short	(.L_645 - .L_644)
	.align		4
.L_644:
        /*0f1c*/ 	.word	index@(_ZN10layer_norm40ln_parallel_residual_bwd_finalize_kernelINS_22Kernel_traits_finalizeILj6144E6__halfS2_fS2_fjLb0ELj1024ELj4ENS_18Kernel_traits_baseILj6144ES2_S2_fS2_fjLj1024EEEEELb1EEEvNS_9BwdParamsE)
        /*0f20*/ 	.word	0x00000000


	//----- nvinfo : EIATTR_MIN_STACK_SIZE
	.align		4
.L_645:
        /*0f24*/ 	.byte	0x04, 0x12
        /*0f26*/ 	.short	(.L_647 - .L_646)
	.align		4
.L_646:
        /*0f28*/ 	.word	index@(_ZN10layer_norm31ln_parallel_residual_bwd_kernelINS_13Kernel_traitsI6__halfS2_fS2_fjLj6144ELj1ELj1ELj8ELj16ENS_18Kernel_traits_baseILj6144ES2_S2_fS2_fjLj256EEEEELb1ELb1ELb1EEEvNS_9BwdParamsE)
        /*0f2c*/ 	.word	0x00000000


	//----- nvinfo : EIATTR_MIN_STACK_SIZE
	.align		4
.L_647:
        /*0f30*/ 	.byte	0x04, 0x12
        /*0f32*/ 	.short	(.L_649 - .L_648)
	.align		4
.L_648:
        /*0f34*/ 	.word	index@(_ZN10layer_norm31ln_parallel_residual_bwd_kernelINS_13Kernel_traitsIf6__halffS2_fjLj6144ELj1ELj1ELj8ELj16ENS_18Kernel_traits_baseILj6144EfS2_fS2_fjLj256EEEEELb0ELb0ELb0EEEvNS_9BwdParamsE)
        /*0f38*/ 	.word	0x00000000


	//----- nvinfo : EIATTR_MIN_STACK_SIZE
	.align		4
.L_649:
        /*0f3c*/ 	.byte	0x04, 0x12
        /*0f3e*/ 	.short	(.L_651 - .L_650)
	.align		4
.L_650:
        /*0f40*/ 	.word	index@(_ZN10layer_norm31ln_parallel_residual_bwd_kernelINS_13Kernel_traitsIf6__halffS2_fjLj6144ELj1ELj1ELj8ELj16ENS_18Kernel_traits_baseILj6144EfS2_fS2_fjLj256EEEEELb0ELb0ELb1EEEvNS_9BwdParamsE)
        /*0f44*/ 	.word	0x00000000


	//----- nvinfo : EIATTR_MIN_STACK_SIZE
	.align		4
.L_651:
        /*0f48*/ 	.byte	0x04, 0x12
        /*0f4a*/ 	.short	(.L_653 - .L_652)
	.align		4
.L_652:
        /*0f4c*/ 	.word	index@(_ZN10layer_norm31ln_parallel_residual_bwd_kernelINS_13Kernel_traitsIf6__halffS2_fjLj6144ELj1ELj1ELj8ELj16ENS_18Kernel_traits_baseILj6144EfS2_fS2_fjLj256EEEEELb0ELb1ELb0EEEvNS_9BwdParamsE)
        /*0f50*/ 	.word	0x00000000


	//----- nvinfo : EIATTR_MIN_STACK_SIZE
	.align		4
.L_653:
        /*0f54*/ 	.byte	0x04, 0x12
        /*0f56*/ 	.short	(.L_655 - .L_654)
	.align		4
.L_654:
        /*0f58*/ 	.word	index@(_ZN10layer_norm31ln_parallel_residual_bwd_kernelINS_13Kernel_traitsIf6__halffS2_fjLj6144ELj1ELj1ELj8ELj16ENS_18Kernel_traits_baseILj6144EfS2_fS2_fjLj256EEEEELb0ELb1ELb1EEEvNS_9BwdParamsE)
        /*0f5c*/ 	.word	0x00000000


	//----- nvinfo : EIATTR_MIN_STACK_SIZE
	.align		4
.L_655:
        /*0f60*/ 	.byte	0x04, 0x12
        /*0f62*/ 	.short	(.L_657 - .L_656)
	.align		4
.L_656:
        /*0f64*/ 	.word	index@(_ZN10layer_norm31ln_parallel_residual_bwd_kernelINS_13Kernel_traitsIf6__halffS2_fjLj6144ELj1ELj1ELj8ELj16ENS_18Kernel_traits_baseILj6144EfS2_fS2_fjLj256EEEEELb1ELb0ELb0EEEvNS_9BwdParamsE)
        /*0f68*/ 	.word	0x00000038


	//----- nvinfo : EIATTR_MIN_STACK_SIZE
	.align		4
.L_657:
        /*0f6c*/ 	.byte	0x04, 0x12
        /*0f6e*/ 	.short	(.L_659 - .L_658)
	.align		4
.L_658:
        /*0f70*/ 	.word	index@(_ZN10layer_norm31ln_parallel_residual_bwd_kernelINS_13Kernel_traitsIf6__halffS2_fjLj6144ELj1ELj1ELj8ELj16ENS_18Kernel_traits_baseILj6144EfS2_fS2_fjLj256EEEEELb1ELb0ELb1EEEvNS_9BwdParamsE)
        /*0f74*/ 	.word	0x00000030


	//----- nvinfo : EIATTR_MIN_STACK_SIZE
	.align		4
.L_659:
        /*0f78*/ 	.byte	0x04, 0x12
        /*0f7a*/ 	.short	(.L_661 - .L_660)
	.align		4
.L_660:
        /*0f7c*/ 	.word	index@(_ZN10layer_norm22ln_bwd_finalize_kernelINS_22Kernel_traits_finalizeILj6144Ef6__halffS2_fjLb0ELj1024ELj4ENS_18Kernel_traits_baseILj6144EfS2_fS2_fjLj1024EEEEELb0ELb0EEEvNS_9BwdParamsE)
        /*0f80*/ 	.word	0x00000000


	//----- nvinfo : EIATTR_MIN_STACK_SIZE
	.align		4
.L_661:
        /*0f84*/ 	.byte	0x04, 0x12
        /*0f86*/ 	.short	(.L_663 - .L_662)
	.align		4
.L_662:
        /*0f88*/ 	.word	index@(_ZN10layer_norm40ln_parallel_residual_bwd_finalize_kernelINS_22Kernel_traits_finalizeILj6144Ef6__halffS2_fjLb0ELj1024ELj4ENS_18Kernel_traits_baseILj6144EfS2_fS2_fjLj1024EEEEELb0EEEvNS_9BwdParamsE)
        /*0f8c*/ 	.word	0x00000000


	//----- nvinfo : EIATTR_MIN_STACK_SIZE
	.align		4
.L_663:
        /*0f90*/ 	.byte	0x04, 0x12
        /*0f92*/ 	.short	(.L_665 - .L_664)
	.align		4
.L_664:
        /*0f94*/ 	.word	index@(_ZN10layer_norm31ln_parallel_residual_bwd_kernelINS_13Kernel_traitsIf6__halffS2_fjLj6144ELj1ELj1ELj8ELj16ENS_18Kernel_traits_baseILj6144EfS2_fS2_fjLj256EEEEELb1ELb1ELb0EEEvNS_9BwdParamsE)
        /*0f98*/ 	.word	0x00000000


	//----- nvinfo : EIATTR_MIN_STACK_SIZE
	.align		4
.L_665:
        /*0f9c*/ 	.byte	0x04, 0x12
        /*0f9e*/ 	.short	(.L_667 - .L_666)
	.align		4
.L_666:
        /*0fa0*/ 	.word	index@(_ZN10layer_norm22ln_bwd_finalize_kernelINS_22Kernel_traits_finalizeILj6144Ef6__halffS2_fjLb0ELj1024ELj4ENS_18Kernel_traits_baseILj6144EfS2_fS2_fjLj1024EEEEELb0ELb1EEEvNS_9BwdParamsE)
        /*0fa4*/ 	.word	0x00000000


	//----- nvinfo : EIATTR_MIN_STACK_SIZE
	.align		4
.L_667:
        /*0fa8*/ 	.byte	0x04, 0x12
        /*0faa*/ 	.short	(.L_669 - .L_668)
	.align		4
.L_668:
        /*0fac*/ 	.word	index@(_ZN10layer_norm40ln_parallel_residual_bwd_finalize_kernelINS_22Kernel_traits_finalizeILj6144Ef6__halffS2_fjLb0ELj1024ELj4ENS_18Kernel_traits_baseILj6144EfS2_fS2_fjLj1024EEEEELb1EEEvNS_9BwdParamsE)
        /*0fb0*/ 	.word	0x00000000


	//----- nvinfo : EIATTR_MIN_STACK_SIZE
	.align		4
.L_669:
        /*0fb4*/ 	.byte	0x04, 0x12
        /*0fb6*/ 	.short	(.L_671 - .L_670)
	.align		4
.L_670:
        /*0fb8*/ 	.word	index@(_ZN10layer_norm31ln_parallel_residual_bwd_kernelINS_13Kernel_traitsIf6__halffS2_fjLj6144ELj1ELj1ELj8ELj16ENS_18Kernel_traits_baseILj6144EfS2_fS2_fjLj256EEEEELb1ELb1ELb1EEEvNS_9BwdParamsE)
        /*0fbc*/ 	.word	0x00000000


	//----- nvinfo : EIATTR_MIN_STACK_SIZE
	.align		4
.L_671:
        /*0fc0*/ 	.byte	0x04, 0x12
        /*0fc2*/ 	.short	(.L_673 - .L_672)
	.align		4
.L_672:
        /*0fc4*/ 	.word	index@(_ZN10layer_norm31ln_parallel_residual_bwd_kernelINS_13Kernel_traitsI6__halfffffjLj6144ELj1ELj1ELj8ELj16ENS_18Kernel_traits_baseILj6144ES2_ffffjLj256EEEEELb0ELb0ELb0EEEvNS_9BwdParamsE)
        /*0fc8*/ 	.word	0x00000000


	//----- nvinfo : EIATTR_MIN_STACK_SIZE
	.align		4
.L_673:
        /*0fcc*/ 	.byte	0x04, 0x12
        /*0fce*/ 	.short	(.L_675 - .L_674)
	.align		4
.L_674:
        /*0fd0*/ 	.word	index@(_ZN10layer_norm31ln_parallel_residual_bwd_kernelINS_13Kernel_traitsI6__halfffffjLj6144ELj1ELj1ELj8ELj16ENS_18Kernel_traits_baseILj6144ES2_ffffjLj256EEEEELb0ELb0ELb1EEEvNS_9BwdParamsE)
        /*0fd4*/ 	.word	0x00000000


	//----- nvinfo : EIATTR_MIN_STACK_SIZE
	.align		4
.L_675:
        /*0fd8*/ 	.byte	0x04, 0x12
        /*0fda*/ 	.short	(.L_677 - .L_676)
	.align		4
.L_676:
        /*0fdc*/ 	.word	index@(_ZN10layer_norm31ln_parallel_residual_bwd_kernelINS_13Kernel_traitsI6__halfffffjLj6144ELj1ELj1ELj8ELj16ENS_18Kernel_traits_baseILj6144ES2_ffffjLj256EEEEELb0ELb1ELb0EEEvNS_9BwdParamsE)
        /*0fe0*/ 	.word	0x00000000


	//----- nvinfo : EIATTR_MIN_STACK_SIZE
	.align		4
.L_677:
        /*0fe4*/ 	.byte	0x04, 0x12
        /*0fe6*/ 	.short	(.L_679 - .L_678)
	.align		4
.L_678:
        /*0fe8*/ 	.word	index@(_ZN10layer_norm31ln_parallel_residual_bwd_kernelINS_13Kernel_traitsI6__halfffffjLj6144ELj1ELj1ELj8ELj16ENS_18Kernel_traits_baseILj6144ES2_ffffjLj256EEEEELb0ELb1ELb1EEEvNS_9BwdParamsE)
        /*0fec*/ 	.word	0x00000000


	//----- nvinfo : EIATTR_MIN_STACK_SIZE
	.align		4
.L_679:
        /*0ff0*/ 	.byte	0x04, 0x12
        /*0ff2*/ 	.short	(.L_681 - .L_680)
	.align		4
.L_680:
        /*0ff4*/ 	.word	index@(_ZN10layer_norm31ln_parallel_residual_bwd_kernelINS_13Kernel_traitsI6__halfffffjLj6144ELj1ELj1ELj8ELj16ENS_18Kernel_traits_baseILj6144ES2_ffffjLj256EEEEELb1ELb0ELb0EEEvNS_9BwdParamsE)
        /*0ff8*/ 	.word	0x00000018


	//----- nvinfo : EIATTR_MIN_STACK_SIZE
	.align		4
.L_681:
        /*0ffc*/ 	.byte	0x04, 0x12
        /*0ffe*/ 	.short	(.L_683 - .L_682)
	.align		4
.L_682:
        /*1000*/ 	.word	index@(_ZN10layer_norm31ln_parallel_residual_bwd_kernelINS_13Kernel_traitsI6__halfffffjLj6144ELj1ELj1ELj8ELj16ENS_18Kernel_traits_baseILj6144ES2_ffffjLj256EEEEELb1ELb0ELb1EEEvNS_9BwdParamsE)
        /*1004*/ 	.word	0x00000060


	//----- nvinfo : EIATTR_MIN_STACK_SIZE
	.align		4
.L_683:
        /*1008*/ 	.byte	0x04, 0x12
        /*100a*/ 	.short	(.L_685 - .L_684)
	.align		4
.L_684:
        /*100c*/ 	.word	index@(_ZN10layer_norm22ln_bwd_finalize_kernelINS_22Kernel_traits_finalizeILj6144E6__halfffffjLb0ELj1024ELj4ENS_18Kernel_traits_baseILj6144ES2_ffffjLj1024EEEEELb0ELb0EEEvNS_9BwdParamsE)
        /*1010*/ 	.word	0x00000000


	//----- nvinfo : EIATTR_MIN_STACK_SIZE
	.align		4
.L_685:
        /*1014*/ 	.byte	0x04, 0x12
        /*1016*/ 	.short	(.L_687 - .L_686)
	.align		4
.L_686:
        /*1018*/ 	.word	index@(_ZN10layer_norm40ln_parallel_residual_bwd_finalize_kernelINS_22Kernel_traits_finalizeILj6144E6__halfffffjLb0ELj1024ELj4ENS_18Kernel_traits_baseILj6144ES2_ffffjLj1024EEEEELb0EEEvNS_9BwdParamsE)
        /*101c*/ 	.word	0x00000000


	//----- nvinfo : EIATTR_MIN_STACK_SIZE
	.align		4
.L_687:
        /*1020*/ 	.byte	0x04, 0x12
        /*1022*/ 	.short	(.L_689 - .L_688)
	.align		4
.L_688:
        /*1024*/ 	.word	index@(_ZN10layer_norm31ln_parallel_residual_bwd_kernelINS_13Kernel_traitsI6__halfffffjLj6144ELj1ELj1ELj8ELj16ENS_18Kernel_traits_baseILj6144ES2_ffffjLj256EEEEELb1ELb1ELb0EEEvNS_9BwdParamsE)
        /*1028*/ 	.word	0x00000000


	//----- nvinfo : EIATTR_MIN_STACK_SIZE
	.align		4
.L_689:
        /*102c*/ 	.byte	0x04, 0x12
        /*102e*/ 	.short	(.L_691 - .L_690)
	.align		4
.L_690:
        /*1030*/ 	.word	index@(_ZN10layer_norm22ln_bwd_finalize_kernelINS_22Kernel_traits_finalizeILj6144E6__halfffffjLb0ELj1024ELj4ENS_18Kernel_traits_baseILj6144ES2_ffffjLj1024EEEEELb0ELb1EEEvNS_9BwdParamsE)
        /*1034*/ 	.word	0x00000000


	//----- nvinfo : EIATTR_MIN_STACK_SIZE
	.align		4
.L_691:
        /*1038*/ 	.byte	0x04, 0x12
        /*103a*/ 	.short	(.L_693 - .L_692)
	.align		4
.L_692:
        /*103c*/ 	.word	index@(_ZN10layer_norm40ln_parallel_residual_bwd_finalize_kernelINS_22Kernel_traits_finalizeILj6144E6__halfffffjLb0ELj1024ELj4ENS_18Kernel_traits_baseILj6144ES2_ffffjLj1024EEEEELb1EEEvNS_9BwdParamsE)
        /*1040*/ 	.word	0x00000000


	//----- nvinfo : EIATTR_MIN_STACK_SIZE
	.align		4
.L_693:
        /*1044*/ 	.byte	0x04, 0x12
        /*1046*/ 	.short	(.L_695 - .L_694)
	.align		4
.L_694:
        /*1048*/ 	.word	index@(_ZN10layer_norm31ln_parallel_residual_bwd_kernelINS_13Kernel_traitsI6__halfffffjLj6144ELj1ELj1ELj8ELj16ENS_18Kernel_traits_baseILj6144ES2_ffffjLj256EEEEELb1ELb1ELb1EEEvNS_9BwdParamsE)
        /*104c*/ 	.word	0x00000000


	//----- nvinfo : EIATTR_MIN_STACK_SIZE
	.align		4
.L_695:
        /*1050*/ 	.byte	0x04, 0x12
        /*1052*/ 	.short	(.L_697 - .L_696)
	.align		4
.L_696:
        /*1054*/ 	.word	index@(_ZN10layer_norm31ln_parallel_residual_bwd_kernelINS_13Kernel_traitsIfffffjLj6144ELj1ELj1ELj8ELj16ENS_18Kernel_traits_baseILj6144EfffffjLj256EEEEELb0ELb0ELb0EEEvNS_9BwdParamsE)
        /*1058*/ 	.word	0x00000000


	//----- nvinfo : EIATTR_MIN_STACK_SIZE
	.align		4
.L_697:
        /*105c*/ 	.byte	0x04, 0x12
        /*105e*/ 	.short	(.L_699 - .L_698)
	.align		4
.L_698:
        /*1060*/ 	.word	index@(_ZN10layer_norm31ln_parallel_residual_bwd_kernelINS_13Kernel_traitsIfffffjLj6144ELj1ELj1ELj8ELj16ENS_18Kernel_traits_baseILj6144EfffffjLj256EEEEELb0ELb0ELb1EEEvNS_9BwdParamsE)
        /*1064*/ 	.word	0x00000000


	//----- nvinfo : EIATTR_MIN_STACK_SIZE
	.align		4
.L_699:
        /*1068*/ 	.byte	0x04, 0x12
        /*106a*/ 	.short	(.L_701 - .L_700)
	.align		4
.L_700:
        /*106c*/ 	.word	index@(_ZN10layer_norm31ln_parallel_residual_bwd_kernelINS_13Kernel_traitsIfffffjLj6144ELj1ELj1ELj8ELj16ENS_18Kernel_traits_baseILj6144EfffffjLj256EEEEELb0ELb1ELb0EEEvNS_9BwdParamsE)
        /*1070*/ 	.word	0x00000000


	//----- nvinfo : EIATTR_MIN_STACK_SIZE
	.align		4
.L_701:
        /*1074*/ 	.byte	0x04, 0x12
        /*1076*/ 	.short	(.L_703 - .L_702)
	.align		4
.L_702:
        /*1078*/ 	.word	index@(_ZN10layer_norm31ln_parallel_residual_bwd_kernelINS_13Kernel_traitsIfffffjLj6144ELj1ELj1ELj8ELj16ENS_18Kernel_traits_baseILj6144EfffffjLj256EEEEELb0ELb1ELb1EEEvNS_9BwdParamsE)
        /*107c*/ 	.word	0x00000000


	//----- nvinfo : EIATTR_MIN_STACK_SIZE
	.align		4
.L_703:
        /*1080*/ 	.byte	0x04, 0x12
        /*1082*/ 	.short	(.L_705 - .L_704)
	.align		4
.L_704:
        /*1084*/ 	.word	index@(_ZN10layer_norm31ln_parallel_residual_bwd_kernelINS_13Kernel_traitsIfffffjLj6144ELj1ELj1ELj8ELj16ENS_18Kernel_traits_baseILj6144EfffffjLj256EEEEELb1ELb0ELb0EEEvNS_9BwdParamsE)
        /*1088*/ 	.word	0x00000010


	//----- nvinfo : EIATTR_MIN_STACK_SIZE
	.align		4
.L_705:
        /*108c*/ 	.byte	0x04, 0x12
        /*108e*/ 	.short	(.L_707 - .L_706)
	.align		4
.L_706:
        /*1090*/ 	.word	index@(_ZN10layer_norm31ln_parallel_residual_bwd_kernelINS_13Kernel_traitsIfffffjLj6144ELj1ELj1ELj8ELj16ENS_18Kernel_traits_baseILj6144EfffffjLj256EEEEELb1ELb0ELb1EEEvNS_9BwdParamsE)
        /*1094*/ 	.word	0x00000058


	//----- nvinfo : EIATTR_MIN_STACK_SIZE
	.align		4
.L_707:
        /*1098*/ 	.byte	0x04, 0x12
        /*109a*/ 	.short	(.L_709 - .L_708)
	.align		4
.L_708:
        /*109c*/ 	.word	index@(_ZN10layer_norm22ln_bwd_finalize_kernelINS_22Kernel_traits_finalizeILj6144EfffffjLb0ELj1024ELj4ENS_18Kernel_traits_baseILj6144EfffffjLj1024EEEEELb0ELb0EEEvNS_9BwdParamsE)
        /*10a0*/ 	.word	0x00000000


	//----- nvinfo : EIATTR_MIN_STACK_SIZE
	.align		4
.L_709:
        /*10a4*/ 	.byte	0x04, 0x12
        /*10a6*/ 	.short	(.L_711 - .L_710)
	.align		4
.L_710:
        /*10a8*/ 	.word	index@(_ZN10layer_norm40ln_parallel_residual_bwd_finalize_kernelINS_22Kernel_traits_finalizeILj6144EfffffjLb0ELj1024ELj4ENS_18Kernel_traits_baseILj6144EfffffjLj1024EEEEELb0EEEvNS_9BwdParamsE)
        /*10ac*/ 	.word	0x00000000


	//----- nvinfo : EIATTR_MIN_STACK_SIZE
	.align		4
.L_711:
        /*10b0*/ 	.byte	0x04, 0x12
        /*10b2*/ 	.short	(.L_713 - .L_712)
	.align		4
.L_712:
        /*10b4*/ 	.word	index@(_ZN10layer_norm31ln_parallel_residual_bwd_kernelINS_13Kernel_traitsIfffffjLj6144ELj1ELj1ELj8ELj16ENS_18Kernel_traits_baseILj6144EfffffjLj256EEEEELb1ELb1ELb0EEEvNS_9BwdParamsE)
        /*10b8*/ 	.word	0x00000000


	//----- nvinfo : EIATTR_MIN_STACK_SIZE
	.align		4
.L_713:
        /*10bc*/ 	.byte	0x04, 0x12
        /*10be*/ 	.short	(.L_715 - .L_714)
	.align		4
.L_714:
        /*10c0*/ 	.word	index@(_ZN10layer_norm22ln_bwd_finalize_kernelINS_22Kernel_traits_finalizeILj6144EfffffjLb0ELj1024ELj4ENS_18Kernel_traits_baseILj6144EfffffjLj1024EEEEELb0ELb1EEEvNS_9BwdParamsE)
        /*10c4*/ 	.word	0x00000000


	//----- nvinfo : EIATTR_MIN_STACK_SIZE
	.align		4
.L_715:
        /*10c8*/ 	.byte	0x04, 0x12
        /*10ca*/ 	.short	(.L_717 - .L_716)
	.align		4
.L_716:
        /*10cc*/ 	.word	index@(_ZN10layer_norm40ln_parallel_residual_bwd_finalize_kernelINS_22Kernel_traits_finalizeILj6144EfffffjLb0ELj1024ELj4ENS_18Kernel_traits_baseILj6144EfffffjLj1024EEEEELb1EEEvNS_9BwdParamsE)
        /*10d0*/ 	.word	0x00000000


	//----- nvinfo : EIATTR_MIN_STACK_SIZE
	.align		4
.L_717:
        /*10d4*/ 	.byte	0x04, 0x12
        /*10d6*/ 	.short	(.L_719 - .L_718)
	.align		4
.L_718:
        /*10d8*/ 	.word	index@(_ZN10layer_norm31ln_parallel_residual_bwd_kernelINS_13Kernel_traitsIfffffjLj6144ELj1ELj1ELj8ELj16ENS_18Kernel_traits_baseILj6144EfffffjLj256EEEEELb1ELb1ELb1EEEvNS_9BwdParamsE)
        /*10dc*/ 	.word	0x00000000
.L_719:


//--------------------- .nv.compat                --------------------------
	.section	.nv.compat,"",@"SHT_CUDA_COMPAT_INFO"
	.align	4
        /*0000*/ 	.byte	0x02, 0x09, 0x01, 0x00, 0x02, 0x02, 0x01, 0x00, 0x02, 0x05, 0x05, 0x00, 0x03, 0x07, 0x01, 0x01
        /*0010*/ 	.byte	0x02, 0x03, 0x00, 0x00, 0x02, 0x06, 0x01, 0x00, 0x04, 0x0b, 0x08, 0x00, 0x00, 0x00, 0x00, 0x00
        /*0020*/ 	.byte	0x00, 0x00, 0x00, 0x00


//--------------------- .nv.info._ZN10layer_norm31ln_parallel_residual_bwd_kernelINS_13Kernel_traitsI13__nv_bfloat16S2_S2_S2_fjLj6144ELj1ELj1ELj8ELj16ENS_18Kernel_traits_baseILj6144ES2_S2_S2_S2_fjLj256EEEEELb0ELb0ELb0EEEvNS_9BwdParamsE --------------------------
	.section	.nv.info._ZN10layer_norm31ln_parallel_residual_bwd_kernelINS_13Kernel_traitsI13__nv_bfloat16S2_S2_S2_fjLj6144ELj1ELj1ELj8ELj16ENS_18Kernel_traits_baseILj6144ES2_S2_S2_S2_fjLj256EEEEELb0ELb0ELb0EEEvNS_9BwdParamsE,"",@"SHT_CUDA_INFO"
	.sectionflags	@""
	.align	4


	//----- nvinfo : EIATTR_CUDA_API_VERSION
	.align		4
        /*0000*/ 	.byte	0x04, 0x37
        /*0002*/ 	.short	(.L_721 - .L_720)
.L_720:
        /*0004*/ 	.word	0x00000082


	//----- nvinfo : EIATTR_KPARAM_INFO
	.align		4
.L_721:
        /*0008*/ 	.byte	0x04, 0x17
        /*000a*/ 	.short	(.L_723 - .L_722)
.L_722:
        /*000c*/ 	.word	0x00000000
        /*0010*/ 	.short	0x0000
        /*0012*/ 	.short	0x0000
        /*0014*/ 	.byte	0x00, 0xf0, 0xa1, 0x04


	//----- nvinfo : EIATTR_SPARSE_MMA_MASK
	.align		4
.L_723:
        /*0018*/ 	.byte	0x03, 0x50
        /*001a*/ 	.short	0x0000


	//----- nvinfo : EIATTR_MAXREG_COUNT
	.align		4
        /*001c*/ 	.byte	0x03, 0x1b
        /*001e*/ 	.short	0x00ff


	//----- nvinfo : EIATTR_NUM_BARRIERS
	.align		4
        /*0020*/ 	.byte	0x02, 0x4c
        /*0022*/ 	.byte	0x01
	.zero		1


	//----- nvinfo : EIATTR_MERCURY_ISA_VERSION
	.align		4
        /*0024*/ 	.byte	0x03, 0x5f
        /*0026*/ 	.short	0x0101


	//----- nvinfo : EIATTR_COOP_GROUP_MASK_REGIDS
	.align		4
        /*0028*/ 	.byte	0x04, 0x29
        /*002a*/ 	.short	(.L_725 - .L_724)


	//   ....[0]....
.L_724:
        /*002c*/ 	.word	0xffffffff


	//   ....[1]....
        /*0030*/ 	.word	0xffffffff


	//   ....[2]....
        /*0034*/ 	.word	0xffffffff


	//   ....[3]....
        /*0038*/ 	.word	0xffffffff


	//   ....[4]....
        /*003c*/ 	.word	0xffffffff


	//   ....[5]....
        /*0040*/ 	.word	0xffffffff


	//   ....[6]....
        /*0044*/ 	.word	0xffffffff


	//   ....[7]....
        /*0048*/ 	.word	0xffffffff


	//   ....[8]....
        /*004c*/ 	.word	0xffffffff


	//   ....[9]....
        /*0050*/ 	.word	0xffffffff


	//   ....[10]....
        /*0054*/ 	.word	0x0500009e


	//   ....[11]....
        /*0058*/ 	.word	0x0500009e


	//   ....[12]....
        /*005c*/ 	.word	0x0500009e


	//   ....[13]....
        /*0060*/ 	.word	0x0500009e


	//   ....[14]....
        /*0064*/ 	.word	0x0500009e


	//   ....[15]....
        /*0068*/ 	.word	0x0500009e


	//   ....[16]....
        /*006c*/ 	.word	0x0500009e


	//   ....[17]....
        /*0070*/ 	.word	0x0500009e


	//   ....[18]....
        /*0074*/ 	.word	0x0500009e


	//   ....[19]....
        /*0078*/ 	.word	0x0500009e


	//----- nvinfo : EIATTR_COOP_GROUP_INSTR_OFFSETS
	.align		4
.L_725:
        /*007c*/ 	.byte	0x04, 0x28
        /*007e*/ 	.short	(.L_727 - .L_726)


	//   ....[0]....
.L_726:
        /*0080*/ 	.word	0x00002580


	//   ....[1]....
        /*0084*/ 	.word	0x00002590


	//   ....[2]....
        /*0088*/ 	.word	0x000025c0


	//   ....[3]....
        /*008c*/ 	.word	0x000025d0


	//   ....[4]....
        /*0090*/ 	.word	0x00002600


	//   ....[5]....
        /*0094*/ 	.word	0x00002610


	//   ....[6]....
        /*0098*/ 	.word	0x00002640


	//   ....[7]....
        /*009c*/ 	.word	0x00002650


	//   ....[8]....
        /*00a0*/ 	.word	0x00002680


	//   ....[9]....
        /*00a4*/ 	.word	0x00002690


	//   ....[10]....
        /*00a8*/ 	.word	0x00004030


	//   ....[11]....
        /*00ac*/ 	.word	0x00004080


	//   ....[12]....
        /*00b0*/ 	.word	0x000040f0


	//   ....[13]....
        /*00b4*/ 	.word	0x00004150


	//   ....[14]....
        /*00b8*/ 	.word	0x000041c0


	//   ....[15]....
        /*00bc*/ 	.word	0x00004220


	//   ....[16]....
        /*00c0*/ 	.word	0x00004290


	//   ....[17]....
        /*00c4*/ 	.word	0x000042f0


	//   ....[18]....
        /*00c8*/ 	.word	0x00004360


	//   ....[19]....
        /*00cc*/ 	.word	0x000043c0


	//----- nvinfo : EIATTR_EXIT_INSTR_OFFSETS
	.align		4
.L_727:
        /*00d0*/ 	.byte	0x04, 0x1c
        /*00d2*/ 	.short	(.L_729 - .L_728)


	//   ....[0]....
.L_728:
        /*00d4*/ 	.word	0x00003ec0


	//   ....[1]....
        /*00d8*/ 	.word	0x00003fd0


	//----- nvinfo : EIATTR_MAX_THREADS
	.align		4
.L_729:
        /*00dc*/ 	.byte	0x04, 0x05
        /*00de*/ 	.short	(.L_731 - .L_730)
.L_730:
        /*00e0*/ 	.word	0x00000100
        /*00e4*/ 	.word	0x00000001
        /*00e8*/ 	.word	0x00000001


	//----- nvinfo : EIATTR_CRS_STACK_SIZE
	.align		4
.L_731:
        /*00ec*/ 	.byte	0x04, 0x1e
        /*00ee*/ 	.short	(.L_733 - .L_732)
.L_732:
        /*00f0*/ 	.word	0x00000000


	//----- nvinfo : EIATTR_CBANK_PARAM_SIZE
	.align		4
.L_733:
        /*00f4*/ 	.byte	0x03, 0x19
        /*00f6*/ 	.short	0x0128


	//----- nvinfo : EIATTR_PARAM_CBANK
	.align		4
        /*00f8*/ 	.byte	0x04, 0x0a
        /*00fa*/ 	.short	(.L_735 - .L_734)
	.align		4
.L_734:
        /*00fc*/ 	.word	index@(.nv.constant0._ZN10layer_norm31ln_parallel_residual_bwd_kernelINS_13Kernel_traitsI13__nv_bfloat16S2_S2_S2_fjLj6144ELj1ELj1ELj8ELj16ENS_18Kernel_traits_baseILj6144ES2_S2_S2_S2_fjLj256EEEEELb0ELb0ELb0EEEvNS_9BwdParamsE)
        /*0100*/ 	.short	0x0210
        /*0102*/ 	.short	0x0128


	//----- nvinfo : EIATTR_SW_WAR
	.align		4
.L_735:
        /*0104*/ 	.byte	0x04, 0x36
        /*0106*/ 	.short	(.L_737 - .L_736)
.L_736:
        /*0108*/ 	.word	0x00000008
.L_737:


//--------------------- .nv.info._ZN10layer_norm31ln_parallel_residual_bwd_kernelINS_13Kernel_traitsI13__nv_bfloat16S2_S2_S2_fjLj6144ELj1ELj1ELj8ELj16ENS_18Kernel_traits_baseILj6144ES2_S2_S2_S2_fjLj256EEEEELb0ELb0ELb1EEEvNS_9BwdParamsE --------------------------
	.section	.nv.info._ZN10layer_norm31ln_parallel_residual_bwd_kernelINS_13Kernel_traitsI13__nv_bfloat16S2_S2_S2_fjLj6144ELj1ELj1ELj8ELj16ENS_18Kernel_traits_baseILj6144ES2_S2_S2_S2_fjLj256EEEEELb0ELb0ELb1EEEvNS_9BwdParamsE,"",@"SHT_CUDA_INFO"
	.sectionflags	@""
	.align	4


	//----- nvinfo : EIATTR_CUDA_API_VERSION
	.align		4
        /*0000*/ 	.byte	0x04, 0x37
        /*0002*/ 	.short	(.L_739 - .L_738)
.L_738:
        /*0004*/ 	.word	0x00000082


	//----- nvinfo : EIATTR_KPARAM_INFO
	.align		4
.L_739:
        /*0008*/ 	.byte	0x04, 0x17
        /*000a*/ 	.short	(.L_741 - .L_740)
.L_740:
        /*000c*/ 	.word	0x00000000
        /*0010*/ 	.short	0x0000
        /*0012*/ 	.short	0x0000
        /*0014*/ 	.byte	0x00, 0xf0, 0xa1, 0x04


	//----- nvinfo : EIATTR_SPARSE_MMA_MASK
	.align		4
.L_741:
        /*0018*/ 	.byte	0x03, 0x50
        /*001a*/ 	.short	0x0000


	//----- nvinfo : EIATTR_MAXREG_COUNT
	.align		4
        /*001c*/ 	.byte	0x03, 0x1b
        /*001e*/ 	.short	0x00ff


	//----- nvinfo : EIATTR_NUM_BARRIERS
	.align		4
        /*0020*/ 	.byte	0x02, 0x4c
        /*0022*/ 	.byte	0x01
	.zero		1


	//----- nvinfo : EIATTR_MERCURY_ISA_VERSION
	.align		4
        /*0024*/ 	.byte	0x03, 0x5f
        /*0026*/ 	.short	0x0101


	//----- nvinfo : EIATTR_COOP_GROUP_MASK_REGIDS
	.align		4
        /*0028*/ 	.byte	0x04, 0x29
        /*002a*/ 	.short	(.L_743 - .L_742)


	//   ....[0]....
.L_742:
        /*002c*/ 	.word	0xffffffff


	//   ....[1]....
        /*0030*/ 	.word	0xffffffff


	//   ....[2]....
        /*0034*/ 	.word	0xffffffff


	//   ....[3]....
        /*0038*/ 	.word	0xffffffff


	//   ....[4]....
        /*003c*/ 	.word	0xffffffff


	//   ....[5]....
        /*0040*/ 	.word	0xffffffff


	//   ....[6]....
        /*0044*/ 	.word	0xffffffff


	//   ....[7]....
        /*0048*/ 	.word	0xffffffff


	//   ....[8]....
        /*004c*/ 	.word	0xffffffff


	//   ....[9]....
        /*0050*/ 	.word	0xffffffff


	//   ....[10]....
        /*0054*/ 	.word	0x05000050


	//   ....[11]....
        /*0058*/ 	.word	0x05000050


	//   ....[12]....
        /*005c*/ 	.word	0x05000050


	//   ....[13]....
        /*0060*/ 	.word	0x05000050


	//   ....[14]....
        /*0064*/ 	.word	0x05000050


	//   ....[15]....
        /*0068*/ 	.word	0x05000050


	//   ....[16]....
        /*006c*/ 	.word	0x05000050


	//   ....[17]....
        /*0070*/ 	.word	0x05000050


	//   ....[18]....
        /*0074*/ 	.word	0x05000050


	//   ....[19]....
        /*0078*/ 	.word	0x05000050


	//----- nvinfo : EIATTR_COOP_GROUP_INSTR_OFFSETS
	.align		4
.L_743:
        /*007c*/ 	.byte	0x04, 0x28
        /*007e*/ 	.short	(.L_745 - .L_744)


	//   ....[0]....
.L_744:
        /*0080*/ 	.word	0x00002580


	//   ....[1]....
        /*0084*/ 	.word	0x00002590


	//   ....[2]....
        /*0088*/ 	.word	0x000025c0


	//   ....[3]....
        /*008c*/ 	.word	0x000025d0


	//   ....[4]....
        /*0090*/ 	.word	0x00002600


	//   ....[5]....
        /*0094*/ 	.word	0x00002610


	//   ....[6]....
        /*0098*/ 	.word	0x00002640


	//   ....[7]....
        /*009c*/ 	.word	0x00002650


	//   ....[8]....
        /*00a0*/ 	.word	0x00002680


	//   ....[9]....
        /*00a4*/ 	.word	0x00002690


	//   ....[10]....
        /*00a8*/ 	.word	0x00004240


	//   ....[11]....
        /*00ac*/ 	.word	0x00004290


	//   ....[12]....
        /*00b0*/ 	.word	0x00004300


	//   ....[13]....
        /*00b4*/ 	.word	0x00004360


	//   ....[14]....
        /*00b8*/ 	.word	0x000043d0


	//   ....[15]....
        /*00bc*/ 	.word	0x00004430


	//   ....[16]....
        /*00c0*/ 	.word	0x000044a0


	//   ....[17]....
        /*00c4*/ 	.word	0x00004500


	//   ....[18]....
        /*00c8*/ 	.word	0x00004570


	//   ....[19]....
        /*00cc*/ 	.word	0x000045d0


	//----- nvinfo : EIATTR_EXIT_INSTR_OFFSETS
	.align		4
.L_745:
        /*00d0*/ 	.byte	0x04, 0x1c
        /*00d2*/ 	.short	(.L_747 - .L_746)


	//   ....[0]....
.L_746:
        /*00d4*/ 	.word	0x000041e0


	//----- nvinfo : EIATTR_MAX_THREADS
	.align		4
.L_747:
        /*00d8*/ 	.byte	0x04, 0x05
        /*00da*/ 	.short	(.L_749 - .L_748)
.L_748:
        /*00dc*/ 	.word	0x00000100
        /*00e0*/ 	.word	0x00000001
        /*00e4*/ 	.word	0x00000001


	//----- nvinfo : EIATTR_CRS_STACK_SIZE
	.align		4
.L_749:
        /*00e8*/ 	.byte	0x04, 0x1e
        /*00ea*/ 	.short	(.L_751 - .L_750)
.L_750:
        /*00ec*/ 	.word	0x00000000


	//----- nvinfo : EIATTR_CBANK_PARAM_SIZE
	.align		4
.L_751:
        /*00f0*/ 	.byte	0x03, 0x19
        /*00f2*/ 	.short	0x0128


	//----- nvinfo : EIATTR_PARAM_CBANK
	.align		4
        /*00f4*/ 	.byte	0x04, 0x0a
        /*00f6*/ 	.short	(.L_753 - .L_752)
	.align		4
.L_752:
        /*00f8*/ 	.word	index@(.nv.constant0._ZN10layer_norm31ln_parallel_residual_bwd_kernelINS_13Kernel_traitsI13__nv_bfloat16S2_S2_S2_fjLj6144ELj1ELj1ELj8ELj16ENS_18Kernel_traits_baseILj6144ES2_S2_S2_S2_fjLj256EEEEELb0ELb0ELb1EEEvNS_9BwdParamsE)
        /*00fc*/ 	.short	0x0210
        /*00fe*/ 	.short	0x0128


	//----- nvinfo : EIATTR_SW_WAR
	.align		4
.L_753:
        /*0100*/ 	.byte	0x04, 0x36
        /*0102*/ 	.short	(.L_755 - .L_754)
.L_754:
        /*0104*/ 	.word	0x00000008
.L_755:


//--------------------- .nv.info._ZN10layer_norm31ln_parallel_residual_bwd_kernelINS_13Kernel_traitsI13__nv_bfloat16S2_S2_S2_fjLj6144ELj1ELj1ELj8ELj16ENS_18Kernel_traits_baseILj6144ES2_S2_S2_S2_fjLj256EEEEELb0ELb1ELb0EEEvNS_9BwdParamsE --------------------------
	.section	.nv.info._ZN10layer_norm31ln_parallel_residual_bwd_kernelINS_13Kernel_traitsI13__nv_bfloat16S2_S2_S2_fjLj6144ELj1ELj1ELj8ELj16ENS_18Kernel_traits_baseILj6144ES2_S2_S2_S2_fjLj256EEEEELb0ELb1ELb0EEEvNS_9BwdParamsE,"",@"SHT_CUDA_INFO"
	.sectionflags	@""
	.align	4


	//----- nvinfo : EIATTR_CUDA_API_VERSION
	.align		4
        /*0000*/ 	.byte	0x04, 0x37
        /*0002*/ 	.short	(.L_757 - .L_756)
.L_756:
        /*0004*/ 	.word	0x00000082


	//----- nvinfo : EIATTR_KPARAM_INFO
	.align		4
.L_757:
        /*0008*/ 	.byte	0x04, 0x17
        /*000a*/ 	.short	(.L_759 - .L_758)
.L_758:
        /*000c*/ 	.word	0x00000000
        /*0010*/ 	.short	0x0000
        /*0012*/ 	.short	0x0000
        /*0014*/ 	.byte	0x00, 0xf0, 0xa1, 0x04


	//----- nvinfo : EIATTR_SPARSE_MMA_MASK
	.align		4
.L_759:
        /*0018*/ 	.byte	0x03, 0x50
        /*001a*/ 	.short	0x0000


	//----- nvinfo : EIATTR_MAXREG_COUNT
	.align		4
        /*001c*/ 	.byte	0x03, 0x1b
        /*001e*/ 	.short	0x00ff


	//----- nvinfo : EIATTR_NUM_BARRIERS
	.align		4
        /*0020*/ 	.byte	0x02, 0x4c
        /*0022*/ 	.byte	0x01
	.zero		1


	//----- nvinfo : EIATTR_MERCURY_ISA_VERSION
	.align		4
        /*0024*/ 	.byte	0x03, 0x5f
        /*0026*/ 	.short	0x0101


	//----- nvinfo : EIATTR_COOP_GROUP_MASK_REGIDS
	.align		4
        /*0028*/ 	.byte	0x04, 0x29
        /*002a*/ 	.short	(.L_761 - .L_760)


	//   ....[0]....
.L_760:
        /*002c*/ 	.word	0xffffffff


	//   ....[1]....
        /*0030*/ 	.word	0xffffffff


	//   ....[2]....
        /*0034*/ 	.word	0xffffffff


	//   ....[3]....
        /*0038*/ 	.word	0xffffffff


	//   ....[4]....
        /*003c*/ 	.word	0xffffffff


	//   ....[5]....
        /*0040*/ 	.word	0xffffffff


	//   ....[6]....
        /*0044*/ 	.word	0xffffffff


	//   ....[7]....
        /*0048*/ 	.word	0xffffffff


	//   ....[8]....
        /*004c*/ 	.word	0xffffffff


	//   ....[9]....
        /*0050*/ 	.word	0xffffffff


	//   ....[10]....
        /*0054*/ 	.word	0x05000053


	//   ....[11]....
        /*0058*/ 	.word	0x05000053


	//   ....[12]....
        /*005c*/ 	.word	0x05000053


	//   ....[13]....
        /*0060*/ 	.word	0x05000053


	//   ....[14]....
        /*0064*/ 	.word	0x05000053


	//   ....[15]....
        /*0068*/ 	.word	0x05000053


	//   ....[16]....
        /*006c*/ 	.word	0x05000053


	//   ....[17]....
        /*0070*/ 	.word	0x05000053


	//   ....[18]....
        /*0074*/ 	.word	0x05000053


	//   ....[19]....
        /*0078*/ 	.word	0x05000053


	//----- nvinfo : EIATTR_COOP_GROUP_INSTR_OFFSETS
	.align		4
.L_761:
        /*007c*/ 	.byte	0x04, 0x28
        /*007e*/ 	.short	(.L_763 - .L_762)


	//   ....[0]....
.L_762:
        /*0080*/ 	.word	0x000019c0


	//   ....[1]....
        /*0084*/ 	.word	0x000019d0


	//   ....[2]....
        /*0088*/ 	.word	0x00001a00


	//   ....[3]....
        /*008c*/ 	.word	0x00001a10


	//   ....[4]....
        /*0090*/ 	.word	0x00001a40


	//   ....[5]....
        /*0094*/ 	.word	0x00001a50


	//   ....[6]....
        /*0098*/ 	.word	0x00001a80


	//   ....[7]....
        /*009c*/ 	.word	0x00001a90


	//   ....[8]....
        /*00a0*/ 	.word	0x00001ac0


	//   ....[9]....
        /*00a4*/ 	.word	0x00001ad0


	//   ....[10]....
        /*00a8*/ 	.word	0x00003310


	//   ....[11]....
        /*00ac*/ 	.word	0x00003360


	//   ....[12]....
        /*00b0*/ 	.word	0x000033d0


	//   ....[13]....
        /*00b4*/ 	.word	0x00003430


	//   ....[14]....
        /*00b8*/ 	.word	0x000034a0


	//   ....[15]....
        /*00bc*/ 	.word	0x00003500


	//   ....[16]....
        /*00c0*/ 	.word	0x00003570


	//   ....[17]....
        /*00c4*/ 	.word	0x000035d0


	//   ....[18]....
        /*00c8*/ 	.word	0x00003640


	//   ....[19]....
        /*00cc*/ 	.word	0x000036a0


	//----- nvinfo : EIATTR_EXIT_INSTR_OFFSETS
	.align		4
.L_763:
        /*00d0*/ 	.byte	0x04, 0x1c
        /*00d2*/ 	.short	(.L_765 - .L_764)


	//   ....[0]....
.L_764:
        /*00d4*/ 	.word	0x00003220


	//   ....[1]....
        /*00d8*/ 	.word	0x000032b0


	//----- nvinfo : EIATTR_MAX_THREADS
	.align		4
.L_765:
        /*00dc*/ 	.byte	0x04, 0x05
        /*00de*/ 	.short	(.L_767 - .L_766)
.L_766:
        /*00e0*/ 	.word	0x00000100
        /*00e4*/ 	.word	0x00000001
        /*00e8*/ 	.word	0x00000001


	//----- nvinfo : EIATTR_CRS_STACK_SIZE
	.align		4
.L_767:
        /*00ec*/ 	.byte	0x04, 0x1e
        /*00ee*/ 	.short	(.L_769 - .L_768)
.L_768:
        /*00f0*/ 	.word	0x00000000


	//----- nvinfo : EIATTR_CBANK_PARAM_SIZE
	.align		4
.L_769:
        /*00f4*/ 	.byte	0x03, 0x19
        /*00f6*/ 	.short	0x0128


	//----- nvinfo : EIATTR_PARAM_CBANK
	.align		4
        /*00f8*/ 	.byte	0x04, 0x0a
        /*00fa*/ 	.short	(.L_771 - .L_770)
	.align		4
.L_770:
        /*00fc*/ 	.word	index@(.nv.constant0._ZN10layer_norm31ln_parallel_residual_bwd_kernelINS_13Kernel_traitsI13__nv_bfloat16S2_S2_S2_fjLj6144ELj1ELj1ELj8ELj16ENS_18Kernel_traits_baseILj6144ES2_S2_S2_S2_fjLj256EEEEELb0ELb1ELb0EEEvNS_9BwdParamsE)
        /*0100*/ 	.short	0x0210
        /*0102*/ 	.short	0x0128


	//----- nvinfo : EIATTR_SW_WAR
	.align		4
.L_771:
        /*0104*/ 	.byte	0x04, 0x36
        /*0106*/ 	.short	(.L_773 - .L_772)
.L_772:
        /*0108*/ 	.word	0x00000008
.L_773:


//--------------------- .nv.info._ZN10layer_norm31ln_parallel_residual_bwd_kernelINS_13Kernel_traitsI13__nv_bfloat16S2_S2_S2_fjLj6144ELj1ELj1ELj8ELj16ENS_18Kernel_traits_baseILj6144ES2_S2_S2_S2_fjLj256EEEEELb0ELb1ELb1EEEvNS_9BwdParamsE --------------------------
	.section	.nv.info._ZN10layer_norm31ln_parallel_residual_bwd_kernelINS_13Kernel_traitsI13__nv_bfloat16S2_S2_S2_fjLj6144ELj1ELj1ELj8ELj16ENS_18Kernel_traits_baseILj6144ES2_S2_S2_S2_fjLj256EEEEELb0ELb1ELb1EEEvNS_9BwdParamsE,"",@"SHT_CUDA_INFO"
	.sectionflags	@""
	.align	4


	//----- nvinfo : EIATTR_CUDA_API_VERSION
	.align		4
        /*0000*/ 	.byte	0x04, 0x37
        /*0002*/ 	.short	(.L_775 - .L_774)
.L_774:
        /*0004*/ 	.word	0x00000082


	//----- nvinfo : EIATTR_KPARAM_INFO
	.align		4
.L_775:
        /*0008*/ 	.byte	0x04, 0x17
        /*000a*/ 	.short	(.L_777 - .L_776)
.L_776:
        /*000c*/ 	.word	0x00000000
        /*0010*/ 	.short	0x0000
        /*0012*/ 	.short	0x0000
        /*0014*/ 	.byte	0x00, 0xf0, 0xa1, 0x04


	//----- nvinfo : EIATTR_SPARSE_MMA_MASK
	.align		4
.L_777:
        /*0018*/ 	.byte	0x03, 0x50
        /*001a*/ 	.short	0x0000


	//----- nvinfo : EIATTR_MAXREG_COUNT
	.align		4
        /*001c*/ 	.byte	0x03, 0x1b
        /*001e*/ 	.short	0x00ff


	//----- nvinfo : EIATTR_NUM_BARRIERS
	.align		4
        /*0020*/ 	.byte	0x02, 0x4c
        /*0022*/ 	.byte	0x01
	.zero		1


	//----- nvinfo : EIATTR_MERCURY_ISA_VERSION
	.align		4
        /*0024*/ 	.byte	0x03, 0x5f
        /*0026*/ 	.short	0x0101


	//----- nvinfo : EIATTR_COOP_GROUP_MASK_REGIDS
	.align		4
        /*0028*/ 	.byte	0x04, 0x29
        /*002a*/ 	.short	(.L_779 - .L_778)


	//   ....[0]....
.L_778:
        /*002c*/ 	.word	0xffffffff


	//   ....[1]....
        /*0030*/ 	.word	0xffffffff


	//   ....[2]....
        /*0034*/ 	.word	0xffffffff


	//   ....[3]....
        /*0038*/ 	.word	0xffffffff


	//   ....[4]....
        /*003c*/ 	.word	0xffffffff


	//   ....[5]....
        /*0040*/ 	.word	0xffffffff


	//   ....[6]....
        /*0044*/ 	.word	0xffffffff


	//   ....[7]....
        /*0048*/ 	.word	0xffffffff


	//   ....[8]....
        /*004c*/ 	.word	0xffffffff


	//   ....[9]....
        /*0050*/ 	.word	0xffffffff


	//   ....[10]....
        /*0054*/ 	.word	0x0500001f


	//   ....[11]....
        /*0058*/ 	.word	0x0500001f


	//   ....[12]....
        /*005c*/ 	.word	0x0500001f


	//   ....[13]....
        /*0060*/ 	.word	0x0500001f


	//   ....[14]....
        /*0064*/ 	.word	0x0500001f


	//   ....[15]....
        /*0068*/ 	.word	0x0500001f


	//   ....[16]....
        /*006c*/ 	.word	0x0500001f


	//   ....[17]....
        /*0070*/ 	.word	0x0500001f


	//   ....[18]....
        /*0074*/ 	.word	0x0500001f


	//   ....[19]....
        /*0078*/ 	.word	0x0500001f


	//----- nvinfo : EIATTR_COOP_GROUP_INSTR_OFFSETS
	.align		4
.L_779:
        /*007c*/ 	.byte	0x04, 0x28
        /*007e*/ 	.short	(.L_781 - .L_780)


	//   ....[0]....
.L_780:
        /*0080*/ 	.word	0x000018d0


	//   ....[1]....
        /*0084*/ 	.word	0x000018e0


	//   ....[2]....
        /*0088*/ 	.word	0x00001910


	//   ....[3]....
        /*008c*/ 	.word	0x00001920


	//   ....[4]....
        /*0090*/ 	.word	0x00001950


	//   ....[5]....
        /*0094*/ 	.word	0x00001960


	//   ....[6]....
        /*0098*/ 	.word	0x00001990


	//   ....[7]....
        /*009c*/ 	.word	0x000019a0


	//   ....[8]....
        /*00a0*/ 	.word	0x000019d0


	//   ....[9]....
        /*00a4*/ 	.word	0x000019e0


	//   ....[10]....
        /*00a8*/ 	.word	0x00003280


	//   ....[11]....
        /*00ac*/ 	.word	0x000032d0


	//   ....[12]....
        /*00b0*/ 	.word	0x00003340


	//   ....[13]....
        /*00b4*/ 	.word	0x000033a0


	//   ....[14]....
        /*00b8*/ 	.word	0x00003410


	//   ....[15]....
        /*00bc*/ 	.word	0x00003470


	//   ....[16]....
        /*00c0*/ 	.word	0x000034e0


	//   ....[17]....
        /*00c4*/ 	.word	0x00003540


	//   ....[18]....
        /*00c8*/ 	.word	0x000035b0


	//   ....[19]....
        /*00cc*/ 	.word	0x00003610


	//----- nvinfo : EIATTR_EXIT_INSTR_OFFSETS
	.align		4
.L_781:
        /*00d0*/ 	.byte	0x04, 0x1c
        /*00d2*/ 	.short	(.L_783 - .L_782)


	//   ....[0]....
.L_782:
        /*00d4*/ 	.word	0x00003220


	//----- nvinfo : EIATTR_MAX_THREADS
	.align		4
.L_783:
        /*00d8*/ 	.byte	0x04, 0x05
        /*00da*/ 	.short	(.L_785 - .L_784)
.L_784:
        /*00dc*/ 	.word	0x00000100
        /*00e0*/ 	.word	0x00000001
        /*00e4*/ 	.word	0x00000001


	//----- nvinfo : EIATTR_CRS_STACK_SIZE
	.align		4
.L_785:
        /*00e8*/ 	.byte	0x04, 0x1e
        /*00ea*/ 	.short	(.L_787 - .L_786)
.L_786:
        /*00ec*/ 	.word	0x00000000


	//----- nvinfo : EIATTR_CBANK_PARAM_SIZE
	.align		4
.L_787:
        /*00f0*/ 	.byte	0x03, 0x19
        /*00f2*/ 	.short	0x0128


	//----- nvinfo : EIATTR_PARAM_CBANK
	.align		4
        /*00f4*/ 	.byte	0x04, 0x0a
        /*00f6*/ 	.short	(.L_789 - .L_788)
	.align		4
.L_788:
        /*00f8*/ 	.word	index@(.nv.constant0._ZN10layer_norm31ln_parallel_residual_bwd_kernelINS_13Kernel_traitsI13__nv_bfloat16S2_S2_S2_fjLj6144ELj1ELj1ELj8ELj16ENS_18Kernel_traits_baseILj6144ES2_S2_S2_S2_fjLj256EEEEELb0ELb1ELb1EEEvNS_9BwdParamsE)
        /*00fc*/ 	.short	0x0210
        /*00fe*/ 	.short	0x0128


	//----- nvinfo : EIATTR_SW_WAR
	.align		4
.L_789:
        /*0100*/ 	.byte	0x04, 0x36
        /*0102*/ 	.short	(.L_791 - .L_790)
.L_790:
        /*0104*/ 	.word	0x00000008
.L_791:


//--------------------- .nv.info._ZN10layer_norm31ln_parallel_residual_bwd_kernelINS_13Kernel_traitsI13__nv_bfloat16S2_S2_S2_fjLj6144ELj1ELj1ELj8ELj16ENS_18Kernel_traits_baseILj6144ES2_S2_S2_S2_fjLj256EEEEELb1ELb0ELb0EEEvNS_9BwdParamsE --------------------------
	.section	.nv.info._ZN10layer_norm31ln_parallel_residual_bwd_kernelINS_13Kernel_traitsI13__nv_bfloat16S2_S2_S2_fjLj6144ELj1ELj1ELj8ELj16ENS_18Kernel_traits_baseILj6144ES2_S2_S2_S2_fjLj256EEEEELb1ELb0ELb0EEEvNS_9BwdParamsE,"",@"SHT_CUDA_INFO"
	.sectionflags	@""
	.align	4


	//----- nvinfo : EIATTR_CUDA_API_VERSION
	.align		4
        /*0000*/ 	.byte	0x04, 0x37
        /*0002*/ 	.short	(.L_793 - .L_792)
.L_792:
        /*0004*/ 	.word	0x00000082


	//----- nvinfo : EIATTR_KPARAM_INFO
	.align		4
.L_793:
        /*0008*/ 	.byte	0x04, 0x17
        /*000a*/ 	.short	(.L_795 - .L_794)
.L_794:
        /*000c*/ 	.word	0x00000000
        /*0010*/ 	.short	0x0000
        /*0012*/ 	.short	0x0000
        /*0014*/ 	.byte	0x00, 0xf0, 0xa1, 0x04


	//----- nvinfo : EIATTR_SPARSE_MMA_MASK
	.align		4
.L_795:
        /*0018*/ 	.byte	0x03, 0x50
        /*001a*/ 	.short	0x0000


	//----- nvinfo : EIATTR_MAXREG_COUNT
	.align		4
        /*001c*/ 	.byte	0x03, 0x1b
        /*001e*/ 	.short	0x00ff


	//----- nvinfo : EIATTR_NUM_BARRIERS
	.align		4
        /*0020*/ 	.byte	0x02, 0x4c
        /*0022*/ 	.byte	0x01
	.zero		1


	//----- nvinfo : EIATTR_MERCURY_ISA_VERSION
	.align		4
        /*0024*/ 	.byte	0x03, 0x5f
        /*0026*/ 	.short	0x0101


	//----- nvinfo : EIATTR_COOP_GROUP_MASK_REGIDS
	.align		4
        /*0028*/ 	.byte	0x04, 0x29
        /*002a*/ 	.short	(.L_797 - .L_796)


	//   ....[0]....
.L_796:
        /*002c*/ 	.word	0xffffffff


	//   ....[1]....
        /*0030*/ 	.word	0xffffffff


	//   ....[2]....
        /*0034*/ 	.word	0xffffffff


	//   ....[3]....
        /*0038*/ 	.word	0xffffffff


	//   ....[4]....
        /*003c*/ 	.word	0xffffffff


	//   ....[5]....
        /*0040*/ 	.word	0xffffffff


	//   ....[6]....
        /*0044*/ 	.word	0xffffffff


	//   ....[7]....
        /*0048*/ 	.word	0xffffffff


	//   ....[8]....
        /*004c*/ 	.word	0xffffffff


	//   ....[9]....
        /*0050*/ 	.word	0xffffffff


	//   ....[10]....
        /*0054*/ 	.word	0x0500009e


	//   ....[11]....
        /*0058*/ 	.word	0x0500009e


	//   ....[12]....
        /*005c*/ 	.word	0x0500009e


	//   ....[13]....
        /*0060*/ 	.word	0x0500009e


	//   ....[14]....
        /*0064*/ 	.word	0x0500009e


	//   ....[15]....
        /*0068*/ 	.word	0x0500009e


	//   ....[16]....
        /*006c*/ 	.word	0x0500009e


	//   ....[17]....
        /*0070*/ 	.word	0x0500009e


	//   ....[18]....
        /*0074*/ 	.word	0x0500009e


	//   ....[19]....
        /*0078*/ 	.word	0x0500009e


	//----- nvinfo : EIATTR_COOP_GROUP_INSTR_OFFSETS
	.align		4
.L_797:
        /*007c*/ 	.byte	0x04, 0x28
        /*007e*/ 	.short	(.L_799 - .L_798)


	//   ....[0]....
.L_798:
        /*0080*/ 	.word	0x000027a0


	//   ....[1]....
        /*0084*/ 	.word	0x000027b0


	//   ....[2]....
        /*0088*/ 	.word	0x000027e0


	//   ....[3]....
        /*008c*/ 	.word	0x000027f0


	//   ....[4]....
        /*0090*/ 	.word	0x00002820


	//   ....[5]....
        /*0094*/ 	.word	0x00002830


	//   ....[6]....
        /*0098*/ 	.word	0x00002860


	//   ....[7]....
        /*009c*/ 	.word	0x00002870


	//   ....[8]....
        /*00a0*/ 	.word	0x000028a0


	//   ....[9]....
        /*00a4*/ 	.word	0x000028b0


	//   ....[10]....
        /*00a8*/ 	.word	0x00004a70


	//   ....[11]....
        /*00ac*/ 	.word	0x00004ac0


	//   ....[12]....
        /*00b0*/ 	.word	0x00004b30


	//   ....[13]....
        /*00b4*/ 	.word	0x00004b90


	//   ....[14]....
        /*00b8*/ 	.word	0x00004c00


	//   ....[15]....
        /*00bc*/ 	.word	0x00004c60


	//   ....[16]....
        /*00c0*/ 	.word	0x00004cd0


	//   ....[17]....
        /*00c4*/ 	.word	0x00004d30


	//   ....[18]....
        /*00c8*/ 	.word	0x00004da0


	//   ....[19]....
        /*00cc*/ 	.word	0x00004e00


	//----- nvinfo : EIATTR_EXIT_INSTR_OFFSETS
	.align		4
.L_799:
        /*00d0*/ 	.byte	0x04, 0x1c
        /*00d2*/ 	.short	(.L_801 - .L_800)


	//   ....[0]....
.L_800:
        /*00d4*/ 	.word	0x00004900


	//   ....[1]....
        /*00d8*/ 	.word	0x00004a10


	//----- nvinfo : EIATTR_MAX_THREADS
	.align		4
.L_801:
        /*00dc*/ 	.byte	0x04, 0x05
        /*00de*/ 	.short	(.L_803 - .L_802)
.L_802:
        /*00e0*/ 	.word	0x00000100
        /*00e4*/ 	.word	0x00000001
        /*00e8*/ 	.word	0x00000001


	//----- nvinfo : EIATTR_CRS_STACK_SIZE
	.align		4
.L_803:
        /*00ec*/ 	.byte	0x04, 0x1e
        /*00ee*/ 	.short	(.L_805 - .L_804)
.L_804:
        /*00f0*/ 	.word	0x00000000


	//----- nvinfo : EIATTR_CBANK_PARAM_SIZE
	.align		4
.L_805:
        /*00f4*/ 	.byte	0x03, 0x19
        /*00f6*/ 	.short	0x0128


	//----- nvinfo : EIATTR_PARAM_CBANK
	.align		4
        /*00f8*/ 	.byte	0x04, 0x0a
        /*00fa*/ 	.short	(.L_807 - .L_806)
	.align		4
.L_806:
        /*00fc*/ 	.word	index@(.nv.constant0._ZN10layer_norm31ln_parallel_residual_bwd_kernelINS_13Kernel_traitsI13__nv_bfloat16S2_S2_S2_fjLj6144ELj1ELj1ELj8ELj16ENS_18Kernel_traits_baseILj6144ES2_S2_S2_S2_fjLj256EEEEELb1ELb0ELb0EEEvNS_9BwdParamsE)
        /*0100*/ 	.short	0x0210
        /*0102*/ 	.short	0x0128


	//----- nvinfo : EIATTR_SW_WAR
	.align		4
.L_807:
        /*0104*/ 	.byte	0x04, 0x36
        /*0106*/ 	.short	(.L_809 - .L_808)
.L_808:
        /*0108*/ 	.word	0x00000008
.L_809:


//--------------------- .nv.info._ZN10layer_norm31ln_parallel_residual_bwd_kernelINS_13Kernel_traitsI13__nv_bfloat16S2_S2_S2_fjLj6144ELj1ELj1ELj8ELj16ENS_18Kernel_traits_baseILj6144ES2_S2_S2_S2_fjLj256EEEEELb1ELb0ELb1EEEvNS_9BwdParamsE --------------------------
	.section	.nv.info._ZN10layer_norm31ln_parallel_residual_bwd_kernelINS_13Kernel_traitsI13__nv_bfloat16S2_S2_S2_fjLj6144ELj1ELj1ELj8ELj16ENS_18Kernel_traits_baseILj6144ES2_S2_S2_S2_fjLj256EEEEELb1ELb0ELb1EEEvNS_9BwdParamsE,"",@"SHT_CUDA_INFO"
	.sectionflags	@""
	.align	4


	//----- nvinfo : EIATTR_CUDA_API_VERSION
	.align		4
        /*0000*/ 	.byte	0x04, 0x37
        /*0002*/ 	.short	(.L_811 - .L_810)
.L_810:
        /*0004*/ 	.word	0x00000082


	//----- nvinfo : EIATTR_KPARAM_INFO
	.align		4
.L_811:
        /*0008*/ 	.byte	0x04, 0x17
        /*000a*/ 	.short	(.L_813 - .L_812)
.L_812:
        /*000c*/ 	.word	0x00000000
        /*0010*/ 	.short	0x0000
        /*0012*/ 	.short	0x0000
        /*0014*/ 	.byte	0x00, 0xf0, 0xa1, 0x04


	//----- nvinfo : EIATTR_SPARSE_MMA_MASK
	.align		4
.L_813:
        /*0018*/ 	.byte	0x03, 0x50
        /*001a*/ 	.short	0x0000


	//----- nvinfo : EIATTR_MAXREG_COUNT
	.align		4
        /*001c*/ 	.byte	0x03, 0x1b
        /*001e*/ 	.short	0x00ff


	//----- nvinfo : EIATTR_NUM_BARRIERS
	.align		4
        /*0020*/ 	.byte	0x02, 0x4c
        /*0022*/ 	.byte	0x01
	.zero		1


	//----- nvinfo : EIATTR_MERCURY_ISA_VERSION
	.align		4
        /*0024*/ 	.byte	0x03, 0x5f
        /*0026*/ 	.short	0x0101


	//----- nvinfo : EIATTR_COOP_GROUP_MASK_REGIDS
	.align		4
        /*0028*/ 	.byte	0x04, 0x29
        /*002a*/ 	.short	(.L_815 - .L_814)


	//   ....[0]....
.L_814:
        /*002c*/ 	.word	0xffffffff


	//   ....[1]....
        /*0030*/ 	.word	0xffffffff


	//   ....[2]....
        /*0034*/ 	.word	0xffffffff


	//   ....[3]....
        /*0038*/ 	.word	0xffffffff


	//   ....[4]....
        /*003c*/ 	.word	0xffffffff


	//   ....[5]....
        /*0040*/ 	.word	0xffffffff


	//   ....[6]....
        /*0044*/ 	.word	0xffffffff


	//   ....[7]....
        /*0048*/ 	.word	0xffffffff


	//   ....[8]....
        /*004c*/ 	.word	0xffffffff


	//   ....[9]....
        /*0050*/ 	.word	0xffffffff


	//   ....[10]....
        /*0054*/ 	.word	0x0500004d


	//   ....[11]....
        /*0058*/ 	.word	0x0500004d


	//   ....[12]....
        /*005c*/ 	.word	0x0500004d


	//   ....[13]....
        /*0060*/ 	.word	0x0500004d


	//   ....[14]....
        /*0064*/ 	.word	0x0500004d


	//   ....[15]....
        /*0068*/ 	.word	0x0500004d


	//   ....[16]....
        /*006c*/ 	.word	0x0500004d


	//   ....[17]....
        /*0070*/ 	.word	0x0500004d


	//   ....[18]....
        /*0074*/ 	.word	0x0500004d


	//   ....[19]....
        /*0078*/ 	.word	0x0500004d


	//----- nvinfo : EIATTR_COOP_GROUP_INSTR_OFFSETS
	.align		4
.L_815:
        /*007c*/ 	.byte	0x04, 0x28
        /*007e*/ 	.short	(.L_817 - .L_816)


	//   ....[0]....
.L_816:
        /*0080*/ 	.word	0x000026b0


	//   ....[1]....
        /*0084*/ 	.word	0x000026c0


	//   ....[2]....
        /*0088*/ 	.word	0x000026f0


	//   ....[3]....
        /*008c*/ 	.word	0x00002700


	//   ....[4]....
        /*0090*/ 	.word	0x00002730


	//   ....[5]....
        /*0094*/ 	.word	0x00002740


	//   ....[6]....
        /*0098*/ 	.word	0x00002770


	//   ....[7]....
        /*009c*/ 	.word	0x00002780


	//   ....[8]....
        /*00a0*/ 	.word	0x000027b0


	//   ....[9]....
        /*00a4*/ 	.word	0x000027c0


	//   ....[10]....
        /*00a8*/ 	.word	0x00004bc0


	//   ....[11]....
        /*00ac*/ 	.word	0x00004c10


	//   ....[12]....
        /*00b0*/ 	.word	0x00004c70


	//   ....[13]....
        /*00b4*/ 	.word	0x00004cd0


	//   ....[14]....
        /*00b8*/ 	.word	0x00004d30


	//   ....[15]....
        /*00bc*/ 	.word	0x00004d90


	//   ....[16]....
        /*00c0*/ 	.word	0x00004df0


	//   ....[17]....
        /*00c4*/ 	.word	0x00004e50


	//   ....[18]....
        /*00c8*/ 	.word	0x00004eb0


	//   ....[19]....
        /*00cc*/ 	.word	0x00004f10


	//----- nvinfo : EIATTR_EXIT_INSTR_OFFSETS
	.align		4
.L_817:
        /*00d0*/ 	.byte	0x04, 0x1c
        /*00d2*/ 	.short	(.L_819 - .L_818)


	//   ....[0]....
.L_818:
        /*00d4*/ 	.word	0x00004b70


	//----- nvinfo : EIATTR_MAX_THREADS
	.align		4
.L_819:
        /*00d8*/ 	.byte	0x04, 0x05
        /*00da*/ 	.short	(.L_821 - .L_820)
.L_820:
        /*00dc*/ 	.word	0x00000100
        /*00e0*/ 	.word	0x00000001
        /*00e4*/ 	.word	0x00000001


	//----- nvinfo : EIATTR_CRS_STACK_SIZE
	.align		4
.L_821:
        /*00e8*/ 	.byte	0x04, 0x1e
        /*00ea*/ 	.short	(.L_823 - .L_822)
.L_822:
        /*00ec*/ 	.word	0x00000000


	//----- nvinfo : EIATTR_CBANK_PARAM_SIZE
	.align		4
.L_823:
        /*00f0*/ 	.byte	0x03, 0x19
        /*00f2*/ 	.short	0x0128


	//----- nvinfo : EIATTR_PARAM_CBANK
	.align		4
        /*00f4*/ 	.byte	0x04, 0x0a
        /*00f6*/ 	.short	(.L_825 - .L_824)
	.align		4
.L_824:
        /*00f8*/ 	.word	index@(.nv.constant0._ZN10layer_norm31ln_parallel_residual_bwd_kernelINS_13Kernel_traitsI13__nv_bfloat16S2_S2_S2_fjLj6144ELj1ELj1ELj8ELj16ENS_18Kernel_traits_baseILj6144ES2_S2_S2_S2_fjLj256EEEEELb1ELb0ELb1EEEvNS_9BwdParamsE)
        /*00fc*/ 	.short	0x0210
        /*00fe*/ 	.short	0x0128


	//----- nvinfo : EIATTR_SW_WAR
	.align		4
.L_825:
        /*0100*/ 	.byte	0x04, 0x36
        /*0102*/ 	.short	(.L_827 - .L_826)
.L_826:
        /*0104*/ 	.word	0x00000008
.L_827:


//--------------------- .nv.info._ZN10layer_norm22ln_bwd_finalize_kernelINS_22Kernel_traits_finalizeILj6144E13__nv_bfloat16S2_S2_S2_fjLb0ELj1024ELj4ENS_18Kernel_traits_baseILj6144ES2_S2_S2_S2_fjLj1024EEEEELb0ELb0EEEvNS_9BwdParamsE --------------------------
	.section	.nv.info._ZN10layer_norm22ln_bwd_finalize_kernelINS_22Kernel_traits_finalizeILj6144E13__nv_bfloat16S2_S2_S2_fjLb0ELj1024ELj4ENS_18Kernel_traits_baseILj6144ES2_S2_S2_S2_fjLj1024EEEEELb0ELb0EEEvNS_9BwdParamsE,"",@"SHT_CUDA_INFO"
	.sectionflags	@""
	.align	4


	//----- nvinfo : EIATTR_CUDA_API_VERSION
	.align		4
        /*0000*/ 	.byte	0x04, 0x37
        /*0002*/ 	.short	(.L_829 - .L_828)
.L_828:
        /*0004*/ 	.word	0x00000082


	//----- nvinfo : EIATTR_KPARAM_INFO
	.align		4
.L_829:
        /*0008*/ 	.byte	0x04, 0x17
        /*000a*/ 	.short	(.L_831 - .L_830)
.L_830:
        /*000c*/ 	.word	0x00000000
        /*0010*/ 	.short	0x0000
        /*0012*/ 	.short	0x0000
        /*0014*/ 	.byte	0x00, 0xf0, 0xa1, 0x04


	//----- nvinfo : EIATTR_SPARSE_MMA_MASK
	.align		4
.L_831:
        /*0018*/ 	.byte	0x03, 0x50
        /*001a*/ 	.short	0x0000


	//----- nvinfo : EIATTR_MAXREG_COUNT
	.align		4
        /*001c*/ 	.byte	0x03, 0x1b
        /*001e*/ 	.short	0x0040


	//----- nvinfo : EIATTR_NUM_BARRIERS
	.align		4
        /*0020*/ 	.byte	0x02, 0x4c
        /*0022*/ 	.byte	0x01
	.zero		1


	//----- nvinfo : EIATTR_MERCURY_ISA_VERSION
	.align		4
        /*0024*/ 	.byte	0x03, 0x5f
        /*0026*/ 	.short	0x0101


	//----- nvinfo : EIATTR_COOP_GROUP_MASK_REGIDS
	.align		4
        /*0028*/ 	.byte	0x04, 0x29
        /*002a*/ 	.short	(.L_833 - .L_832)


	//   ....[0]....
.L_832:
        /*002c*/ 	.word	0xffffffff


	//   ....[1]....
        /*0030*/ 	.word	0xffffffff


	//   ....[2]....
        /*0034*/ 	.word	0xffffffff


	//   ....[3]....
        /*0038*/ 	.word	0xffffffff


	//   ....[4]....
        /*003c*/ 	.word	0xffffffff


	//   ....[5]....
        /*0040*/ 	.word	0xffffffff


	//   ....[6]....
        /*0044*/ 	.word	0xffffffff


	//   ....[7]....
        /*0048*/ 	.word	0xffffffff


	//   ....[8]....
        /*004c*/ 	.word	0xffffffff


	//   ....[9]....
        /*0050*/ 	.word	0xffffffff


	//   ....[10]....
        /*0054*/ 	.word	0x05000013


	//   ....[11]....
        /*0058*/ 	.word	0x05000013


	//   ....[12]....
        /*005c*/ 	.word	0x05000013


	//   ....[13]....
        /*0060*/ 	.word	0x05000013


	//   ....[14]....
        /*0064*/ 	.word	0x05000013


	//   ....[15]....
        /*0068*/ 	.word	0x05000013


	//   ....[16]....
        /*006c*/ 	.word	0x05000013


	//   ....[17]....
        /*0070*/ 	.word	0x05000013


	//   ....[18]....
        /*0074*/ 	.word	0x05000013


	//   ....[19]....
        /*0078*/ 	.word	0x05000013


	//----- nvinfo : EIATTR_COOP_GROUP_INSTR_OFFSETS
	.align		4
.L_833:
        /*007c*/ 	.byte	0x04, 0x28
        /*007e*/ 	.short	(.L_835 - .L_834)


	//   ....[0]....
.L_834:
        /*0080*/ 	.word	0x000008e0


	//   ....[1]....
        /*0084*/ 	.word	0x000008f0


	//   ....[2]....
        /*0088*/ 	.word	0x00000920


	//   ....[3]....
        /*008c*/ 	.word	0x00000930


	//   ....[4]....
        /*0090*/ 	.word	0x00000960


	//   ....[5]....
        /*0094*/ 	.word	0x00000970


	//   ....[6]....
        /*0098*/ 	.word	0x000009a0


	//   ....[7]....
        /*009c*/ 	.word	0x000009b0


	//   ....[8]....
        /*00a0*/ 	.word	0x000009e0


	//   ....[9]....
        /*00a4*/ 	.word	0x000009f0


	//   ....[10]....
        /*00a8*/ 	.word	0x00000c10


	//   ....[11]....
        /*00ac*/ 	.word	0x00000c80


	//   ....[12]....
        /*00b0*/ 	.word	0x00000cf0


	//   ....[13]....
        /*00b4*/ 	.word	0x00000d60


	//   ....[14]....
        /*00b8*/ 	.word	0x00000dd0


	//   ....[15]....
        /*00bc*/ 	.word	0x00000e30


	//   ....[16]....
        /*00c0*/ 	.word	0x00000ea0


	//   ....[17]....
        /*00c4*/ 	.word	0x00000f10


	//   ....[18]....
        /*00c8*/ 	.word	0x00000f80


	//   ....[19]....
        /*00cc*/ 	.word	0x00000ff0


	//----- nvinfo : EIATTR_EXIT_INSTR_OFFSETS
	.align		4
.L_835:
        /*00d0*/ 	.byte	0x04, 0x1c
        /*00d2*/ 	.short	(.L_837 - .L_836)


	//   ....[0]....
.L_836:
        /*00d4*/ 	.word	0x00000070


	//   ....[1]....
        /*00d8*/ 	.word	0x00000bb0


	//----- nvinfo : EIATTR_MAX_THREADS
	.align		4
.L_837:
        /*00dc*/ 	.byte	0x04, 0x05
        /*00de*/ 	.short	(.L_839 - .L_838)
.L_838:
        /*00e0*/ 	.word	0x00000400
        /*00e4*/ 	.word	0x00000001
        /*00e8*/ 	.word	0x00000001


	//----- nvinfo : EIATTR_CRS_STACK_SIZE
	.align		4
.L_839:
        /*00ec*/ 	.byte	0x04, 0x1e
        /*00ee*/ 	.short	(.L_841 - .L_840)
.L_840:
        /*00f0*/ 	.word	0x00000000


	//----- nvinfo : EIATTR_CBANK_PARAM_SIZE
	.align		4
.L_841:
        /*00f4*/ 	.byte	0x03, 0x19
        /*00f6*/ 	.short	0x0128


	//----- nvinfo : EIATTR_PARAM_CBANK
	.align		4
        /*00f8*/ 	.byte	0x04, 0x0a
        /*00fa*/ 	.short	(.L_843 - .L_842)
	.align		4
.L_842:
        /*00fc*/ 	.word	index@(.nv.constant0._ZN10layer_norm22ln_bwd_finalize_kernelINS_22Kernel_traits_finalizeILj6144E13__nv_bfloat16S2_S2_S2_fjLb0ELj1024ELj4ENS_18Kernel_traits_baseILj6144ES2_S2_S2_S2_fjLj1024EEEEELb0ELb0EEEvNS_9BwdParamsE)
        /*0100*/ 	.short	0x0210
        /*0102*/ 	.short	0x0128


	//----- nvinfo : EIATTR_SW_WAR
	.align		4
.L_843:
        /*0104*/ 	.byte	0x04, 0x36
        /*0106*/ 	.short	(.L_845 - .L_844)
.L_844:
        /*0108*/ 	.word	0x00000008
.L_845:


//--------------------- .nv.info._ZN10layer_norm40ln_parallel_residual_bwd_finalize_kernelINS_22Kernel_traits_finalizeILj6144E13__nv_bfloat16S2_S2_S2_fjLb0ELj1024ELj4ENS_18Kernel_traits_baseILj6144ES2_S2_S2_S2_fjLj1024EEEEELb0EEEvNS_9BwdParamsE --------------------------
	.section	.nv.info._ZN10layer_norm40ln_parallel_residual_bwd_finalize_kernelINS_22Kernel_traits_finalizeILj6144E13__nv_bfloat16S2_S2_S2_fjLb0ELj1024ELj4ENS_18Kernel_traits_baseILj6144ES2_S2_S2_S2_fjLj1024EEEEELb0EEEvNS_9BwdParamsE,"",@"SHT_CUDA_INFO"
	.sectionflags	@""
	.align	4


	//----- nvinfo : EIATTR_CUDA_API_VERSION
	.align		4
        /*0000*/ 	.byte	0x04, 0x37
        /*0002*/ 	.short	(.L_847 - .L_846)
.L_846:
        /*0004*/ 	.word	0x00000082


	//----- nvinfo : EIATTR_KPARAM_INFO
	.align		4
.L_847:
        /*0008*/ 	.byte	0x04, 0x17
        /*000a*/ 	.short	(.L_849 - .L_848)
.L_848:
        /*000c*/ 	.word	0x00000000
        /*0010*/ 	.short	0x0000
        /*0012*/ 	.short	0x0000
        /*0014*/ 	.byte	0x00, 0xf0, 0xa1, 0x04


	//----- nvinfo : EIATTR_SPARSE_MMA_MASK
	.align		4
.L_849:
        /*0018*/ 	.byte	0x03, 0x50
        /*001a*/ 	.short	0x0000


	//----- nvinfo : EIATTR_MAXREG_COUNT
	.align		4
        /*001c*/ 	.byte	0x03, 0x1b
        /*001e*/ 	.short	0x0040


	//----- nvinfo : EIATTR_NUM_BARRIERS
	.align		4
        /*0020*/ 	.byte	0x02, 0x4c
        /*0022*/ 	.byte	0x01
	.zero		1


	//----- nvinfo : EIATTR_MERCURY_ISA_VERSION
	.align		4
        /*0024*/ 	.byte	0x03, 0x5f
        /*0026*/ 	.short	0x0101


	//----- nvinfo : EIATTR_COOP_GROUP_MASK_REGIDS
	.align		4
        /*0028*/ 	.byte	0x04, 0x29
        /*002a*/ 	.short	(.L_851 - .L_850)


	//   ....[0]....
.L_850:
        /*002c*/ 	.word	0xffffffff


	//   ....[1]....
        /*0030*/ 	.word	0xffffffff


	//   ....[2]....
        /*0034*/ 	.word	0xffffffff


	//   ....[3]....
        /*0038*/ 	.word	0xffffffff


	//   ....[4]....
        /*003c*/ 	.word	0xffffffff


	//   ....[5]....
        /*0040*/ 	.word	0xffffffff


	//   ....[6]....
        /*0044*/ 	.word	0xffffffff


	//   ....[7]....
        /*0048*/ 	.word	0xffffffff


	//   ....[8]....
        /*004c*/ 	.word	0xffffffff


	//   ....[9]....
        /*0050*/ 	.word	0xffffffff


	//   ....[10]....
        /*0054*/ 	.word	0xffffffff


	//   ....[11]....
        /*0058*/ 	.word	0xffffffff


	//   ....[12]....
        /*005c*/ 	.word	0xffffffff


	//   ....[13]....
        /*0060*/ 	.word	0xffffffff


	//   ....[14]....
        /*0064*/ 	.word	0xffffffff


	//   ....[15]....
        /*0068*/ 	.word	0xffffffff


	//   ....[16]....
        /*006c*/ 	.word	0xffffffff


	//   ....[17]....
        /*0070*/ 	.word	0xffffffff


	//   ....[18]....
        /*0074*/ 	.word	0xffffffff


	//   ....[19]....
        /*0078*/ 	.word	0xffffffff


	//   ....[20]....
        /*007c*/ 	.word	0x0500000c


	//   ....[21]....
        /*0080*/ 	.word	0x0500000c


	//   ....[22]....
        /*0084*/ 	.word	0x0500000c


	//   ....[23]....
        /*0088*/ 	.word	0x0500000c


	//   ....[24]....
        /*008c*/ 	.word	0x0500000c


	//   ....[25]....
        /*0090*/ 	.word	0x0500000c


	//   ....[26]....
        /*0094*/ 	.word	0x0500000c


	//   ....[27]....
        /*0098*/ 	.word	0x0500000c


	//   ....[28]....
        /*009c*/ 	.word	0x0500000c


	//   ....[29]....
        /*00a0*/ 	.word	0x0500000c


	//   ....[30]....
        /*00a4*/ 	.word	0x0500000c


	//   ....[31]....
        /*00a8*/ 	.word	0x0500000c


	//   ....[32]....
        /*00ac*/ 	.word	0x0500000c


	//   ....[33]....
        /*00b0*/ 	.word	0x0500000c


	//   ....[34]....
        /*00b4*/ 	.word	0x0500000c


	//   ....[35]....
        /*00b8*/ 	.word	0x0500000c


	//   ....[36]....
        /*00bc*/ 	.word	0x0500000c


	//   ....[37]....
        /*00c0*/ 	.word	0x0500000c


	//   ....[38]....
        /*00c4*/ 	.word	0x0500000c


	//   ....[39]....
        /*00c8*/ 	.word	0x0500000c


	//----- nvinfo : EIATTR_COOP_GROUP_INSTR_OFFSETS
	.align		4
.L_851:
        /*00cc*/ 	.byte	0x04, 0x28
        /*00ce*/ 	.short	(.L_853 - .L_852)


	//   ....[0]....
.L_852:
        /*00d0*/ 	.word	0x00000ce0


	//   ....[1]....
        /*00d4*/ 	.word	0x00000cf0


	//   ....[2]....
        /*00d8*/ 	.word	0x00000d00


	//   ....[3]....
        /*00dc*/ 	.word	0x00000d10


	//   ....[4]....
        /*00e0*/ 	.word	0x00000d40


	//   ....[5]....
        /*00e4*/ 	.word	0x00000d70


	//   ....[6]....
        /*00e8*/ 	.word	0x00000d80


	//   ....[7]....
        /*00ec*/ 	.word	0x00000d90


	//   ....[8]....
        /*00f0*/ 	.word	0x00000db0


	//   ....[9]....
        /*00f4*/ 	.word	0x00000df0


	//   ....[10]....
        /*00f8*/ 	.word	0x00000e00


	//   ....[11]....
        /*00fc*/ 	.word	0x00000e10


	//   ....[12]....
        /*0100*/ 	.word	0x00000e30


	//   ....[13]....
        /*0104*/ 	.word	0x00000e70


	//   ....[14]....
        /*0108*/ 	.word	0x00000e80


	//   ....[15]....
        /*010c*/ 	.word	0x00000e90


	//   ....[16]....
        /*0110*/ 	.word	0x00000eb0


	//   ....[17]....
        /*0114*/ 	.word	0x00000ee0


	//   ....[18]....
        /*0118*/ 	.word	0x00000f00


	//   ....[19]....
        /*011c*/ 	.word	0x00000f10


	//   ....[20]....
        /*0120*/ 	.word	0x00001230


	//   ....[21]....
        /*0124*/ 	.word	0x00001290


	//   ....[22]....
        /*0128*/ 	.word	0x000012f0


	//   ....[23]....
        /*012c*/ 	.word	0x00001350


	//   ....[24]....
        /*0130*/ 	.word	0x000013b0


	//   ....[25]....
        /*0134*/ 	.word	0x00001410


	//   ....[26]....
        /*0138*/ 	.word	0x00001480


	//   ....[27]....
        /*013c*/ 	.word	0x000014f0


	//   ....[28]....
        /*0140*/ 	.word	0x00001560


	//   ....[29]....
        /*0144*/ 	.word	0x000015d0


	//   ....[30]....
        /*0148*/ 	.word	0x00001630


	//   ....[31]....
        /*014c*/ 	.word	0x000016a0


	//   ....[32]....
        /*0150*/ 	.word	0x00001710


	//   ....[33]....
        /*0154*/ 	.word	0x00001780


	//   ....[34]....
        /*0158*/ 	.word	0x000017f0


	//   ....[35]....
        /*015c*/ 	.word	0x00001850


	//   ....[36]....
        /*0160*/ 	.word	0x000018c0


	//   ....[37]....
        /*0164*/ 	.word	0x00001930


	//   ....[38]....
        /*0168*/ 	.word	0x000019a0


	//   ....[39]....
        /*016c*/ 	.word	0x00001a10


	//----- nvinfo : EIATTR_EXIT_INSTR_OFFSETS
	.align		4
.L_853:
        /*0170*/ 	.byte	0x04, 0x1c
        /*0172*/ 	.short	(.L_855 - .L_854)


	//   ....[0]....
.L_854:
        /*0174*/ 	.word	0x00000070


	//   ....[1]....
        /*0178*/ 	.word	0x000011d0


	//----- nvinfo : EIATTR_MAX_THREADS
	.align		4
.L_855:
        /*017c*/ 	.byte	0x04, 0x05
        /*017e*/ 	.short	(.L_857 - .L_856)
.L_856:
        /*0180*/ 	.word	0x00000400
        /*0184*/ 	.word	0x00000001
        /*0188*/ 	.word	0x00000001


	//----- nvinfo : EIATTR_CRS_STACK_SIZE
	.align		4
.L_857:
        /*018c*/ 	.byte	0x04, 0x1e
        /*018e*/ 	.short	(.L_859 - .L_858)
.L_858:
        /*0190*/ 	.word	0x00000000


	//----- nvinfo : EIATTR_CBANK_PARAM_SIZE
	.align		4
.L_859:
        /*0194*/ 	.byte	0x03, 0x19
        /*0196*/ 	.short	0x0128


	//----- nvinfo : EIATTR_PARAM_CBANK
	.align		4
        /*0198*/ 	.byte	0x04, 0x0a
        /*019a*/ 	.short	(.L_861 - .L_860)
	.align		4
.L_860:
        /*019c*/ 	.word	index@(.nv.constant0._ZN10layer_norm40ln_parallel_residual_bwd_finalize_kernelINS_22Kernel_traits_finalizeILj6144E13__nv_bfloat16S2_S2_S2_fjLb0ELj1024ELj4ENS_18Kernel_traits_baseILj6144ES2_S2_S2_S2_fjLj1024EEEEELb0EEEvNS_9BwdParamsE)
        /*01a0*/ 	.short	0x0210
        /*01a2*/ 	.short	0x0128


	//----- nvinfo : EIATTR_SW_WAR
	.align		4
.L_861:
        /*01a4*/ 	.byte	0x04, 0x36
        /*01a6*/ 	.short	(.L_863 - .L_862)
.L_862:
        /*01a8*/ 	.word	0x00000008
.L_863:


//--------------------- .nv.info._ZN10layer_norm31ln_parallel_residual_bwd_kernelINS_13Kernel_traitsI13__nv_bfloat16S2_S2_S2_fjLj6144ELj1ELj1ELj8ELj16ENS_18Kernel_traits_baseILj6144ES2_S2_S2_S2_fjLj256EEEEELb1ELb1ELb0EEEvNS_9BwdParamsE --------------------------
	.section	.nv.info._ZN10layer_norm31ln_parallel_residual_bwd_kernelINS_13Kernel_traitsI13__nv_bfloat16S2_S2_S2_fjLj6144ELj1ELj1ELj8ELj16ENS_18Kernel_traits_baseILj6144ES2_S2_S2_S2_fjLj256EEEEELb1ELb1ELb0EEEvNS_9BwdParamsE,"",@"SHT_CUDA_INFO"
	.sectionflags	@""
	.align	4


	//----- nvinfo : EIATTR_CUDA_API_VERSION
	.align		4
        /*0000*/ 	.byte	0x04, 0x37
        /*0002*/ 	.short	(.L_865 - .L_864)
.L_864:
        /*0004*/ 	.word	0x00000082


	//----- nvinfo : EIATTR_KPARAM_INFO
	.align		4
.L_865:
        /*0008*/ 	.byte	0x04, 0x17
        /*000a*/ 	.short	(.L_867 - .L_866)
.L_866:
        /*000c*/ 	.word	0x00000000
        /*0010*/ 	.short	0x0000
        /*0012*/ 	.short	0x0000
        /*0014*/ 	.byte	0x00, 0xf0, 0xa1, 0x04


	//----- nvinfo : EIATTR_SPARSE_MMA_MASK
	.align		4
.L_867:
        /*0018*/ 	.byte	0x03, 0x50
        /*001a*/ 	.short	0x0000


	//----- nvinfo : EIATTR_MAXREG_COUNT
	.align		4
        /*001c*/ 	.byte	0x03, 0x1b
        /*001e*/ 	.short	0x00ff


	//----- nvinfo : EIATTR_NUM_BARRIERS
	.align		4
        /*0020*/ 	.byte	0x02, 0x4c
        /*0022*/ 	.byte	0x01
	.zero		1


	//----- nvinfo : EIATTR_MERCURY_ISA_VERSION
	.align		4
        /*0024*/ 	.byte	0x03, 0x5f
        /*0026*/ 	.short	0x0101


	//----- nvinfo : EIATTR_COOP_GROUP_MASK_REGIDS
	.align		4
        /*0028*/ 	.byte	0x04, 0x29
        /*002a*/ 	.short	(.L_869 - .L_868)


	//   ....[0]....
.L_868:
        /*002c*/ 	.word	0xffffffff


	//   ....[1]....
        /*0030*/ 	.word	0xffffffff


	//   ....[2]....
        /*0034*/ 	.word	0xffffffff


	//   ....[3]....
        /*0038*/ 	.word	0xffffffff


	//   ....[4]....
        /*003c*/ 	.word	0xffffffff


	//   ....[5]....
        /*0040*/ 	.word	0xffffffff


	//   ....[6]....
        /*0044*/ 	.word	0xffffffff


	//   ....[7]....
        /*0048*/ 	.word	0xffffffff


	//   ....[8]....
        /*004c*/ 	.word	0xffffffff


	//   ....[9]....
        /*0050*/ 	.word	0xffffffff


	//   ....[10]....
        /*0054*/ 	.word	0x05000053


	//   ....[11]....
        /*0058*/ 	.word	0x05000053


	//   ....[12]....
        /*005c*/ 	.word	0x05000053


	//   ....[13]....
        /*0060*/ 	.word	0x05000053


	//   ....[14]....
        /*0064*/ 	.word	0x05000053


	//   ....[15]....
        /*0068*/ 	.word	0x05000053


	//   ....[16]....
        /*006c*/ 	.word	0x05000053


	//   ....[17]....
        /*0070*/ 	.word	0x05000053


	//   ....[18]....
        /*0074*/ 	.word	0x05000053


	//   ....[19]....
        /*0078*/ 	.word	0x05000053


	//----- nvinfo : EIATTR_COOP_GROUP_INSTR_OFFSETS
	.align		4
.L_869:
        /*007c*/ 	.byte	0x04, 0x28
        /*007e*/ 	.short	(.L_871 - .L_870)


	//   ....[0]....
.L_870:
        /*0080*/ 	.word	0x00001be0


	//   ....[1]....
        /*0084*/ 	.word	0x00001bf0


	//   ....[2]....
        /*0088*/ 	.word	0x00001c20


	//   ....[3]....
        /*008c*/ 	.word	0x00001c30


	//   ....[4]....
        /*0090*/ 	.word	0x00001c60


	//   ....[5]....
        /*0094*/ 	.word	0x00001c70


	//   ....[6]....
        /*0098*/ 	.word	0x00001ca0


	//   ....[7]....
        /*009c*/ 	.word	0x00001cb0


	//   ....[8]....
        /*00a0*/ 	.word	0x00001ce0


	//   ....[9]....
        /*00a4*/ 	.word	0x00001cf0


	//   ....[10]....
        /*00a8*/ 	.word	0x00003d30


	//   ....[11]....
        /*00ac*/ 	.word	0x00003d80


	//   ....[12]....
        /*00b0*/ 	.word	0x00003df0


	//   ....[13]....
        /*00b4*/ 	.word	0x00003e50


	//   ....[14]....
        /*00b8*/ 	.word	0x00003ec0


	//   ....[15]....
        /*00bc*/ 	.word	0x00003f20


	//   ....[16]....
        /*00c0*/ 	.word	0x00003f90


	//   ....[17]....
        /*00c4*/ 	.word	0x00003ff0


	//   ....[18]....
        /*00c8*/ 	.word	0x00004060


	//   ....[19]....
        /*00cc*/ 	.word	0x000040c0


	//----- nvinfo : EIATTR_EXIT_INSTR_OFFSETS
	.align		4
.L_871:
        /*00d0*/ 	.byte	0x04, 0x1c
        /*00d2*/ 	.short	(.L_873 - .L_872)


	//   ....[0]....
.L_872:
        /*00d4*/ 	.word	0x00003c40


	//   ....[1]....
        /*00d8*/ 	.word	0x00003cd0


	//----- nvinfo : EIATTR_MAX_THREADS
	.align		4
.L_873:
        /*00dc*/ 	.byte	0x04, 0x05
        /*00de*/ 	.short	(.L_875 - .L_874)
.L_874:
        /*00e0*/ 	.word	0x00000100
        /*00e4*/ 	.word	0x00000001
        /*00e8*/ 	.word	0x00000001


	//----- nvinfo : EIATTR_CRS_STACK_SIZE
	.align		4
.L_875:
        /*00ec*/ 	.byte	0x04, 0x1e
        /*00ee*/ 	.short	(.L_877 - .L_876)
.L_876:
        /*00f0*/ 	.word	0x00000000


	//----- nvinfo : EIATTR_CBANK_PARAM_SIZE
	.align		4
.L_877:
        /*00f4*/ 	.byte	0x03, 0x19
        /*00f6*/ 	.short	0x0128


	//----- nvinfo : EIATTR_PARAM_CBANK
	.align		4
        /*00f8*/ 	.byte	0x04, 0x0a
        /*00fa*/ 	.short	(.L_879 - .L_878)
	.align		4
.L_878:
        /*00fc*/ 	.word	index@(.nv.constant0._ZN10layer_norm31ln_parallel_residual_bwd_kernelINS_13Kernel_traitsI13__nv_bfloat16S2_S2_S2_fjLj6144ELj1ELj1ELj8ELj16ENS_18Kernel_traits_baseILj6144ES2_S2_S2_S2_fjLj256EEEEELb1ELb1ELb0EEEvNS_9BwdParamsE)
        /*0100*/ 	.short	0x0210
        /*0102*/ 	.short	0x0128


	//----- nvinfo : EIATTR_SW_WAR
	.align		4
.L_879:
        /*0104*/ 	.byte	0x04, 0x36
        /*0106*/ 	.short	(.L_881 - .L_880)
.L_880:
        /*0108*/ 	.word	0x00000008
.L_881:


//--------------------- .nv.info._ZN10layer_norm22ln_bwd_finalize_kernelINS_22Kernel_traits_finalizeILj6144E13__nv_bfloat16S2_S2_S2_fjLb0ELj1024ELj4ENS_18Kernel_traits_baseILj6144ES2_S2_S2_S2_fjLj1024EEEEELb0ELb1EEEvNS_9BwdParamsE --------------------------
	.section	.nv.info._ZN10layer_norm22ln_bwd_finalize_kernelINS_22Kernel_traits_finalizeILj6144E13__nv_bfloat16S2_S2_S2_fjLb0ELj1024ELj4ENS_18Kernel_traits_baseILj6144ES2_S2_S2_S2_fjLj1024EEEEELb0ELb1EEEvNS_9BwdParamsE,"",@"SHT_CUDA_INFO"
	.sectionflags	@""
	.align	4


	//----- nvinfo : EIATTR_CUDA_API_VERSION
	.align		4
        /*0000*/ 	.byte	0x04, 0x37
        /*0002*/ 	.short	(.L_883 - .L_882)
.L_882:
        /*0004*/ 	.word	0x00000082


	//----- nvinfo : EIATTR_KPARAM_INFO
	.align		4
.L_883:
        /*0008*/ 	.byte	0x04, 0x17
        /*000a*/ 	.short	(.L_885 - .L_884)
.L_884:
        /*000c*/ 	.word	0x00000000
        /*0010*/ 	.short	0x0000
        /*0012*/ 	.short	0x0000
        /*0014*/ 	.byte	0x00, 0xf0, 0xa1, 0x04


	//----- nvinfo : EIATTR_SPARSE_MMA_MASK
	.align		4
.L_885:
        /*0018*/ 	.byte	0x03, 0x50
        /*001a*/ 	.short	0x0000


	//----- nvinfo : EIATTR_MAXREG_COUNT
	.align		4
        /*001c*/ 	.byte	0x03, 0x1b
        /*001e*/ 	.short	0x0040


	//----- nvinfo : EIATTR_NUM_BARRIERS
	.align		4
        /*0020*/ 	.byte	0x02, 0x4c
        /*0022*/ 	.byte	0x01
	.zero		1


	//----- nvinfo : EIATTR_MERCURY_ISA_VERSION
	.align		4
        /*0024*/ 	.byte	0x03, 0x5f
        /*0026*/ 	.short	0x0101


	//----- nvinfo : EIATTR_COOP_GROUP_MASK_REGIDS
	.align		4
        /*0028*/ 	.byte	0x04, 0x29
        /*002a*/ 	.short	(.L_887 - .L_886)


	//   ....[0]....
.L_886:
        /*002c*/ 	.word	0xffffffff


	//   ....[1]....
        /*0030*/ 	.word	0xffffffff


	//   ....[2]....
        /*0034*/ 	.word	0xffffffff


	//   ....[3]....
        /*0038*/ 	.word	0xffffffff


	//   ....[4]....
        /*003c*/ 	.word	0xffffffff


	//   ....[5]....
        /*0040*/ 	.word	0xffffffff


	//   ....[6]....
        /*0044*/ 	.word	0xffffffff


	//   ....[7]....
        /*0048*/ 	.word	0xffffffff


	//   ....[8]....
        /*004c*/ 	.word	0xffffffff


	//   ....[9]....
        /*0050*/ 	.word	0xffffffff


	//   ....[10]....
        /*0054*/ 	.word	0x05000011


	//   ....[11]....
        /*0058*/ 	.word	0x05000011


	//   ....[12]....
        /*005c*/ 	.word	0x05000011


	//   ....[13]....
        /*0060*/ 	.word	0x05000011


	//   ....[14]....
        /*0064*/ 	.word	0x05000011


	//   ....[15]....
        /*0068*/ 	.word	0x05000011


	//   ....[16]....
        /*006c*/ 	.word	0x05000011


	//   ....[17]....
        /*0070*/ 	.word	0x05000011


	//   ....[18]....
        /*0074*/ 	.word	0x05000011


	//   ....[19]....
        /*0078*/ 	.word	0x05000011


	//----- nvinfo : EIATTR_COOP_GROUP_INSTR_OFFSETS
	.align		4
.L_887:
        /*007c*/ 	.byte	0x04, 0x28
        /*007e*/ 	.short	(.L_889 - .L_888)


	//   ....[0]....
.L_888:
        /*0080*/ 	.word	0x000008e0


	//   ....[1]....
        /*0084*/ 	.word	0x000008f0


	//   ....[2]....
        /*0088*/ 	.word	0x00000920


	//   ....[3]....
        /*008c*/ 	.word	0x00000930


	//   ....[4]....
        /*0090*/ 	.word	0x00000960


	//   ....[5]....
        /*0094*/ 	.word	0x00000970


	//   ....[6]....
        /*0098*/ 	.word	0x000009a0


	//   ....[7]....
        /*009c*/ 	.word	0x000009b0


	//   ....[8]....
        /*00a0*/ 	.word	0x000009e0


	//   ....[9]....
        /*00a4*/ 	.word	0x000009f0


	//   ....[10]....
        /*00a8*/ 	.word	0x00000bf0


	//   ....[11]....
        /*00ac*/ 	.word	0x00000c60


	//   ....[12]....
        /*00b0*/ 	.word	0x00000cd0


	//   ....[13]....
        /*00b4*/ 	.word	0x00000d40


	//   ....[14]....
        /*00b8*/ 	.word	0x00000db0


	//   ....[15]....
        /*00bc*/ 	.word	0x00000e10


	//   ....[16]....
        /*00c0*/ 	.word	0x00000e80


	//   ....[17]....
        /*00c4*/ 	.word	0x00000ef0


	//   ....[18]....
        /*00c8*/ 	.word	0x00000f60


	//   ....[19]....
        /*00cc*/ 	.word	0x00000fd0


	//----- nvinfo : EIATTR_EXIT_INSTR_OFFSETS
	.align		4
.L_889:
        /*00d0*/ 	.byte	0x04, 0x1c
        /*00d2*/ 	.short	(.L_891 - .L_890)


	//   ....[0]....
.L_890:
        /*00d4*/ 	.word	0x00000070


	//   ....[1]....
        /*00d8*/ 	.word	0x00000b90


	//----- nvinfo : EIATTR_MAX_THREADS
	.align		4
.L_891:
        /*00dc*/ 	.byte	0x04, 0x05
        /*00de*/ 	.short	(.L_893 - .L_892)
.L_892:
        /*00e0*/ 	.word	0x00000400
        /*00e4*/ 	.word	0x00000001
        /*00e8*/ 	.word	0x00000001


	//----- nvinfo : EIATTR_CRS_STACK_SIZE
	.align		4
.L_893:
        /*00ec*/ 	.byte	0x04, 0x1e
        /*00ee*/ 	.short	(.L_895 - .L_894)
.L_894:
        /*00f0*/ 	.word	0x00000000


	//----- nvinfo : EIATTR_CBANK_PARAM_SIZE
	.align		4
.L_895:
        /*00f4*/ 	.byte	0x03, 0x19
        /*00f6*/ 	.short	0x0128


	//----- nvinfo : EIATTR_PARAM_CBANK
	.align		4
        /*00f8*/ 	.byte	0x04, 0x0a
        /*00fa*/ 	.short	(.L_897 - .L_896)
	.align		4
.L_896:
        /*00fc*/ 	.word	index@(.nv.constant0._ZN10layer_norm22ln_bwd_finalize_kernelINS_22Kernel_traits_finalizeILj6144E13__nv_bfloat16S2_S2_S2_fjLb0ELj1024ELj4ENS_18Kernel_traits_baseILj6144ES2_S2_S2_S2_fjLj1024EEEEELb0ELb1EEEvNS_9BwdParamsE)
        /*0100*/ 	.short	0x0210
        /*0102*/ 	.short	0x0128


	//----- nvinfo : EIATTR_SW_WAR
	.align		4
.L_897:
        /*0104*/ 	.byte	0x04, 0x36
        /*0106*/ 	.short	(.L_899 - .L_898)
.L_898:
        /*0108*/ 	.word	0x00000008
.L_899:


//--------------------- .nv.info._ZN10layer_norm40ln_parallel_residual_bwd_finalize_kernelINS_22Kernel_traits_finalizeILj6144E13__nv_bfloat16S2_S2_S2_fjLb0ELj1024ELj4ENS_18Kernel_traits_baseILj6144ES2_S2_S2_S2_fjLj1024EEEEELb1EEEvNS_9BwdParamsE --------------------------
	.section	.nv.info._ZN10layer_norm40ln_parallel_residual_bwd_finalize_kernelINS_22Kernel_traits_finalizeILj6144E13__nv_bfloat16S2_S2_S2_fjLb0ELj1024ELj4ENS_18Kernel_traits_baseILj6144ES2_S2_S2_S2_fjLj1024EEEEELb1EEEvNS_9BwdParamsE,"",@"SHT_CUDA_INFO"
	.sectionflags	@""
	.align	4


	//----- nvinfo : EIATTR_CUDA_API_VERSION
	.align		4
        /*0000*/ 	.byte	0x04, 0x37
        /*0002*/ 	.short	(.L_901 - .L_900)
.L_900:
        /*0004*/ 	.word	0x00000082


	//----- nvinfo : EIATTR_KPARAM_INFO
	.align		4
.L_901:
        /*0008*/ 	.byte	0x04, 0x17
        /*000a*/ 	.short	(.L_903 - .L_902)
.L_902:
        /*000c*/ 	.word	0x00000000
        /*0010*/ 	.short	0x0000
        /*0012*/ 	.short	0x0000
        /*0014*/ 	.byte	0x00, 0xf0, 0xa1, 0x04


	//----- nvinfo : EIATTR_SPARSE_MMA_MASK
	.align		4
.L_903:
        /*0018*/ 	.byte	0x03, 0x50
        /*001a*/ 	.short	0x0000


	//----- nvinfo : EIATTR_MAXREG_COUNT
	.align		4
        /*001c*/ 	.byte	0x03, 0x1b
        /*001e*/ 	.short	0x0040


	//----- nvinfo : EIATTR_NUM_BARRIERS
	.align		4
        /*0020*/ 	.byte	0x02, 0x4c
        /*0022*/ 	.byte	0x01
	.zero		1


	//----- nvinfo : EIATTR_MERCURY_ISA_VERSION
	.align		4
        /*0024*/ 	.byte	0x03, 0x5f
        /*0026*/ 	.short	0x0101


	//----- nvinfo : EIATTR_COOP_GROUP_MASK_REGIDS
	.align		4
        /*0028*/ 	.byte	0x04, 0x29
        /*002a*/ 	.short	(.L_905 - .L_904)


	//   ....[0]....
.L_904:
        /*002c*/ 	.word	0xffffffff


	//   ....[1]....
        /*0030*/ 	.word	0xffffffff


	//   ....[2]....
        /*0034*/ 	.word	0xffffffff


	//   ....[3]....
        /*0038*/ 	.word	0xffffffff


	//   ....[4]....
        /*003c*/ 	.word	0xffffffff


	//   ....[5]....
        /*0040*/ 	.word	0xffffffff


	//   ....[6]....
        /*0044*/ 	.word	0xffffffff


	//   ....[7]....
        /*0048*/ 	.word	0xffffffff


	//   ....[8]....
        /*004c*/ 	.word	0xffffffff


	//   ....[9]....
        /*0050*/ 	.word	0xffffffff


	//   ....[10]....
        /*0054*/ 	.word	0xffffffff


	//   ....[11]....
        /*0058*/ 	.word	0xffffffff


	//   ....[12]....
        /*005c*/ 	.word	0xffffffff


	//   ....[13]....
        /*0060*/ 	.word	0xffffffff


	//   ....[14]....
        /*0064*/ 	.word	0xffffffff


	//   ....[15]....
        /*0068*/ 	.word	0xffffffff


	//   ....[16]....
        /*006c*/ 	.word	0xffffffff


	//   ....[17]....
        /*0070*/ 	.word	0xffffffff


	//   ....[18]....
        /*0074*/ 	.word	0xffffffff


	//   ....[19]....
        /*0078*/ 	.word	0xffffffff


	//   ....[20]....
        /*007c*/ 	.word	0x0500000b


	//   ....[21]....
        /*0080*/ 	.word	0x0500000b


	//   ....[22]....
        /*0084*/ 	.word	0x0500000b


	//   ....[23]....
        /*0088*/ 	.word	0x0500000b


	//   ....[24]....
        /*008c*/ 	.word	0x0500000b


	//   ....[25]....
        /*0090*/ 	.word	0x0500000b


	//   ....[26]....
        /*0094*/ 	.word	0x0500000b


	//   ....[27]....
        /*0098*/ 	.word	0x0500000b


	//   ....[28]....
        /*009c*/ 	.word	0x0500000b


	//   ....[29]....
        /*00a0*/ 	.word	0x0500000b


	//   ....[30]....
        /*00a4*/ 	.word	0x0500000b


	//   ....[31]....
        /*00a8*/ 	.word	0x0500000b


	//   ....[32]....
        /*00ac*/ 	.word	0x0500000b


	//   ....[33]....
        /*00b0*/ 	.word	0x0500000b


	//   ....[34]....
        /*00b4*/ 	.word	0x0500000b


	//   ....[35]....
        /*00b8*/ 	.word	0x0500000b


	//   ....[36]....
        /*00bc*/ 	.word	0x0500000b


	//   ....[37]....
        /*00c0*/ 	.word	0x0500000b


	//   ....[38]....
        /*00c4*/ 	.word	0x0500000b


	//   ....[39]....
        /*00c8*/ 	.word	0x0500000b


	//----- nvinfo : EIATTR_COOP_GROUP_INSTR_OFFSETS
	.align		4
.L_905:
        /*00cc*/ 	.byte	0x04, 0x28
        /*00ce*/ 	.short	(.L_907 - .L_906)


	//   ....[0]....
.L_906:
        /*00d0*/ 	.word	0x00000ce0


	//   ....[1]....
        /*00d4*/ 	.word	0x00000cf0


	//   ....[2]....
        /*00d8*/ 	.word	0x00000d00


	//   ....[3]....
        /*00dc*/ 	.word	0x00000d10


	//   ....[4]....
        /*00e0*/ 	.word	0x00000d40


	//   ....[5]....
        /*00e4*/ 	.word	0x00000d70


	//   ....[6]....
        /*00e8*/ 	.word	0x00000d80


	//   ....[7]....
        /*00ec*/ 	.word	0x00000d90


	//   ....[8]....
        /*00f0*/ 	.word	0x00000db0


	//   ....[9]....
        /*00f4*/ 	.word	0x00000df0


	//   ....[10]....
        /*00f8*/ 	.word	0x00000e00


	//   ....[11]....
        /*00fc*/ 	.word	0x00000e10


	//   ....[12]....
        /*0100*/ 	.word	0x00000e30


	//   ....[13]....
        /*0104*/ 	.word	0x00000e70


	//   ....[14]....
        /*0108*/ 	.word	0x00000e80


	//   ....[15]....
        /*010c*/ 	.word	0x00000e90


	//   ....[16]....
        /*0110*/ 	.word	0x00000eb0


	//   ....[17]....
        /*0114*/ 	.word	0x00000ee0


	//   ....[18]....
        /*0118*/ 	.word	0x00000f00


	//   ....[19]....
        /*011c*/ 	.word	0x00000f10


	//   ....[20]....
        /*0120*/ 	.word	0x00001210


	//   ....[21]....
        /*0124*/ 	.word	0x00001270


	//   ....[22]....
        /*0128*/ 	.word	0x000012d0


	//   ....[23]....
        /*012c*/ 	.word	0x00001330


	//   ....[24]....
        /*0130*/ 	.word	0x00001390


	//   ....[25]....
        /*0134*/ 	.word	0x000013f0


	//   ....[26]....
        /*0138*/ 	.word	0x00001460


	//   ....[27]....
        /*013c*/ 	.word	0x000014d0


	//   ....[28]....
        /*0140*/ 	.word	0x00001540


	//   ....[29]....
        /*0144*/ 	.word	0x000015b0


	//   ....[30]....
        /*0148*/ 	.word	0x00001610


	//   ....[31]....
        /*014c*/ 	.word	0x00001680


	//   ....[32]....
        /*0150*/ 	.word	0x000016f0


	//   ....[33]....
        /*0154*/ 	.word	0x00001760


	//   ....[34]....
        /*0158*/ 	.word	0x000017d0


	//   ....[35]....
        /*015c*/ 	.word	0x00001830


	//   ....[36]....
        /*0160*/ 	.word	0x000018a0


	//   ....[37]....
        /*0164*/ 	.word	0x00001910


	//   ....[38]....
        /*0168*/ 	.word	0x00001980


	//   ....[39]....
        /*016c*/ 	.word	0x000019f0


	//----- nvinfo : EIATTR_EXIT_INSTR_OFFSETS
	.align		4
.L_907:
        /*0170*/ 	.byte	0x04, 0x1c
        /*0172*/ 	.short	(.L_909 - .L_908)


	//   ....[0]....
.L_908:
        /*0174*/ 	.word	0x00000070


	//   ....[1]....
        /*0178*/ 	.word	0x000011b0


	//----- nvinfo : EIATTR_MAX_THREADS
	.align		4
.L_909:
        /*017c*/ 	.byte	0x04, 0x05
        /*017e*/ 	.short	(.L_911 - .L_910)
.L_910:
        /*0180*/ 	.word	0x00000400
        /*0184*/ 	.word	0x00000001
        /*0188*/ 	.word	0x00000001


	//----- nvinfo : EIATTR_CRS_STACK_SIZE
	.align		4
.L_911:
        /*018c*/ 	.byte	0x04, 0x1e
        /*018e*/ 	.short	(.L_913 - .L_912)
.L_912:
        /*0190*/ 	.word	0x00000000


	//----- nvinfo : EIATTR_CBANK_PARAM_SIZE
	.align		4
.L_913:
        /*0194*/ 	.byte	0x03, 0x19
        /*0196*/ 	.short	0x0128


	//----- nvinfo : EIATTR_PARAM_CBANK
	.align		4
        /*0198*/ 	.byte	0x04, 0x0a
        /*019a*/ 	.short	(.L_915 - .L_914)
	.align		4
.L_914:
        /*019c*/ 	.word	index@(.nv.constant0._ZN10layer_norm40ln_parallel_residual_bwd_finalize_kernelINS_22Kernel_traits_finalizeILj6144E13__nv_bfloat16S2_S2_S2_fjLb0ELj1024ELj4ENS_18Kernel_traits_baseILj6144ES2_S2_S2_S2_fjLj1024EEEEELb1EEEvNS_9BwdParamsE)
        /*01a0*/ 	.short	0x0210
        /*01a2*/ 	.short	0x0128


	//----- nvinfo : EIATTR_SW_WAR
	.align		4
.L_915:
        /*01a4*/ 	.byte	0x04, 0x36
        /*01a6*/ 	.short	(.L_917 - .L_916)
.L_916:
        /*01a8*/ 	.word	0x00000008
.L_917:


//--------------------- .nv.info._ZN10layer_norm31ln_parallel_residual_bwd_kernelINS_13Kernel_traitsI13__nv_bfloat16S2_S2_S2_fjLj6144ELj1ELj1ELj8ELj16ENS_18Kernel_traits_baseILj6144ES2_S2_S2_S2_fjLj256EEEEELb1ELb1ELb1EEEvNS_9BwdParamsE --------------------------
	.section	.nv.info._ZN10layer_norm31ln_parallel_residual_bwd_kernelINS_13Kernel_traitsI13__nv_bfloat16S2_S2_S2_fjLj6144ELj1ELj1ELj8ELj16ENS_18Kernel_traits_baseILj6144ES2_S2_S2_S2_fjLj256EEEEELb1ELb1ELb1EEEvNS_9BwdParamsE,"",@"SHT_CUDA_INFO"
	.sectionflags	@""
	.align	4


	//----- nvinfo : EIATTR_CUDA_API_VERSION
	.align		4
        /*0000*/ 	.byte	0x04, 0x37
        /*0002*/ 	.short	(.L_919 - .L_918)
.L_918:
        /*0004*/ 	.word	0x00000082


	//----- nvinfo : EIATTR_KPARAM_INFO
	.align		4
.L_919:
        /*0008*/ 	.byte	0x04, 0x17
        /*000a*/ 	.short	(.L_921 - .L_920)
.L_920:
        /*000c*/ 	.word	0x00000000
        /*0010*/ 	.short	0x0000
        /*0012*/ 	.short	0x0000
        /*0014*/ 	.byte	0x00, 0xf0, 0xa1, 0x04


	//----- nvinfo : EIATTR_SPARSE_MMA_MASK
	.align		4
.L_921:
        /*0018*/ 	.byte	0x03, 0x50
        /*001a*/ 	.short	0x0000


	//----- nvinfo : EIATTR_MAXREG_COUNT
	.align		4
        /*001c*/ 	.byte	0x03, 0x1b
        /*001e*/ 	.short	0x00ff


	//----- nvinfo : EIATTR_NUM_BARRIERS
	.align		4
        /*0020*/ 	.byte	0x02, 0x4c
        /*0022*/ 	.byte	0x01
	.zero		1


	//----- nvinfo : EIATTR_MERCURY_ISA_VERSION
	.align		4
        /*0024*/ 	.byte	0x03, 0x5f
        /*0026*/ 	.short	0x0101


	//----- nvinfo : EIATTR_COOP_GROUP_MASK_REGIDS
	.align		4
        /*0028*/ 	.byte	0x04, 0x29
        /*002a*/ 	.short	(.L_923 - .L_922)


	//   ....[0]....
.L_922:
        /*002c*/ 	.word	0xffffffff


	//   ....[1]....
        /*0030*/ 	.word	0xffffffff


	//   ....[2]....
        /*0034*/ 	.word	0xffffffff


	//   ....[3]....
        /*0038*/ 	.word	0xffffffff


	//   ....[4]....
        /*003c*/ 	.word	0xffffffff


	//   ....[5]....
        /*0040*/ 	.word	0xffffffff


	//   ....[6]....
        /*0044*/ 	.word	0xffffffff


	//   ....[7]....
        /*0048*/ 	.word	0xffffffff


	//   ....[8]....
        /*004c*/ 	.word	0xffffffff


	//   ....[9]....
        /*0050*/ 	.word	0xffffffff


	//   ....[10]....
        /*0054*/ 	.word	0x05000020


	//   ....[11]....
        /*0058*/ 	.word	0x05000020


	//   ....[12]....
        /*005c*/ 	.word	0x05000020


	//   ....[13]....
        /*0060*/ 	.word	0x05000020


	//   ....[14]....
        /*0064*/ 	.word	0x05000020


	//   ....[15]....
        /*0068*/ 	.word	0x05000020


	//   ....[16]....
        /*006c*/ 	.word	0x05000020


	//   ....[17]....
        /*0070*/ 	.word	0x05000020


	//   ....[18]....
        /*0074*/ 	.word	0x05000020


	//   ....[19]....
        /*0078*/ 	.word	0x05000020


	//----- nvinfo : EIATTR_COOP_GROUP_INSTR_OFFSETS
	.align		4
.L_923:
        /*007c*/ 	.byte	0x04, 0x28
        /*007e*/ 	.short	(.L_925 - .L_924)


	//   ....[0]....
.L_924:
        /*0080*/ 	.word	0x00001a00


	//   ....[1]....
        /*0084*/ 	.word	0x00001a10


	//   ....[2]....
        /*0088*/ 	.word	0x00001a40


	//   ....[3]....
        /*008c*/ 	.word	0x00001a50


	//   ....[4]....
        /*0090*/ 	.word	0x00001a80


	//   ....[5]....
        /*0094*/ 	.word	0x00001a90


	//   ....[6]....
        /*0098*/ 	.word	0x00001ac0


	//   ....[7]....
        /*009c*/ 	.word	0x00001ad0


	//   ....[8]....
        /*00a0*/ 	.word	0x00001b00


	//   ....[9]....
        /*00a4*/ 	.word	0x00001b10


	//   ....[10]....
        /*00a8*/ 	.word	0x00003b00


	//   ....[11]....
        /*00ac*/ 	.word	0x00003b50


	//   ....[12]....
        /*00b0*/ 	.word	0x00003bc0


	//   ....[13]....
        /*00b4*/ 	.word	0x00003c20


	//   ....[14]....
        /*00b8*/ 	.word	0x00003c90


	//   ....[15]....
        /*00bc*/ 	.word	0x00003cf0


	//   ....[16]....
        /*00c0*/ 	.word	0x00003d60


	//   ....[17]....
        /*00c4*/ 	.word	0x00003dc0


	//   ....[18]....
        /*00c8*/ 	.word	0x00003e30


	//   ....[19]....
        /*00cc*/ 	.word	0x00003e90


	//----- nvinfo : EIATTR_EXIT_INSTR_OFFSETS
	.align		4
.L_925:
        /*00d0*/ 	.byte	0x04, 0x1c
        /*00d2*/ 	.short	(.L_927 - .L_926)


	//   ....[0]....
.L_926:
        /*00d4*/ 	.word	0x00003aa0


	//----- nvinfo : EIATTR_MAX_THREADS
	.align		4
.L_927:
        /*00d8*/ 	.byte	0x04, 0x05
        /*00da*/ 	.short	(.L_929 - .L_928)
.L_928:
        /*00dc*/ 	.word	0x00000100
        /*00e0*/ 	.word	0x00000001
        /*00e4*/ 	.word	0x00000001


	//----- nvinfo : EIATTR_CRS_STACK_SIZE
	.align		4
.L_929:
        /*00e8*/ 	.byte	0x04, 0x1e
        /*00ea*/ 	.short	(.L_931 - .L_930)
.L_930:
        /*00ec*/ 	.word	0x00000000


	//----- nvinfo : EIATTR_CBANK_PARAM_SIZE
	.align		4
.L_931:
        /*00f0*/ 	.byte	0x03, 0x19
        /*00f2*/ 	.short	0x0128


	//----- nvinfo : EIATTR_PARAM_CBANK
	.align		4
        /*00f4*/ 	.byte	0x04, 0x0a
        /*00f6*/ 	.short	(.L_933 - .L_932)
	.align		4
.L_932:
        /*00f8*/ 	.word	index@(.nv.constant0._ZN10layer_norm31ln_parallel_residual_bwd_kernelINS_13Kernel_traitsI13__nv_bfloat16S2_S2_S2_fjLj6144ELj1ELj1ELj8ELj16ENS_18Kernel_traits_baseILj6144ES2_S2_S2_S2_fjLj256EEEEELb1ELb1ELb1EEEvNS_9BwdParamsE)
        /*00fc*/ 	.short	0x0210
        /*00fe*/ 	.short	0x0128


	//----- nvinfo : EIATTR_SW_WAR
	.align		4
.L_933:
        /*0100*/ 	.byte	0x04, 0x36
        /*0102*/ 	.short	(.L_935 - .L_934)
.L_934:
        /*0104*/ 	.word	0x00000008
.L_935:


//--------------------- .nv.info._ZN10layer_norm31ln_parallel_residual_bwd_kernelINS_13Kernel_traitsI6__halfS2_S2_S2_fjLj6144ELj1ELj1ELj8ELj16ENS_18Kernel_traits_baseILj6144ES2_S2_S2_S2_fjLj256EEEEELb0ELb0ELb0EEEvNS_9BwdParamsE --------------------------
	.section	.nv.info._ZN10layer_norm31ln_parallel_residual_bwd_kernelINS_13Kernel_traitsI6__halfS2_S2_S2_fjLj6144ELj1ELj1ELj8ELj16ENS_18Kernel_traits_baseILj6144ES2_S2_S2_S2_fjLj256EEEEELb0ELb0ELb0EEEvNS_9BwdParamsE,"",@"SHT_CUDA_INFO"
	.sectionflags	@""
	.align	4


	//----- nvinfo : EIATTR_CUDA_API_VERSION
	.align		4
        /*0000*/ 	.byte	0x04, 0x37
        /*0002*/ 	.short	(.L_937 - .L_936)
.L_936:
        /*0004*/ 	.word	0x00000082


	//----- nvinfo : EIATTR_KPARAM_INFO
	.align		4
.L_937:
        /*0008*/ 	.byte	0x04, 0x17
        /*000a*/ 	.short	(.L_939 - .L_938)
.L_938:
        /*000c*/ 	.word	0x00000000
        /*0010*/ 	.short	0x0000
        /*0012*/ 	.short	0x0000
        /*0014*/ 	.byte	0x00, 0xf0, 0xa1, 0x04


	//----- nvinfo : EIATTR_SPARSE_MMA_MASK
	.align		4
.L_939:
        /*0018*/ 	.byte	0x03, 0x50
        /*001a*/ 	.short	0x0000


	//----- nvinfo : EIATTR_MAXREG_COUNT
	.align		4
        /*001c*/ 	.byte	0x03, 0x1b
        /*001e*/ 	.short	0x00ff


	//----- nvinfo : EIATTR_NUM_BARRIERS
	.align		4
        /*0020*/ 	.byte	0x02, 0x4c
        /*0022*/ 	.byte	0x01
	.zero		1


	//----- nvinfo : EIATTR_MERCURY_ISA_VERSION
	.align		4
        /*0024*/ 	.byte	0x03, 0x5f
        /*0026*/ 	.short	0x0101


	//----- nvinfo : EIATTR_COOP_GROUP_MASK_REGIDS
	.align		4
        /*0028*/ 	.byte	0x04, 0x29
        /*002a*/ 	.short	(.L_941 - .L_940)


	//   ....[0]....
.L_940:
        /*002c*/ 	.word	0xffffffff


	//   ....[1]....
        /*0030*/ 	.word	0xffffffff


	//   ....[2]....
        /*0034*/ 	.word	0xffffffff


	//   ....[3]....
        /*0038*/ 	.word	0xffffffff


	//   ....[4]....
        /*003c*/ 	.word	0xffffffff


	//   ....[5]....
        /*0040*/ 	.word	0xffffffff


	//   ....[6]....
        /*0044*/ 	.word	0xffffffff


	//   ....[7]....
        /*0048*/ 	.word	0xffffffff


	//   ....[8]....
        /*004c*/ 	.word	0xffffffff


	//   ....[9]....
        /*0050*/ 	.word	0xffffffff


	//   ....[10]....
        /*0054*/ 	.word	0x0500009e


	//   ....[11]....
        /*0058*/ 	.word	0x0500009e


	//   ....[12]....
        /*005c*/ 	.word	0x0500009e


	//   ....[13]....
        /*0060*/ 	.word	0x0500009e


	//   ....[14]....
        /*0064*/ 	.word	0x0500009e


	//   ....[15]....
        /*0068*/ 	.word	0x0500009e


	//   ....[16]....
        /*006c*/ 	.word	0x0500009e


	//   ....[17]....
        /*0070*/ 	.word	0x0500009e


	//   ....[18]....
        /*0074*/ 	.word	0x0500009e


	//   ....[19]....
        /*0078*/ 	.word	0x0500009e


	//----- nvinfo : EIATTR_COOP_GROUP_INSTR_OFFSETS
	.align		4
.L_941:
        /*007c*/ 	.byte	0x04, 0x28
        /*007e*/ 	.short	(.L_943 - .L_942)


	//   ....[0]....
.L_942:
        /*0080*/ 	.word	0x000021a0


	//   ....[1]....
        /*0084*/ 	.word	0x000021b0


	//   ....[2]....
        /*0088*/ 	.word	0x000021e0


	//   ....[3]....
        /*008c*/ 	.word	0x000021f0


	//   ....[4]....
        /*0090*/ 	.word	0x00002220


	//   ....[5]....
        /*0094*/ 	.word	0x00002230


	//   ....[6]....
        /*0098*/ 	.word	0x00002260


	//   ....[7]....
        /*009c*/ 	.word	0x00002270


	//   ....[8]....
        /*00a0*/ 	.word	0x000022a0


	//   ....[9]....
        /*00a4*/ 	.word	0x000022b0


	//   ....[10]....
        /*00a8*/ 	.word	0x00003b90


	//   ....[11]....
        /*00ac*/ 	.word	0x00003be0


	//   ....[12]....
        /*00b0*/ 	.word	0x00003c50


	//   ....[13]....
        /*00b4*/ 	.word	0x00003cb0


	//   ....[14]....
        /*00b8*/ 	.word	0x00003d20


	//   ....[15]....
        /*00bc*/ 	.word	0x00003d80


	//   ....[16]....
        /*00c0*/ 	.word	0x00003df0


	//   ....[17]....
        /*00c4*/ 	.word	0x00003e50


	//   ....[18]....
        /*00c8*/ 	.word	0x00003ec0


	//   ....[19]....
        /*00cc*/ 	.word	0x00003f20


	//----- nvinfo : EIATTR_EXIT_INSTR_OFFSETS
	.align		4
.L_943:
        /*00d0*/ 	.byte	0x04, 0x1c
        /*00d2*/ 	.short	(.L_945 - .L_944)


	//   ....[0]....
.L_944:
        /*00d4*/ 	.word	0x00003a20


	//   ....[1]....
        /*00d8*/ 	.word	0x00003b30


	//----- nvinfo : EIATTR_MAX_THREADS
	.align		4
.L_945:
        /*00dc*/ 	.byte	0x04, 0x05
        /*00de*/ 	.short	(.L_947 - .L_946)
.L_946:
        /*00e0*/ 	.word	0x00000100
        /*00e4*/ 	.word	0x00000001
        /*00e8*/ 	.word	0x00000001


	//----- nvinfo : EIATTR_CRS_STACK_SIZE
	.align		4
.L_947:
        /*00ec*/ 	.byte	0x04, 0x1e
        /*00ee*/ 	.short	(.L_949 - .L_948)
.L_948:
        /*00f0*/ 	.word	0x00000000


	//----- nvinfo : EIATTR_CBANK_PARAM_SIZE
	.align		4
.L_949:
        /*00f4*/ 	.byte	0x03, 0x19
        /*00f6*/ 	.short	0x0128


	//----- nvinfo : EIATTR_PARAM_CBANK
	.align		4
        /*00f8*/ 	.byte	0x04, 0x0a
        /*00fa*/ 	.short	(.L_951 - .L_950)
	.align		4
.L_950:
        /*00fc*/ 	.word	index@(.nv.constant0._ZN10layer_norm31ln_parallel_residual_bwd_kernelINS_13Kernel_traitsI6__halfS2_S2_S2_fjLj6144ELj1ELj1ELj8ELj16ENS_18Kernel_traits_baseILj6144ES2_S2_S2_S2_fjLj256EEEEELb0ELb0ELb0EEEvNS_9BwdParamsE)
        /*0100*/ 	.short	0x0210
        /*0102*/ 	.short	0x0128


	//----- nvinfo : EIATTR_SW_WAR
	.align		4
.L_951:
        /*0104*/ 	.byte	0x04, 0x36
        /*0106*/ 	.short	(.L_953 - .L_952)
.L_952:
        /*0108*/ 	.word	0x00000008
.L_953:


//--------------------- .nv.info._ZN10layer_norm31ln_parallel_residual_bwd_kernelINS_13Kernel_traitsI6__halfS2_S2_S2_fjLj6144ELj1ELj1ELj8ELj16ENS_18Kernel_traits_baseILj6144ES2_S2_S2_S2_fjLj256EEEEELb0ELb0ELb1EEEvNS_9BwdParamsE --------------------------
	.section	.nv.info._ZN10layer_norm31ln_parallel_residual_bwd_kernelINS_13Kernel_traitsI6__halfS2_S2_S2_fjLj6144ELj1ELj1ELj8ELj16ENS_18Kernel_traits_baseILj6144ES2_S2_S2_S2_fjLj256EEEEELb0ELb0ELb1EEEvNS_9BwdParamsE,"",@"SHT_CUDA_INFO"
	.sectionflags	@""
	.align	4


	//----- nvinfo : EIATTR_CUDA_API_VERSION
	.align		4
        /*0000*/ 	.byte	0x04, 0x37
        /*0002*/ 	.short	(.L_955 - .L_954)
.L_954:
        /*0004*/ 	.word	0x00000082


	//----- nvinfo : EIATTR_KPARAM_INFO
	.align		4
.L_955:
        /*0008*/ 	.byte	0x04, 0x17
        /*000a*/ 	.short	(.L_957 - .L_956)
.L_956:
        /*000c*/ 	.word	0x00000000
        /*0010*/ 	.short	0x0000
        /*0012*/ 	.short	0x0000
        /*0014*/ 	.byte	0x00, 0xf0, 0xa1, 0x04


	//----- nvinfo : EIATTR_SPARSE_MMA_MASK
	.align		4
.L_957:
        /*0018*/ 	.byte	0x03, 0x50
        /*001a*/ 	.short	0x0000


	//----- nvinfo : EIATTR_MAXREG_COUNT
	.align		4
        /*001c*/ 	.byte	0x03, 0x1b
        /*001e*/ 	.short	0x00ff


	//----- nvinfo : EIATTR_NUM_BARRIERS
	.align		4
        /*0020*/ 	.byte	0x02, 0x4c
        /*0022*/ 	.byte	0x01
	.zero		1


	//----- nvinfo : EIATTR_MERCURY_ISA_VERSION
	.align		4
        /*0024*/ 	.byte	0x03, 0x5f
        /*0026*/ 	.short	0x0101


	//----- nvinfo : EIATTR_COOP_GROUP_MASK_REGIDS
	.align		4
        /*0028*/ 	.byte	0x04, 0x29
        /*002a*/ 	.short	(.L_959 - .L_958)


	//   ....[0]....
.L_958:
        /*002c*/ 	.word	0xffffffff


	//   ....[1]....
        /*0030*/ 	.word	0xffffffff


	//   ....[2]....
        /*0034*/ 	.word	0xffffffff


	//   ....[3]....
        /*0038*/ 	.word	0xffffffff


	//   ....[4]....
        /*003c*/ 	.word	0xffffffff


	//   ....[5]....
        /*0040*/ 	.word	0xffffffff


	//   ....[6]....
        /*0044*/ 	.word	0xffffffff


	//   ....[7]....
        /*0048*/ 	.word	0xffffffff


	//   ....[8]....
        /*004c*/ 	.word	0xffffffff


	//   ....[9]....
        /*0050*/ 	.word	0xffffffff


	//   ....[10]....
        /*0054*/ 	.word	0x05000050


	//   ....[11]....
        /*0058*/ 	.word	0x05000050


	//   ....[12]....
        /*005c*/ 	.word	0x05000050


	//   ....[13]....
        /*0060*/ 	.word	0x05000050


	//   ....[14]....
        /*0064*/ 	.word	0x05000050


	//   ....[15]....
        /*0068*/ 	.word	0x05000050


	//   ....[16]....
        /*006c*/ 	.word	0x05000050


	//   ....[17]....
        /*0070*/ 	.word	0x05000050


	//   ....[18]....
        /*0074*/ 	.word	0x05000050


	//   ....[19]....
        /*0078*/ 	.word	0x05000050


	//----- nvinfo : EIATTR_COOP_GROUP_INSTR_OFFSETS
	.align		4
.L_959:
        /*007c*/ 	.byte	0x04, 0x28
        /*007e*/ 	.short	(.L_961 - .L_960)


	//   ....[0]....
.L_960:
        /*0080*/ 	.word	0x000021c0


	//   ....[1]....
        /*0084*/ 	.word	0x000021d0


	//   ....[2]....
        /*0088*/ 	.word	0x00002200


	//   ....[3]....
        /*008c*/ 	.word	0x00002210


	//   ....[4]....
        /*0090*/ 	.word	0x00002240


	//   ....[5]....
        /*0094*/ 	.word	0x00002250


	//   ....[6]....
        /*0098*/ 	.word	0x00002280


	//   ....[7]....
        /*009c*/ 	.word	0x00002290


	//   ....[8]....
        /*00a0*/ 	.word	0x000022c0


	//   ....[9]....
        /*00a4*/ 	.word	0x000022d0


	//   ....[10]....
        /*00a8*/ 	.word	0x00003dc0


	//   ....[11]....
        /*00ac*/ 	.word	0x00003e10


	//   ....[12]....
        /*00b0*/ 	.word	0x00003e80


	//   ....[13]....
        /*00b4*/ 	.word	0x00003ee0


	//   ....[14]....
        /*00b8*/ 	.word	0x00003f50


	//   ....[15]....
        /*00bc*/ 	.word	0x00003fb0


	//   ....[16]....
        /*00c0*/ 	.word	0x00004020


	//   ....[17]....
        /*00c4*/ 	.word	0x00004080


	//   ....[18]....
        /*00c8*/ 	.word	0x000040f0


	//   ....[19]....
        /*00cc*/ 	.word	0x00004150


	//----- nvinfo : EIATTR_EXIT_INSTR_OFFSETS
	.align		4
.L_961:
        /*00d0*/ 	.byte	0x04, 0x1c
        /*00d2*/ 	.short	(.L_963 - .L_962)


	//   ....[0]....
.L_962:
        /*00d4*/ 	.word	0x00003d60


	//----- nvinfo : EIATTR_MAX_THREADS
	.align		4
.L_963:
        /*00d8*/ 	.byte	0x04, 0x05
        /*00da*/ 	.short	(.L_965 - .L_964)
.L_964:
        /*00dc*/ 	.word	0x00000100
        /*00e0*/ 	.word	0x00000001
        /*00e4*/ 	.word	0x00000001


	//----- nvinfo : EIATTR_CRS_STACK_SIZE
	.align		4
.L_965:
        /*00e8*/ 	.byte	0x04, 0x1e
        /*00ea*/ 	.short	(.L_967 - .L_966)
.L_966:
        /*00ec*/ 	.word	0x00000000


	//----- nvinfo : EIATTR_CBANK_PARAM_SIZE
	.align		4
.L_967:
        /*00f0*/ 	.byte	0x03, 0x19
        /*00f2*/ 	.short	0x0128


	//----- nvinfo : EIATTR_PARAM_CBANK
	.align		4
        /*00f4*/ 	.byte	0x04, 0x0a
        /*00f6*/ 	.short	(.L_969 - .L_968)
	.align		4
.L_968:
        /*00f8*/ 	.word	index@(.nv.constant0._ZN10layer_norm31ln_parallel_residual_bwd_kernelINS_13Kernel_traitsI6__halfS2_S2_S2_fjLj6144ELj1ELj1ELj8ELj16ENS_18Kernel_traits_baseILj6144ES2_S2_S2_S2_fjLj256EEEEELb0ELb0ELb1EEEvNS_9BwdParamsE)
        /*00fc*/ 	.short	0x0210
        /*00fe*/ 	.short	0x0128


	//----- nvinfo : EIATTR_SW_WAR
	.align		4
.L_969:
        /*0100*/ 	.byte	0x04, 0x36
        /*0102*/ 	.short	(.L_971 - .L_970)
.L_970:
        /*0104*/ 	.word	0x00000008
.L_971:


//--------------------- .nv.info._ZN10layer_norm31ln_parallel_residual_bwd_kernelINS_13Kernel_traitsI6__halfS2_S2_S2_fjLj6144ELj1ELj1ELj8ELj16ENS_18Kernel_traits_baseILj6144ES2_S2_S2_S2_fjLj256EEEEELb0ELb1ELb0EEEvNS_9BwdParamsE --------------------------
	.section	.nv.info._ZN10layer_norm31ln_parallel_residual_bwd_kernelINS_13Kernel_traitsI6__halfS2_S2_S2_fjLj6144ELj1ELj1ELj8ELj16ENS_18Kernel_traits_baseILj6144ES2_S2_S2_S2_fjLj256EEEEELb0ELb1ELb0EEEvNS_9BwdParamsE,"",@"SHT_CUDA_INFO"
	.sectionflags	@""
	.align	4


	//----- nvinfo : EIATTR_CUDA_API_VERSION
	.align		4
        /*0000*/ 	.byte	0x04, 0x37
        /*0002*/ 	.short	(.L_973 - .L_972)
.L_972:
        /*0004*/ 	.word	0x00000082


	//----- nvinfo : EIATTR_KPARAM_INFO
	.align		4
.L_973:
        /*0008*/ 	.byte	0x04, 0x17
        /*000a*/ 	.short	(.L_975 - .L_974)
.L_974:
        /*000c*/ 	.word	0x00000000
        /*0010*/ 	.short	0x0000
        /*0012*/ 	.short	0x0000
        /*0014*/ 	.byte	0x00, 0xf0, 0xa1, 0x04


	//----- nvinfo : EIATTR_SPARSE_MMA_MASK
	.align		4
.L_975:
        /*0018*/ 	.byte	0x03, 0x50
        /*001a*/ 	.short	0x0000


	//----- nvinfo : EIATTR_MAXREG_COUNT
	.align		4
        /*001c*/ 	.byte	0x03, 0x1b
        /*001e*/ 	.short	0x00ff


	//----- nvinfo : EIATTR_NUM_BARRIERS
	.align		4
        /*0020*/ 	.byte	0x02, 0x4c
        /*0022*/ 	.byte	0x01
	.zero		1


	//----- nvinfo : EIATTR_MERCURY_ISA_VERSION
	.align		4
        /*0024*/ 	.byte	0x03, 0x5f
        /*0026*/ 	.short	0x0101


	//----- nvinfo : EIATTR_COOP_GROUP_MASK_REGIDS
	.align		4
        /*0028*/ 	.byte	0x04, 0x29
        /*002a*/ 	.short	(.L_977 - .L_976)


	//   ....[0]....
.L_976:
        /*002c*/ 	.word	0xffffffff


	//   ....[1]....
        /*0030*/ 	.word	0xffffffff


	//   ....[2]....
        /*0034*/ 	.word	0xffffffff


	//   ....[3]....
        /*0038*/ 	.word	0xffffffff


	//   ....[4]....
        /*003c*/ 	.word	0xffffffff


	//   ....[5]....
        /*0040*/ 	.word	0xffffffff


	//   ....[6]....
        /*0044*/ 	.word	0xffffffff


	//   ....[7]....
        /*0048*/ 	.word	0xffffffff


	//   ....[8]....
        /*004c*/ 	.word	0xffffffff


	//   ....[9]....
        /*0050*/ 	.word	0xffffffff


	//   ....[10]....
        /*0054*/ 	.word	0x05000052


	//   ....[11]....
        /*0058*/ 	.word	0x05000052


	//   ....[12]....
        /*005c*/ 	.word	0x05000052


	//   ....[13]....
        /*0060*/ 	.word	0x05000052


	//   ....[14]....
        /*0064*/ 	.word	0x05000052


	//   ....[15]....
        /*0068*/ 	.word	0x05000052


	//   ....[16]....
        /*006c*/ 	.word	0x05000052


	//   ....[17]....
        /*0070*/ 	.word	0x05000052


	//   ....[18]....
        /*0074*/ 	.word	0x05000052


	//   ....[19]....
        /*0078*/ 	.word	0x05000052


	//----- nvinfo : EIATTR_COOP_GROUP_INSTR_OFFSETS
	.align		4
.L_977:
        /*007c*/ 	.byte	0x04, 0x28
        /*007e*/ 	.short	(.L_979 - .L_978)


	//   ....[0]....
.L_978:
        /*0080*/ 	.word	0x00001780


	//   ....[1]....
        /*0084*/ 	.word	0x00001790


	//   ....[2]....
        /*0088*/ 	.word	0x000017c0


	//   ....[3]....
        /*008c*/ 	.word	0x000017d0


	//   ....[4]....
        /*0090*/ 	.word	0x00001800


	//   ....[5]....
        /*0094*/ 	.word	0x00001810


	//   ....[6]....
        /*0098*/ 	.word	0x00001840


	//   ....[7]....
        /*009c*/ 	.word	0x00001850


	//   ....[8]....
        /*00a0*/ 	.word	0x00001880


	//   ....[9]....
        /*00a4*/ 	.word	0x00001890


	//   ....[10]....
        /*00a8*/ 	.word	0x00003010


	//   ....[11]....
        /*00ac*/ 	.word	0x00003060


	//   ....[12]....
        /*00b0*/ 	.word	0x000030d0


	//   ....[13]....
        /*00b4*/ 	.word	0x00003130


	//   ....[14]....
        /*00b8*/ 	.word	0x000031a0


	//   ....[15]....
        /*00bc*/ 	.word	0x00003200


	//   ....[16]....
        /*00c0*/ 	.word	0x00003270


	//   ....[17]....
        /*00c4*/ 	.word	0x000032d0


	//   ....[18]....
        /*00c8*/ 	.word	0x00003340


	//   ....[19]....
        /*00cc*/ 	.word	0x000033a0


	//----- nvinfo : EIATTR_EXIT_INSTR_OFFSETS
	.align		4
.L_979:
        /*00d0*/ 	.byte	0x04, 0x1c
        /*00d2*/ 	.short	(.L_981 - .L_980)


	//   ....[0]....
.L_980:
        /*00d4*/ 	.word	0x00002f20


	//   ....[1]....
        /*00d8*/ 	.word	0x00002fb0


	//----- nvinfo : EIATTR_MAX_THREADS
	.align		4
.L_981:
        /*00dc*/ 	.byte	0x04, 0x05
        /*00de*/ 	.short	(.L_983 - .L_982)
.L_982:
        /*00e0*/ 	.word	0x00000100
        /*00e4*/ 	.word	0x00000001
        /*00e8*/ 	.word	0x00000001


	//----- nvinfo : EIATTR_CRS_STACK_SIZE
	.align		4
.L_983:
        /*00ec*/ 	.byte	0x04, 0x1e
        /*00ee*/ 	.short	(.L_985 - .L_984)
.L_984:
        /*00f0*/ 	.word	0x00000000


	//----- nvinfo : EIATTR_CBANK_PARAM_SIZE
	.align		4
.L_985:
        /*00f4*/ 	.byte	0x03, 0x19
        /*00f6*/ 	.short	0x0128


	//----- nvinfo : EIATTR_PARAM_CBANK
	.align		4
        /*00f8*/ 	.byte	0x04, 0x0a
        /*00fa*/ 	.short	(.L_987 - .L_986)
	.align		4
.L_986:
        /*00fc*/ 	.word	index@(.nv.constant0._ZN10layer_norm31ln_parallel_residual_bwd_kernelINS_13Kernel_traitsI6__halfS2_S2_S2_fjLj6144ELj1ELj1ELj8ELj16ENS_18Kernel_traits_baseILj6144ES2_S2_S2_S2_fjLj256EEEEELb0ELb1ELb0EEEvNS_9BwdParamsE)
        /*0100*/ 	.short	0x0210
        /*0102*/ 	.short	0x0128


	//----- nvinfo : EIATTR_SW_WAR
	.align		4
.L_987:
        /*0104*/ 	.byte	0x04, 0x36
        /*0106*/ 	.short	(.L_989 - .L_988)
.L_988:
        /*0108*/ 	.word	0x00000008
.L_989:


//--------------------- .nv.info._ZN10layer_norm31ln_parallel_residual_bwd_kernelINS_13Kernel_traitsI6__halfS2_S2_S2_fjLj6144ELj1ELj1ELj8ELj16ENS_18Kernel_traits_baseILj6144ES2_S2_S2_S2_fjLj256EEEEELb0ELb1ELb1EEEvNS_9BwdParamsE --------------------------
	.section	.nv.info._ZN10layer_norm31ln_parallel_residual_bwd_kernelINS_13Kernel_traitsI6__halfS2_S2_S2_fjLj6144ELj1ELj1ELj8ELj16ENS_18Kernel_traits_baseILj6144ES2_S2_S2_S2_fjLj256EEEEELb0ELb1ELb1EEEvNS_9BwdParamsE,"",@"SHT_CUDA_INFO"
	.sectionflags	@""
	.align	4


	//----- nvinfo : EIATTR_CUDA_API_VERSION
	.align		4
        /*0000*/ 	.byte	0x04, 0x37
        /*0002*/ 	.short	(.L_991 - .L_990)
.L_990:
        /*0004*/ 	.word	0x00000082


	//----- nvinfo : EIATTR_KPARAM_INFO
	.align		4
.L_991:
        /*0008*/ 	.byte	0x04, 0x17
        /*000a*/ 	.short	(.L_993 - .L_992)
.L_992:
        /*000c*/ 	.word	0x00000000
        /*0010*/ 	.short	0x0000
        /*0012*/ 	.short	0x0000
        /*0014*/ 	.byte	0x00, 0xf0, 0xa1, 0x04


	//----- nvinfo : EIATTR_SPARSE_MMA_MASK
	.align		4
.L_993:
        /*0018*/ 	.byte	0x03, 0x50
        /*001a*/ 	.short	0x0000


	//----- nvinfo : EIATTR_MAXREG_COUNT
	.align		4
        /*001c*/ 	.byte	0x03, 0x1b
        /*001e*/ 	.short	0x00ff


	//----- nvinfo : EIATTR_NUM_BARRIERS
	.align		4
        /*0020*/ 	.byte	0x02, 0x4c
        /*0022*/ 	.byte	0x01
	.zero		1


	//----- nvinfo : EIATTR_MERCURY_ISA_VERSION
	.align		4
        /*0024*/ 	.byte	0x03, 0x5f
        /*0026*/ 	.short	0x0101


	//----- nvinfo : EIATTR_COOP_GROUP_MASK_REGIDS
	.align		4
        /*0028*/ 	.byte	0x04, 0x29
        /*002a*/ 	.short	(.L_995 - .L_994)


	//   ....[0]....
.L_994:
        /*002c*/ 	.word	0xffffffff


	//   ....[1]....
        /*0030*/ 	.word	0xffffffff


	//   ....[2]....
        /*0034*/ 	.word	0xffffffff


	//   ....[3]....
        /*0038*/ 	.word	0xffffffff


	//   ....[4]....
        /*003c*/ 	.word	0xffffffff


	//   ....[5]....
        /*0040*/ 	.word	0xffffffff


	//   ....[6]....
        /*0044*/ 	.word	0xffffffff


	//   ....[7]....
        /*0048*/ 	.word	0xffffffff


	//   ....[8]....
        /*004c*/ 	.word	0xffffffff


	//   ....[9]....
        /*0050*/ 	.word	0xffffffff


	//   ....[10]....
        /*0054*/ 	.word	0x0500001f


	//   ....[11]....
        /*0058*/ 	.word	0x0500001f


	//   ....[12]....
        /*005c*/ 	.word	0x0500001f


	//   ....[13]....
        /*0060*/ 	.word	0x0500001f


	//   ....[14]....
        /*0064*/ 	.word	0x0500001f


	//   ....[15]....
        /*0068*/ 	.word	0x0500001f


	//   ....[16]....
        /*006c*/ 	.word	0x0500001f


	//   ....[17]....
        /*0070*/ 	.word	0x0500001f


	//   ....[18]....
        /*0074*/ 	.word	0x0500001f


	//   ....[19]....
        /*0078*/ 	.word	0x0500001f


	//----- nvinfo : EIATTR_COOP_GROUP_INSTR_OFFSETS
	.align		4
.L_995:
        /*007c*/ 	.byte	0x04, 0x28
        /*007e*/ 	.short	(.L_997 - .L_996)


	//   ....[0]....
.L_996:
        /*0080*/ 	.word	0x000016a0


	//   ....[1]....
        /*0084*/ 	.word	0x000016b0


	//   ....[2]....
        /*0088*/ 	.word	0x000016e0


	//   ....[3]....
        /*008c*/ 	.word	0x000016f0


	//   ....[4]....
        /*0090*/ 	.word	0x00001720


	//   ....[5]....
        /*0094*/ 	.word	0x00001730


	//   ....[6]....
        /*0098*/ 	.word	0x00001760


	//   ....[7]....
        /*009c*/ 	.word	0x00001770


	//   ....[8]....
        /*00a0*/ 	.word	0x000017a0


	//   ....[9]....
        /*00a4*/ 	.word	0x000017b0


	//   ....[10]....
        /*00a8*/ 	.word	0x00002f00


	//   ....[11]....
        /*00ac*/ 	.word	0x00002f50


	//   ....[12]....
        /*00b0*/ 	.word	0x00002fc0


	//   ....[13]....
        /*00b4*/ 	.word	0x00003020


	//   ....[14]....
        /*00b8*/ 	.word	0x00003090


	//   ....[15]....
        /*00bc*/ 	.word	0x000030f0


	//   ....[16]....
        /*00c0*/ 	.word	0x00003160


	//   ....[17]....
        /*00c4*/ 	.word	0x000031c0


	//   ....[18]....
        /*00c8*/ 	.word	0x00003230


	//   ....[19]....
        /*00cc*/ 	.word	0x00003290


	//----- nvinfo : EIATTR_EXIT_INSTR_OFFSETS
	.align		4
.L_997:
        /*00d0*/ 	.byte	0x04, 0x1c
        /*00d2*/ 	.short	(.L_999 - .L_998)


	//   ....[0]....
.L_998:
        /*00d4*/ 	.word	0x00002ea0


	//----- nvinfo : EIATTR_MAX_THREADS
	.align		4
.L_999:
        /*00d8*/ 	.byte	0x04, 0x05
        /*00da*/ 	.short	(.L_1001 - .L_1000)
.L_1000:
        /*00dc*/ 	.word	0x00000100
        /*00e0*/ 	.word	0x00000001
        /*00e4*/ 	.word	0x00000001


	//----- nvinfo : EIATTR_CRS_STACK_SIZE
	.align		4
.L_1001:
        /*00e8*/ 	.byte	0x04, 0x1e
        /*00ea*/ 	.short	(.L_1003 - .L_1002)
.L_1002:
        /*00ec*/ 	.word	0x00000000


	//----- nvinfo : EIATTR_CBANK_PARAM_SIZE
	.align		4
.L_1003:
        /*00f0*/ 	.byte	0x03, 0x19
        /*00f2*/ 	.short	0x0128


	//----- nvinfo : EIATTR_PARAM_CBANK
	.align		4
        /*00f4*/ 	.byte	0x04, 0x0a
        /*00f6*/ 	.short	(.L_1005 - .L_1004)
	.align		4
.L_1004:
        /*00f8*/ 	.word	index@(.nv.constant0._ZN10layer_norm31ln_parallel_residual_bwd_kernelINS_13Kernel_traitsI6__halfS2_S2_S2_fjLj6144ELj1ELj1ELj8ELj16ENS_18Kernel_traits_baseILj6144ES2_S2_S2_S2_fjLj256EEEEELb0ELb1ELb1EEEvNS_9BwdParamsE)
        /*00fc*/ 	.short	0x0210
        /*00fe*/ 	.short	0x0128


	//----- nvinfo : EIATTR_SW_WAR
	.align		4
.L_1005:
        /*0100*/ 	.byte	0x04, 0x36
        /*0102*/ 	.short	(.L_1007 - .L_1006)
.L_1006:
        /*0104*/ 	.word	0x00000008
.L_1007:


//--------------------- .nv.info._ZN10layer_norm31ln_parallel_residual_bwd_kernelINS_13Kernel_traitsI6__halfS2_S2_S2_fjLj6144ELj1ELj1ELj8ELj16ENS_18Kernel_traits_baseILj6144ES2_S2_S2_S2_fjLj256EEEEELb1ELb0ELb0EEEvNS_9BwdParamsE --------------------------
	.section	.nv.info._ZN10layer_norm31ln_parallel_residual_bwd_kernelINS_13Kernel_traitsI6__halfS2_S2_S2_fjLj6144ELj1ELj1ELj8ELj16ENS_18Kernel_traits_baseILj6144ES2_S2_S2_S2_fjLj256EEEEELb1ELb0ELb0EEEvNS_9BwdParamsE,"",@"SHT_CUDA_INFO"
	.sectionflags	@""
	.align	4


	//----- nvinfo : EIATTR_CUDA_API_VERSION
	.align		4
        /*0000*/ 	.byte	0x04, 0x37
        /*0002*/ 	.short	(.L_1009 - .L_1008)
.L_1008:
        /*0004*/ 	.word	0x00000082


	//----- nvinfo : EIATTR_KPARAM_INFO
	.align		4
.L_1009:
        /*0008*/ 	.byte	0x04, 0x17
        /*000a*/ 	.short	(.L_1011 - .L_1010)
.L_1010:
        /*000c*/ 	.word	0x00000000
        /*0010*/ 	.short	0x0000
        /*0012*/ 	.short	0x0000
        /*0014*/ 	.byte	0x00, 0xf0, 0xa1, 0x04


	//----- nvinfo : EIATTR_SPARSE_MMA_MASK
	.align		4
.L_1011:
        /*0018*/ 	.byte	0x03, 0x50
        /*001a*/ 	.short	0x0000


	//----- nvinfo : EIATTR_MAXREG_COUNT
	.align		4
        /*001c*/ 	.byte	0x03, 0x1b
        /*001e*/ 	.short	0x00ff


	//----- nvinfo : EIATTR_NUM_BARRIERS
	.align		4
        /*0020*/ 	.byte	0x02, 0x4c
        /*0022*/ 	.byte	0x01
	.zero		1


	//----- nvinfo : EIATTR_MERCURY_ISA_VERSION
	.align		4
        /*0024*/ 	.byte	0x03, 0x5f
        /*0026*/ 	.short	0x0101


	//----- nvinfo : EIATTR_COOP_GROUP_MASK_REGIDS
	.align		4
        /*0028*/ 	.byte	0x04, 0x29
        /*002a*/ 	.short	(.L_1013 - .L_1012)


	//   ....[0]....
.L_1012:
        /*002c*/ 	.word	0xffffffff


	//   ....[1]....
        /*0030*/ 	.word	0xffffffff


	//   ....[2]....
        /*0034*/ 	.word	0xffffffff


	//   ....[3]....
        /*0038*/ 	.word	0xffffffff


	//   ....[4]....
        /*003c*/ 	.word	0xffffffff


	//   ....[5]....
        /*0040*/ 	.word	0xffffffff


	//   ....[6]....
        /*0044*/ 	.word	0xffffffff


	//   ....[7]....
        /*0048*/ 	.word	0xffffffff


	//   ....[8]....
        /*004c*/ 	.word	0xffffffff


	//   ....[9]....
        /*0050*/ 	.word	0xffffffff


	//   ....[10]....
        /*0054*/ 	.word	0x0500009e


	//   ....[11]....
        /*0058*/ 	.word	0x0500009e


	//   ....[12]....
        /*005c*/ 	.word	0x0500009e


	//   ....[13]....
        /*0060*/ 	.word	0x0500009e


	//   ....[14]....
        /*0064*/ 	.word	0x0500009e


	//   ....[15]....
        /*0068*/ 	.word	0x0500009e


	//   ....[16]....
        /*006c*/ 	.word	0x0500009e


	//   ....[17]....
        /*0070*/ 	.word	0x0500009e


	//   ....[18]....
        /*0074*/ 	.word	0x0500009e


	//   ....[19]....
        /*0078*/ 	.word	0x0500009e


	//----- nvinfo : EIATTR_COOP_GROUP_INSTR_OFFSETS
	.align		4
.L_1013:
        /*007c*/ 	.byte	0x04, 0x28
        /*007e*/ 	.short	(.L_1015 - .L_1014)


	//   ....[0]....
.L_1014:
        /*0080*/ 	.word	0x000023d0


	//   ....[1]....
        /*0084*/ 	.word	0x000023e0


	//   ....[2]....
        /*0088*/ 	.word	0x00002410


	//   ....[3]....
        /*008c*/ 	.word	0x00002420


	//   ....[4]....
        /*0090*/ 	.word	0x00002450


	//   ....[5]....
        /*0094*/ 	.word	0x00002460


	//   ....[6]....
        /*0098*/ 	.word	0x00002490


	//   ....[7]....
        /*009c*/ 	.word	0x000024a0


	//   ....[8]....
        /*00a0*/ 	.word	0x000024d0


	//   ....[9]....
        /*00a4*/ 	.word	0x000024e0


	//   ....[10]....
        /*00a8*/ 	.word	0x000045e0


	//   ....[11]....
        /*00ac*/ 	.word	0x00004630


	//   ....[12]....
        /*00b0*/ 	.word	0x000046a0


	//   ....[13]....
        /*00b4*/ 	.word	0x00004700


	//   ....[14]....
        /*00b8*/ 	.word	0x00004770


	//   ....[15]....
        /*00bc*/ 	.word	0x000047d0


	//   ....[16]....
        /*00c0*/ 	.word	0x00004840


	//   ....[17]....
        /*00c4*/ 	.word	0x000048a0


	//   ....[18]....
        /*00c8*/ 	.word	0x00004910


	//   ....[19]....
        /*00cc*/ 	.word	0x00004970


	//----- nvinfo : EIATTR_EXIT_INSTR_OFFSETS
	.align		4
.L_1015:
        /*00d0*/ 	.byte	0x04, 0x1c
        /*00d2*/ 	.short	(.L_1017 - .L_1016)


	//   ....[0]....
.L_1016:
        /*00d4*/ 	.word	0x00004470


	//   ....[1]....
        /*00d8*/ 	.word	0x00004580


	//----- nvinfo : EIATTR_MAX_THREADS
	.align		4
.L_1017:
        /*00dc*/ 	.byte	0x04, 0x05
        /*00de*/ 	.short	(.L_1019 - .L_1018)
.L_1018:
        /*00e0*/ 	.word	0x00000100
        /*00e4*/ 	.word	0x00000001
        /*00e8*/ 	.word	0x00000001


	//----- nvinfo : EIATTR_CRS_STACK_SIZE
	.align		4
.L_1019:
        /*00ec*/ 	.byte	0x04, 0x1e
        /*00ee*/ 	.short	(.L_1021 - .L_1020)
.L_1020:
        /*00f0*/ 	.word	0x00000000


	//----- nvinfo : EIATTR_CBANK_PARAM_SIZE
	.align		4
.L_1021:
        /*00f4*/ 	.byte	0x03, 0x19
        /*00f6*/ 	.short	0x0128


	//----- nvinfo : EIATTR_PARAM_CBANK
	.align		4
        /*00f8*/ 	.byte	0x04, 0x0a
        /*00fa*/ 	.short	(.L_1023 - .L_1022)
	.align		4
.L_1022:
        /*00fc*/ 	.word	index@(.nv.constant0._ZN10layer_norm31ln_parallel_residual_bwd_kernelINS_13Kernel_traitsI6__halfS2_S2_S2_fjLj6144ELj1ELj1ELj8ELj16ENS_18Kernel_traits_baseILj6144ES2_S2_S2_S2_fjLj256EEEEELb1ELb0ELb0EEEvNS_9BwdParamsE)
        /*0100*/ 	.short	0x0210
        /*0102*/ 	.short	0x0128


	//----- nvinfo : EIATTR_SW_WAR
	.align		4
.L_1023:
        /*0104*/ 	.byte	0x04, 0x36
        /*0106*/ 	.short	(.L_1025 - .L_1024)
.L_1024:
        /*0108*/ 	.word	0x00000008
.L_1025:


//--------------------- .nv.info._ZN10layer_norm31ln_parallel_residual_bwd_kernelINS_13Kernel_traitsI6__halfS2_S2_S2_fjLj6144ELj1ELj1ELj8ELj16ENS_18Kernel_traits_baseILj6144ES2_S2_S2_S2_fjLj256EEEEELb1ELb0ELb1EEEvNS_9BwdParamsE --------------------------
	.section	.nv.info._ZN10layer_norm31ln_parallel_residual_bwd_kernelINS_13Kernel_traitsI6__halfS2_S2_S2_fjLj6144ELj1ELj1ELj8ELj16ENS_18Kernel_traits_baseILj6144ES2_S2_S2_S2_fjLj256EEEEELb1ELb0ELb1EEEvNS_9BwdParamsE,"",@"SHT_CUDA_INFO"
	.sectionflags	@""
	.align	4


	//----- nvinfo : EIATTR_CUDA_API_VERSION
	.align		4
        /*0000*/ 	.byte	0x04, 0x37
        /*0002*/ 	.short	(.L_1027 - .L_1026)
.L_1026:
        /*0004*/ 	.word	0x00000082


	//----- nvinfo : EIATTR_KPARAM_INFO
	.align		4
.L_1027:
        /*0008*/ 	.byte	0x04, 0x17
        /*000a*/ 	.short	(.L_1029 - .L_1028)
.L_1028:
        /*000c*/ 	.word	0x00000000
        /*0010*/ 	.short	0x0000
        /*0012*/ 	.short	0x0000
        /*0014*/ 	.byte	0x00, 0xf0, 0xa1, 0x04


	//----- nvinfo : EIATTR_SPARSE_MMA_MASK
	.align		4
.L_1029:
        /*0018*/ 	.byte	0x03, 0x50
        /*001a*/ 	.short	0x0000


	//----- nvinfo : EIATTR_MAXREG_COUNT
	.align		4
        /*001c*/ 	.byte	0x03, 0x1b
        /*001e*/ 	.short	0x00ff


	//----- nvinfo : EIATTR_NUM_BARRIERS
	.align		4
        /*0020*/ 	.byte	0x02, 0x4c
        /*0022*/ 	.byte	0x01
	.zero		1


	//----- nvinfo : EIATTR_MERCURY_ISA_VERSION
	.align		4
        /*0024*/ 	.byte	0x03, 0x5f
        /*0026*/ 	.short	0x0101


	//----- nvinfo : EIATTR_COOP_GROUP_MASK_REGIDS
	.align		4
        /*0028*/ 	.byte	0x04, 0x29
        /*002a*/ 	.short	(.L_1031 - .L_1030)


	//   ....[0]....
.L_1030:
        /*002c*/ 	.word	0xffffffff


	//   ....[1]....
        /*0030*/ 	.word	0xffffffff


	//   ....[2]....
        /*0034*/ 	.word	0xffffffff


	//   ....[3]....
        /*0038*/ 	.word	0xffffffff


	//   ....[4]....
        /*003c*/ 	.word	0xffffffff


	//   ....[5]....
        /*0040*/ 	.word	0xffffffff


	//   ....[6]....
        /*0044*/ 	.word	0xffffffff


	//   ....[7]....
        /*0048*/ 	.word	0xffffffff


	//   ....[8]....
        /*004c*/ 	.word	0xffffffff


	//   ....[9]....
        /*0050*/ 	.word	0xffffffff


	//   ....[10]....
        /*0054*/ 	.word	0x0500004d


	//   ....[11]....
        /*0058*/ 	.word	0x0500004d


	//   ....[12]....
        /*005c*/ 	.word	0x0500004d


	//   ....[13]....
        /*0060*/ 	.word	0x0500004d


	//   ....[14]....
        /*0064*/ 	.word	0x0500004d


	//   ....[15]....
        /*0068*/ 	.word	0x0500004d


	//   ....[16]....
        /*006c*/ 	.word	0x0500004d


	//   ....[17]....
        /*0070*/ 	.word	0x0500004d


	//   ....[18]....
        /*0074*/ 	.word	0x0500004d


	//   ....[19]....
        /*0078*/ 	.word	0x0500004d


	//----- nvinfo : EIATTR_COOP_GROUP_INSTR_OFFSETS
	.align		4
.L_1031:
        /*007c*/ 	.byte	0x04, 0x28
        /*007e*/ 	.short	(.L_1033 - .L_1032)


	//   ....[0]....
.L_1032:
        /*0080*/ 	.word	0x000022f0


	//   ....[1]....
        /*0084*/ 	.word	0x00002300


	//   ....[2]....
        /*0088*/ 	.word	0x00002330


	//   ....[3]....
        /*008c*/ 	.word	0x00002340


	//   ....[4]....
        /*0090*/ 	.word	0x00002370


	//   ....[5]....
        /*0094*/ 	.word	0x00002380


	//   ....[6]....
        /*0098*/ 	.word	0x000023b0


	//   ....[7]....
        /*009c*/ 	.word	0x000023c0


	//   ....[8]....
        /*00a0*/ 	.word	0x000023f0


	//   ....[9]....
        /*00a4*/ 	.word	0x00002400


	//   ....[10]....
        /*00a8*/ 	.word	0x00004740


	//   ....[11]....
        /*00ac*/ 	.word	0x00004790


	//   ....[12]....
        /*00b0*/ 	.word	0x000047f0


	//   ....[13]....
        /*00b4*/ 	.word	0x00004850


	//   ....[14]....
        /*00b8*/ 	.word	0x000048b0


	//   ....[15]....
        /*00bc*/ 	.word	0x00004910


	//   ....[16]....
        /*00c0*/ 	.word	0x00004970


	//   ....[17]....
        /*00c4*/ 	.word	0x000049d0


	//   ....[18]....
        /*00c8*/ 	.word	0x00004a30


	//   ....[19]....
        /*00cc*/ 	.word	0x00004a90


	//----- nvinfo : EIATTR_EXIT_INSTR_OFFSETS
	.align		4
.L_1033:
        /*00d0*/ 	.byte	0x04, 0x1c
        /*00d2*/ 	.short	(.L_1035 - .L_1034)


	//   ....[0]....
.L_1034:
        /*00d4*/ 	.word	0x000046f0


	//----- nvinfo : EIATTR_MAX_THREADS
	.align		4
.L_1035:
        /*00d8*/ 	.byte	0x04, 0x05
        /*00da*/ 	.short	(.L_1037 - .L_1036)
.L_1036:
        /*00dc*/ 	.word	0x00000100
        /*00e0*/ 	.word	0x00000001
        /*00e4*/ 	.word	0x00000001


	//----- nvinfo : EIATTR_CRS_STACK_SIZE
	.align		4
.L_1037:
        /*00e8*/ 	.byte	0x04, 0x1e
        /*00ea*/ 	.short	(.L_1039 - .L_1038)
.L_1038:
        /*00ec*/ 	.word	0x00000000


	//----- nvinfo : EIATTR_CBANK_PARAM_SIZE
	.align		4
.L_1039:
        /*00f0*/ 	.byte	0x03, 0x19
        /*00f2*/ 	.short	0x0128


	//----- nvinfo : EIATTR_PARAM_CBANK
	.align		4
        /*00f4*/ 	.byte	0x04, 0x0a
        /*00f6*/ 	.short	(.L_1041 - .L_1040)
	.align		4
.L_1040:
        /*00f8*/ 	.word	index@(.nv.constant0._ZN10layer_norm31ln_parallel_residual_bwd_kernelINS_13Kernel_traitsI6__halfS2_S2_S2_fjLj6144ELj1ELj1ELj8ELj16ENS_18Kernel_traits_baseILj6144ES2_S2_S2_S2_fjLj256EEEEELb1ELb0ELb1EEEvNS_9BwdParamsE)
        /*00fc*/ 	.short	0x0210
        /*00fe*/ 	.short	0x0128


	//----- nvinfo : EIATTR_SW_WAR
	.align		4
.L_1041:
        /*0100*/ 	.byte	0x04, 0x36
        /*0102*/ 	.short	(.L_1043 - .L_1042)
.L_1042:
        /*0104*/ 	.word	0x00000008
.L_1043:


//--------------------- .nv.info._ZN10layer_norm22ln_bwd_finalize_kernelINS_22Kernel_traits_finalizeILj6144E6__halfS2_S2_S2_fjLb0ELj1024ELj4ENS_18Kernel_traits_baseILj6144ES2_S2_S2_S2_fjLj1024EEEEELb0ELb0EEEvNS_9BwdParamsE --------------------------
	.section	.nv.info._ZN10layer_norm22ln_bwd_finalize_kernelINS_22Kernel_traits_finalizeILj6144E6__halfS2_S2_S2_fjLb0ELj1024ELj4ENS_18Kernel_traits_baseILj6144ES2_S2_S2_S2_fjLj1024EEEEELb0ELb0EEEvNS_9BwdParamsE,"",@"SHT_CUDA_INFO"
	.sectionflags	@""
	.align	4


	//----- nvinfo : EIATTR_CUDA_API_VERSION
	.align		4
        /*0000*/ 	.byte	0x04, 0x37
        /*0002*/ 	.short	(.L_1045 - .L_1044)
.L_1044:
        /*0004*/ 	.word	0x00000082


	//----- nvinfo : EIATTR_KPARAM_INFO
	.align		4
.L_1045:
        /*0008*/ 	.byte	0x04, 0x17
        /*000a*/ 	.short	(.L_1047 - .L_1046)
.L_1046:
        /*000c*/ 	.word	0x00000000
        /*0010*/ 	.short	0x0000
        /*0012*/ 	.short	0x0000
        /*0014*/ 	.byte	0x00, 0xf0, 0xa1, 0x04


	//----- nvinfo : EIATTR_SPARSE_MMA_MASK
	.align		4
.L_1047:
        /*0018*/ 	.byte	0x03, 0x50
        /*001a*/ 	.short	0x0000


	//----- nvinfo : EIATTR_MAXREG_COUNT
	.align		4
        /*001c*/ 	.byte	0x03, 0x1b
        /*001e*/ 	.short	0x0040


	//----- nvinfo : EIATTR_NUM_BARRIERS
	.align		4
        /*0020*/ 	.byte	0x02, 0x4c
        /*0022*/ 	.byte	0x01
	.zero		1


	//----- nvinfo : EIATTR_MERCURY_ISA_VERSION
	.align		4
        /*0024*/ 	.byte	0x03, 0x5f
        /*0026*/ 	.short	0x0101


	//----- nvinfo : EIATTR_COOP_GROUP_MASK_REGIDS
	.align		4
        /*0028*/ 	.byte	0x04, 0x29
        /*002a*/ 	.short	(.L_1049 - .L_1048)


	//   ....[0]....
.L_1048:
        /*002c*/ 	.word	0xffffffff


	//   ....[1]....
        /*0030*/ 	.word	0xffffffff


	//   ....[2]....
        /*0034*/ 	.word	0xffffffff


	//   ....[3]....
        /*0038*/ 	.word	0xffffffff


	//   ....[4]....
        /*003c*/ 	.word	0xffffffff


	//   ....[5]....
        /*0040*/ 	.word	0xffffffff


	//   ....[6]....
        /*0044*/ 	.word	0xffffffff


	//   ....[7]....
        /*0048*/ 	.word	0xffffffff


	//   ....[8]....
        /*004c*/ 	.word	0xffffffff


	//   ....[9]....
        /*0050*/ 	.word	0xffffffff


	//   ....[10]....
        /*0054*/ 	.word	0x05000013


	//   ....[11]....
        /*0058*/ 	.word	0x05000013


	//   ....[12]....
        /*005c*/ 	.word	0x05000013


	//   ....[13]....
        /*0060*/ 	.word	0x05000013


	//   ....[14]....
        /*0064*/ 	.word	0x05000013


	//   ....[15]....
        /*0068*/ 	.word	0x05000013


	//   ....[16]....
        /*006c*/ 	.word	0x05000013


	//   ....[17]....
        /*0070*/ 	.word	0x05000013


	//   ....[18]....
        /*0074*/ 	.word	0x05000013


	//   ....[19]....
        /*0078*/ 	.word	0x05000013


	//----- nvinfo : EIATTR_COOP_GROUP_INSTR_OFFSETS
	.align		4
.L_1049:
        /*007c*/ 	.byte	0x04, 0x28
        /*007e*/ 	.short	(.L_1051 - .L_1050)


	//   ....[0]....
.L_1050:
        /*0080*/ 	.word	0x000008e0


	//   ....[1]....
        /*0084*/ 	.word	0x000008f0


	//   ....[2]....
        /*0088*/ 	.word	0x00000920


	//   ....[3]....
        /*008c*/ 	.word	0x00000930


	//   ....[4]....
        /*0090*/ 	.word	0x00000960


	//   ....[5]....
        /*0094*/ 	.word	0x00000970


	//   ....[6]....
        /*0098*/ 	.word	0x000009a0


	//   ....[7]....
        /*009c*/ 	.word	0x000009b0


	//   ....[8]....
        /*00a0*/ 	.word	0x000009e0


	//   ....[9]....
        /*00a4*/ 	.word	0x000009f0


	//   ....[10]....
        /*00a8*/ 	.word	0x00000c10


	//   ....[11]....
        /*00ac*/ 	.word	0x00000c80


	//   ....[12]....
        /*00b0*/ 	.word	0x00000cf0


	//   ....[13]....
        /*00b4*/ 	.word	0x00000d60


	//   ....[14]....
        /*00b8*/ 	.word	0x00000dd0


	//   ....[15]....
        /*00bc*/ 	.word	0x00000e30


	//   ....[16]....
        /*00c0*/ 	.word	0x00000ea0


	//   ....[17]....
        /*00c4*/ 	.word	0x00000f10


	//   ....[18]....
        /*00c8*/ 	.word	0x00000f80


	//   ....[19]....
        /*00cc*/ 	.word	0x00000ff0


	//----- nvinfo : EIATTR_EXIT_INSTR_OFFSETS
	.align		4
.L_1051:
        /*00d0*/ 	.byte	0x04, 0x1c
        /*00d2*/ 	.short	(.L_1053 - .L_1052)


	//   ....[0]....
.L_1052:
        /*00d4*/ 	.word	0x00000070


	//   ....[1]....
        /*00d8*/ 	.word	0x00000bb0


	//----- nvinfo : EIATTR_MAX_THREADS
	.align		4
.L_1053:
        /*00dc*/ 	.byte	0x04, 0x05
        /*00de*/ 	.short	(.L_1055 - .L_1054)
.L_1054:
        /*00e0*/ 	.word	0x00000400
        /*00e4*/ 	.word	0x00000001
        /*00e8*/ 	.word	0x00000001


	//----- nvinfo : EIATTR_CRS_STACK_SIZE
	.align		4
.L_1055:
        /*00ec*/ 	.byte	0x04, 0x1e
        /*00ee*/ 	.short	(.L_1057 - .L_1056)
.L_1056:
        /*00f0*/ 	.word	0x00000000


	//----- nvinfo : EIATTR_CBANK_PARAM_SIZE
	.align		4
.L_1057:
        /*00f4*/ 	.byte	0x03, 0x19
        /*00f6*/ 	.short	0x0128


	//----- nvinfo : EIATTR_PARAM_CBANK
	.align		4
        /*00f8*/ 	.byte	0x04, 0x0a
        /*00fa*/ 	.short	(.L_1059 - .L_1058)
	.align		4
.L_1058:
        /*00fc*/ 	.word	index@(.nv.constant0._ZN10layer_norm22ln_bwd_finalize_kernelINS_22Kernel_traits_finalizeILj6144E6__halfS2_S2_S2_fjLb0ELj1024ELj4ENS_18Kernel_traits_baseILj6144ES2_S2_S2_S2_fjLj1024EEEEELb0ELb0EEEvNS_9BwdParamsE)
        /*0100*/ 	.short	0x0210
        /*0102*/ 	.short	0x0128


	//----- nvinfo : EIATTR_SW_WAR
	.align		4
.L_1059:
        /*0104*/ 	.byte	0x04, 0x36
        /*0106*/ 	.short	(.L_1061 - .L_1060)
.L_1060:
        /*0108*/ 	.word	0x00000008
.L_1061:


//--------------------- .nv.info._ZN10layer_norm40ln_parallel_residual_bwd_finalize_kernelINS_22Kernel_traits_finalizeILj6144E6__halfS2_S2_S2_fjLb0ELj1024ELj4ENS_18Kernel_traits_baseILj6144ES2_S2_S2_S2_fjLj1024EEEEELb0EEEvNS_9BwdParamsE --------------------------
	.section	.nv.info._ZN10layer_norm40ln_parallel_residual_bwd_finalize_kernelINS_22Kernel_traits_finalizeILj6144E6__halfS2_S2_S2_fjLb0ELj1024ELj4ENS_18Kernel_traits_baseILj6144ES2_S2_S2_S2_fjLj1024EEEEELb0EEEvNS_9BwdParamsE,"",@"SHT_CUDA_INFO"
	.sectionflags	@""
	.align	4


	//----- nvinfo : EIATTR_CUDA_API_VERSION
	.align		4
        /*0000*/ 	.byte	0x04, 0x37
        /*0002*/ 	.short	(.L_1063 - .L_1062)
.L_1062:
        /*0004*/ 	.word	0x00000082


	//----- nvinfo : EIATTR_KPARAM_INFO
	.align		4
.L_1063:
        /*0008*/ 	.byte	0x04, 0x17
        /*000a*/ 	.short	(.L_1065 - .L_1064)
.L_1064:
        /*000c*/ 	.word	0x00000000
        /*0010*/ 	.short	0x0000
        /*0012*/ 	.short	0x0000
        /*0014*/ 	.byte	0x00, 0xf0, 0xa1, 0x04


	//----- nvinfo : EIATTR_SPARSE_MMA_MASK
	.align		4
.L_1065:
        /*0018*/ 	.byte	0x03, 0x50
        /*001a*/ 	.short	0x0000


	//----- nvinfo : EIATTR_MAXREG_COUNT
	.align		4
        /*001c*/ 	.byte	0x03, 0x1b
        /*001e*/ 	.short	0x0040


	//----- nvinfo : EIATTR_NUM_BARRIERS
	.align		4
        /*0020*/ 	.byte	0x02, 0x4c
        /*0022*/ 	.byte	0x01
	.zero		1


	//----- nvinfo : EIATTR_MERCURY_ISA_VERSION
	.align		4
        /*0024*/ 	.byte	0x03, 0x5f
        /*0026*/ 	.short	0x0101


	//----- nvinfo : EIATTR_COOP_GROUP_MASK_REGIDS
	.align		4
        /*0028*/ 	.byte	0x04, 0x29
        /*002a*/ 	.short	(.L_1067 - .L_1066)


	//   ....[0]....
.L_1066:
        /*002c*/ 	.word	0xffffffff


	//   ....[1]....
        /*0030*/ 	.word	0xffffffff


	//   ....[2]....
        /*0034*/ 	.word	0xffffffff


	//   ....[3]....
        /*0038*/ 	.word	0xffffffff


	//   ....[4]....
        /*003c*/ 	.word	0xffffffff


	//   ....[5]....
        /*0040*/ 	.word	0xffffffff


	//   ....[6]....
        /*0044*/ 	.word	0xffffffff


	//   ....[7]....
        /*0048*/ 	.word	0xffffffff


	//   ....[8]....
        /*004c*/ 	.word	0xffffffff


	//   ....[9]....
        /*0050*/ 	.word	0xffffffff


	//   ....[10]....
        /*0054*/ 	.word	0xffffffff


	//   ....[11]....
        /*0058*/ 	.word	0xffffffff


	//   ....[12]....
        /*005c*/ 	.word	0xffffffff


	//   ....[13]....
        /*0060*/ 	.word	0xffffffff


	//   ....[14]....
        /*0064*/ 	.word	0xffffffff


	//   ....[15]....
        /*0068*/ 	.word	0xffffffff


	//   ....[16]....
        /*006c*/ 	.word	0xffffffff


	//   ....[17]....
        /*0070*/ 	.word	0xffffffff


	//   ....[18]....
        /*0074*/ 	.word	0xffffffff


	//   ....[19]....
        /*0078*/ 	.word	0xffffffff


	//   ....[20]....
        /*007c*/ 	.word	0x0500000c


	//   ....[21]....
        /*0080*/ 	.word	0x0500000c


	//   ....[22]....
        /*0084*/ 	.word	0x0500000c


	//   ....[23]....
        /*0088*/ 	.word	0x0500000c


	//   ....[24]....
        /*008c*/ 	.word	0x0500000c


	//   ....[25]....
        /*0090*/ 	.word	0x0500000c


	//   ....[26]....
        /*0094*/ 	.word	0x0500000c


	//   ....[27]....
        /*0098*/ 	.word	0x0500000c


	//   ....[28]....
        /*009c*/ 	.word	0x0500000c


	//   ....[29]....
        /*00a0*/ 	.word	0x0500000c


	//   ....[30]....
        /*00a4*/ 	.word	0x0500000c


	//   ....[31]....
        /*00a8*/ 	.word	0x0500000c


	//   ....[32]....
        /*00ac*/ 	.word	0x0500000c


	//   ....[33]....
        /*00b0*/ 	.word	0x0500000c


	//   ....[34]....
        /*00b4*/ 	.word	0x0500000c


	//   ....[35]....
        /*00b8*/ 	.word	0x0500000c


	//   ....[36]....
        /*00bc*/ 	.word	0x0500000c


	//   ....[37]....
        /*00c0*/ 	.word	0x0500000c


	//   ....[38]....
        /*00c4*/ 	.word	0x0500000c


	//   ....[39]....
        /*00c8*/ 	.word	0x0500000c


	//----- nvinfo : EIATTR_COOP_GROUP_INSTR_OFFSETS
	.align		4
.L_1067:
        /*00cc*/ 	.byte	0x04, 0x28
        /*00ce*/ 	.short	(.L_1069 - .L_1068)


	//   ....[0]....
.L_1068:
        /*00d0*/ 	.word	0x00000ce0


	//   ....[1]....
        /*00d4*/ 	.word	0x00000cf0


	//   ....[2]....
        /*00d8*/ 	.word	0x00000d00


	//   ....[3]....
        /*00dc*/ 	.word	0x00000d10


	//   ....[4]....
        /*00e0*/ 	.word	0x00000d40


	//   ....[5]....
        /*00e4*/ 	.word	0x00000d70


	//   ....[6]....
        /*00e8*/ 	.word	0x00000d80


	//   ....[7]....
        /*00ec*/ 	.word	0x00000d90


	//   ....[8]....
        /*00f0*/ 	.word	0x00000db0


	//   ....[9]....
        /*00f4*/ 	.word	0x00000df0


	//   ....[10]....
        /*00f8*/ 	.word	0x00000e00


	//   ....[11]....
        /*00fc*/ 	.word	0x00000e10


	//   ....[12]....
        /*0100*/ 	.word	0x00000e30


	//   ....[13]....
        /*0104*/ 	.word	0x00000e70


	//   ....[14]....
        /*0108*/ 	.word	0x00000e80


	//   ....[15]....
        /*010c*/ 	.word	0x00000e90


	//   ....[16]....
        /*0110*/ 	.word	0x00000eb0


	//   ....[17]....
        /*0114*/ 	.word	0x00000ee0


	//   ....[18]....
        /*0118*/ 	.word	0x00000f00


	//   ....[19]....
        /*011c*/ 	.word	0x00000f10


	//   ....[20]....
        /*0120*/ 	.word	0x00001230


	//   ....[21]....
        /*0124*/ 	.word	0x00001290


	//   ....[22]....
        /*0128*/ 	.word	0x000012f0


	//   ....[23]....
        /*012c*/ 	.word	0x00001350


	//   ....[24]....
        /*0130*/ 	.word	0x000013b0


	//   ....[25]....
        /*0134*/ 	.word	0x00001410


	//   ....[26]....
        /*0138*/ 	.word	0x00001480


	//   ....[27]....
        /*013c*/ 	.word	0x000014f0


	//   ....[28]....
        /*0140*/ 	.word	0x00001560


	//   ....[29]....
        /*0144*/ 	.word	0x000015d0


	//   ....[30]....
        /*0148*/ 	.word	0x00001630


	//   ....[31]....
        /*014c*/ 	.word	0x000016a0


	//   ....[32]....
        /*0150*/ 	.word	0x00001710


	//   ....[33]....
        /*0154*/ 	.word	0x00001780


	//   ....[34]....
        /*0158*/ 	.word	0x000017f0


	//   ....[35]....
        /*015c*/ 	.word	0x00001850


	//   ....[36]....
        /*0160*/ 	.word	0x000018c0


	//   ....[37]....
        /*0164*/ 	.word	0x00001930


	//   ....[38]....
        /*0168*/ 	.word	0x000019a0


	//   ....[39]....
        /*016c*/ 	.word	0x00001a10


	//----- nvinfo : EIATTR_EXIT_INSTR_OFFSETS
	.align		4
.L_1069:
        /*0170*/ 	.byte	0x04, 0x1c
        /*0172*/ 	.short	(.L_1071 - .L_1070)


	//   ....[0]....
.L_1070:
        /*0174*/ 	.word	0x00000070


	//   ....[1]....
        /*0178*/ 	.word	0x000011d0


	//----- nvinfo : EIATTR_MAX_THREADS
	.align		4
.L_1071:
        /*017c*/ 	.byte	0x04, 0x05
        /*017e*/ 	.short	(.L_1073 - .L_1072)
.L_1072:
        /*0180*/ 	.word	0x00000400
        /*0184*/ 	.word	0x00000001
        /*0188*/ 	.word	0x00000001


	//----- nvinfo : EIATTR_CRS_STACK_SIZE
	.align		4
.L_1073:
        /*018c*/ 	.byte	0x04, 0x1e
        /*018e*/ 	.short	(.L_1075 - .L_1074)
.L_1074:
        /*0190*/ 	.word	0x00000000


	//----- nvinfo : EIATTR_CBANK_PARAM_SIZE
	.align		4
.L_1075:
        /*0194*/ 	.byte	0x03, 0x19
        /*0196*/ 	.short	0x0128


	//----- nvinfo : EIATTR_PARAM_CBANK
	.align		4
        /*0198*/ 	.byte	0x04, 0x0a
        /*019a*/ 	.short	(.L_1077 - .L_1076)
	.align		4
.L_1076:
        /*019c*/ 	.word	index@(.nv.constant0._ZN10layer_norm40ln_parallel_residual_bwd_finalize_kernelINS_22Kernel_traits_finalizeILj6144E6__halfS2_S2_S2_fjLb0ELj1024ELj4ENS_18Kernel_traits_baseILj6144ES2_S2_S2_S2_fjLj1024EEEEELb0EEEvNS_9BwdParamsE)
        /*01a0*/ 	.short	0x0210
        /*01a2*/ 	.short	0x0128


	//----- nvinfo : EIATTR_SW_WAR
	.align		4
.L_1077:
        /*01a4*/ 	.byte	0x04, 0x36
        /*01a6*/ 	.short	(.L_1079 - .L_1078)
.L_1078:
        /*01a8*/ 	.word	0x00000008
.L_1079:


//--------------------- .nv.info._ZN10layer_norm31ln_parallel_residual_bwd_kernelINS_13Kernel_traitsI6__halfS2_S2_S2_fjLj6144ELj1ELj1ELj8ELj16ENS_18Kernel_traits_baseILj6144ES2_S2_S2_S2_fjLj256EEEEELb1ELb1ELb0EEEvNS_9BwdParamsE --------------------------
	.section	.nv.info._ZN10layer_norm31ln_parallel_residual_bwd_kernelINS_13Kernel_traitsI6__halfS2_S2_S2_fjLj6144ELj1ELj1ELj8ELj16ENS_18Kernel_traits_baseILj6144ES2_S2_S2_S2_fjLj256EEEEELb1ELb1ELb0EEEvNS_9BwdParamsE,"",@"SHT_CUDA_INFO"
	.sectionflags	@""
	.align	4


	//----- nvinfo : EIATTR_CUDA_API_VERSION
	.align		4
        /*0000*/ 	.byte	0x04, 0x37
        /*0002*/ 	.short	(.L_1081 - .L_1080)
.L_1080:
        /*0004*/ 	.word	0x00000082


	//----- nvinfo : EIATTR_KPARAM_INFO
	.align		4
.L_1081:
        /*0008*/ 	.byte	0x04, 0x17
        /*000a*/ 	.short	(.L_1083 - .L_1082)
.L_1082:
        /*000c*/ 	.word	0x00000000
        /*0010*/ 	.short	0x0000
        /*0012*/ 	.short	0x0000
        /*0014*/ 	.byte	0x00, 0xf0, 0xa1, 0x04


	//----- nvinfo : EIATTR_SPARSE_MMA_MASK
	.align		4
.L_1083:
        /*0018*/ 	.byte	0x03, 0x50
        /*001a*/ 	.short	0x0000


	//----- nvinfo : EIATTR_MAXREG_COUNT
	.align		4
        /*001c*/ 	.byte	0x03, 0x1b
        /*001e*/ 	.short	0x00ff


	//----- nvinfo : EIATTR_NUM_BARRIERS
	.align		4
        /*0020*/ 	.byte	0x02, 0x4c
        /*0022*/ 	.byte	0x01
	.zero		1


	//----- nvinfo : EIATTR_MERCURY_ISA_VERSION
	.align		4
        /*0024*/ 	.byte	0x03, 0x5f
        /*0026*/ 	.short	0x0101


	//----- nvinfo : EIATTR_COOP_GROUP_MASK_REGIDS
	.align		4
        /*0028*/ 	.byte	0x04, 0x29
        /*002a*/ 	.short	(.L_1085 - .L_1084)


	//   ....[0]....
.L_1084:
        /*002c*/ 	.word	0xffffffff


	//   ....[1]....
        /*0030*/ 	.word	0xffffffff


	//   ....[2]....
        /*0034*/ 	.word	0xffffffff


	//   ....[3]....
        /*0038*/ 	.word	0xffffffff


	//   ....[4]....
        /*003c*/ 	.word	0xffffffff


	//   ....[5]....
        /*0040*/ 	.word	0xffffffff


	//   ....[6]....
        /*0044*/ 	.word	0xffffffff


	//   ....[7]....
        /*0048*/ 	.word	0xffffffff


	//   ....[8]....
        /*004c*/ 	.word	0xffffffff


	//   ....[9]....
        /*0050*/ 	.word	0xffffffff


	//   ....[10]....
        /*0054*/ 	.word	0x05000053


	//   ....[11]....
        /*0058*/ 	.word	0x05000053


	//   ....[12]....
        /*005c*/ 	.word	0x05000053


	//   ....[13]....
        /*0060*/ 	.word	0x05000053


	//   ....[14]....
        /*0064*/ 	.word	0x05000053


	//   ....[15]....
        /*0068*/ 	.word	0x05000053


	//   ....[16]....
        /*006c*/ 	.word	0x05000053


	//   ....[17]....
        /*0070*/ 	.word	0x05000053


	//   ....[18]....
        /*0074*/ 	.word	0x05000053


	//   ....[19]....
        /*0078*/ 	.word	0x05000053


	//----- nvinfo : EIATTR_COOP_GROUP_INSTR_OFFSETS
	.align		4
.L_1085:
        /*007c*/ 	.byte	0x04, 0x28
        /*007e*/ 	.short	(.L_1087 - .L_1086)


	//   ....[0]....
.L_1086:
        /*0080*/ 	.word	0x000019a0


	//   ....[1]....
        /*0084*/ 	.word	0x000019b0


	//   ....[2]....
        /*0088*/ 	.word	0x000019e0


	//   ....[3]....
        /*008c*/ 	.word	0x000019f0


	//   ....[4]....
        /*0090*/ 	.word	0x00001a20


	//   ....[5]....
        /*0094*/ 	.word	0x00001a30


	//   ....[6]....
        /*0098*/ 	.word	0x00001a60


	//   ....[7]....
        /*009c*/ 	.word	0x00001a70


	//   ....[8]....
        /*00a0*/ 	.word	0x00001aa0


	//   ....[9]....
        /*00a4*/ 	.word	0x00001ab0


	//   ....[10]....
        /*00a8*/ 	.word	0x00003a30


	//   ....[11]....
        /*00ac*/ 	.word	0x00003a80


	//   ....[12]....
        /*00b0*/ 	.word	0x00003af0


	//   ....[13]....
        /*00b4*/ 	.word	0x00003b50


	//   ....[14]....
        /*00b8*/ 	.word	0x00003bc0


	//   ....[15]....
        /*00bc*/ 	.word	0x00003c20


	//   ....[16]....
        /*00c0*/ 	.word	0x00003c90


	//   ....[17]....
        /*00c4*/ 	.word	0x00003cf0


	//   ....[18]....
        /*00c8*/ 	.word	0x00003d60


	//   ....[19]....
        /*00cc*/ 	.word	0x00003dc0


	//----- nvinfo : EIATTR_EXIT_INSTR_OFFSETS
	.align		4
.L_1087:
        /*00d0*/ 	.byte	0x04, 0x1c
        /*00d2*/ 	.short	(.L_1089 - .L_1088)


	//   ....[0]....
.L_1088:
        /*00d4*/ 	.word	0x00003940


	//   ....[1]....
        /*00d8*/ 	.word	0x000039d0


	//----- nvinfo : EIATTR_MAX_THREADS
	.align		4
.L_1089:
        /*00dc*/ 	.byte	0x04, 0x05
        /*00de*/ 	.short	(.L_1091 - .L_1090)
.L_1090:
        /*00e0*/ 	.word	0x00000100
        /*00e4*/ 	.word	0x00000001
        /*00e8*/ 	.word	0x00000001


	//----- nvinfo : EIATTR_CRS_STACK_SIZE
	.align		4
.L_1091:
        /*00ec*/ 	.byte	0x04, 0x1e
        /*00ee*/ 	.short	(.L_1093 - .L_1092)
.L_1092:
        /*00f0*/ 	.word	0x00000000


	//----- nvinfo : EIATTR_CBANK_PARAM_SIZE
	.align		4
.L_1093:
        /*00f4*/ 	.byte	0x03, 0x19
        /*00f6*/ 	.short	0x0128


	//----- nvinfo : EIATTR_PARAM_CBANK
	.align		4
        /*00f8*/ 	.byte	0x04, 0x0a
        /*00fa*/ 	.short	(.L_1095 - .L_1094)
	.align		4
.L_1094:
        /*00fc*/ 	.word	index@(.nv.constant0._ZN10layer_norm31ln_parallel_residual_bwd_kernelINS_13Kernel_traitsI6__halfS2_S2_S2_fjLj6144ELj1ELj1ELj8ELj16ENS_18Kernel_traits_baseILj6144ES2_S2_S2_S2_fjLj256EEEEELb1ELb1ELb0EEEvNS_9BwdParamsE)
        /*0100*/ 	.short	0x0210
        /*0102*/ 	.short	0x0128


	//----- nvinfo : EIATTR_SW_WAR
	.align		4
.L_1095:
        /*0104*/ 	.byte	0x04, 0x36
        /*0106*/ 	.short	(.L_1097 - .L_1096)
.L_1096:
        /*0108*/ 	.word	0x00000008
.L_1097:


//--------------------- .nv.info._ZN10layer_norm22ln_bwd_finalize_kernelINS_22Kernel_traits_finalizeILj6144E6__halfS2_S2_S2_fjLb0ELj1024ELj4ENS_18Kernel_traits_baseILj6144ES2_S2_S2_S2_fjLj1024EEEEELb0ELb1EEEvNS_9BwdParamsE --------------------------
	.section	.nv.info._ZN10layer_norm22ln_bwd_finalize_kernelINS_22Kernel_traits_finalizeILj6144E6__halfS2_S2_S2_fjLb0ELj1024ELj4ENS_18Kernel_traits_baseILj6144ES2_S2_S2_S2_fjLj1024EEEEELb0ELb1EEEvNS_9BwdParamsE,"",@"SHT_CUDA_INFO"
	.sectionflags	@""
	.align	4


	//----- nvinfo : EIATTR_CUDA_API_VERSION
	.align		4
        /*0000*/ 	.byte	0x04, 0x37
        /*0002*/ 	.short	(.L_1099 - .L_1098)
.L_1098:
        /*0004*/ 	.word	0x00000082


	//----- nvinfo : EIATTR_KPARAM_INFO
	.align		4
.L_1099:
        /*0008*/ 	.byte	0x04, 0x17
        /*000a*/ 	.short	(.L_1101 - .L_1100)
.L_1100:
        /*000c*/ 	.word	0x00000000
        /*0010*/ 	.short	0x0000
        /*0012*/ 	.short	0x0000
        /*0014*/ 	.byte	0x00, 0xf0, 0xa1, 0x04


	//----- nvinfo : EIATTR_SPARSE_MMA_MASK
	.align		4
.L_1101:
        /*0018*/ 	.byte	0x03, 0x50
        /*001a*/ 	.short	0x0000


	//----- nvinfo : EIATTR_MAXREG_COUNT
	.align		4
        /*001c*/ 	.byte	0x03, 0x1b
        /*001e*/ 	.short	0x0040


	//----- nvinfo : EIATTR_NUM_BARRIERS
	.align		4
        /*0020*/ 	.byte	0x02, 0x4c
        /*0022*/ 	.byte	0x01
	.zero		1


	//----- nvinfo : EIATTR_MERCURY_ISA_VERSION
	.align		4
        /*0024*/ 	.byte	0x03, 0x5f
        /*0026*/ 	.short	0x0101


	//----- nvinfo : EIATTR_COOP_GROUP_MASK_REGIDS
	.align		4
        /*0028*/ 	.byte	0x04, 0x29
        /*002a*/ 	.short	(.L_1103 - .L_1102)


	//   ....[0]....
.L_1102:
        /*002c*/ 	.word	0xffffffff


	//   ....[1]....
        /*0030*/ 	.word	0xffffffff


	//   ....[2]....
        /*0034*/ 	.word	0xffffffff


	//   ....[3]....
        /*0038*/ 	.word	0xffffffff


	//   ....[4]....
        /*003c*/ 	.word	0xffffffff


	//   ....[5]....
        /*0040*/ 	.word	0xffffffff


	//   ....[6]....
        /*0044*/ 	.word	0xffffffff


	//   ....[7]....
        /*0048*/ 	.word	0xffffffff


	//   ....[8]....
        /*004c*/ 	.word	0xffffffff


	//   ....[9]....
        /*0050*/ 	.word	0xffffffff


	//   ....[10]....
        /*0054*/ 	.word	0x05000011


	//   ....[11]....
        /*0058*/ 	.word	0x05000011


	//   ....[12]....
        /*005c*/ 	.word	0x05000011


	//   ....[13]....
        /*0060*/ 	.word	0x05000011


	//   ....[14]....
        /*0064*/ 	.word	0x05000011


	//   ....[15]....
        /*0068*/ 	.word	0x05000011


	//   ....[16]....
        /*006c*/ 	.word	0x05000011


	//   ....[17]....
        /*0070*/ 	.word	0x05000011


	//   ....[18]....
        /*0074*/ 	.word	0x05000011


	//   ....[19]....
        /*0078*/ 	.word	0x05000011


	//----- nvinfo : EIATTR_COOP_GROUP_INSTR_OFFSETS
	.align		4
.L_1103:
        /*007c*/ 	.byte	0x04, 0x28
        /*007e*/ 	.short	(.L_1105 - .L_1104)


	//   ....[0]....
.L_1104:
        /*0080*/ 	.word	0x000008e0


	//   ....[1]....
        /*0084*/ 	.word	0x000008f0


	//   ....[2]....
        /*0088*/ 	.word	0x00000920


	//   ....[3]....
        /*008c*/ 	.word	0x00000930


	//   ....[4]....
        /*0090*/ 	.word	0x00000960


	//   ....[5]....
        /*0094*/ 	.word	0x00000970


	//   ....[6]....
        /*0098*/ 	.word	0x000009a0


	//   ....[7]....
        /*009c*/ 	.word	0x000009b0


	//   ....[8]....
        /*00a0*/ 	.word	0x000009e0


	//   ....[9]....
        /*00a4*/ 	.word	0x000009f0


	//   ....[10]....
        /*00a8*/ 	.word	0x00000bf0


	//   ....[11]....
        /*00ac*/ 	.word	0x00000c60


	//   ....[12]....
        /*00b0*/ 	.word	0x00000cd0


	//   ....[13]....
        /*00b4*/ 	.word	0x00000d40


	//   ....[14]....
        /*00b8*/ 	.word	0x00000db0


	//   ....[15]....
        /*00bc*/ 	.word	0x00000e10


	//   ....[16]....
        /*00c0*/ 	.word	0x00000e80


	//   ....[17]....
        /*00c4*/ 	.word	0x00000ef0


	//   ....[18]....
        /*00c8*/ 	.word	0x00000f60


	//   ....[19]....
        /*00cc*/ 	.word	0x00000fd0


	//----- nvinfo : EIATTR_EXIT_INSTR_OFFSETS
	.align		4
.L_1105:
        /*00d0*/ 	.byte	0x04, 0x1c
        /*00d2*/ 	.short	(.L_1107 - .L_1106)


	//   ....[0]....
.L_1106:
        /*00d4*/ 	.word	0x00000070


	//   ....[1]....
        /*00d8*/ 	.word	0x00000b90


	//----- nvinfo : EIATTR_MAX_THREADS
	.align		4
.L_1107:
        /*00dc*/ 	.byte	0x04, 0x05
        /*00de*/ 	.short	(.L_1109 - .L_1108)
.L_1108:
        /*00e0*/ 	.word	0x00000400
        /*00e4*/ 	.word	0x00000001
        /*00e8*/ 	.word	0x00000001


	//----- nvinfo : EIATTR_CRS_STACK_SIZE
	.align		4
.L_1109:
        /*00ec*/ 	.byte	0x04, 0x1e
        /*00ee*/ 	.short	(.L_1111 - .L_1110)
.L_1110:
        /*00f0*/ 	.word	0x00000000


	//----- nvinfo : EIATTR_CBANK_PARAM_SIZE
	.align		4
.L_1111:
        /*00f4*/ 	.byte	0x03, 0x19
        /*00f6*/ 	.short	0x0128


	//----- nvinfo : EIATTR_PARAM_CBANK
	.align		4
        /*00f8*/ 	.byte	0x04, 0x0a
        /*00fa*/ 	.short	(.L_1113 - .L_1112)
	.align		4
.L_1112:
        /*00fc*/ 	.word	index@(.nv.constant0._ZN10layer_norm22ln_bwd_finalize_kernelINS_22Kernel_traits_finalizeILj6144E6__halfS2_S2_S2_fjLb0ELj1024ELj4ENS_18Kernel_traits_baseILj6144ES2_S2_S2_S2_fjLj1024EEEEELb0ELb1EEEvNS_9BwdParamsE)
        /*0100*/ 	.short	0x0210
        /*0102*/ 	.short	0x0128


	//----- nvinfo : EIATTR_SW_WAR
	.align		4
.L_1113:
        /*0104*/ 	.byte	0x04, 0x36
        /*0106*/ 	.short	(.L_1115 - .L_1114)
.L_1114:
        /*0108*/ 	.word	0x00000008
.L_1115:


//--------------------- .nv.info._ZN10layer_norm40ln_parallel_residual_bwd_finalize_kernelINS_22Kernel_traits_finalizeILj6144E6__halfS2_S2_S2_fjLb0ELj1024ELj4ENS_18Kernel_traits_baseILj6144ES2_S2_S2_S2_fjLj1024EEEEELb1EEEvNS_9BwdParamsE --------------------------
	.section	.nv.info._ZN10layer_norm40ln_parallel_residual_bwd_finalize_kernelINS_22Kernel_traits_finalizeILj6144E6__halfS2_S2_S2_fjLb0ELj1024ELj4ENS_18Kernel_traits_baseILj6144ES2_S2_S2_S2_fjLj1024EEEEELb1EEEvNS_9BwdParamsE,"",@"SHT_CUDA_INFO"
	.sectionflags	@""
	.align	4


	//----- nvinfo : EIATTR_CUDA_API_VERSION
	.align		4
        /*0000*/ 	.byte	0x04, 0x37
        /*0002*/ 	.short	(.L_1117 - .L_1116)
.L_1116:
        /*0004*/ 	.word	0x00000082


	//----- nvinfo : EIATTR_KPARAM_INFO
	.align		4
.L_1117:
        /*0008*/ 	.byte	0x04, 0x17
        /*000a*/ 	.short	(.L_1119 - .L_1118)
.L_1118:
        /*000c*/ 	.word	0x00000000
        /*0010*/ 	.short	0x0000
        /*0012*/ 	.short	0x0000
        /*0014*/ 	.byte	0x00, 0xf0, 0xa1, 0x04


	//----- nvinfo : EIATTR_SPARSE_MMA_MASK
	.align		4
.L_1119:
        /*0018*/ 	.byte	0x03, 0x50
        /*001a*/ 	.short	0x0000


	//----- nvinfo : EIATTR_MAXREG_COUNT
	.align		4
        /*001c*/ 	.byte	0x03, 0x1b
        /*001e*/ 	.short	0x0040


	//----- nvinfo : EIATTR_NUM_BARRIERS
	.align		4
        /*0020*/ 	.byte	0x02, 0x4c
        /*0022*/ 	.byte	0x01
	.zero		1


	//----- nvinfo : EIATTR_MERCURY_ISA_VERSION
	.align		4
        /*0024*/ 	.byte	0x03, 0x5f
        /*0026*/ 	.short	0x0101


	//----- nvinfo : EIATTR_COOP_GROUP_MASK_REGIDS
	.align		4
        /*0028*/ 	.byte	0x04, 0x29
        /*002a*/ 	.short	(.L_1121 - .L_1120)


	//   ....[0]....
.L_1120:
        /*002c*/ 	.word	0xffffffff


	//   ....[1]....
        /*0030*/ 	.word	0xffffffff


	//   ....[2]....
        /*0034*/ 	.word	0xffffffff


	//   ....[3]....
        /*0038*/ 	.word	0xffffffff


	//   ....[4]....
        /*003c*/ 	.word	0xffffffff


	//   ....[5]....
        /*0040*/ 	.word	0xffffffff


	//   ....[6]....
        /*0044*/ 	.word	0xffffffff


	//   ....[7]....
        /*0048*/ 	.word	0xffffffff


	//   ....[8]....
        /*004c*/ 	.word	0xffffffff


	//   ....[9]....
        /*0050*/ 	.word	0xffffffff


	//   ....[10]....
        /*0054*/ 	.word	0xffffffff


	//   ....[11]....
        /*0058*/ 	.word	0xffffffff


	//   ....[12]....
        /*005c*/ 	.word	0xffffffff


	//   ....[13]....
        /*0060*/ 	.word	0xffffffff


	//   ....[14]....
        /*0064*/ 	.word	0xffffffff


	//   ....[15]....
        /*0068*/ 	.word	0xffffffff


	//   ....[16]....
        /*006c*/ 	.word	0xffffffff


	//   ....[17]....
        /*0070*/ 	.word	0xffffffff


	//   ....[18]....
        /*0074*/ 	.word	0xffffffff


	//   ....[19]....
        /*0078*/ 	.word	0xffffffff


	//   ....[20]....
        /*007c*/ 	.word	0x0500000b


	//   ....[21]....
        /*0080*/ 	.word	0x0500000b


	//   ....[22]....
        /*0084*/ 	.word	0x0500000b


	//   ....[23]....
        /*0088*/ 	.word	0x0500000b


	//   ....[24]....
        /*008c*/ 	.word	0x0500000b


	//   ....[25]....
        /*0090*/ 	.word	0x0500000b


	//   ....[26]....
        /*0094*/ 	.word	0x0500000b


	//   ....[27]....
        /*0098*/ 	.word	0x0500000b


	//   ....[28]....
        /*009c*/ 	.word	0x0500000b


	//   ....[29]....
        /*00a0*/ 	.word	0x0500000b


	//   ....[30]....
        /*00a4*/ 	.word	0x0500000b


	//   ....[31]....
        /*00a8*/ 	.word	0x0500000b


	//   ....[32]....
        /*00ac*/ 	.word	0x0500000b


	//   ....[33]....
        /*00b0*/ 	.word	0x0500000b


	//   ....[34]....
        /*00b4*/ 	.word	0x0500000b


	//   ....[35]....
        /*00b8*/ 	.word	0x0500000b


	//   ....[36]....
        /*00bc*/ 	.word	0x0500000b


	//   ....[37]....
        /*00c0*/ 	.word	0x0500000b


	//   ....[38]....
        /*00c4*/ 	.word	0x0500000b


	//   ....[39]....
        /*00c8*/ 	.word	0x0500000b


	//----- nvinfo : EIATTR_COOP_GROUP_INSTR_OFFSETS
	.align		4
.L_1121:
        /*00cc*/ 	.byte	0x04, 0x28
        /*00ce*/ 	.short	(.L_1123 - .L_1122)


	//   ....[0]....
.L_1122:
        /*00d0*/ 	.word	0x00000ce0


	//   ....[1]....
        /*00d4*/ 	.word	0x00000cf0


	//   ....[2]....
        /*00d8*/ 	.word	0x00000d00


	//   ....[3]....
        /*00dc*/ 	.word	0x00000d10


	//   ....[4]....
        /*00e0*/ 	.word	0x00000d40


	//   ....[5]....
        /*00e4*/ 	.word	0x00000d70


	//   ....[6]....
        /*00e8*/ 	.word	0x00000d80


	//   ....[7]....
        /*00ec*/ 	.word	0x00000d90


	//   ....[8]....
        /*00f0*/ 	.word	0x00000db0


	//   ....[9]....
        /*00f4*/ 	.word	0x00000df0


	//   ....[10]....
        /*00f8*/ 	.word	0x00000e00


	//   ....[11]....
        /*00fc*/ 	.word	0x00000e10


	//   ....[12]....
        /*0100*/ 	.word	0x00000e30


	//   ....[13]....
        /*0104*/ 	.word	0x00000e70


	//   ....[14]....
        /*0108*/ 	.word	0x00000e80


	//   ....[15]....
        /*010c*/ 	.word	0x00000e90


	//   ....[16]....
        /*0110*/ 	.word	0x00000eb0


	//   ....[17]....
        /*0114*/ 	.word	0x00000ee0


	//   ....[18]....
        /*0118*/ 	.word	0x00000f00


	//   ....[19]....
        /*011c*/ 	.word	0x00000f10


	//   ....[20]....
        /*0120*/ 	.word	0x00001210


	//   ....[21]....
        /*0124*/ 	.word	0x00001270


	//   ....[22]....
        /*0128*/ 	.word	0x000012d0


	//   ....[23]....
        /*012c*/ 	.word	0x00001330


	//   ....[24]....
        /*0130*/ 	.word	0x00001390


	//   ....[25]....
        /*0134*/ 	.word	0x000013f0


	//   ....[26]....
        /*0138*/ 	.word	0x00001460


	//   ....[27]....
        /*013c*/ 	.word	0x000014d0


	//   ....[28]....
        /*0140*/ 	.word	0x00001540


	//   ....[29]....
        /*0144*/ 	.word	0x000015b0


	//   ....[30]....
        /*0148*/ 	.word	0x00001610


	//   ....[31]....
        /*014c*/ 	.word	0x00001680


	//   ....[32]....
        /*0150*/ 	.word	0x000016f0


	//   ....[33]....
        /*0154*/ 	.word	0x00001760


	//   ....[34]....
        /*0158*/ 	.word	0x000017d0


	//   ....[35]....
        /*015c*/ 	.word	0x00001830


	//   ....[36]....
        /*0160*/ 	.word	0x000018a0


	//   ....[37]....
        /*0164*/ 	.word	0x00001910


	//   ....[38]....
        /*0168*/ 	.word	0x00001980


	//   ....[39]....
        /*016c*/ 	.word	0x000019f0


	//----- nvinfo : EIATTR_EXIT_INSTR_OFFSETS
	.align		4
.L_1123:
        /*0170*/ 	.byte	0x04, 0x1c
        /*0172*/ 	.short	(.L_1125 - .L_1124)


	//   ....[0]....
.L_1124:
        /*0174*/ 	.word	0x00000070


	//   ....[1]....
        /*0178*/ 	.word	0x000011b0


	//----- nvinfo : EIATTR_MAX_THREADS
	.align		4
.L_1125:
        /*017c*/ 	.byte	0x04, 0x05
        /*017e*/ 	.short	(.L_1127 - .L_1126)
.L_1126:
        /*0180*/ 	.word	0x00000400
        /*0184*/ 	.word	0x00000001
        /*0188*/ 	.word	0x00000001


	//----- nvinfo : EIATTR_CRS_STACK_SIZE
	.align		4
.L_1127:
        /*018c*/ 	.byte	0x04, 0x1e
        /*018e*/ 	.short	(.L_1129 - .L_1128)
.L_1128:
        /*0190*/ 	.word	0x00000000


	//----- nvinfo : EIATTR_CBANK_PARAM_SIZE
	.align		4
.L_1129:
        /*0194*/ 	.byte	0x03, 0x19
        /*0196*/ 	.short	0x0128


	//----- nvinfo : EIATTR_PARAM_CBANK
	.align		4
        /*0198*/ 	.byte	0x04, 0x0a
        /*019a*/ 	.short	(.L_1131 - .L_1130)
	.align		4
.L_1130:
        /*019c*/ 	.word	index@(.nv.constant0._ZN10layer_norm40ln_parallel_residual_bwd_finalize_kernelINS_22Kernel_traits_finalizeILj6144E6__halfS2_S2_S2_fjLb0ELj1024ELj4ENS_18Kernel_traits_baseILj6144ES2_S2_S2_S2_fjLj1024EEEEELb1EEEvNS_9BwdParamsE)
        /*01a0*/ 	.short	0x0210
        /*01a2*/ 	.short	0x0128


	//----- nvinfo : EIATTR_SW_WAR
	.align		4
.L_1131:
        /*01a4*/ 	.byte	0x04, 0x36
        /*01a6*/ 	.short	(.L_1133 - .L_1132)
.L_1132:
        /*01a8*/ 	.word	0x00000008
.L_1133:


//--------------------- .nv.info._ZN10layer_norm31ln_parallel_residual_bwd_kernelINS_13Kernel_traitsI6__halfS2_S2_S2_fjLj6144ELj1ELj1ELj8ELj16ENS_18Kernel_traits_baseILj6144ES2_S2_S2_S2_fjLj256EEEEELb1ELb1ELb1EEEvNS_9BwdParamsE --------------------------
	.section	.nv.info._ZN10layer_norm31ln_parallel_residual_bwd_kernelINS_13Kernel_traitsI6__halfS2_S2_S2_fjLj6144ELj1ELj1ELj8ELj16ENS_18Kernel_traits_baseILj6144ES2_S2_S2_S2_fjLj256EEEEELb1ELb1ELb1EEEvNS_9BwdParamsE,"",@"SHT_CUDA_INFO"
	.sectionflags	@""
	.align	4


	//----- nvinfo : EIATTR_CUDA_API_VERSION
	.align		4
        /*0000*/ 	.byte	0x04, 0x37
        /*0002*/ 	.short	(.L_1135 - .L_1134)
.L_1134:
        /*0004*/ 	.word	0x00000082


	//----- nvinfo : EIATTR_KPARAM_INFO
	.align		4
.L_1135:
        /*0008*/ 	.byte	0x04, 0x17
        /*000a*/ 	.short	(.L_1137 - .L_1136)
.L_1136:
        /*000c*/ 	.word	0x00000000
        /*0010*/ 	.short	0x0000
        /*0012*/ 	.short	0x0000
        /*0014*/ 	.byte	0x00, 0xf0, 0xa1, 0x04


	//----- nvinfo : EIATTR_SPARSE_MMA_MASK
	.align		4
.L_1137:
        /*0018*/ 	.byte	0x03, 0x50
        /*001a*/ 	.short	0x0000


	//----- nvinfo : EIATTR_MAXREG_COUNT
	.align		4
        /*001c*/ 	.byte	0x03, 0x1b
        /*001e*/ 	.short	0x00ff


	//----- nvinfo : EIATTR_NUM_BARRIERS
	.align		4
        /*0020*/ 	.byte	0x02, 0x4c
        /*0022*/ 	.byte	0x01
	.zero		1


	//----- nvinfo : EIATTR_MERCURY_ISA_VERSION
	.align		4
        /*0024*/ 	.byte	0x03, 0x5f
        /*0026*/ 	.short	0x0101


	//----- nvinfo : EIATTR_COOP_GROUP_MASK_REGIDS
	.align		4
        /*0028*/ 	.byte	0x04, 0x29
        /*002a*/ 	.short	(.L_1139 - .L_1138)


	//   ....[0]....
.L_1138:
        /*002c*/ 	.word	0xffffffff


	//   ....[1]....
        /*0030*/ 	.word	0xffffffff


	//   ....[2]....
        /*0034*/ 	.word	0xffffffff


	//   ....[3]....
        /*0038*/ 	.word	0xffffffff


	//   ....[4]....
        /*003c*/ 	.word	0xffffffff


	//   ....[5]....
        /*0040*/ 	.word	0xffffffff


	//   ....[6]....
        /*0044*/ 	.word	0xffffffff


	//   ....[7]....
        /*0048*/ 	.word	0xffffffff


	//   ....[8]....
        /*004c*/ 	.word	0xffffffff


	//   ....[9]....
        /*0050*/ 	.word	0xffffffff


	//   ....[10]....
        /*0054*/ 	.word	0x05000020


	//   ....[11]....
        /*0058*/ 	.word	0x05000020


	//   ....[12]....
        /*005c*/ 	.word	0x05000020


	//   ....[13]....
        /*0060*/ 	.word	0x05000020


	//   ....[14]....
        /*0064*/ 	.word	0x05000020


	//   ....[15]....
        /*0068*/ 	.word	0x05000020


	//   ....[16]....
        /*006c*/ 	.word	0x05000020


	//   ....[17]....
        /*0070*/ 	.word	0x05000020


	//   ....[18]....
        /*0074*/ 	.word	0x05000020


	//   ....[19]....
        /*0078*/ 	.word	0x05000020


	//----- nvinfo : EIATTR_COOP_GROUP_INSTR_OFFSETS
	.align		4
.L_1139:
        /*007c*/ 	.byte	0x04, 0x28
        /*007e*/ 	.short	(.L_1141 - .L_1140)


	//   ....[0]....
.L_1140:
        /*0080*/ 	.word	0x000017b0


	//   ....[1]....
        /*0084*/ 	.word	0x000017c0


	//   ....[2]....
        /*0088*/ 	.word	0x000017f0


	//   ....[3]....
        /*008c*/ 	.word	0x00001800


	//   ....[4]....
        /*0090*/ 	.word	0x00001830


	//   ....[5]....
        /*0094*/ 	.word	0x00001840


	//   ....[6]....
        /*0098*/ 	.word	0x00001870


	//   ....[7]....
        /*009c*/ 	.word	0x00001880


	//   ....[8]....
        /*00a0*/ 	.word	0x000018b0


	//   ....[9]....
        /*00a4*/ 	.word	0x000018c0


	//   ....[10]....
        /*00a8*/ 	.word	0x00003870


	//   ....[11]....
        /*00ac*/ 	.word	0x000038c0


	//   ....[12]....
        /*00b0*/ 	.word	0x00003930


	//   ....[13]....
        /*00b4*/ 	.word	0x00003990


	//   ....[14]....
        /*00b8*/ 	.word	0x00003a00


	//   ....[15]....
        /*00bc*/ 	.word	0x00003a60


	//   ....[16]....
        /*00c0*/ 	.word	0x00003ad0


	//   ....[17]....
        /*00c4*/ 	.word	0x00003b30


	//   ....[18]....
        /*00c8*/ 	.word	0x00003ba0


	//   ....[19]....
        /*00cc*/ 	.word	0x00003c00


	//----- nvinfo : EIATTR_EXIT_INSTR_OFFSETS
	.align		4
.L_1141:
        /*00d0*/ 	.byte	0x04, 0x1c
        /*00d2*/ 	.short	(.L_1143 - .L_1142)


	//   ....[0]....
.L_1142:
        /*00d4*/ 	.word	0x00003810


	//----- nvinfo : EIATTR_MAX_THREADS
	.align		4
.L_1143:
        /*00d8*/ 	.byte	0x04, 0x05
        /*00da*/ 	.short	(.L_1145 - .L_1144)
.L_1144:
        /*00dc*/ 	.word	0x00000100
        /*00e0*/ 	.word	0x00000001
        /*00e4*/ 	.word	0x00000001


	//----- nvinfo : EIATTR_CRS_STACK_SIZE
	.align		4
.L_1145:
        /*00e8*/ 	.byte	0x04, 0x1e
        /*00ea*/ 	.short	(.L_1147 - .L_1146)
.L_1146:
        /*00ec*/ 	.word	0x00000000


	//----- nvinfo : EIATTR_CBANK_PARAM_SIZE
	.align		4
.L_1147:
        /*00f0*/ 	.byte	0x03, 0x19
        /*00f2*/ 	.short	0x0128


	//----- nvinfo : EIATTR_PARAM_CBANK
	.align		4
        /*00f4*/ 	.byte	0x04, 0x0a
        /*00f6*/ 	.short	(.L_1149 - .L_1148)
	.align		4
.L_1148:
        /*00f8*/ 	.word	index@(.nv.constant0._ZN10layer_norm31ln_parallel_residual_bwd_kernelINS_13Kernel_traitsI6__halfS2_S2_S2_fjLj6144ELj1ELj1ELj8ELj16ENS_18Kernel_traits_baseILj6144ES2_S2_S2_S2_fjLj256EEEEELb1ELb1ELb1EEEvNS_9BwdParamsE)
        /*00fc*/ 	.short	0x0210
        /*00fe*/ 	.short	0x0128


	//----- nvinfo : EIATTR_SW_WAR
	.align		4
.L_1149:
        /*0100*/ 	.byte	0x04, 0x36
        /*0102*/ 	.short	(.L_1151 - .L_1150)
.L_1150:
        /*0104*/ 	.word	0x00000008
.L_1151:


//--------------------- .nv.info._ZN10layer_norm31ln_parallel_residual_bwd_kernelINS_13Kernel_traitsIf13__nv_bfloat16S2_S2_fjLj6144ELj1ELj1ELj8ELj16ENS_18Kernel_traits_baseILj6144EfS2_S2_S2_fjLj256EEEEELb0ELb0ELb0EEEvNS_9BwdParamsE --------------------------
	.section	.nv.info._ZN10layer_norm31ln_parallel_residual_bwd_kernelINS_13Kernel_traitsIf13__nv_bfloat16S2_S2_fjLj6144ELj1ELj1ELj8ELj16ENS_18Kernel_traits_baseILj6144EfS2_S2_S2_fjLj256EEEEELb0ELb0ELb0EEEvNS_9BwdParamsE,"",@"SHT_CUDA_INFO"
	.sectionflags	@""
	.align	4


	//----- nvinfo : EIATTR_CUDA_API_VERSION
	.align		4
        /*0000*/ 	.byte	0x04, 0x37
        /*0002*/ 	.short	(.L_1153 - .L_1152)
.L_1152:
        /*0004*/ 	.word	0x00000082


	//----- nvinfo : EIATTR_KPARAM_INFO
	.align		4
.L_1153:
        /*0008*/ 	.byte	0x04, 0x17
        /*000a*/ 	.short	(.L_1155 - .L_1154)
.L_1154:
        /*000c*/ 	.word	0x00000000
        /*0010*/ 	.short	0x0000
        /*0012*/ 	.short	0x0000
        /*0014*/ 	.byte	0x00, 0xf0, 0xa1, 0x04


	//----- nvinfo : EIATTR_SPARSE_MMA_MASK
	.align		4
.L_1155:
        /*0018*/ 	.byte	0x03, 0x50
        /*001a*/ 	.short	0x0000


	//----- nvinfo : EIATTR_MAXREG_COUNT
	.align		4
        /*001c*/ 	.byte	0x03, 0x1b
        /*001e*/ 	.short	0x00ff


	//----- nvinfo : EIATTR_NUM_BARRIERS
	.align		4
        /*0020*/ 	.byte	0x02, 0x4c
        /*0022*/ 	.byte	0x01
	.zero		1


	//----- nvinfo : EIATTR_MERCURY_ISA_VERSION
	.align		4
        /*0024*/ 	.byte	0x03, 0x5f
        /*0026*/ 	.short	0x0101


	//----- nvinfo : EIATTR_COOP_GROUP_MASK_REGIDS
	.align		4
        /*0028*/ 	.byte	0x04, 0x29
        /*002a*/ 	.short	(.L_1157 - .L_1156)


	//   ....[0]....
.L_1156:
        /*002c*/ 	.word	0xffffffff


	//   ....[1]....
        /*0030*/ 	.word	0xffffffff


	//   ....[2]....
        /*0034*/ 	.word	0xffffffff


	//   ....[3]....
        /*0038*/ 	.word	0xffffffff


	//   ....[4]....
        /*003c*/ 	.word	0xffffffff


	//   ....[5]....
        /*0040*/ 	.word	0xffffffff


	//   ....[6]....
        /*0044*/ 	.word	0xffffffff


	//   ....[7]....
        /*0048*/ 	.word	0xffffffff


	//   ....[8]....
        /*004c*/ 	.word	0xffffffff


	//   ....[9]....
        /*0050*/ 	.word	0xffffffff


	//   ....[10]....
        /*0054*/ 	.word	0x050000c2


	//   ....[11]....
        /*0058*/ 	.word	0x050000c2


	//   ....[12]....
        /*005c*/ 	.word	0x050000c2


	//   ....[13]....
        /*0060*/ 	.word	0x050000c2


	//   ....[14]....
        /*0064*/ 	.word	0x050000c2


	//   ....[15]....
        /*0068*/ 	.word	0x050000c2


	//   ....[16]....
        /*006c*/ 	.word	0x050000c2


	//   ....[17]....
        /*0070*/ 	.word	0x050000c2


	//   ....[18]....
        /*0074*/ 	.word	0x050000c2


	//   ....[19]....
        /*0078*/ 	.word	0x050000c2


	//----- nvinfo : EIATTR_COOP_GROUP_INSTR_OFFSETS
	.align		4
.L_1157:
        /*007c*/ 	.byte	0x04, 0x28
        /*007e*/ 	.short	(.L_1159 - .L_1158)


	//   ....[0]....
.L_1158:
        /*0080*/ 	.word	0x00002150


	//   ....[1]....
        /*0084*/ 	.word	0x00002160


	//   ....[2]....
        /*0088*/ 	.word	0x00002190


	//   ....[3]....
        /*008c*/ 	.word	0x000021a0


	//   ....[4]....
        /*0090*/ 	.word	0x000021d0


	//   ....[5]....
        /*0094*/ 	.word	0x000021e0


	//   ....[6]....
        /*0098*/ 	.word	0x00002210


	//   ....[7]....
        /*009c*/ 	.word	0x00002220


	//   ....[8]....
        /*00a0*/ 	.word	0x00002250


	//   ....[9]....
        /*00a4*/ 	.word	0x00002260


	//   ....[10]....
        /*00a8*/ 	.word	0x00003c00


	//   ....[11]....
        /*00ac*/ 	.word	0x00003c50


	//   ....[12]....
        /*00b0*/ 	.word	0x00003cc0


	//   ....[13]....
        /*00b4*/ 	.word	0x00003d20


	//   ....[14]....
        /*00b8*/ 	.word	0x00003d90


	//   ....[15]....
        /*00bc*/ 	.word	0x00003df0


	//   ....[16]....
        /*00c0*/ 	.word	0x00003e60


	//   ....[17]....
        /*00c4*/ 	.word	0x00003ec0


	//   ....[18]....
        /*00c8*/ 	.word	0x00003f30


	//   ....[19]....
        /*00cc*/ 	.word	0x00003f90


	//----- nvinfo : EIATTR_EXIT_INSTR_OFFSETS
	.align		4
.L_1159:
        /*00d0*/ 	.byte	0x04, 0x1c
        /*00d2*/ 	.short	(.L_1161 - .L_1160)


	//   ....[0]....
.L_1160:
        /*00d4*/ 	.word	0x00003a90


	//   ....[1]....
        /*00d8*/ 	.word	0x00003ba0


	//----- nvinfo : EIATTR_MAX_THREADS
	.align		4
.L_1161:
        /*00dc*/ 	.byte	0x04, 0x05
        /*00de*/ 	.short	(.L_1163 - .L_1162)
.L_1162:
        /*00e0*/ 	.word	0x00000100
        /*00e4*/ 	.word	0x00000001
        /*00e8*/ 	.word	0x00000001


	//----- nvinfo : EIATTR_CRS_STACK_SIZE
	.align		4
.L_1163:
        /*00ec*/ 	.byte	0x04, 0x1e
        /*00ee*/ 	.short	(.L_1165 - .L_1164)
.L_1164:
        /*00f0*/ 	.word	0x00000000


	//----- nvinfo : EIATTR_CBANK_PARAM_SIZE
	.align		4
.L_1165:
        /*00f4*/ 	.byte	0x03, 0x19
        /*00f6*/ 	.short	0x0128


	//----- nvinfo : EIATTR_PARAM_CBANK
	.align		4
        /*00f8*/ 	.byte	0x04, 0x0a
        /*00fa*/ 	.short	(.L_1167 - .L_1166)
	.align		4
.L_1166:
        /*00fc*/ 	.word	index@(.nv.constant0._ZN10layer_norm31ln_parallel_residual_bwd_kernelINS_13Kernel_traitsIf13__nv_bfloat16S2_S2_fjLj6144ELj1ELj1ELj8ELj16ENS_18Kernel_traits_baseILj6144EfS2_S2_S2_fjLj256EEEEELb0ELb0ELb0EEEvNS_9BwdParamsE)
        /*0100*/ 	.short	0x0210
        /*0102*/ 	.short	0x0128


	//----- nvinfo : EIATTR_SW_WAR
	.align		4
.L_1167:
        /*0104*/ 	.byte	0x04, 0x36
        /*0106*/ 	.short	(.L_1169 - .L_1168)
.L_1168:
        /*0108*/ 	.word	0x00000008
.L_1169:


//--------------------- .nv.info._ZN10layer_norm31ln_parallel_residual_bwd_kernelINS_13Kernel_traitsIf13__nv_bfloat16S2_S2_fjLj6144ELj1ELj1ELj8ELj16ENS_18Kernel_traits_baseILj6144EfS2_S2_S2_fjLj256EEEEELb0ELb0ELb1EEEvNS_9BwdParamsE --------------------------
	.section	.nv.info._ZN10layer_norm31ln_parallel_residual_bwd_kernelINS_13Kernel_traitsIf13__nv_bfloat16S2_S2_fjLj6144ELj1ELj1ELj8ELj16ENS_18Kernel_traits_baseILj6144EfS2_S2_S2_fjLj256EEEEELb0ELb0ELb1EEEvNS_9BwdParamsE,"",@"SHT_CUDA_INFO"
	.sectionflags	@""
	.align	4


	//----- nvinfo : EIATTR_CUDA_API_VERSION
	.align		4
        /*0000*/ 	.byte	0x04, 0x37
        /*0002*/ 	.short	(.L_1171 - .L_1170)
.L_1170:
        /*0004*/ 	.word	0x00000082


	//----- nvinfo : EIATTR_KPARAM_INFO
	.align		4
.L_1171:
        /*0008*/ 	.byte	0x04, 0x17
        /*000a*/ 	.short	(.L_1173 - .L_1172)
.L_1172:
        /*000c*/ 	.word	0x00000000
        /*0010*/ 	.short	0x0000
        /*0012*/ 	.short	0x0000
        /*0014*/ 	.byte	0x00, 0xf0, 0xa1, 0x04


	//----- nvinfo : EIATTR_SPARSE_MMA_MASK
	.align		4
.L_1173:
        /*0018*/ 	.byte	0x03, 0x50
        /*001a*/ 	.short	0x0000


	//----- nvinfo : EIATTR_MAXREG_COUNT
	.align		4
        /*001c*/ 	.byte	0x03, 0x1b
        /*001e*/ 	.short	0x00ff


	//----- nvinfo : EIATTR_NUM_BARRIERS
	.align		4
        /*0020*/ 	.byte	0x02, 0x4c
        /*0022*/ 	.byte	0x01
	.zero		1


	//----- nvinfo : EIATTR_MERCURY_ISA_VERSION
	.align		4
        /*0024*/ 	.byte	0x03, 0x5f
        /*0026*/ 	.short	0x0101


	//----- nvinfo : EIATTR_COOP_GROUP_MASK_REGIDS
	.align		4
        /*0028*/ 	.byte	0x04, 0x29
        /*002a*/ 	.short	(.L_1175 - .L_1174)


	//   ....[0]....
.L_1174:
        /*002c*/ 	.word	0xffffffff


	//   ....[1]....
        /*0030*/ 	.word	0xffffffff


	//   ....[2]....
        /*0034*/ 	.word	0xffffffff


	//   ....[3]....
        /*0038*/ 	.word	0xffffffff


	//   ....[4]....
        /*003c*/ 	.word	0xffffffff


	//   ....[5]....
        /*0040*/ 	.word	0xffffffff


	//   ....[6]....
        /*0044*/ 	.word	0xffffffff


	//   ....[7]....
        /*0048*/ 	.word	0xffffffff


	//   ....[8]....
        /*004c*/ 	.word	0xffffffff


	//   ....[9]....
        /*0050*/ 	.word	0xffffffff


	//   ....[10]....
        /*0054*/ 	.word	0x05000074


	//   ....[11]....
        /*0058*/ 	.word	0x05000074


	//   ....[12]....
        /*005c*/ 	.word	0x05000074


	//   ....[13]....
        /*0060*/ 	.word	0x05000074


	//   ....[14]....
        /*0064*/ 	.word	0x05000074


	//   ....[15]....
        /*0068*/ 	.word	0x05000074


	//   ....[16]....
        /*006c*/ 	.word	0x05000074


	//   ....[17]....
        /*0070*/ 	.word	0x05000074


	//   ....[18]....
        /*0074*/ 	.word	0x05000074


	//   ....[19]....
        /*0078*/ 	.word	0x05000074


	//----- nvinfo : EIATTR_COOP_GROUP_INSTR_OFFSETS
	.align		4
.L_1175:
        /*007c*/ 	.byte	0x04, 0x28
        /*007e*/ 	.short	(.L_1177 - .L_1176)


	//   ....[0]....
.L_1176:
        /*0080*/ 	.word	0x00002160


	//   ....[1]....
        /*0084*/ 	.word	0x00002170


	//   ....[2]....
        /*0088*/ 	.word	0x000021a0


	//   ....[3]....
        /*008c*/ 	.word	0x000021b0


	//   ....[4]....
        /*0090*/ 	.word	0x000021e0


	//   ....[5]....
        /*0094*/ 	.word	0x000021f0


	//   ....[6]....
        /*0098*/ 	.word	0x00002220


	//   ....[7]....
        /*009c*/ 	.word	0x00002230


	//   ....[8]....
        /*00a0*/ 	.word	0x00002260


	//   ....[9]....
        /*00a4*/ 	.word	0x00002270


	//   ....[10]....
        /*00a8*/ 	.word	0x00003e20


	//   ....[11]....
        /*00ac*/ 	.word	0x00003e70


	//   ....[12]....
        /*00b0*/ 	.word	0x00003ee0


	//   ....[13]....
        /*00b4*/ 	.word	0x00003f40


	//   ....[14]....
        /*00b8*/ 	.word	0x00003fb0


	//   ....[15]....
        /*00bc*/ 	.word	0x00004010


	//   ....[16]....
        /*00c0*/ 	.word	0x00004080


	//   ....[17]....
        /*00c4*/ 	.word	0x000040e0


	//   ....[18]....
        /*00c8*/ 	.word	0x00004150


	//   ....[19]....
        /*00cc*/ 	.word	0x000041b0


	//----- nvinfo : EIATTR_EXIT_INSTR_OFFSETS
	.align		4
.L_1177:
        /*00d0*/ 	.byte	0x04, 0x1c
        /*00d2*/ 	.short	(.L_1179 - .L_1178)


	//   ....[0]....
.L_1178:
        /*00d4*/ 	.word	0x00003dc0


	//----- nvinfo : EIATTR_MAX_THREADS
	.align		4
.L_1179:
        /*00d8*/ 	.byte	0x04, 0x05
        /*00da*/ 	.short	(.L_1181 - .L_1180)
.L_1180:
        /*00dc*/ 	.word	0x00000100
        /*00e0*/ 	.word	0x00000001
        /*00e4*/ 	.word	0x00000001


	//----- nvinfo : EIATTR_CRS_STACK_SIZE
	.align		4
.L_1181:
        /*00e8*/ 	.byte	0x04, 0x1e
        /*00ea*/ 	.short	(.L_1183 - .L_1182)
.L_1182:
        /*00ec*/ 	.word	0x00000000


	//----- nvinfo : EIATTR_CBANK_PARAM_SIZE
	.align		4
.L_1183:
        /*00f0*/ 	.byte	0x03, 0x19
        /*00f2*/ 	.short	0x0128


	//----- nvinfo : EIATTR_PARAM_CBANK
	.align		4
        /*00f4*/ 	.byte	0x04, 0x0a
        /*00f6*/ 	.short	(.L_1185 - .L_1184)
	.align		4
.L_1184:
        /*00f8*/ 	.word	index@(.nv.constant0._ZN10layer_norm31ln_parallel_residual_bwd_kernelINS_13Kernel_traitsIf13__nv_bfloat16S2_S2_fjLj6144ELj1ELj1ELj8ELj16ENS_18Kernel_traits_baseILj6144EfS2_S2_S2_fjLj256EEEEELb0ELb0ELb1EEEvNS_9BwdParamsE)
        /*00fc*/ 	.short	0x0210
        /*00fe*/ 	.short	0x0128


	//----- nvinfo : EIATTR_SW_WAR
	.align		4
.L_1185:
        /*0100*/ 	.byte	0x04, 0x36
        /*0102*/ 	.short	(.L_1187 - .L_1186)
.L_1186:
        /*0104*/ 	.word	0x00000008
.L_1187:


//--------------------- .nv.info._ZN10layer_norm31ln_parallel_residual_bwd_kernelINS_13Kernel_traitsIf13__nv_bfloat16S2_S2_fjLj6144ELj1ELj1ELj8ELj16ENS_18Kernel_traits_baseILj6144EfS2_S2_S2_fjLj256EEEEELb0ELb1ELb0EEEvNS_9BwdParamsE --------------------------
	.section	.nv.info._ZN10layer_norm31ln_parallel_residual_bwd_kernelINS_13Kernel_traitsIf13__nv_bfloat16S2_S2_fjLj6144ELj1ELj1ELj8ELj16ENS_18Kernel_traits_baseILj6144EfS2_S2_S2_fjLj256EEEEELb0ELb1ELb0EEEvNS_9BwdParamsE,"",@"SHT_CUDA_INFO"
	.sectionflags	@""
	.align	4


	//----- nvinfo : EIATTR_CUDA_API_VERSION
	.align		4
        /*0000*/ 	.byte	0x04, 0x37
        /*0002*/ 	.short	(.L_1189 - .L_1188)
.L_1188:
        /*0004*/ 	.word	0x00000082


	//----- nvinfo : EIATTR_KPARAM_INFO
	.align		4
.L_1189:
        /*0008*/ 	.byte	0x04, 0x17
        /*000a*/ 	.short	(.L_1191 - .L_1190)
.L_1190:
        /*000c*/ 	.word	0x00000000
        /*0010*/ 	.short	0x0000
        /*0012*/ 	.short	0x0000
        /*0014*/ 	.byte	0x00, 0xf0, 0xa1, 0x04


	//----- nvinfo : EIATTR_SPARSE_MMA_MASK
	.align		4
.L_1191:
        /*0018*/ 	.byte	0x03, 0x50
        /*001a*/ 	.short	0x0000


	//----- nvinfo : EIATTR_MAXREG_COUNT
	.align		4
        /*001c*/ 	.byte	0x03, 0x1b
        /*001e*/ 	.short	0x00ff


	//----- nvinfo : EIATTR_NUM_BARRIERS
	.align		4
        /*0020*/ 	.byte	0x02, 0x4c
        /*0022*/ 	.byte	0x01
	.zero		1


	//----- nvinfo : EIATTR_MERCURY_ISA_VERSION
	.align		4
        /*0024*/ 	.byte	0x03, 0x5f
        /*0026*/ 	.short	0x0101


	//----- nvinfo : EIATTR_COOP_GROUP_MASK_REGIDS
	.align		4
        /*0028*/ 	.byte	0x04, 0x29
        /*002a*/ 	.short	(.L_1193 - .L_1192)


	//   ....[0]....
.L_1192:
        /*002c*/ 	.word	0xffffffff


	//   ....[1]....
        /*0030*/ 	.word	0xffffffff


	//   ....[2]....
        /*0034*/ 	.word	0xffffffff


	//   ....[3]....
        /*0038*/ 	.word	0xffffffff


	//   ....[4]....
        /*003c*/ 	.word	0xffffffff


	//   ....[5]....
        /*0040*/ 	.word	0xffffffff


	//   ....[6]....
        /*0044*/ 	.word	0xffffffff


	//   ....[7]....
        /*0048*/ 	.word	0xffffffff


	//   ....[8]....
        /*004c*/ 	.word	0xffffffff


	//   ....[9]....
        /*0050*/ 	.word	0xffffffff


	//   ....[10]....
        /*0054*/ 	.word	0x0500006b


	//   ....[11]....
        /*0058*/ 	.word	0x0500006b


	//   ....[12]....
        /*005c*/ 	.word	0x0500006b


	//   ....[13]....
        /*0060*/ 	.word	0x0500006b


	//   ....[14]....
        /*0064*/ 	.word	0x0500006b


	//   ....[15]....
        /*0068*/ 	.word	0x0500006b


	//   ....[16]....
        /*006c*/ 	.word	0x0500006b


	//   ....[17]....
        /*0070*/ 	.word	0x0500006b


	//   ....[18]....
        /*0074*/ 	.word	0x0500006b


	//   ....[19]....
        /*0078*/ 	.word	0x0500006b


	//----- nvinfo : EIATTR_COOP_GROUP_INSTR_OFFSETS
	.align		4
.L_1193:
        /*007c*/ 	.byte	0x04, 0x28
        /*007e*/ 	.short	(.L_1195 - .L_1194)


	//   ....[0]....
.L_1194:
        /*0080*/ 	.word	0x000017b0


	//   ....[1]....
        /*0084*/ 	.word	0x000017c0


	//   ....[2]....
        /*0088*/ 	.word	0x000017f0


	//   ....[3]....
        /*008c*/ 	.word	0x00001800


	//   ....[4]....
        /*0090*/ 	.word	0x00001830


	//   ....[5]....
        /*0094*/ 	.word	0x00001840


	//   ....[6]....
        /*0098*/ 	.word	0x00001870


	//   ....[7]....
        /*009c*/ 	.word	0x00001880


	//   ....[8]....
        /*00a0*/ 	.word	0x000018b0


	//   ....[9]....
        /*00a4*/ 	.word	0x000018c0


	//   ....[10]....
        /*00a8*/ 	.word	0x00003100


	//   ....[11]....
        /*00ac*/ 	.word	0x00003150


	//   ....[12]....
        /*00b0*/ 	.word	0x000031c0


	//   ....[13]....
        /*00b4*/ 	.word	0x00003220


	//   ....[14]....
        /*00b8*/ 	.word	0x00003290


	//   ....[15]....
        /*00bc*/ 	.word	0x000032f0


	//   ....[16]....
        /*00c0*/ 	.word	0x00003360


	//   ....[17]....
        /*00c4*/ 	.word	0x000033c0


	//   ....[18]....
        /*00c8*/ 	.word	0x00003430


	//   ....[19]....
        /*00cc*/ 	.word	0x00003490


	//----- nvinfo : EIATTR_EXIT_INSTR_OFFSETS
	.align		4
.L_1195:
        /*00d0*/ 	.byte	0x04, 0x1c
        /*00d2*/ 	.short	(.L_1197 - .L_1196)


	//   ....[0]....
.L_1196:
        /*00d4*/ 	.word	0x00003010


	//   ....[1]....
        /*00d8*/ 	.word	0x000030a0


	//----- nvinfo : EIATTR_MAX_THREADS
	.align		4
.L_1197:
        /*00dc*/ 	.byte	0x04, 0x05
        /*00de*/ 	.short	(.L_1199 - .L_1198)
.L_1198:
        /*00e0*/ 	.word	0x00000100
        /*00e4*/ 	.word	0x00000001
        /*00e8*/ 	.word	0x00000001


	//----- nvinfo : EIATTR_CRS_STACK_SIZE
	.align		4
.L_1199:
        /*00ec*/ 	.byte	0x04, 0x1e
        /*00ee*/ 	.short	(.L_1201 - .L_1200)
.L_1200:
        /*00f0*/ 	.word	0x00000000


	//----- nvinfo : EIATTR_CBANK_PARAM_SIZE
	.align		4
.L_1201:
        /*00f4*/ 	.byte	0x03, 0x19
        /*00f6*/ 	.short	0x0128


	//----- nvinfo : EIATTR_PARAM_CBANK
	.align		4
        /*00f8*/ 	.byte	0x04, 0x0a
        /*00fa*/ 	.short	(.L_1203 - .L_1202)
	.align		4
.L_1202:
        /*00fc*/ 	.word	index@(.nv.constant0._ZN10layer_norm31ln_parallel_residual_bwd_kernelINS_13Kernel_traitsIf13__nv_bfloat16S2_S2_fjLj6144ELj1ELj1ELj8ELj16ENS_18Kernel_traits_baseILj6144EfS2_S2_S2_fjLj256EEEEELb0ELb1ELb0EEEvNS_9BwdParamsE)
        /*0100*/ 	.short	0x0210
        /*0102*/ 	.short	0x0128


	//----- nvinfo : EIATTR_SW_WAR
	.align		4
.L_1203:
        /*0104*/ 	.byte	0x04, 0x36
        /*0106*/ 	.short	(.L_1205 - .L_1204)
.L_1204:
        /*0108*/ 	.word	0x00000008
.L_1205:


//--------------------- .nv.info._ZN10layer_norm31ln_parallel_residual_bwd_kernelINS_13Kernel_traitsIf13__nv_bfloat16S2_S2_fjLj6144ELj1ELj1ELj8ELj16ENS_18Kernel_traits_baseILj6144EfS2_S2_S2_fjLj256EEEEELb0ELb1ELb1EEEvNS_9BwdParamsE --------------------------
	.section	.nv.info._ZN10layer_norm31ln_parallel_residual_bwd_kernelINS_13Kernel_traitsIf13__nv_bfloat16S2_S2_fjLj6144ELj1ELj1ELj8ELj16ENS_18Kernel_traits_baseILj6144EfS2_S2_S2_fjLj256EEEEELb0ELb1ELb1EEEvNS_9BwdParamsE,"",@"SHT_CUDA_INFO"
	.sectionflags	@""
	.align	4


	//----- nvinfo : EIATTR_CUDA_API_VERSION
	.align		4
        /*0000*/ 	.byte	0x04, 0x37
        /*0002*/ 	.short	(.L_1207 - .L_1206)
.L_1206:
        /*0004*/ 	.word	0x00000082


	//----- nvinfo : EIATTR_KPARAM_INFO
	.align		4
.L_1207:
        /*0008*/ 	.byte	0x04, 0x17
        /*000a*/ 	.short	(.L_1209 - .L_1208)
.L_1208:
        /*000c*/ 	.word	0x00000000
        /*0010*/ 	.short	0x0000
        /*0012*/ 	.short	0x0000
        /*0014*/ 	.byte	0x00, 0xf0, 0xa1, 0x04


	//----- nvinfo : EIATTR_SPARSE_MMA_MASK
	.align		4
.L_1209:
        /*0018*/ 	.byte	0x03, 0x50
        /*001a*/ 	.short	0x0000


	//----- nvinfo : EIATTR_MAXREG_COUNT
	.align		4
        /*001c*/ 	.byte	0x03, 0x1b
        /*001e*/ 	.short	0x00ff


	//----- nvinfo : EIATTR_NUM_BARRIERS
	.align		4
        /*0020*/ 	.byte	0x02, 0x4c
        /*0022*/ 	.byte	0x01
	.zero		1


	//----- nvinfo : EIATTR_MERCURY_ISA_VERSION
	.align		4
        /*0024*/ 	.byte	0x03, 0x5f
        /*0026*/ 	.short	0x0101


	//----- nvinfo : EIATTR_COOP_GROUP_MASK_REGIDS
	.align		4
        /*0028*/ 	.byte	0x04, 0x29
        /*002a*/ 	.short	(.L_1211 - .L_1210)


	//   ....[0]....
.L_1210:
        /*002c*/ 	.word	0xffffffff


	//   ....[1]....
        /*0030*/ 	.word	0xffffffff


	//   ....[2]....
        /*0034*/ 	.word	0xffffffff


	//   ....[3]....
        /*0038*/ 	.word	0xffffffff


	//   ....[4]....
        /*003c*/ 	.word	0xffffffff


	//   ....[5]....
        /*0040*/ 	.word	0xffffffff


	//   ....[6]....
        /*0044*/ 	.word	0xffffffff


	//   ....[7]....
        /*0048*/ 	.word	0xffffffff


	//   ....[8]....
        /*004c*/ 	.word	0xffffffff


	//   ....[9]....
        /*0050*/ 	.word	0xffffffff


	//   ....[10]....
        /*0054*/ 	.word	0x05000036


	//   ....[11]....
        /*0058*/ 	.word	0x05000036


	//   ....[12]....
        /*005c*/ 	.word	0x05000036


	//   ....[13]....
        /*0060*/ 	.word	0x05000036


	//   ....[14]....
        /*0064*/ 	.word	0x05000036


	//   ....[15]....
        /*0068*/ 	.word	0x05000036


	//   ....[16]....
        /*006c*/ 	.word	0x05000036


	//   ....[17]....
        /*0070*/ 	.word	0x05000036


	//   ....[18]....
        /*0074*/ 	.word	0x05000036


	//   ....[19]....
        /*0078*/ 	.word	0x05000036


	//----- nvinfo : EIATTR_COOP_GROUP_INSTR_OFFSETS
	.align		4
.L_1211:
        /*007c*/ 	.byte	0x04, 0x28
        /*007e*/ 	.short	(.L_1213 - .L_1212)


	//   ....[0]....
.L_1212:
        /*0080*/ 	.word	0x00001800


	//   ....[1]....
        /*0084*/ 	.word	0x00001810


	//   ....[2]....
        /*0088*/ 	.word	0x00001840


	//   ....[3]....
        /*008c*/ 	.word	0x00001850


	//   ....[4]....
        /*0090*/ 	.word	0x00001880


	//   ....[5]....
        /*0094*/ 	.word	0x00001890


	//   ....[6]....
        /*0098*/ 	.word	0x000018c0


	//   ....[7]....
        /*009c*/ 	.word	0x000018d0


	//   ....[8]....
        /*00a0*/ 	.word	0x00001900


	//   ....[9]....
        /*00a4*/ 	.word	0x00001910


	//   ....[10]....
        /*00a8*/ 	.word	0x00003110


	//   ....[11]....
        /*00ac*/ 	.word	0x00003160


	//   ....[12]....
        /*00b0*/ 	.word	0x000031d0


	//   ....[13]....
        /*00b4*/ 	.word	0x00003230


	//   ....[14]....
        /*00b8*/ 	.word	0x000032a0


	//   ....[15]....
        /*00bc*/ 	.word	0x00003300


	//   ....[16]....
        /*00c0*/ 	.word	0x00003370


	//   ....[17]....
        /*00c4*/ 	.word	0x000033d0


	//   ....[18]....
        /*00c8*/ 	.word	0x00003440


	//   ....[19]....
        /*00cc*/ 	.word	0x000034a0


	//----- nvinfo : EIATTR_EXIT_INSTR_OFFSETS
	.align		4
.L_1213:
        /*00d0*/ 	.byte	0x04, 0x1c
        /*00d2*/ 	.short	(.L_1215 - .L_1214)


	//   ....[0]....
.L_1214:
        /*00d4*/ 	.word	0x000030b0


	//----- nvinfo : EIATTR_MAX_THREADS
	.align		4
.L_1215:
        /*00d8*/ 	.byte	0x04, 0x05
        /*00da*/ 	.short	(.L_1217 - .L_1216)
.L_1216:
        /*00dc*/ 	.word	0x00000100
        /*00e0*/ 	.word	0x00000001
        /*00e4*/ 	.word	0x00000001


	//----- nvinfo : EIATTR_CRS_STACK_SIZE
	.align		4
.L_1217:
        /*00e8*/ 	.byte	0x04, 0x1e
        /*00ea*/ 	.short	(.L_1219 - .L_1218)
.L_1218:
        /*00ec*/ 	.word	0x00000000


	//----- nvinfo : EIATTR_CBANK_PARAM_SIZE
	.align		4
.L_1219:
        /*00f0*/ 	.byte	0x03, 0x19
        /*00f2*/ 	.short	0x0128


	//----- nvinfo : EIATTR_PARAM_CBANK
	.align		4
        /*00f4*/ 	.byte	0x04, 0x0a
        /*00f6*/ 	.short	(.L_1221 - .L_1220)
	.align		4
.L_1220:
        /*00f8*/ 	.word	index@(.nv.constant0._ZN10layer_norm31ln_parallel_residual_bwd_kernelINS_13Kernel_traitsIf13__nv_bfloat16S2_S2_fjLj6144ELj1ELj1ELj8ELj16ENS_18Kernel_traits_baseILj6144EfS2_S2_S2_fjLj256EEEEELb0ELb1ELb1EEEvNS_9BwdParamsE)
        /*00fc*/ 	.short	0x0210
        /*00fe*/ 	.short	0x0128


	//----- nvinfo : EIATTR_SW_WAR
	.align		4
.L_1221:
        /*0100*/ 	.byte	0x04, 0x36
        /*0102*/ 	.short	(.L_1223 - .L_1222)
.L_1222:
        /*0104*/ 	.word	0x00000008
.L_1223:


//--------------------- .nv.info._ZN10layer_norm31ln_parallel_residual_bwd_kernelINS_13Kernel_traitsIf13__nv_bfloat16S2_S2_fjLj6144ELj1ELj1ELj8ELj16ENS_18Kernel_traits_baseILj6144EfS2_S2_S2_fjLj256EEEEELb1ELb0ELb0EEEvNS_9BwdParamsE --------------------------
	.section	.nv.info._ZN10layer_norm31ln_parallel_residual_bwd_kernelINS_13Kernel_traitsIf13__nv_bfloat16S2_S2_fjLj6144ELj1ELj1ELj8ELj16ENS_18Kernel_traits_baseILj6144EfS2_S2_S2_fjLj256EEEEELb1ELb0ELb0EEEvNS_9BwdParamsE,"",@"SHT_CUDA_INFO"
	.sectionflags	@""
	.align	4


	//----- nvinfo : EIATTR_CUDA_API_VERSION
	.align		4
        /*0000*/ 	.byte	0x04, 0x37
        /*0002*/ 	.short	(.L_1225 - .L_1224)
.L_1224:
        /*0004*/ 	.word	0x00000082


	//----- nvinfo : EIATTR_KPARAM_INFO
	.align		4
.L_1225:
        /*0008*/ 	.byte	0x04, 0x17
        /*000a*/ 	.short	(.L_1227 - .L_1226)
.L_1226:
        /*000c*/ 	.word	0x00000000
        /*0010*/ 	.short	0x0000
        /*0012*/ 	.short	0x0000
        /*0014*/ 	.byte	0x00, 0xf0, 0xa1, 0x04


	//----- nvinfo : EIATTR_SPARSE_MMA_MASK
	.align		4
.L_1227:
        /*0018*/ 	.byte	0x03, 0x50
        /*001a*/ 	.short	0x0000


	//----- nvinfo : EIATTR_MAXREG_COUNT
	.align		4
        /*001c*/ 	.byte	0x03, 0x1b
        /*001e*/ 	.short	0x00ff


	//----- nvinfo : EIATTR_NUM_BARRIERS
	.align		4
        /*0020*/ 	.byte	0x02, 0x4c
        /*0022*/ 	.byte	0x01
	.zero		1


	//----- nvinfo : EIATTR_MERCURY_ISA_VERSION
	.align		4
        /*0024*/ 	.byte	0x03, 0x5f
        /*0026*/ 	.short	0x0101


	//----- nvinfo : EIATTR_COOP_GROUP_MASK_REGIDS
	.align		4
        /*0028*/ 	.byte	0x04, 0x29
        /*002a*/ 	.short	(.L_1229 - .L_1228)


	//   ....[0]....
.L_1228:
        /*002c*/ 	.word	0xffffffff


	//   ....[1]....
        /*0030*/ 	.word	0xffffffff


	//   ....[2]....
        /*0034*/ 	.word	0xffffffff


	//   ....[3]....
        /*0038*/ 	.word	0xffffffff


	//   ....[4]....
        /*003c*/ 	.word	0xffffffff


	//   ....[5]....
        /*0040*/ 	.word	0xffffffff


	//   ....[6]....
        /*0044*/ 	.word	0xffffffff


	//   ....[7]....
        /*0048*/ 	.word	0xffffffff


	//   ....[8]....
        /*004c*/ 	.word	0xffffffff


	//   ....[9]....
        /*0050*/ 	.word	0xffffffff


	//   ....[10]....
        /*0054*/ 	.word	0x050000c2


	//   ....[11]....
        /*0058*/ 	.word	0x050000c2


	//   ....[12]....
        /*005c*/ 	.word	0x050000c2


	//   ....[13]....
        /*0060*/ 	.word	0x050000c2


	//   ....[14]....
        /*0064*/ 	.word	0x050000c2


	//   ....[15]....
        /*0068*/ 	.word	0x050000c2


	//   ....[16]....
        /*006c*/ 	.word	0x050000c2


	//   ....[17]....
        /*0070*/ 	.word	0x050000c2


	//   ....[18]....
        /*0074*/ 	.word	0x050000c2


	//   ....[19]....
        /*0078*/ 	.word	0x050000c2


	//----- nvinfo : EIATTR_COOP_GROUP_INSTR_OFFSETS
	.align		4
.L_1229:
        /*007c*/ 	.byte	0x04, 0x28
        /*007e*/ 	.short	(.L_1231 - .L_1230)


	//   ....[0]....
.L_1230:
        /*0080*/ 	.word	0x00002370


	//   ....[1]....
        /*0084*/ 	.word	0x00002380


	//   ....[2]....
        /*0088*/ 	.word	0x000023b0


	//   ....[3]....
        /*008c*/ 	.word	0x000023c0


	//   ....[4]....
        /*0090*/ 	.word	0x000023f0


	//   ....[5]....
        /*0094*/ 	.word	0x00002400


	//   ....[6]....
        /*0098*/ 	.word	0x00002430


	//   ....[7]....
        /*009c*/ 	.word	0x00002440


	//   ....[8]....
        /*00a0*/ 	.word	0x00002470


	//   ....[9]....
        /*00a4*/ 	.word	0x00002480


	//   ....[10]....
        /*00a8*/ 	.word	0x00004640


	//   ....[11]....
        /*00ac*/ 	.word	0x00004690


	//   ....[12]....
        /*00b0*/ 	.word	0x00004700


	//   ....[13]....
        /*00b4*/ 	.word	0x00004760


	//   ....[14]....
        /*00b8*/ 	.word	0x000047d0


	//   ....[15]....
        /*00bc*/ 	.word	0x00004830


	//   ....[16]....
        /*00c0*/ 	.word	0x000048a0


	//   ....[17]....
        /*00c4*/ 	.word	0x00004900


	//   ....[18]....
        /*00c8*/ 	.word	0x00004970


	//   ....[19]....
        /*00cc*/ 	.word	0x000049d0


	//----- nvinfo : EIATTR_EXIT_INSTR_OFFSETS
	.align		4
.L_1231:
        /*00d0*/ 	.byte	0x04, 0x1c
        /*00d2*/ 	.short	(.L_1233 - .L_1232)


	//   ....[0]....
.L_1232:
        /*00d4*/ 	.word	0x000044d0


	//   ....[1]....
        /*00d8*/ 	.word	0x000045e0


	//----- nvinfo : EIATTR_MAX_THREADS
	.align		4
.L_1233:
        /*00dc*/ 	.byte	0x04, 0x05
        /*00de*/ 	.short	(.L_1235 - .L_1234)
.L_1234:
        /*00e0*/ 	.word	0x00000100
        /*00e4*/ 	.word	0x00000001
        /*00e8*/ 	.word	0x00000001


	//----- nvinfo : EIATTR_CRS_STACK_SIZE
	.align		4
.L_1235:
        /*00ec*/ 	.byte	0x04, 0x1e
        /*00ee*/ 	.short	(.L_1237 - .L_1236)
.L_1236:
        /*00f0*/ 	.word	0x00000000


	//----- nvinfo : EIATTR_CBANK_PARAM_SIZE
	.align		4
.L_1237:
        /*00f4*/ 	.byte	0x03, 0x19
        /*00f6*/ 	.short	0x0128


	//----- nvinfo : EIATTR_PARAM_CBANK
	.align		4
        /*00f8*/ 	.byte	0x04, 0x0a
        /*00fa*/ 	.short	(.L_1239 - .L_1238)
	.align		4
.L_1238:
        /*00fc*/ 	.word	index@(.nv.constant0._ZN10layer_norm31ln_parallel_residual_bwd_kernelINS_13Kernel_traitsIf13__nv_bfloat16S2_S2_fjLj6144ELj1ELj1ELj8ELj16ENS_18Kernel_traits_baseILj6144EfS2_S2_S2_fjLj256EEEEELb1ELb0ELb0EEEvNS_9BwdParamsE)
        /*0100*/ 	.short	0x0210
        /*0102*/ 	.short	0x0128


	//----- nvinfo : EIATTR_SW_WAR
	.align		4
.L_1239:
        /*0104*/ 	.byte	0x04, 0x36
        /*0106*/ 	.short	(.L_1241 - .L_1240)
.L_1240:
        /*0108*/ 	.word	0x00000008
.L_1241:


//--------------------- .nv.info._ZN10layer_norm31ln_parallel_residual_bwd_kernelINS_13Kernel_traitsIf13__nv_bfloat16S2_S2_fjLj6144ELj1ELj1ELj8ELj16ENS_18Kernel_traits_baseILj6144EfS2_S2_S2_fjLj256EEEEELb1ELb0ELb1EEEvNS_9BwdParamsE --------------------------
	.section	.nv.info._ZN10layer_norm31ln_parallel_residual_bwd_kernelINS_13Kernel_traitsIf13__nv_bfloat16S2_S2_fjLj6144ELj1ELj1ELj8ELj16ENS_18Kernel_traits_baseILj6144EfS2_S2_S2_fjLj256EEEEELb1ELb0ELb1EEEvNS_9BwdParamsE,"",@"SHT_CUDA_INFO"
	.sectionflags	@""
	.align	4


	//----- nvinfo : EIATTR_CUDA_API_VERSION
	.align		4
        /*0000*/ 	.byte	0x04, 0x37
        /*0002*/ 	.short	(.L_1243 - .L_1242)
.L_1242:
        /*0004*/ 	.word	0x00000082


	//----- nvinfo : EIATTR_KPARAM_INFO
	.align		4
.L_1243:
        /*0008*/ 	.byte	0x04, 0x17
        /*000a*/ 	.short	(.L_1245 - .L_1244)
.L_1244:
        /*000c*/ 	.word	0x00000000
        /*0010*/ 	.short	0x0000
        /*0012*/ 	.short	0x0000
        /*0014*/ 	.byte	0x00, 0xf0, 0xa1, 0x04


	//----- nvinfo : EIATTR_SPARSE_MMA_MASK
	.align		4
.L_1245:
        /*0018*/ 	.byte	0x03, 0x50
        /*001a*/ 	.short	0x0000


	//----- nvinfo : EIATTR_MAXREG_COUNT
	.align		4
        /*001c*/ 	.byte	0x03, 0x1b
        /*001e*/ 	.short	0x00ff


	//----- nvinfo : EIATTR_NUM_BARRIERS
	.align		4
        /*0020*/ 	.byte	0x02, 0x4c
        /*0022*/ 	.byte	0x01
	.zero		1


	//----- nvinfo : EIATTR_MERCURY_ISA_VERSION
	.align		4
        /*0024*/ 	.byte	0x03, 0x5f
        /*0026*/ 	.short	0x0101


	//----- nvinfo : EIATTR_COOP_GROUP_MASK_REGIDS
	.align		4
        /*0028*/ 	.byte	0x04, 0x29
        /*002a*/ 	.short	(.L_1247 - .L_1246)


	//   ....[0]....
.L_1246:
        /*002c*/ 	.word	0xffffffff


	//   ....[1]....
        /*0030*/ 	.word	0xffffffff


	//   ....[2]....
        /*0034*/ 	.word	0xffffffff


	//   ....[3]....
        /*0038*/ 	.word	0xffffffff


	//   ....[4]....
        /*003c*/ 	.word	0xffffffff


	//   ....[5]....
        /*0040*/ 	.word	0xffffffff


	//   ....[6]....
        /*0044*/ 	.word	0xffffffff


	//   ....[7]....
        /*0048*/ 	.word	0xffffffff


	//   ....[8]....
        /*004c*/ 	.word	0xffffffff


	//   ....[9]....
        /*0050*/ 	.word	0xffffffff


	//   ....[10]....
        /*0054*/ 	.word	0x05000071


	//   ....[11]....
        /*0058*/ 	.word	0x05000071


	//   ....[12]....
        /*005c*/ 	.word	0x05000071


	//   ....[13]....
        /*0060*/ 	.word	0x05000071


	//   ....[14]....
        /*0064*/ 	.word	0x05000071


	//   ....[15]....
        /*0068*/ 	.word	0x05000071


	//   ....[16]....
        /*006c*/ 	.word	0x05000071


	//   ....[17]....
        /*0070*/ 	.word	0x05000071


	//   ....[18]....
        /*0074*/ 	.word	0x05000071


	//   ....[19]....
        /*0078*/ 	.word	0x05000071


	//----- nvinfo : EIATTR_COOP_GROUP_INSTR_OFFSETS
	.align		4
.L_1247:
        /*007c*/ 	.byte	0x04, 0x28
        /*007e*/ 	.short	(.L_1249 - .L_1248)


	//   ....[0]....
.L_1248:
        /*0080*/ 	.word	0x00002290


	//   ....[1]....
        /*0084*/ 	.word	0x000022a0


	//   ....[2]....
        /*0088*/ 	.word	0x000022d0


	//   ....[3]....
        /*008c*/ 	.word	0x000022e0


	//   ....[4]....
        /*0090*/ 	.word	0x00002310


	//   ....[5]....
        /*0094*/ 	.word	0x00002320


	//   ....[6]....
        /*0098*/ 	.word	0x00002350


	//   ....[7]....
        /*009c*/ 	.word	0x00002360


	//   ....[8]....
        /*00a0*/ 	.word	0x00002390


	//   ....[9]....
        /*00a4*/ 	.word	0x000023a0


	//   ....[10]....
        /*00a8*/ 	.word	0x000047e0


	//   ....[11]....
        /*00ac*/ 	.word	0x00004830


	//   ....[12]....
        /*00b0*/ 	.word	0x00004890


	//   ....[13]....
        /*00b4*/ 	.word	0x000048f0


	//   ....[14]....
        /*00b8*/ 	.word	0x00004950


	//   ....[15]....
        /*00bc*/ 	.word	0x000049b0


	//   ....[16]....
        /*00c0*/ 	.word	0x00004a10


	//   ....[17]....
        /*00c4*/ 	.word	0x00004a70


	//   ....[18]....
        /*00c8*/ 	.word	0x00004ad0


	//   ....[19]....
        /*00cc*/ 	.word	0x00004b30


	//----- nvinfo : EIATTR_EXIT_INSTR_OFFSETS
	.align		4
.L_1249:
        /*00d0*/ 	.byte	0x04, 0x1c
        /*00d2*/ 	.short	(.L_1251 - .L_1250)


	//   ....[0]....
.L_1250:
        /*00d4*/ 	.word	0x00004790


	//----- nvinfo : EIATTR_MAX_THREADS
	.align		4
.L_1251:
        /*00d8*/ 	.byte	0x04, 0x05
        /*00da*/ 	.short	(.L_1253 - .L_1252)
.L_1252:
        /*00dc*/ 	.word	0x00000100
        /*00e0*/ 	.word	0x00000001
        /*00e4*/ 	.word	0x00000001


	//----- nvinfo : EIATTR_CRS_STACK_SIZE
	.align		4
.L_1253:
        /*00e8*/ 	.byte	0x04, 0x1e
        /*00ea*/ 	.short	(.L_1255 - .L_1254)
.L_1254:
        /*00ec*/ 	.word	0x00000000


	//----- nvinfo : EIATTR_CBANK_PARAM_SIZE
	.align		4
.L_1255:
        /*00f0*/ 	.byte	0x03, 0x19
        /*00f2*/ 	.short	0x0128


	//----- nvinfo : EIATTR_PARAM_CBANK
	.align		4
        /*00f4*/ 	.byte	0x04, 0x0a
        /*00f6*/ 	.short	(.L_1257 - .L_1256)
	.align		4
.L_1256:
        /*00f8*/ 	.word	index@(.nv.constant0._ZN10layer_norm31ln_parallel_residual_bwd_kernelINS_13Kernel_traitsIf13__nv_bfloat16S2_S2_fjLj6144ELj1ELj1ELj8ELj16ENS_18Kernel_traits_baseILj6144EfS2_S2_S2_fjLj256EEEEELb1ELb0ELb1EEEvNS_9BwdParamsE)
        /*00fc*/ 	.short	0x0210
        /*00fe*/ 	.short	0x0128


	//----- nvinfo : EIATTR_SW_WAR
	.align		4
.L_1257:
        /*0100*/ 	.byte	0x04, 0x36
        /*0102*/ 	.short	(.L_1259 - .L_1258)
.L_1258:
        /*0104*/ 	.word	0x00000008
.L_1259:


//--------------------- .nv.info._ZN10layer_norm22ln_bwd_finalize_kernelINS_22Kernel_traits_finalizeILj6144Ef13__nv_bfloat16S2_S2_fjLb0ELj1024ELj4ENS_18Kernel_traits_baseILj6144EfS2_S2_S2_fjLj1024EEEEELb0ELb0EEEvNS_9BwdParamsE --------------------------
	.section	.nv.info._ZN10layer_norm22ln_bwd_finalize_kernelINS_22Kernel_traits_finalizeILj6144Ef13__nv_bfloat16S2_S2_fjLb0ELj1024ELj4ENS_18Kernel_traits_baseILj6144EfS2_S2_S2_fjLj1024EEEEELb0ELb0EEEvNS_9BwdParamsE,"",@"SHT_CUDA_INFO"
	.sectionflags	@""
	.align	4


	//----- nvinfo : EIATTR_CUDA_API_VERSION
	.align		4
        /*0000*/ 	.byte	0x04, 0x37
        /*0002*/ 	.short	(.L_1261 - .L_1260)
.L_1260:
        /*0004*/ 	.word	0x00000082


	//----- nvinfo : EIATTR_KPARAM_INFO
	.align		4
.L_1261:
        /*0008*/ 	.byte	0x04, 0x17
        /*000a*/ 	.short	(.L_1263 - .L_1262)
.L_1262:
        /*000c*/ 	.word	0x00000000
        /*0010*/ 	.short	0x0000
        /*0012*/ 	.short	0x0000
        /*0014*/ 	.byte	0x00, 0xf0, 0xa1, 0x04


	//----- nvinfo : EIATTR_SPARSE_MMA_MASK
	.align		4
.L_1263:
        /*0018*/ 	.byte	0x03, 0x50
        /*001a*/ 	.short	0x0000


	//----- nvinfo : EIATTR_MAXREG_COUNT
	.align		4
        /*001c*/ 	.byte	0x03, 0x1b
        /*001e*/ 	.short	0x0040


	//----- nvinfo : EIATTR_NUM_BARRIERS
	.align		4
        /*0020*/ 	.byte	0x02, 0x4c
        /*0022*/ 	.byte	0x01
	.zero		1


	//----- nvinfo : EIATTR_MERCURY_ISA_VERSION
	.align		4
        /*0024*/ 	.byte	0x03, 0x5f
        /*0026*/ 	.short	0x0101


	//----- nvinfo : EIATTR_COOP_GROUP_MASK_REGIDS
	.align		4
        /*0028*/ 	.byte	0x04, 0x29
        /*002a*/ 	.short	(.L_1265 - .L_1264)


	//   ....[0]....
.L_1264:
        /*002c*/ 	.word	0xffffffff


	//   ....[1]....
        /*0030*/ 	.word	0xffffffff


	//   ....[2]....
        /*0034*/ 	.word	0xffffffff


	//   ....[3]....
        /*0038*/ 	.word	0xffffffff


	//   ....[4]....
        /*003c*/ 	.word	0xffffffff


	//   ....[5]....
        /*0040*/ 	.word	0xffffffff


	//   ....[6]....
        /*0044*/ 	.word	0xffffffff


	//   ....[7]....
        /*0048*/ 	.word	0xffffffff


	//   ....[8]....
        /*004c*/ 	.word	0xffffffff


	//   ....[9]....
        /*0050*/ 	.word	0xffffffff


	//   ....[10]....
        /*0054*/ 	.word	0x05000013


	//   ....[11]....
        /*0058*/ 	.word	0x05000013


	//   ....[12]....
        /*005c*/ 	.word	0x05000013


	//   ....[13]....
        /*0060*/ 	.word	0x05000013


	//   ....[14]....
        /*0064*/ 	.word	0x05000013


	//   ....[15]....
        /*0068*/ 	.word	0x05000013


	//   ....[16]....
        /*006c*/ 	.word	0x05000013


	//   ....[17]....
        /*0070*/ 	.word	0x05000013


	//   ....[18]....
        /*0074*/ 	.word	0x05000013


	//   ....[19]....
        /*0078*/ 	.word	0x05000013


	//----- nvinfo : EIATTR_COOP_GROUP_INSTR_OFFSETS
	.align		4
.L_1265:
        /*007c*/ 	.byte	0x04, 0x28
        /*007e*/ 	.short	(.L_1267 - .L_1266)


	//   ....[0]....
.L_1266:
        /*0080*/ 	.word	0x000008e0


	//   ....[1]....
        /*0084*/ 	.word	0x000008f0


	//   ....[2]....
        /*0088*/ 	.word	0x00000920


	//   ....[3]....
        /*008c*/ 	.word	0x00000930


	//   ....[4]....
        /*0090*/ 	.word	0x00000960


	//   ....[5]....
        /*0094*/ 	.word	0x00000970


	//   ....[6]....
        /*0098*/ 	.word	0x000009a0


	//   ....[7]....
        /*009c*/ 	.word	0x000009b0


	//   ....[8]....
        /*00a0*/ 	.word	0x000009e0


	//   ....[9]....
        /*00a4*/ 	.word	0x000009f0


	//   ....[10]....
        /*00a8*/ 	.word	0x00000bf0


	//   ....[11]....
        /*00ac*/ 	.word	0x00000c60


	//   ....[12]....
        /*00b0*/ 	.word	0x00000cd0


	//   ....[13]....
        /*00b4*/ 	.word	0x00000d40


	//   ....[14]....
        /*00b8*/ 	.word	0x00000db0


	//   ....[15]....
        /*00bc*/ 	.word	0x00000e10


	//   ....[16]....
        /*00c0*/ 	.word	0x00000e80


	//   ....[17]....
        /*00c4*/ 	.word	0x00000ef0


	//   ....[18]....
        /*00c8*/ 	.word	0x00000f60


	//   ....[19]....
        /*00cc*/ 	.word	0x00000fd0


	//----- nvinfo : EIATTR_EXIT_INSTR_OFFSETS
	.align		4
.L_1267:
        /*00d0*/ 	.byte	0x04, 0x1c
        /*00d2*/ 	.short	(.L_1269 - .L_1268)


	//   ....[0]....
.L_1268:
        /*00d4*/ 	.word	0x00000070


	//   ....[1]....
        /*00d8*/ 	.word	0x00000b90


	//----- nvinfo : EIATTR_MAX_THREADS
	.align		4
.L_1269:
        /*00dc*/ 	.byte	0x04, 0x05
        /*00de*/ 	.short	(.L_1271 - .L_1270)
.L_1270:
        /*00e0*/ 	.word	0x00000400
        /*00e4*/ 	.word	0x00000001
        /*00e8*/ 	.word	0x00000001


	//----- nvinfo : EIATTR_CRS_STACK_SIZE
	.align		4
.L_1271:
        /*00ec*/ 	.byte	0x04, 0x1e
        /*00ee*/ 	.short	(.L_1273 - .L_1272)
.L_1272:
        /*00f0*/ 	.word	0x00000000


	//----- nvinfo : EIATTR_CBANK_PARAM_SIZE
	.align		4
.L_1273:
        /*00f4*/ 	.byte	0x03, 0x19
        /*00f6*/ 	.short	0x0128


	//----- nvinfo : EIATTR_PARAM_CBANK
	.align		4
        /*00f8*/ 	.byte	0x04, 0x0a
        /*00fa*/ 	.short	(.L_1275 - .L_1274)
	.align		4
.L_1274:
        /*00fc*/ 	.word	index@(.nv.constant0._ZN10layer_norm22ln_bwd_finalize_kernelINS_22Kernel_traits_finalizeILj6144Ef13__nv_bfloat16S2_S2_fjLb0ELj1024ELj4ENS_18Kernel_traits_baseILj6144EfS2_S2_S2_fjLj1024EEEEELb0ELb0EEEvNS_9BwdParamsE)
        /*0100*/ 	.short	0x0210
        /*0102*/ 	.short	0x0128


	//----- nvinfo : EIATTR_SW_WAR
	.align		4
.L_1275:
        /*0104*/ 	.byte	0x04, 0x36
        /*0106*/ 	.short	(.L_1277 - .L_1276)
.L_1276:
        /*0108*/ 	.word	0x00000008
.L_1277:


//--------------------- .nv.info._ZN10layer_norm40ln_parallel_residual_bwd_finalize_kernelINS_22Kernel_traits_finalizeILj6144Ef13__nv_bfloat16S2_S2_fjLb0ELj1024ELj4ENS_18Kernel_traits_baseILj6144EfS2_S2_S2_fjLj1024EEEEELb0EEEvNS_9BwdParamsE --------------------------
	.section	.nv.info._ZN10layer_norm40ln_parallel_residual_bwd_finalize_kernelINS_22Kernel_traits_finalizeILj6144Ef13__nv_bfloat16S2_S2_fjLb0ELj1024ELj4ENS_18Kernel_traits_baseILj6144EfS2_S2_S2_fjLj1024EEEEELb0EEEvNS_9BwdParamsE,"",@"SHT_CUDA_INFO"
	.sectionflags	@""
	.align	4


	//----- nvinfo : EIATTR_CUDA_API_VERSION
	.align		4
        /*0000*/ 	.byte	0x04, 0x37
        /*0002*/ 	.short	(.L_1279 - .L_1278)
.L_1278:
        /*0004*/ 	.word	0x00000082


	//----- nvinfo : EIATTR_KPARAM_INFO
	.align		4
.L_1279:
        /*0008*/ 	.byte	0x04, 0x17
        /*000a*/ 	.short	(.L_1281 - .L_1280)
.L_1280:
        /*000c*/ 	.word	0x00000000
        /*0010*/ 	.short	0x0000
        /*0012*/ 	.short	0x0000
        /*0014*/ 	.byte	0x00, 0xf0, 0xa1, 0x04


	//----- nvinfo : EIATTR_SPARSE_MMA_MASK
	.align		4
.L_1281:
        /*0018*/ 	.byte	0x03, 0x50
        /*001a*/ 	.short	0x0000


	//----- nvinfo : EIATTR_MAXREG_COUNT
	.align		4
        /*001c*/ 	.byte	0x03, 0x1b
        /*001e*/ 	.short	0x0040


	//----- nvinfo : EIATTR_NUM_BARRIERS
	.align		4
        /*0020*/ 	.byte	0x02, 0x4c
        /*0022*/ 	.byte	0x01
	.zero		1


	//----- nvinfo : EIATTR_MERCURY_ISA_VERSION
	.align		4
        /*0024*/ 	.byte	0x03, 0x5f
        /*0026*/ 	.short	0x0101


	//----- nvinfo : EIATTR_COOP_GROUP_MASK_REGIDS
	.align		4
        /*0028*/ 	.byte	0x04, 0x29
        /*002a*/ 	.short	(.L_1283 - .L_1282)


	//   ....[0]....
.L_1282:
        /*002c*/ 	.word	0xffffffff


	//   ....[1]....
        /*0030*/ 	.word	0xffffffff


	//   ....[2]....
        /*0034*/ 	.word	0xffffffff


	//   ....[3]....
        /*0038*/ 	.word	0xffffffff


	//   ....[4]....
        /*003c*/ 	.word	0xffffffff


	//   ....[5]....
        /*0040*/ 	.word	0xffffffff


	//   ....[6]....
        /*0044*/ 	.word	0xffffffff


	//   ....[7]....
        /*0048*/ 	.word	0xffffffff


	//   ....[8]....
        /*004c*/ 	.word	0xffffffff


	//   ....[9]....
        /*0050*/ 	.word	0xffffffff


	//   ....[10]....
        /*0054*/ 	.word	0xffffffff


	//   ....[11]....
        /*0058*/ 	.word	0xffffffff


	//   ....[12]....
        /*005c*/ 	.word	0xffffffff


	//   ....[13]....
        /*0060*/ 	.word	0xffffffff


	//   ....[14]....
        /*0064*/ 	.word	0xffffffff


	//   ....[15]....
        /*0068*/ 	.word	0xffffffff


	//   ....[16]....
        /*006c*/ 	.word	0xffffffff


	//   ....[17]....
        /*0070*/ 	.word	0xffffffff


	//   ....[18]....
        /*0074*/ 	.word	0xffffffff


	//   ....[19]....
        /*0078*/ 	.word	0xffffffff


	//   ....[20]....
        /*007c*/ 	.word	0x0500000c


	//   ....[21]....
        /*0080*/ 	.word	0x0500000c


	//   ....[22]....
        /*0084*/ 	.word	0x0500000c


	//   ....[23]....
        /*0088*/ 	.word	0x0500000c


	//   ....[24]....
        /*008c*/ 	.word	0x0500000c


	//   ....[25]....
        /*0090*/ 	.word	0x0500000c


	//   ....[26]....
        /*0094*/ 	.word	0x0500000c


	//   ....[27]....
        /*0098*/ 	.word	0x0500000c


	//   ....[28]....
        /*009c*/ 	.word	0x0500000c


	//   ....[29]....
        /*00a0*/ 	.word	0x0500000c


	//   ....[30]....
        /*00a4*/ 	.word	0x0500000c


	//   ....[31]....
        /*00a8*/ 	.word	0x0500000c


	//   ....[32]....
        /*00ac*/ 	.word	0x0500000c


	//   ....[33]....
        /*00b0*/ 	.word	0x0500000c


	//   ....[34]....
        /*00b4*/ 	.word	0x0500000c


	//   ....[35]....
        /*00b8*/ 	.word	0x0500000c


	//   ....[36]....
        /*00bc*/ 	.word	0x0500000c


	//   ....[37]....
        /*00c0*/ 	.word	0x0500000c


	//   ....[38]....
        /*00c4*/ 	.word	0x0500000c


	//   ....[39]....
        /*00c8*/ 	.word	0x0500000c


	//----- nvinfo : EIATTR_COOP_GROUP_INSTR_OFFSETS
	.align		4
.L_1283:
        /*00cc*/ 	.byte	0x04, 0x28
        /*00ce*/ 	.short	(.L_1285 - .L_1284)


	//   ....[0]....
.L_1284:
        /*00d0*/ 	.word	0x00000ce0


	//   ....[1]....
        /*00d4*/ 	.word	0x00000cf0


	//   ....[2]....
        /*00d8*/ 	.word	0x00000d00


	//   ....[3]....
        /*00dc*/ 	.word	0x00000d10


	//   ....[4]....
        /*00e0*/ 	.word	0x00000d40


	//   ....[5]....
        /*00e4*/ 	.word	0x00000d70


	//   ....[6]....
        /*00e8*/ 	.word	0x00000d80


	//   ....[7]....
        /*00ec*/ 	.word	0x00000d90


	//   ....[8]....
        /*00f0*/ 	.word	0x00000db0


	//   ....[9]....
        /*00f4*/ 	.word	0x00000df0


	//   ....[10]....
        /*00f8*/ 	.word	0x00000e00


	//   ....[11]....
        /*00fc*/ 	.word	0x00000e10


	//   ....[12]....
        /*0100*/ 	.word	0x00000e30


	//   ....[13]....
        /*0104*/ 	.word	0x00000e70


	//   ....[14]....
        /*0108*/ 	.word	0x00000e80


	//   ....[15]....
        /*010c*/ 	.word	0x00000e90


	//   ....[16]....
        /*0110*/ 	.word	0x00000eb0


	//   ....[17]....
        /*0114*/ 	.word	0x00000ee0


	//   ....[18]....
        /*0118*/ 	.word	0x00000f00


	//   ....[19]....
        /*011c*/ 	.word	0x00000f10


	//   ....[20]....
        /*0120*/ 	.word	0x000011f0


	//   ....[21]....
        /*0124*/ 	.word	0x00001250


	//   ....[22]....
        /*0128*/ 	.word	0x000012b0


	//   ....[23]....
        /*012c*/ 	.word	0x00001310


	//   ....[24]....
        /*0130*/ 	.word	0x00001370


	//   ....[25]....
        /*0134*/ 	.word	0x000013d0


	//   ....[26]....
        /*0138*/ 	.word	0x00001440


	//   ....[27]....
        /*013c*/ 	.word	0x000014b0


	//   ....[28]....
        /*0140*/ 	.word	0x00001520


	//   ....[29]....
        /*0144*/ 	.word	0x00001590


	//   ....[30]....
        /*0148*/ 	.word	0x000015f0


	//   ....[31]....
        /*014c*/ 	.word	0x00001660


	//   ....[32]....
        /*0150*/ 	.word	0x000016d0


	//   ....[33]....
        /*0154*/ 	.word	0x00001740


	//   ....[34]....
        /*0158*/ 	.word	0x000017b0


	//   ....[35]....
        /*015c*/ 	.word	0x00001810


	//   ....[36]....
        /*0160*/ 	.word	0x00001880


	//   ....[37]....
        /*0164*/ 	.word	0x000018f0


	//   ....[38]....
        /*0168*/ 	.word	0x00001960


	//   ....[39]....
        /*016c*/ 	.word	0x000019d0


	//----- nvinfo : EIATTR_EXIT_INSTR_OFFSETS
	.align		4
.L_1285:
        /*0170*/ 	.byte	0x04, 0x1c
        /*0172*/ 	.short	(.L_1287 - .L_1286)


	//   ....[0]....
.L_1286:
        /*0174*/ 	.word	0x00000070


	//   ....[1]....
        /*0178*/ 	.word	0x00001190


	//----- nvinfo : EIATTR_MAX_THREADS
	.align		4
.L_1287:
        /*017c*/ 	.byte	0x04, 0x05
        /*017e*/ 	.short	(.L_1289 - .L_1288)
.L_1288:
        /*0180*/ 	.word	0x00000400
        /*0184*/ 	.word	0x00000001
        /*0188*/ 	.word	0x00000001


	//----- nvinfo : EIATTR_CRS_STACK_SIZE
	.align		4
.L_1289:
        /*018c*/ 	.byte	0x04, 0x1e
        /*018e*/ 	.short	(.L_1291 - .L_1290)
.L_1290:
        /*0190*/ 	.word	0x00000000


	//----- nvinfo : EIATTR_CBANK_PARAM_SIZE
	.align		4
.L_1291:
        /*0194*/ 	.byte	0x03, 0x19
        /*0196*/ 	.short	0x0128


	//----- nvinfo : EIATTR_PARAM_CBANK
	.align		4
        /*0198*/ 	.byte	0x04, 0x0a
        /*019a*/ 	.short	(.L_1293 - .L_1292)
	.align		4
.L_1292:
        /*019c*/ 	.word	index@(.nv.constant0._ZN10layer_norm40ln_parallel_residual_bwd_finalize_kernelINS_22Kernel_traits_finalizeILj6144Ef13__nv_bfloat16S2_S2_fjLb0ELj1024ELj4ENS_18Kernel_traits_baseILj6144EfS2_S2_S2_fjLj1024EEEEELb0EEEvNS_9BwdParamsE)
        /*01a0*/ 	.short	0x0210
        /*01a2*/ 	.short	0x0128


	//----- nvinfo : EIATTR_SW_WAR
	.align		4
.L_1293:
        /*01a4*/ 	.byte	0x04, 0x36
        /*01a6*/ 	.short	(.L_1295 - .L_1294)
.L_1294:
        /*01a8*/ 	.word	0x00000008
.L_1295:


//--------------------- .nv.info._ZN10layer_norm31ln_parallel_residual_bwd_kernelINS_13Kernel_traitsIf13__nv_bfloat16S2_S2_fjLj6144ELj1ELj1ELj8ELj16ENS_18Kernel_traits_baseILj6144EfS2_S2_S2_fjLj256EEEEELb1ELb1ELb0EEEvNS_9BwdParamsE --------------------------
	.section	.nv.info._ZN10layer_norm31ln_parallel_residual_bwd_kernelINS_13Kernel_traitsIf13__nv_bfloat16S2_S2_fjLj6144ELj1ELj1ELj8ELj16ENS_18Kernel_traits_baseILj6144EfS2_S2_S2_fjLj256EEEEELb1ELb1ELb0EEEvNS_9BwdParamsE,"",@"SHT_CUDA_INFO"
	.sectionflags	@""
	.align	4


	//----- nvinfo : EIATTR_CUDA_API_VERSION
	.align		4
        /*0000*/ 	.byte	0x04, 0x37
        /*0002*/ 	.short	(.L_1297 - .L_1296)
.L_1296:
        /*0004*/ 	.word	0x00000082


	//----- nvinfo : EIATTR_KPARAM_INFO
	.align		4
.L_1297:
        /*0008*/ 	.byte	0x04, 0x17
        /*000a*/ 	.short	(.L_1299 - .L_1298)
.L_1298:
        /*000c*/ 	.word	0x00000000
        /*0010*/ 	.short	0x0000
        /*0012*/ 	.short	0x0000
        /*0014*/ 	.byte	0x00, 0xf0, 0xa1, 0x04


	//----- nvinfo : EIATTR_SPARSE_MMA_MASK
	.align		4
.L_1299:
        /*0018*/ 	.byte	0x03, 0x50
        /*001a*/ 	.short	0x0000


	//----- nvinfo : EIATTR_MAXREG_COUNT
	.align		4
        /*001c*/ 	.byte	0x03, 0x1b
        /*001e*/ 	.short	0x00ff


	//----- nvinfo : EIATTR_NUM_BARRIERS
	.align		4
        /*0020*/ 	.byte	0x02, 0x4c
        /*0022*/ 	.byte	0x01
	.zero		1


	//----- nvinfo : EIATTR_MERCURY_ISA_VERSION
	.align		4
        /*0024*/ 	.byte	0x03, 0x5f
        /*0026*/ 	.short	0x0101


	//----- nvinfo : EIATTR_COOP_GROUP_MASK_REGIDS
	.align		4
        /*0028*/ 	.byte	0x04, 0x29
        /*002a*/ 	.short	(.L_1301 - .L_1300)


	//   ....[0]....
.L_1300:
        /*002c*/ 	.word	0xffffffff


	//   ....[1]....
        /*0030*/ 	.word	0xffffffff


	//   ....[2]....
        /*0034*/ 	.word	0xffffffff


	//   ....[3]....
        /*0038*/ 	.word	0xffffffff


	//   ....[4]....
        /*003c*/ 	.word	0xffffffff


	//   ....[5]....
        /*0040*/ 	.word	0xffffffff


	//   ....[6]....
        /*0044*/ 	.word	0xffffffff


	//   ....[7]....
        /*0048*/ 	.word	0xffffffff


	//   ....[8]....
        /*004c*/ 	.word	0xffffffff


	//   ....[9]....
        /*0050*/ 	.word	0xffffffff


	//   ....[10]....
        /*0054*/ 	.word	0x0500006b


	//   ....[11]....
        /*0058*/ 	.word	0x0500006b


	//   ....[12]....
        /*005c*/ 	.word	0x0500006b


	//   ....[13]....
        /*0060*/ 	.word	0x0500006b


	//   ....[14]....
        /*0064*/ 	.word	0x0500006b


	//   ....[15]....
        /*0068*/ 	.word	0x0500006b


	//   ....[16]....
        /*006c*/ 	.word	0x0500006b


	//   ....[17]....
        /*0070*/ 	.word	0x0500006b


	//   ....[18]....
        /*0074*/ 	.word	0x0500006b


	//   ....[19]....
        /*0078*/ 	.word	0x0500006b


	//----- nvinfo : EIATTR_COOP_GROUP_INSTR_OFFSETS
	.align		4
.L_1301:
        /*007c*/ 	.byte	0x04, 0x28
        /*007e*/ 	.short	(.L_1303 - .L_1302)


	//   ....[0]....
.L_1302:
        /*0080*/ 	.word	0x000019d0


	//   ....[1]....
        /*0084*/ 	.word	0x000019e0


	//   ....[2]....
        /*0088*/ 	.word	0x00001a10


	//   ....[3]....
        /*008c*/ 	.word	0x00001a20


	//   ....[4]....
        /*0090*/ 	.word	0x00001a50


	//   ....[5]....
        /*0094*/ 	.word	0x00001a60


	//   ....[6]....
        /*0098*/ 	.word	0x00001a90


	//   ....[7]....
        /*009c*/ 	.word	0x00001aa0


	//   ....[8]....
        /*00a0*/ 	.word	0x00001ad0


	//   ....[9]....
        /*00a4*/ 	.word	0x00001ae0


	//   ....[10]....
        /*00a8*/ 	.word	0x00003b20


	//   ....[11]....
        /*00ac*/ 	.word	0x00003b70


	//   ....[12]....
        /*00b0*/ 	.word	0x00003be0


	//   ....[13]....
        /*00b4*/ 	.word	0x00003c40


	//   ....[14]....
        /*00b8*/ 	.word	0x00003cb0


	//   ....[15]....
        /*00bc*/ 	.word	0x00003d10


	//   ....[16]....
        /*00c0*/ 	.word	0x00003d80


	//   ....[17]....
        /*00c4*/ 	.word	0x00003de0


	//   ....[18]....
        /*00c8*/ 	.word	0x00003e50


	//   ....[19]....
        /*00cc*/ 	.word	0x00003eb0


	//----- nvinfo : EIATTR_EXIT_INSTR_OFFSETS
	.align		4
.L_1303:
        /*00d0*/ 	.byte	0x04, 0x1c
        /*00d2*/ 	.short	(.L_1305 - .L_1304)


	//   ....[0]....
.L_1304:
        /*00d4*/ 	.word	0x00003a30


	//   ....[1]....
        /*00d8*/ 	.word	0x00003ac0


	//----- nvinfo : EIATTR_MAX_THREADS
	.align		4
.L_1305:
        /*00dc*/ 	.byte	0x04, 0x05
        /*00de*/ 	.short	(.L_1307 - .L_1306)
.L_1306:
        /*00e0*/ 	.word	0x00000100
        /*00e4*/ 	.word	0x00000001
        /*00e8*/ 	.word	0x00000001


	//----- nvinfo : EIATTR_CRS_STACK_SIZE
	.align		4
.L_1307:
        /*00ec*/ 	.byte	0x04, 0x1e
        /*00ee*/ 	.short	(.L_1309 - .L_1308)
.L_1308:
        /*00f0*/ 	.word	0x00000000


	//----- nvinfo : EIATTR_CBANK_PARAM_SIZE
	.align		4
.L_1309:
        /*00f4*/ 	.byte	0x03, 0x19
        /*00f6*/ 	.short	0x0128


	//----- nvinfo : EIATTR_PARAM_CBANK
	.align		4
        /*00f8*/ 	.byte	0x04, 0x0a
        /*00fa*/ 	.short	(.L_1311 - .L_1310)
	.align		4
.L_1310:
        /*00fc*/ 	.word	index@(.nv.constant0._ZN10layer_norm31ln_parallel_residual_bwd_kernelINS_13Kernel_traitsIf13__nv_bfloat16S2_S2_fjLj6144ELj1ELj1ELj8ELj16ENS_18Kernel_traits_baseILj6144EfS2_S2_S2_fjLj256EEEEELb1ELb1ELb0EEEvNS_9BwdParamsE)
        /*0100*/ 	.short	0x0210
        /*0102*/ 	.short	0x0128


	//----- nvinfo : EIATTR_SW_WAR
	.align		4
.L_1311:
        /*0104*/ 	.byte	0x04, 0x36
        /*0106*/ 	.short	(.L_1313 - .L_1312)
.L_1312:
        /*0108*/ 	.word	0x00000008
.L_1313:


//--------------------- .nv.info._ZN10layer_norm22ln_bwd_finalize_kernelINS_22Kernel_traits_finalizeILj6144Ef13__nv_bfloat16S2_S2_fjLb0ELj1024ELj4ENS_18Kernel_traits_baseILj6144EfS2_S2_S2_fjLj1024EEEEELb0ELb1EEEvNS_9BwdParamsE --------------------------
	.section	.nv.info._ZN10layer_norm22ln_bwd_finalize_kernelINS_22Kernel_traits_finalizeILj6144Ef13__nv_bfloat16S2_S2_fjLb0ELj1024ELj4ENS_18Kernel_traits_baseILj6144EfS2_S2_S2_fjLj1024EEEEELb0ELb1EEEvNS_9BwdParamsE,"",@"SHT_CUDA_INFO"
	.sectionflags	@""
	.align	4


	//----- nvinfo : EIATTR_CUDA_API_VERSION
	.align		4
        /*0000*/ 	.byte	0x04, 0x37
        /*0002*/ 	.short	(.L_1315 - .L_1314)
.L_1314:
        /*0004*/ 	.word	0x00000082


	//----- nvinfo : EIATTR_KPARAM_INFO
	.align		4
.L_1315:
        /*0008*/ 	.byte	0x04, 0x17
        /*000a*/ 	.short	(.L_1317 - .L_1316)
.L_1316:
        /*000c*/ 	.word	0x00000000
        /*0010*/ 	.short	0x0000
        /*0012*/ 	.short	0x0000
        /*0014*/ 	.byte	0x00, 0xf0, 0xa1, 0x04


	//----- nvinfo : EIATTR_SPARSE_MMA_MASK
	.align		4
.L_1317:
        /*0018*/ 	.byte	0x03, 0x50
        /*001a*/ 	.short	0x0000


	//----- nvinfo : EIATTR_MAXREG_COUNT
	.align		4
        /*001c*/ 	.byte	0x03, 0x1b
        /*001e*/ 	.short	0x0040


	//----- nvinfo : EIATTR_NUM_BARRIERS
	.align		4
        /*0020*/ 	.byte	0x02, 0x4c
        /*0022*/ 	.byte	0x01
	.zero		1


	//----- nvinfo : EIATTR_MERCURY_ISA_VERSION
	.align		4
        /*0024*/ 	.byte	0x03, 0x5f
        /*0026*/ 	.short	0x0101


	//----- nvinfo : EIATTR_COOP_GROUP_MASK_REGIDS
	.align		4
        /*0028*/ 	.byte	0x04, 0x29
        /*002a*/ 	.short	(.L_1319 - .L_1318)


	//   ....[0]....
.L_1318:
        /*002c*/ 	.word	0xffffffff


	//   ....[1]....
        /*0030*/ 	.word	0xffffffff


	//   ....[2]....
        /*0034*/ 	.word	0xffffffff


	//   ....[3]....
        /*0038*/ 	.word	0xffffffff


	//   ....[4]....
        /*003c*/ 	.word	0xffffffff


	//   ....[5]....
        /*0040*/ 	.word	0xffffffff


	//   ....[6]....
        /*0044*/ 	.word	0xffffffff


	//   ....[7]....
        /*0048*/ 	.word	0xffffffff


	//   ....[8]....
        /*004c*/ 	.word	0xffffffff


	//   ....[9]....
        /*0050*/ 	.word	0xffffffff


	//   ....[10]....
        /*0054*/ 	.word	0x05000011


	//   ....[11]....
        /*0058*/ 	.word	0x05000011


	//   ....[12]....
        /*005c*/ 	.word	0x05000011


	//   ....[13]....
        /*0060*/ 	.word	0x05000011


	//   ....[14]....
        /*0064*/ 	.word	0x05000011


	//   ....[15]....
        /*0068*/ 	.word	0x05000011


	//   ....[16]....
        /*006c*/ 	.word	0x05000011


	//   ....[17]....
        /*0070*/ 	.word	0x05000011


	//   ....[18]....
        /*0074*/ 	.word	0x05000011


	//   ....[19]....
        /*0078*/ 	.word	0x05000011


	//----- nvinfo : EIATTR_COOP_GROUP_INSTR_OFFSETS
	.align		4
.L_1319:
        /*007c*/ 	.byte	0x04, 0x28
        /*007e*/ 	.short	(.L_1321 - .L_1320)


	//   ....[0]....
.L_1320:
        /*0080*/ 	.word	0x000008e0


	//   ....[1]....
        /*0084*/ 	.word	0x000008f0


	//   ....[2]....
        /*0088*/ 	.word	0x00000920


	//   ....[3]....
        /*008c*/ 	.word	0x00000930


	//   ....[4]....
        /*0090*/ 	.word	0x00000960


	//   ....[5]....
        /*0094*/ 	.word	0x00000970


	//   ....[6]....
        /*0098*/ 	.word	0x000009a0


	//   ....[7]....
        /*009c*/ 	.word	0x000009b0


	//   ....[8]....
        /*00a0*/ 	.word	0x000009e0


	//   ....[9]....
        /*00a4*/ 	.word	0x000009f0


	//   ....[10]....
        /*00a8*/ 	.word	0x00000ba0


	//   ....[11]....
        /*00ac*/ 	.word	0x00000c10


	//   ....[12]....
        /*00b0*/ 	.word	0x00000c80


	//   ....[13]....
        /*00b4*/ 	.word	0x00000cf0


	//   ....[14]....
        /*00b8*/ 	.word	0x00000d60


	//   ....[15]....
        /*00bc*/ 	.word	0x00000dc0


	//   ....[16]....
        /*00c0*/ 	.word	0x00000e30


	//   ....[17]....
        /*00c4*/ 	.word	0x00000ea0


	//   ....[18]....
        /*00c8*/ 	.word	0x00000f10


	//   ....[19]....
        /*00cc*/ 	.word	0x00000f80


	//----- nvinfo : EIATTR_EXIT_INSTR_OFFSETS
	.align		4
.L_1321:
        /*00d0*/ 	.byte	0x04, 0x1c
        /*00d2*/ 	.short	(.L_1323 - .L_1322)


	//   ....[0]....
.L_1322:
        /*00d4*/ 	.word	0x00000070


	//   ....[1]....
        /*00d8*/ 	.word	0x00000b40


	//----- nvinfo : EIATTR_MAX_THREADS
	.align		4
.L_1323:
        /*00dc*/ 	.byte	0x04, 0x05
        /*00de*/ 	.short	(.L_1325 - .L_1324)
.L_1324:
        /*00e0*/ 	.word	0x00000400
        /*00e4*/ 	.word	0x00000001
        /*00e8*/ 	.word	0x00000001


	//----- nvinfo : EIATTR_CRS_STACK_SIZE
	.align		4
.L_1325:
        /*00ec*/ 	.byte	0x04, 0x1e
        /*00ee*/ 	.short	(.L_1327 - .L_1326)
.L_1326:
        /*00f0*/ 	.word	0x00000000


	//----- nvinfo : EIATTR_CBANK_PARAM_SIZE
	.align		4
.L_1327:
        /*00f4*/ 	.byte	0x03, 0x19
        /*00f6*/ 	.short	0x0128


	//----- nvinfo : EIATTR_PARAM_CBANK
	.align		4
        /*00f8*/ 	.byte	0x04, 0x0a
        /*00fa*/ 	.short	(.L_1329 - .L_1328)
	.align		4
.L_1328:
        /*00fc*/ 	.word	index@(.nv.constant0._ZN10layer_norm22ln_bwd_finalize_kernelINS_22Kernel_traits_finalizeILj6144Ef13__nv_bfloat16S2_S2_fjLb0ELj1024ELj4ENS_18Kernel_traits_baseILj6144EfS2_S2_S2_fjLj1024EEEEELb0ELb1EEEvNS_9BwdParamsE)
        /*0100*/ 	.short	0x0210
        /*0102*/ 	.short	0x0128


	//----- nvinfo : EIATTR_SW_WAR
	.align		4
.L_1329:
        /*0104*/ 	.byte	0x04, 0x36
        /*0106*/ 	.short	(.L_1331 - .L_1330)
.L_1330:
        /*0108*/ 	.word	0x00000008
.L_1331:


//--------------------- .nv.info._ZN10layer_norm40ln_parallel_residual_bwd_finalize_kernelINS_22Kernel_traits_finalizeILj6144Ef13__nv_bfloat16S2_S2_fjLb0ELj1024ELj4ENS_18Kernel_traits_baseILj6144EfS2_S2_S2_fjLj1024EEEEELb1EEEvNS_9BwdParamsE --------------------------
	.section	.nv.info._ZN10layer_norm40ln_parallel_residual_bwd_finalize_kernelINS_22Kernel_traits_finalizeILj6144Ef13__nv_bfloat16S2_S2_fjLb0ELj1024ELj4ENS_18Kernel_traits_baseILj6144EfS2_S2_S2_fjLj1024EEEEELb1EEEvNS_9BwdParamsE,"",@"SHT_CUDA_INFO"
	.sectionflags	@""
	.align	4


	//----- nvinfo : EIATTR_CUDA_API_VERSION
	.align		4
        /*0000*/ 	.byte	0x04, 0x37
        /*0002*/ 	.short	(.L_1333 - .L_1332)
.L_1332:
        /*0004*/ 	.word	0x00000082


	//----- nvinfo : EIATTR_KPARAM_INFO
	.align		4
.L_1333:
        /*0008*/ 	.byte	0x04, 0x17
        /*000a*/ 	.short	(.L_1335 - .L_1334)
.L_1334:
        /*000c*/ 	.word	0x00000000
        /*0010*/ 	.short	0x0000
        /*0012*/ 	.short	0x0000
        /*0014*/ 	.byte	0x00, 0xf0, 0xa1, 0x04


	//----- nvinfo : EIATTR_SPARSE_MMA_MASK
	.align		4
.L_1335:
        /*0018*/ 	.byte	0x03, 0x50
        /*001a*/ 	.short	0x0000


	//----- nvinfo : EIATTR_MAXREG_COUNT
	.align		4
        /*001c*/ 	.byte	0x03, 0x1b
        /*001e*/ 	.short	0x0040


	//----- nvinfo : EIATTR_NUM_BARRIERS
	.align		4
        /*0020*/ 	.byte	0x02, 0x4c
        /*0022*/ 	.byte	0x01
	.zero		1


	//----- nvinfo : EIATTR_MERCURY_ISA_VERSION
	.align		4
        /*0024*/ 	.byte	0x03, 0x5f
        /*0026*/ 	.short	0x0101


	//----- nvinfo : EIATTR_COOP_GROUP_MASK_REGIDS
	.align		4
        /*0028*/ 	.byte	0x04, 0x29
        /*002a*/ 	.short	(.L_1337 - .L_1336)


	//   ....[0]....
.L_1336:
        /*002c*/ 	.word	0xffffffff


	//   ....[1]....
        /*0030*/ 	.word	0xffffffff


	//   ....[2]....
        /*0034*/ 	.word	0xffffffff


	//   ....[3]....
        /*0038*/ 	.word	0xffffffff


	//   ....[4]....
        /*003c*/ 	.word	0xffffffff


	//   ....[5]....
        /*0040*/ 	.word	0xffffffff


	//   ....[6]....
        /*0044*/ 	.word	0xffffffff


	//   ....[7]....
        /*0048*/ 	.word	0xffffffff


	//   ....[8]....
        /*004c*/ 	.word	0xffffffff


	//   ....[9]....
        /*0050*/ 	.word	0xffffffff


	//   ....[10]....
        /*0054*/ 	.word	0xffffffff


	//   ....[11]....
        /*0058*/ 	.word	0xffffffff


	//   ....[12]....
        /*005c*/ 	.word	0xffffffff


	//   ....[13]....
        /*0060*/ 	.word	0xffffffff


	//   ....[14]....
        /*0064*/ 	.word	0xffffffff


	//   ....[15]....
        /*0068*/ 	.word	0xffffffff


	//   ....[16]....
        /*006c*/ 	.word	0xffffffff


	//   ....[17]....
        /*0070*/ 	.word	0xffffffff


	//   ....[18]....
        /*0074*/ 	.word	0xffffffff


	//   ....[19]....
        /*0078*/ 	.word	0xffffffff


	//   ....[20]....
        /*007c*/ 	.word	0x0500000b


	//   ....[21]....
        /*0080*/ 	.word	0x0500000b


	//   ....[22]....
        /*0084*/ 	.word	0x0500000b


	//   ....[23]....
        /*0088*/ 	.word	0x0500000b


	//   ....[24]....
        /*008c*/ 	.word	0x0500000b


	//   ....[25]....
        /*0090*/ 	.word	0x0500000b


	//   ....[26]....
        /*0094*/ 	.word	0x0500000b


	//   ....[27]....
        /*0098*/ 	.word	0x0500000b


	//   ....[28]....
        /*009c*/ 	.word	0x0500000b


	//   ....[29]....
        /*00a0*/ 	.word	0x0500000b


	//   ....[30]....
        /*00a4*/ 	.word	0x0500000b


	//   ....[31]....
        /*00a8*/ 	.word	0x0500000b


	//   ....[32]....
        /*00ac*/ 	.word	0x0500000b


	//   ....[33]....
        /*00b0*/ 	.word	0x0500000b


	//   ....[34]....
        /*00b4*/ 	.word	0x0500000b


	//   ....[35]....
        /*00b8*/ 	.word	0x0500000b


	//   ....[36]....
        /*00bc*/ 	.word	0x0500000b


	//   ....[37]....
        /*00c0*/ 	.word	0x0500000b


	//   ....[38]....
        /*00c4*/ 	.word	0x0500000b


	//   ....[39]....
        /*00c8*/ 	.word	0x0500000b


	//----- nvinfo : EIATTR_COOP_GROUP_INSTR_OFFSETS
	.align		4
.L_1337:
        /*00cc*/ 	.byte	0x04, 0x28
        /*00ce*/ 	.short	(.L_1339 - .L_1338)


	//   ....[0]....
.L_1338:
        /*00d0*/ 	.word	0x00000ce0


	//   ....[1]....
        /*00d4*/ 	.word	0x00000cf0


	//   ....[2]....
        /*00d8*/ 	.word	0x00000d00


	//   ....[3]....
        /*00dc*/ 	.word	0x00000d10


	//   ....[4]....
        /*00e0*/ 	.word	0x00000d40


	//   ....[5]....
        /*00e4*/ 	.word	0x00000d70


	//   ....[6]....
        /*00e8*/ 	.word	0x00000d80


	//   ....[7]....
        /*00ec*/ 	.word	0x00000d90


	//   ....[8]....
        /*00f0*/ 	.word	0x00000db0


	//   ....[9]....
        /*00f4*/ 	.word	0x00000df0


	//   ....[10]....
        /*00f8*/ 	.word	0x00000e00


	//   ....[11]....
        /*00fc*/ 	.word	0x00000e10


	//   ....[12]....
        /*0100*/ 	.word	0x00000e30


	//   ....[13]....
        /*0104*/ 	.word	0x00000e70


	//   ....[14]....
        /*0108*/ 	.word	0x00000e80


	//   ....[15]....
        /*010c*/ 	.word	0x00000e90


	//   ....[16]....
        /*0110*/ 	.word	0x00000eb0


	//   ....[17]....
        /*0114*/ 	.word	0x00000ee0


	//   ....[18]....
        /*0118*/ 	.word	0x00000f00


	//   ....[19]....
        /*011c*/ 	.word	0x00000f10


	//   ....[20]....
        /*0120*/ 	.word	0x000011d0


	//   ....[21]....
        /*0124*/ 	.word	0x00001230


	//   ....[22]....
        /*0128*/ 	.word	0x00001290


	//   ....[23]....
        /*012c*/ 	.word	0x000012f0


	//   ....[24]....
        /*0130*/ 	.word	0x00001350


	//   ....[25]....
        /*0134*/ 	.word	0x000013b0


	//   ....[26]....
        /*0138*/ 	.word	0x00001420


	//   ....[27]....
        /*013c*/ 	.word	0x00001490


	//   ....[28]....
        /*0140*/ 	.word	0x00001500


	//   ....[29]....
        /*0144*/ 	.word	0x00001570


	//   ....[30]....
        /*0148*/ 	.word	0x000015d0


	//   ....[31]....
        /*014c*/ 	.word	0x00001640


	//   ....[32]....
        /*0150*/ 	.word	0x000016b0


	//   ....[33]....
        /*0154*/ 	.word	0x00001720


	//   ....[34]....
        /*0158*/ 	.word	0x00001790


	//   ....[35]....
        /*015c*/ 	.word	0x000017f0


	//   ....[36]....
        /*0160*/ 	.word	0x00001860


	//   ....[37]....
        /*0164*/ 	.word	0x000018d0


	//   ....[38]....
        /*0168*/ 	.word	0x00001940


	//   ....[39]....
        /*016c*/ 	.word	0x000019b0


	//----- nvinfo : EIATTR_EXIT_INSTR_OFFSETS
	.align		4
.L_1339:
        /*0170*/ 	.byte	0x04, 0x1c
        /*0172*/ 	.short	(.L_1341 - .L_1340)


	//   ....[0]....
.L_1340:
        /*0174*/ 	.word	0x00000070


	//   ....[1]....
        /*0178*/ 	.word	0x00001170


	//----- nvinfo : EIATTR_MAX_THREADS
	.align		4
.L_1341:
        /*017c*/ 	.byte	0x04, 0x05
        /*017e*/ 	.short	(.L_1343 - .L_1342)
.L_1342:
        /*0180*/ 	.word	0x00000400
        /*0184*/ 	.word	0x00000001
        /*0188*/ 	.word	0x00000001


	//----- nvinfo : EIATTR_CRS_STACK_SIZE
	.align		4
.L_1343:
        /*018c*/ 	.byte	0x04, 0x1e
        /*018e*/ 	.short	(.L_1345 - .L_1344)
.L_1344:
        /*0190*/ 	.word	0x00000000


	//----- nvinfo : EIATTR_CBANK_PARAM_SIZE
	.align		4
.L_1345:
        /*0194*/ 	.byte	0x03, 0x19
        /*0196*/ 	.short	0x0128


	//----- nvinfo : EIATTR_PARAM_CBANK
	.align		4
        /*0198*/ 	.byte	0x04, 0x0a
        /*019a*/ 	.short	(.L_1347 - .L_1346)
	.align		4
.L_1346:
        /*019c*/ 	.word	index@(.nv.constant0._ZN10layer_norm40ln_parallel_residual_bwd_finalize_kernelINS_22Kernel_traits_finalizeILj6144Ef13__nv_bfloat16S2_S2_fjLb0ELj1024ELj4ENS_18Kernel_traits_baseILj6144EfS2_S2_S2_fjLj1024EEEEELb1EEEvNS_9BwdParamsE)
        /*01a0*/ 	.short	0x0210
        /*01a2*/ 	.short	0x0128


	//----- nvinfo : EIATTR_SW_WAR
	.align		4
.L_1347:
        /*01a4*/ 	.byte	0x04, 0x36
        /*01a6*/ 	.short	(.L_1349 - .L_1348)
.L_1348:
        /*01a8*/ 	.word	0x00000008
.L_1349:


//--------------------- .nv.info._ZN10layer_norm31ln_parallel_residual_bwd_kernelINS_13Kernel_traitsIf13__nv_bfloat16S2_S2_fjLj6144ELj1ELj1ELj8ELj16ENS_18Kernel_traits_baseILj6144EfS2_S2_S2_fjLj256EEEEELb1ELb1ELb1EEEvNS_9BwdParamsE --------------------------
	.section	.nv.info._ZN10layer_norm31ln_parallel_residual_bwd_kernelINS_13Kernel_traitsIf13__nv_bfloat16S2_S2_fjLj6144ELj1ELj1ELj8ELj16ENS_18Kernel_traits_baseILj6144EfS2_S2_S2_fjLj256EEEEELb1ELb1ELb1EEEvNS_9BwdParamsE,"",@"SHT_CUDA_INFO"
	.sectionflags	@""
	.align	4


	//----- nvinfo : EIATTR_CUDA_API_VERSION
	.align		4
        /*0000*/ 	.byte	0x04, 0x37
        /*0002*/ 	.short	(.L_1351 - .L_1350)
.L_1350:
        /*0004*/ 	.word	0x00000082


	//----- nvinfo : EIATTR_KPARAM_INFO
	.align		4
.L_1351:
        /*0008*/ 	.byte	0x04, 0x17
        /*000a*/ 	.short	(.L_1353 - .L_1352)
.L_1352:
        /*000c*/ 	.word	0x00000000
        /*0010*/ 	.short	0x0000
        /*0012*/ 	.short	0x0000
        /*0014*/ 	.byte	0x00, 0xf0, 0xa1, 0x04


	//----- nvinfo : EIATTR_SPARSE_MMA_MASK
	.align		4
.L_1353:
        /*0018*/ 	.byte	0x03, 0x50
        /*001a*/ 	.short	0x0000


	//----- nvinfo : EIATTR_MAXREG_COUNT
	.align		4
        /*001c*/ 	.byte	0x03, 0x1b
        /*001e*/ 	.short	0x00ff


	//----- nvinfo : EIATTR_NUM_BARRIERS
	.align		4
        /*0020*/ 	.byte	0x02, 0x4c
        /*0022*/ 	.byte	0x01
	.zero		1


	//----- nvinfo : EIATTR_MERCURY_ISA_VERSION
	.align		4
        /*0024*/ 	.byte	0x03, 0x5f
        /*0026*/ 	.short	0x0101


	//----- nvinfo : EIATTR_COOP_GROUP_MASK_REGIDS
	.align		4
        /*0028*/ 	.byte	0x04, 0x29
        /*002a*/ 	.short	(.L_1355 - .L_1354)


	//   ....[0]....
.L_1354:
        /*002c*/ 	.word	0xffffffff


	//   ....[1]....
        /*0030*/ 	.word	0xffffffff


	//   ....[2]....
        /*0034*/ 	.word	0xffffffff


	//   ....[3]....
        /*0038*/ 	.word	0xffffffff


	//   ....[4]....
        /*003c*/ 	.word	0xffffffff


	//   ....[5]....
        /*0040*/ 	.word	0xffffffff


	//   ....[6]....
        /*0044*/ 	.word	0xffffffff


	//   ....[7]....
        /*0048*/ 	.word	0xffffffff


	//   ....[8]....
        /*004c*/ 	.word	0xffffffff


	//   ....[9]....
        /*0050*/ 	.word	0xffffffff


	//   ....[10]....
        /*0054*/ 	.word	0x05000038


	//   ....[11]....
        /*0058*/ 	.word	0x05000038


	//   ....[12]....
        /*005c*/ 	.word	0x05000038


	//   ....[13]....
        /*0060*/ 	.word	0x05000038


	//   ....[14]....
        /*0064*/ 	.word	0x05000038


	//   ....[15]....
        /*0068*/ 	.word	0x05000038


	//   ....[16]....
        /*006c*/ 	.word	0x05000038


	//   ....[17]....
        /*0070*/ 	.word	0x05000038


	//   ....[18]....
        /*0074*/ 	.word	0x05000038


	//   ....[19]....
        /*0078*/ 	.word	0x05000038


	//----- nvinfo : EIATTR_COOP_GROUP_INSTR_OFFSETS
	.align		4
.L_1355:
        /*007c*/ 	.byte	0x04, 0x28
        /*007e*/ 	.short	(.L_1357 - .L_1356)


	//   ....[0]....
.L_1356:
        /*0080*/ 	.word	0x000019e0


	//   ....[1]....
        /*0084*/ 	.word	0x000019f0


	//   ....[2]....
        /*0088*/ 	.word	0x00001a20


	//   ....[3]....
        /*008c*/ 	.word	0x00001a30


	//   ....[4]....
        /*0090*/ 	.word	0x00001a60


	//   ....[5]....
        /*0094*/ 	.word	0x00001a70


	//   ....[6]....
        /*0098*/ 	.word	0x00001aa0


	//   ....[7]....
        /*009c*/ 	.word	0x00001ab0


	//   ....[8]....
        /*00a0*/ 	.word	0x00001ae0


	//   ....[9]....
        /*00a4*/ 	.word	0x00001af0


	//   ....[10]....
        /*00a8*/ 	.word	0x00003af0


	//   ....[11]....
        /*00ac*/ 	.word	0x00003b40


	//   ....[12]....
        /*00b0*/ 	.word	0x00003bb0


	//   ....[13]....
        /*00b4*/ 	.word	0x00003c10


	//   ....[14]....
        /*00b8*/ 	.word	0x00003c80


	//   ....[15]....
        /*00bc*/ 	.word	0x00003ce0


	//   ....[16]....
        /*00c0*/ 	.word	0x00003d50


	//   ....[17]....
        /*00c4*/ 	.word	0x00003db0


	//   ....[18]....
        /*00c8*/ 	.word	0x00003e20


	//   ....[19]....
        /*00cc*/ 	.word	0x00003e80


	//----- nvinfo : EIATTR_EXIT_INSTR_OFFSETS
	.align		4
.L_1357:
        /*00d0*/ 	.byte	0x04, 0x1c
        /*00d2*/ 	.short	(.L_1359 - .L_1358)


	//   ....[0]....
.L_1358:
        /*00d4*/ 	.word	0x00003a90


	//----- nvinfo : EIATTR_MAX_THREADS
	.align		4
.L_1359:
        /*00d8*/ 	.byte	0x04, 0x05
        /*00da*/ 	.short	(.L_1361 - .L_1360)
.L_1360:
        /*00dc*/ 	.word	0x00000100
        /*00e0*/ 	.word	0x00000001
        /*00e4*/ 	.word	0x00000001


	//----- nvinfo : EIATTR_CRS_STACK_SIZE
	.align		4
.L_1361:
        /*00e8*/ 	.byte	0x04, 0x1e
        /*00ea*/ 	.short	(.L_1363 - .L_1362)
.L_1362:
        /*00ec*/ 	.word	0x00000000


	//----- nvinfo : EIATTR_CBANK_PARAM_SIZE
	.align		4
.L_1363:
        /*00f0*/ 	.byte	0x03, 0x19
        /*00f2*/ 	.short	0x0128


	//----- nvinfo : EIATTR_PARAM_CBANK
	.align		4
        /*00f4*/ 	.byte	0x04, 0x0a
        /*00f6*/ 	.short	(.L_1365 - .L_1364)
	.align		4
.L_1364:
        /*00f8*/ 	.word	index@(.nv.constant0._ZN10layer_norm31ln_parallel_residual_bwd_kernelINS_13Kernel_traitsIf13__nv_bfloat16S2_S2_fjLj6144ELj1ELj1ELj8ELj16ENS_18Kernel_traits_baseILj6144EfS2_S2_S2_fjLj256EEEEELb1ELb1ELb1EEEvNS_9BwdParamsE)
        /*00fc*/ 	.short	0x0210
        /*00fe*/ 	.short	0x0128


	//----- nvinfo : EIATTR_SW_WAR
	.align		4
.L_1365:
        /*0100*/ 	.byte	0x04, 0x36
        /*0102*/ 	.short	(.L_1367 - .L_1366)
.L_1366:
        /*0104*/ 	.word	0x00000008
.L_1367:


//--------------------- .nv.info._ZN10layer_norm31ln_parallel_residual_bwd_kernelINS_13Kernel_traitsI13__nv_bfloat16S2_fS2_fjLj6144ELj1ELj1ELj8ELj16ENS_18Kernel_traits_baseILj6144ES2_S2_fS2_fjLj256EEEEELb0ELb0ELb0EEEvNS_9BwdParamsE --------------------------
	.section	.nv.info._ZN10layer_norm31ln_parallel_residual_bwd_kernelINS_13Kernel_traitsI13__nv_bfloat16S2_fS2_fjLj6144ELj1ELj1ELj8ELj16ENS_18Kernel_traits_baseILj6144ES2_S2_fS2_fjLj256EEEEELb0ELb0ELb0EEEvNS_9BwdParamsE,"",@"SHT_CUDA_INFO"
	.sectionflags	@""
	.align	4


	//----- nvinfo : EIATTR_CUDA_API_VERSION
	.align		4
        /*0000*/ 	.byte	0x04, 0x37
        /*0002*/ 	.short	(.L_1369 - .L_1368)
.L_1368:
        /*0004*/ 	.word	0x00000082


	//----- nvinfo : EIATTR_KPARAM_INFO
	.align		4
.L_1369:
        /*0008*/ 	.byte	0x04, 0x17
        /*000a*/ 	.short	(.L_1371 - .L_1370)
.L_1370:
        /*000c*/ 	.word	0x00000000
        /*0010*/ 	.short	0x0000
        /*0012*/ 	.short	0x0000
        /*0014*/ 	.byte	0x00, 0xf0, 0xa1, 0x04


	//----- nvinfo : EIATTR_SPARSE_MMA_MASK
	.align		4
.L_1371:
        /*0018*/ 	.byte	0x03, 0x50
        /*001a*/ 	.short	0x0000


	//----- nvinfo : EIATTR_MAXREG_COUNT
	.align		4
        /*001c*/ 	.byte	0x03, 0x1b
        /*001e*/ 	.short	0x00ff


	//----- nvinfo : EIATTR_NUM_BARRIERS
	.align		4
        /*0020*/ 	.byte	0x02, 0x4c
        /*0022*/ 	.byte	0x01
	.zero		1


	//----- nvinfo : EIATTR_MERCURY_ISA_VERSION
	.align		4
        /*0024*/ 	.byte	0x03, 0x5f
        /*0026*/ 	.short	0x0101


	//----- nvinfo : EIATTR_COOP_GROUP_MASK_REGIDS
	.align		4
        /*0028*/ 	.byte	0x04, 0x29
        /*002a*/ 	.short	(.L_1373 - .L_1372)


	//   ....[0]....
.L_1372:
        /*002c*/ 	.word	0xffffffff


	//   ....[1]....
        /*0030*/ 	.word	0xffffffff


	//   ....[2]....
        /*0034*/ 	.word	0xffffffff


	//   ....[3]....
        /*0038*/ 	.word	0xffffffff


	//   ....[4]....
        /*003c*/ 	.word	0xffffffff


	//   ....[5]....
        /*0040*/ 	.word	0xffffffff


	//   ....[6]....
        /*0044*/ 	.word	0xffffffff


	//   ....[7]....
        /*0048*/ 	.word	0xffffffff


	//   ....[8]....
        /*004c*/ 	.word	0xffffffff


	//   ....[9]....
        /*0050*/ 	.word	0xffffffff


	//   ....[10]....
        /*0054*/ 	.word	0x050000ab


	//   ....[11]....
        /*0058*/ 	.word	0x050000ab


	//   ....[12]....
        /*005c*/ 	.word	0x050000ab


	//   ....[13]....
        /*0060*/ 	.word	0x050000ab


	//   ....[14]....
        /*0064*/ 	.word	0x050000ab


	//   ....[15]....
        /*0068*/ 	.word	0x050000ab


	//   ....[16]....
        /*006c*/ 	.word	0x050000ab


	//   ....[17]....
        /*0070*/ 	.word	0x050000ab


	//   ....[18]....
        /*0074*/ 	.word	0x050000ab


	//   ....[19]....
        /*0078*/ 	.word	0x050000ab


	//----- nvinfo : EIATTR_COOP_GROUP_INSTR_OFFSETS
	.align		4
.L_1373:
        /*007c*/ 	.byte	0x04, 0x28
        /*007e*/ 	.short	(.L_1375 - .L_1374)


	//   ....[0]....
.L_1374:
        /*0080*/ 	.word	0x000023c0


	//   ....[1]....
        /*0084*/ 	.word	0x000023d0


	//   ....[2]....
        /*0088*/ 	.word	0x00002400


	//   ....[3]....
        /*008c*/ 	.word	0x00002410


	//   ....[4]....
        /*0090*/ 	.word	0x00002440


	//   ....[5]....
        /*0094*/ 	.word	0x00002450


	//   ....[6]....
        /*0098*/ 	.word	0x00002480


	//   ....[7]....
        /*009c*/ 	.word	0x00002490


	//   ....[8]....
        /*00a0*/ 	.word	0x000024c0


	//   ....[9]....
        /*00a4*/ 	.word	0x000024d0


	//   ....[10]....
        /*00a8*/ 	.word	0x00003aa0


	//   ....[11]....
        /*00ac*/ 	.word	0x00003b00


	//   ....[12]....
        /*00b0*/ 	.word	0x00003b60


	//   ....[13]....
        /*00b4*/ 	.word	0x00003bc0


	//   ....[14]....
        /*00b8*/ 	.word	0x00003c30


	//   ....[15]....
        /*00bc*/ 	.word	0x00003c90


	//   ....[16]....
        /*00c0*/ 	.word	0x00003d00


	//   ....[17]....
        /*00c4*/ 	.word	0x00003d60


	//   ....[18]....
        /*00c8*/ 	.word	0x00003dd0


	//   ....[19]....
        /*00cc*/ 	.word	0x00003e30


	//----- nvinfo : EIATTR_EXIT_INSTR_OFFSETS
	.align		4
.L_1375:
        /*00d0*/ 	.byte	0x04, 0x1c
        /*00d2*/ 	.short	(.L_1377 - .L_1376)


	//   ....[0]....
.L_1376:
        /*00d4*/ 	.word	0x00003940


	//   ....[1]....
        /*00d8*/ 	.word	0x00003a50


	//----- nvinfo : EIATTR_MAX_THREADS
	.align		4
.L_1377:
        /*00dc*/ 	.byte	0x04, 0x05
        /*00de*/ 	.short	(.L_1379 - .L_1378)
.L_1378:
        /*00e0*/ 	.word	0x00000100
        /*00e4*/ 	.word	0x00000001
        /*00e8*/ 	.word	0x00000001


	//----- nvinfo : EIATTR_CRS_STACK_SIZE
	.align		4
.L_1379:
        /*00ec*/ 	.byte	0x04, 0x1e
        /*00ee*/ 	.short	(.L_1381 - .L_1380)
.L_1380:
        /*00f0*/ 	.word	0x00000000


	//----- nvinfo : EIATTR_CBANK_PARAM_SIZE
	.align		4
.L_1381:
        /*00f4*/ 	.byte	0x03, 0x19
        /*00f6*/ 	.short	0x0128


	//----- nvinfo : EIATTR_PARAM_CBANK
	.align		4
        /*00f8*/ 	.byte	0x04, 0x0a
        /*00fa*/ 	.short	(.L_1383 - .L_1382)
	.align		4
.L_1382:
        /*00fc*/ 	.word	index@(.nv.constant0._ZN10layer_norm31ln_parallel_residual_bwd_kernelINS_13Kernel_traitsI13__nv_bfloat16S2_fS2_fjLj6144ELj1ELj1ELj8ELj16ENS_18Kernel_traits_baseILj6144ES2_S2_fS2_fjLj256EEEEELb0ELb0ELb0EEEvNS_9BwdParamsE)
        /*0100*/ 	.short	0x0210
        /*0102*/ 	.short	0x0128


	//----- nvinfo : EIATTR_SW_WAR
	.align		4
.L_1383:
        /*0104*/ 	.byte	0x04, 0x36
        /*0106*/ 	.short	(.L_1385 - .L_1384)
.L_1384:
        /*0108*/ 	.word	0x00000008
.L_1385:


//--------------------- .nv.info._ZN10layer_norm31ln_parallel_residual_bwd_kernelINS_13Kernel_traitsI13__nv_bfloat16S2_fS2_fjLj6144ELj1ELj1ELj8ELj16ENS_18Kernel_traits_baseILj6144ES2_S2_fS2_fjLj256EEEEELb0ELb0ELb1EEEvNS_9BwdParamsE --------------------------
	.section	.nv.info._ZN10layer_norm31ln_parallel_residual_bwd_kernelINS_13Kernel_traitsI13__nv_bfloat16S2_fS2_fjLj6144ELj1ELj1ELj8ELj16ENS_18Kernel_traits_baseILj6144ES2_S2_fS2_fjLj256EEEEELb0ELb0ELb1EEEvNS_9BwdParamsE,"",@"SHT_CUDA_INFO"
	.sectionflags	@""
	.align	4


	//----- nvinfo : EIATTR_CUDA_API_VERSION
	.align		4
        /*0000*/ 	.byte	0x04, 0x37
        /*0002*/ 	.short	(.L_1387 - .L_1386)
.L_1386:
        /*0004*/ 	.word	0x00000082


	//----- nvinfo : EIATTR_KPARAM_INFO
	.align		4
.L_1387:
        /*0008*/ 	.byte	0x04, 0x17
        /*000a*/ 	.short	(.L_1389 - .L_1388)
.L_1388:
        /*000c*/ 	.word	0x00000000
        /*0010*/ 	.short	0x0000
        /*0012*/ 	.short	0x0000
        /*0014*/ 	.byte	0x00, 0xf0, 0xa1, 0x04


	//----- nvinfo : EIATTR_SPARSE_MMA_MASK
	.align		4
.L_1389:
        /*0018*/ 	.byte	0x03, 0x50
        /*001a*/ 	.short	0x0000


	//----- nvinfo : EIATTR_MAXREG_COUNT
	.align		4
        /*001c*/ 	.byte	0x03, 0x1b
        /*001e*/ 	.short	0x00ff


	//----- nvinfo : EIATTR_NUM_BARRIERS
	.align		4
        /*0020*/ 	.byte	0x02, 0x4c
        /*0022*/ 	.byte	0x01
	.zero		1


	//----- nvinfo : EIATTR_MERCURY_ISA_VERSION
	.align		4
        /*0024*/ 	.byte	0x03, 0x5f
        /*0026*/ 	.short	0x0101


	//----- nvinfo : EIATTR_COOP_GROUP_MASK_REGIDS
	.align		4
        /*0028*/ 	.byte	0x04, 0x29
        /*002a*/ 	.short	(.L_1391 - .L_1390)


	//   ....[0]....
.L_1390:
        /*002c*/ 	.word	0xffffffff


	//   ....[1]....
        /*0030*/ 	.word	0xffffffff


	//   ....[2]....
        /*0034*/ 	.word	0xffffffff


	//   ....[3]....
        /*0038*/ 	.word	0xffffffff


	//   ....[4]....
        /*003c*/ 	.word	0xffffffff


	//   ....[5]....
        /*0040*/ 	.word	0xffffffff


	//   ....[6]....
        /*0044*/ 	.word	0xffffffff


	//   ....[7]....
        /*0048*/ 	.word	0xffffffff


	//   ....[8]....
        /*004c*/ 	.word	0xffffffff


	//   ....[9]....
        /*0050*/ 	.word	0xffffffff


	//   ....[10]....
        /*0054*/ 	.word	0x05000057


	//   ....[11]....
        /*0058*/ 	.word	0x05000057


	//   ....[12]....
        /*005c*/ 	.word	0x05000057


	//   ....[13]....
        /*0060*/ 	.word	0x05000057


	//   ....[14]....
        /*0064*/ 	.word	0x05000057


	//   ....[15]....
        /*0068*/ 	.word	0x05000057


	//   ....[16]....
        /*006c*/ 	.word	0x05000057


	//   ....[17]....
        /*0070*/ 	.word	0x05000057


	//   ....[18]....
        /*0074*/ 	.word	0x05000057


	//   ....[19]....
        /*0078*/ 	.word	0x05000057


	//----- nvinfo : EIATTR_COOP_GROUP_INSTR_OFFSETS
	.align		4
.L_1391:
        /*007c*/ 	.byte	0x04, 0x28
        /*007e*/ 	.short	(.L_1393 - .L_1392)


	//   ....[0]....
.L_1392:
        /*0080*/ 	.word	0x00002400


	//   ....[1]....
        /*0084*/ 	.word	0x00002410


	//   ....[2]....
        /*0088*/ 	.word	0x00002440


	//   ....[3]....
        /*008c*/ 	.word	0x00002450


	//   ....[4]....
        /*0090*/ 	.word	0x00002480


	//   ....[5]....
        /*0094*/ 	.word	0x00002490


	//   ....[6]....
        /*0098*/ 	.word	0x000024c0


	//   ....[7]....
        /*009c*/ 	.word	0x000024d0


	//   ....[8]....
        /*00a0*/ 	.word	0x00002500


	//   ....[9]....
        /*00a4*/ 	.word	0x00002510


	//   ....[10]....
        /*00a8*/ 	.word	0x00003d00


	//   ....[11]....
        /*00ac*/ 	.word	0x00003d50


	//   ....[12]....
        /*00b0*/ 	.word	0x00003db0


	//   ....[13]....
        /*00b4*/ 	.word	0x00003e10


	//   ....[14]....
        /*00b8*/ 	.word	0x00003e70


	//   ....[15]....
        /*00bc*/ 	.word	0x00003ed0


	//   ....[16]....
        /*00c0*/ 	.word	0x00003f30


	//   ....[17]....
        /*00c4*/ 	.word	0x00003f90


	//   ....[18]....
        /*00c8*/ 	.word	0x00003ff0


	//   ....[19]....
        /*00cc*/ 	.word	0x00004050


	//----- nvinfo : EIATTR_EXIT_INSTR_OFFSETS
	.align		4
.L_1393:
        /*00d0*/ 	.byte	0x04, 0x1c
        /*00d2*/ 	.short	(.L_1395 - .L_1394)


	//   ....[0]....
.L_1394:
        /*00d4*/ 	.word	0x00003cb0


	//----- nvinfo : EIATTR_MAX_THREADS
	.align		4
.L_1395:
        /*00d8*/ 	.byte	0x04, 0x05
        /*00da*/ 	.short	(.L_1397 - .L_1396)
.L_1396:
        /*00dc*/ 	.word	0x00000100
        /*00e0*/ 	.word	0x00000001
        /*00e4*/ 	.word	0x00000001


	//----- nvinfo : EIATTR_CRS_STACK_SIZE
	.align		4
.L_1397:
        /*00e8*/ 	.byte	0x04, 0x1e
        /*00ea*/ 	.short	(.L_1399 - .L_1398)
.L_1398:
        /*00ec*/ 	.word	0x00000000


	//----- nvinfo : EIATTR_CBANK_PARAM_SIZE
	.align		4
.L_1399:
        /*00f0*/ 	.byte	0x03, 0x19
        /*00f2*/ 	.short	0x0128


	//----- nvinfo : EIATTR_PARAM_CBANK
	.align		4
        /*00f4*/ 	.byte	0x04, 0x0a
        /*00f6*/ 	.short	(.L_1401 - .L_1400)
	.align		4
.L_1400:
        /*00f8*/ 	.word	index@(.nv.constant0._ZN10layer_norm31ln_parallel_residual_bwd_kernelINS_13Kernel_traitsI13__nv_bfloat16S2_fS2_fjLj6144ELj1ELj1ELj8ELj16ENS_18Kernel_traits_baseILj6144ES2_S2_fS2_fjLj256EEEEELb0ELb0ELb1EEEvNS_9BwdParamsE)
        /*00fc*/ 	.short	0x0210
        /*00fe*/ 	.short	0x0128


	//----- nvinfo : EIATTR_SW_WAR
	.align		4
.L_1401:
        /*0100*/ 	.byte	0x04, 0x36
        /*0102*/ 	.short	(.L_1403 - .L_1402)
.L_1402:
        /*0104*/ 	.word	0x00000008
.L_1403:


//--------------------- .nv.info._ZN10layer_norm31ln_parallel_residual_bwd_kernelINS_13Kernel_traitsI13__nv_bfloat16S2_fS2_fjLj6144ELj1ELj1ELj8ELj16ENS_18Kernel_traits_baseILj6144ES2_S2_fS2_fjLj256EEEEELb0ELb1ELb0EEEvNS_9BwdParamsE --------------------------
	.section	.nv.info._ZN10layer_norm31ln_parallel_residual_bwd_kernelINS_13Kernel_traitsI13__nv_bfloat16S2_fS2_fjLj6144ELj1ELj1ELj8ELj16ENS_18Kernel_traits_baseILj6144ES2_S2_fS2_fjLj256EEEEELb0ELb1ELb0EEEvNS_9BwdParamsE,"",@"SHT_CUDA_INFO"
	.sectionflags	@""
	.align	4


	//----- nvinfo : EIATTR_CUDA_API_VERSION
	.align		4
        /*0000*/ 	.byte	0x04, 0x37
        /*0002*/ 	.short	(.L_1405 - .L_1404)
.L_1404:
        /*0004*/ 	.word	0x00000082


	//----- nvinfo : EIATTR_KPARAM_INFO
	.align		4
.L_1405:
        /*0008*/ 	.byte	0x04, 0x17
        /*000a*/ 	.short	(.L_1407 - .L_1406)
.L_1406:
        /*000c*/ 	.word	0x00000000
        /*0010*/ 	.short	0x0000
        /*0012*/ 	.short	0x0000
        /*0014*/ 	.byte	0x00, 0xf0, 0xa1, 0x04


	//----- nvinfo : EIATTR_SPARSE_MMA_MASK
	.align		4
.L_1407:
        /*0018*/ 	.byte	0x03, 0x50
        /*001a*/ 	.short	0x0000


	//----- nvinfo : EIATTR_MAXREG_COUNT
	.align		4
        /*001c*/ 	.byte	0x03, 0x1b
        /*001e*/ 	.short	0x00ff


	//----- nvinfo : EIATTR_NUM_BARRIERS
	.align		4
        /*0020*/ 	.byte	0x02, 0x4c
        /*0022*/ 	.byte	0x01
	.zero		1


	//----- nvinfo : EIATTR_MERCURY_ISA_VERSION
	.align		4
        /*0024*/ 	.byte	0x03, 0x5f
        /*0026*/ 	.short	0x0101


	//----- nvinfo : EIATTR_COOP_GROUP_MASK_REGIDS
	.align		4
        /*0028*/ 	.byte	0x04, 0x29
        /*002a*/ 	.short	(.L_1409 - .L_1408)


	//   ....[0]....
.L_1408:
        /*002c*/ 	.word	0xffffffff


	//   ....[1]....
        /*0030*/ 	.word	0xffffffff


	//   ....[2]....
        /*0034*/ 	.word	0xffffffff


	//   ....[3]....
        /*0038*/ 	.word	0xffffffff


	//   ....[4]....
        /*003c*/ 	.word	0xffffffff


	//   ....[5]....
        /*0040*/ 	.word	0xffffffff


	//   ....[6]....
        /*0044*/ 	.word	0xffffffff


	//   ....[7]....
        /*0048*/ 	.word	0xffffffff


	//   ....[8]....
        /*004c*/ 	.word	0xffffffff


	//   ....[9]....
        /*0050*/ 	.word	0xffffffff


	//   ....[10]....
        /*0054*/ 	.word	0x05000060


	//   ....[11]....
        /*0058*/ 	.word	0x05000060


	//   ....[12]....
        /*005c*/ 	.word	0x05000060


	//   ....[13]....
        /*0060*/ 	.word	0x05000060


	//   ....[14]....
        /*0064*/ 	.word	0x05000060


	//   ....[15]....
        /*0068*/ 	.word	0x05000060


	//   ....[16]....
        /*006c*/ 	.word	0x05000060


	//   ....[17]....
        /*0070*/ 	.word	0x05000060


	//   ....[18]....
        /*0074*/ 	.word	0x05000060


	//   ....[19]....
        /*0078*/ 	.word	0x05000060


	//----- nvinfo : EIATTR_COOP_GROUP_INSTR_OFFSETS
	.align		4
.L_1409:
        /*007c*/ 	.byte	0x04, 0x28
        /*007e*/ 	.short	(.L_1411 - .L_1410)


	//   ....[0]....
.L_1410:
        /*0080*/ 	.word	0x000017b0


	//   ....[1]....
        /*0084*/ 	.word	0x000017c0


	//   ....[2]....
        /*0088*/ 	.word	0x000017f0


	//   ....[3]....
        /*008c*/ 	.word	0x00001800


	//   ....[4]....
        /*0090*/ 	.word	0x00001830


	//   ....[5]....
        /*0094*/ 	.word	0x00001840


	//   ....[6]....
        /*0098*/ 	.word	0x00001870


	//   ....[7]....
        /*009c*/ 	.word	0x00001880


	//   ....[8]....
        /*00a0*/ 	.word	0x000018b0


	//   ....[9]....
        /*00a4*/ 	.word	0x000018c0


	//   ....[10]....
        /*00a8*/ 	.word	0x00002d20


	//   ....[11]....
        /*00ac*/ 	.word	0x00002d70


	//   ....[12]....
        /*00b0*/ 	.word	0x00002de0


	//   ....[13]....
        /*00b4*/ 	.word	0x00002e40


	//   ....[14]....
        /*00b8*/ 	.word	0x00002eb0


	//   ....[15]....
        /*00bc*/ 	.word	0x00002f10


	//   ....[16]....
        /*00c0*/ 	.word	0x00002f80


	//   ....[17]....
        /*00c4*/ 	.word	0x00002fe0


	//   ....[18]....
        /*00c8*/ 	.word	0x00003050


	//   ....[19]....
        /*00cc*/ 	.word	0x000030b0


	//----- nvinfo : EIATTR_EXIT_INSTR_OFFSETS
	.align		4
.L_1411:
        /*00d0*/ 	.byte	0x04, 0x1c
        /*00d2*/ 	.short	(.L_1413 - .L_1412)


	//   ....[0]....
.L_1412:
        /*00d4*/ 	.word	0x00002c30


	//   ....[1]....
        /*00d8*/ 	.word	0x00002cc0


	//----- nvinfo : EIATTR_MAX_THREADS
	.align		4
.L_1413:
        /*00dc*/ 	.byte	0x04, 0x05
        /*00de*/ 	.short	(.L_1415 - .L_1414)
.L_1414:
        /*00e0*/ 	.word	0x00000100
        /*00e4*/ 	.word	0x00000001
        /*00e8*/ 	.word	0x00000001


	//----- nvinfo : EIATTR_CRS_STACK_SIZE
	.align		4
.L_1415:
        /*00ec*/ 	.byte	0x04, 0x1e
        /*00ee*/ 	.short	(.L_1417 - .L_1416)
.L_1416:
        /*00f0*/ 	.word	0x00000000


	//----- nvinfo : EIATTR_CBANK_PARAM_SIZE
	.align		4
.L_1417:
        /*00f4*/ 	.byte	0x03, 0x19
        /*00f6*/ 	.short	0x0128


	//----- nvinfo : EIATTR_PARAM_CBANK
	.align		4
        /*00f8*/ 	.byte	0x04, 0x0a
        /*00fa*/ 	.short	(.L_1419 - .L_1418)
	.align		4
.L_1418:
        /*00fc*/ 	.word	index@(.nv.constant0._ZN10layer_norm31ln_parallel_residual_bwd_kernelINS_13Kernel_traitsI13__nv_bfloat16S2_fS2_fjLj6144ELj1ELj1ELj8ELj16ENS_18Kernel_traits_baseILj6144ES2_S2_fS2_fjLj256EEEEELb0ELb1ELb0EEEvNS_9BwdParamsE)
        /*0100*/ 	.short	0x0210
        /*0102*/ 	.short	0x0128


	//----- nvinfo : EIATTR_SW_WAR
	.align		4
.L_1419:
        /*0104*/ 	.byte	0x04, 0x36
        /*0106*/ 	.short	(.L_1421 - .L_1420)
.L_1420:
        /*0108*/ 	.word	0x00000008
.L_1421:


//--------------------- .nv.info._ZN10layer_norm31ln_parallel_residual_bwd_kernelINS_13Kernel_traitsI13__nv_bfloat16S2_fS2_fjLj6144ELj1ELj1ELj8ELj16ENS_18Kernel_traits_baseILj6144ES2_S2_fS2_fjLj256EEEEELb0ELb1ELb1EEEvNS_9BwdParamsE --------------------------
	.section	.nv.info._ZN10layer_norm31ln_parallel_residual_bwd_kernelINS_13Kernel_traitsI13__nv_bfloat16S2_fS2_fjLj6144ELj1ELj1ELj8ELj16ENS_18Kernel_traits_baseILj6144ES2_S2_fS2_fjLj256EEEEELb0ELb1ELb1EEEvNS_9BwdParamsE,"",@"SHT_CUDA_INFO"
	.sectionflags	@""
	.align	4


	//----- nvinfo : EIATTR_CUDA_API_VERSION
	.align		4
        /*0000*/ 	.byte	0x04, 0x37
        /*0002*/ 	.short	(.L_1423 - .L_1422)
.L_1422:
        /*0004*/ 	.word	0x00000082


	//----- nvinfo : EIATTR_KPARAM_INFO
	.align		4
.L_1423:
        /*0008*/ 	.byte	0x04, 0x17
        /*000a*/ 	.short	(.L_1425 - .L_1424)
.L_1424:
        /*000c*/ 	.word	0x00000000
        /*0010*/ 	.short	0x0000
        /*0012*/ 	.short	0x0000
        /*0014*/ 	.byte	0x00, 0xf0, 0xa1, 0x04


	//----- nvinfo : EIATTR_SPARSE_MMA_MASK
	.align		4
.L_1425:
        /*0018*/ 	.byte	0x03, 0x50
        /*001a*/ 	.short	0x0000


	//----- nvinfo : EIATTR_MAXREG_COUNT
	.align		4
        /*001c*/ 	.byte	0x03, 0x1b
        /*001e*/ 	.short	0x00ff


	//----- nvinfo : EIATTR_NUM_BARRIERS
	.align		4
        /*0020*/ 	.byte	0x02, 0x4c
        /*0022*/ 	.byte	0x01
	.zero		1


	//----- nvinfo : EIATTR_MERCURY_ISA_VERSION
	.align		4
        /*0024*/ 	.byte	0x03, 0x5f
        /*0026*/ 	.short	0x0101


	//----- nvinfo : EIATTR_COOP_GROUP_MASK_REGIDS
	.align		4
        /*0028*/ 	.byte	0x04, 0x29
        /*002a*/ 	.short	(.L_1427 - .L_1426)


	//   ....[0]....
.L_1426:
        /*002c*/ 	.word	0xffffffff


	//   ....[1]....
        /*0030*/ 	.word	0xffffffff


	//   ....[2]....
        /*0034*/ 	.word	0xffffffff


	//   ....[3]....
        /*0038*/ 	.word	0xffffffff


	//   ....[4]....
        /*003c*/ 	.word	0xffffffff


	//   ....[5]....
        /*0040*/ 	.word	0xffffffff


	//   ....[6]....
        /*0044*/ 	.word	0xffffffff


	//   ....[7]....
        /*0048*/ 	.word	0xffffffff


	//   ....[8]....
        /*004c*/ 	.word	0xffffffff


	//   ....[9]....
        /*0050*/ 	.word	0xffffffff


	//   ....[10]....
        /*0054*/ 	.word	0x0500002f


	//   ....[11]....
        /*0058*/ 	.word	0x0500002f


	//   ....[12]....
        /*005c*/ 	.word	0x0500002f


	//   ....[13]....
        /*0060*/ 	.word	0x0500002f


	//   ....[14]....
        /*0064*/ 	.word	0x0500002f


	//   ....[15]....
        /*0068*/ 	.word	0x0500002f


	//   ....[16]....
        /*006c*/ 	.word	0x0500002f


	//   ....[17]....
        /*0070*/ 	.word	0x0500002f


	//   ....[18]....
        /*0074*/ 	.word	0x0500002f


	//   ....[19]....
        /*0078*/ 	.word	0x0500002f


	//----- nvinfo : EIATTR_COOP_GROUP_INSTR_OFFSETS
	.align		4
.L_1427:
        /*007c*/ 	.byte	0x04, 0x28
        /*007e*/ 	.short	(.L_1429 - .L_1428)


	//   ....[0]....
.L_1428:
        /*0080*/ 	.word	0x00001740


	//   ....[1]....
        /*0084*/ 	.word	0x00001750


	//   ....[2]....
        /*0088*/ 	.word	0x00001780


	//   ....[3]....
        /*008c*/ 	.word	0x00001790


	//   ....[4]....
        /*0090*/ 	.word	0x000017c0


	//   ....[5]....
        /*0094*/ 	.word	0x000017d0


	//   ....[6]....
        /*0098*/ 	.word	0x00001800


	//   ....[7]....
        /*009c*/ 	.word	0x00001810


	//   ....[8]....
        /*00a0*/ 	.word	0x00001840


	//   ....[9]....
        /*00a4*/ 	.word	0x00001850


	//   ....[10]....
        /*00a8*/ 	.word	0x00002ce0


	//   ....[11]....
        /*00ac*/ 	.word	0x00002d30


	//   ....[12]....
        /*00b0*/ 	.word	0x00002da0


	//   ....[13]....
        /*00b4*/ 	.word	0x00002e00


	//   ....[14]....
        /*00b8*/ 	.word	0x00002e70


	//   ....[15]....
        /*00bc*/ 	.word	0x00002ed0


	//   ....[16]....
        /*00c0*/ 	.word	0x00002f40


	//   ....[17]....
        /*00c4*/ 	.word	0x00002fa0


	//   ....[18]....
        /*00c8*/ 	.word	0x00003010


	//   ....[19]....
        /*00cc*/ 	.word	0x00003070


	//----- nvinfo : EIATTR_EXIT_INSTR_OFFSETS
	.align		4
.L_1429:
        /*00d0*/ 	.byte	0x04, 0x1c
        /*00d2*/ 	.short	(.L_1431 - .L_1430)


	//   ....[0]....
.L_1430:
        /*00d4*/ 	.word	0x00002c80


	//----- nvinfo : EIATTR_MAX_THREADS
	.align		4
.L_1431:
        /*00d8*/ 	.byte	0x04, 0x05
        /*00da*/ 	.short	(.L_1433 - .L_1432)
.L_1432:
        /*00dc*/ 	.word	0x00000100
        /*00e0*/ 	.word	0x00000001
        /*00e4*/ 	.word	0x00000001


	//----- nvinfo : EIATTR_CRS_STACK_SIZE
	.align		4
.L_1433:
        /*00e8*/ 	.byte	0x04, 0x1e
        /*00ea*/ 	.short	(.L_1435 - .L_1434)
.L_1434:
        /*00ec*/ 	.word	0x00000000


	//----- nvinfo : EIATTR_CBANK_PARAM_SIZE
	.align		4
.L_1435:
        /*00f0*/ 	.byte	0x03, 0x19
        /*00f2*/ 	.short	0x0128


	//----- nvinfo : EIATTR_PARAM_CBANK
	.align		4
        /*00f4*/ 	.byte	0x04, 0x0a
        /*00f6*/ 	.short	(.L_1437 - .L_1436)
	.align		4
.L_1436:
        /*00f8*/ 	.word	index@(.nv.constant0._ZN10layer_norm31ln_parallel_residual_bwd_kernelINS_13Kernel_traitsI13__nv_bfloat16S2_fS2_fjLj6144ELj1ELj1ELj8ELj16ENS_18Kernel_traits_baseILj6144ES2_S2_fS2_fjLj256EEEEELb0ELb1ELb1EEEvNS_9BwdParamsE)
        /*00fc*/ 	.short	0x0210
        /*00fe*/ 	.short	0x0128


	//----- nvinfo : EIATTR_SW_WAR
	.align		4
.L_1437:
        /*0100*/ 	.byte	0x04, 0x36
        /*0102*/ 	.short	(.L_1439 - .L_1438)
.L_1438:
        /*0104*/ 	.word	0x00000008
.L_1439:


//--------------------- .nv.info._ZN10layer_norm31ln_parallel_residual_bwd_kernelINS_13Kernel_traitsI13__nv_bfloat16S2_fS2_fjLj6144ELj1ELj1ELj8ELj16ENS_18Kernel_traits_baseILj6144ES2_S2_fS2_fjLj256EEEEELb1ELb0ELb0EEEvNS_9BwdParamsE --------------------------
	.section	.nv.info._ZN10layer_norm31ln_parallel_residual_bwd_kernelINS_13Kernel_traitsI13__nv_bfloat16S2_fS2_fjLj6144ELj1ELj1ELj8ELj16ENS_18Kernel_traits_baseILj6144ES2_S2_fS2_fjLj256EEEEELb1ELb0ELb0EEEvNS_9BwdParamsE,"",@"SHT_CUDA_INFO"
	.sectionflags	@""
	.align	4


	//----- nvinfo : EIATTR_CUDA_API_VERSION
	.align		4
        /*0000*/ 	.byte	0x04, 0x37
        /*0002*/ 	.short	(.L_1441 - .L_1440)
.L_1440:
        /*0004*/ 	.word	0x00000082


	//----- nvinfo : EIATTR_KPARAM_INFO
	.align		4
.L_1441:
        /*0008*/ 	.byte	0x04, 0x17
        /*000a*/ 	.short	(.L_1443 - .L_1442)
.L_1442:
        /*000c*/ 	.word	0x00000000
        /*0010*/ 	.short	0x0000
        /*0012*/ 	.short	0x0000
        /*0014*/ 	.byte	0x00, 0xf0, 0xa1, 0x04


	//----- nvinfo : EIATTR_SPARSE_MMA_MASK
	.align		4
.L_1443:
        /*0018*/ 	.byte	0x03, 0x50
        /*001a*/ 	.short	0x0000


	//----- nvinfo : EIATTR_MAXREG_COUNT
	.align		4
        /*001c*/ 	.byte	0x03, 0x1b
        /*001e*/ 	.short	0x00ff


	//----- nvinfo : EIATTR_NUM_BARRIERS
	.align		4
        /*0020*/ 	.byte	0x02, 0x4c
        /*0022*/ 	.byte	0x01
	.zero		1


	//----- nvinfo : EIATTR_ANNOTATIONS
	.align		4
        /*0024*/ 	.byte	0x04, 0x55
        /*0026*/ 	.short	(.L_1445 - .L_1444)


	//   ....[0]....
.L_1444:
        /*0028*/ 	.word	0x00000001
        /*002c*/ 	.byte	0x60, 0x06, 0x00, 0x00, 0x01, 0x00, 0x00, 0x00, 0xa0, 0x06, 0x00, 0x00, 0x01, 0x00, 0x00, 0x00
        /* <DEDUP_REMOVED lines=8> */
        /*00bc*/ 	.byte	0xe0, 0x0f, 0x00, 0x00, 0x01, 0x00, 0x00, 0x00, 0xf0, 0x0f, 0x00, 0x00


	//----- nvinfo : EIATTR_MERCURY_ISA_VERSION
	.align		4
.L_1445:
        /*00c8*/ 	.byte	0x03, 0x5f
        /*00ca*/ 	.short	0x0101


	//----- nvinfo : EIATTR_COOP_GROUP_MASK_REGIDS
	.align		4
        /*00cc*/ 	.byte	0x04, 0x29
        /*00ce*/ 	.short	(.L_1447 - .L_1446)


	//   ....[0]....
.L_1446:
        /*00d0*/ 	.word	0xffffffff


	//   ....[1]....
        /*00d4*/ 	.word	0xffffffff


	//   ....[2]....
        /*00d8*/ 	.word	0xffffffff


	//   ....[3]....
        /*00dc*/ 	.word	0xffffffff


	//   ....[4]....
        /*00e0*/ 	.word	0xffffffff


	//   ....[5]....
        /*00e4*/ 	.word	0xffffffff


	//   ....[6]....
        /*00e8*/ 	.word	0xffffffff


	//   ....[7]....
        /*00ec*/ 	.word	0xffffffff


	//   ....[8]....
        /*00f0*/ 	.word	0xffffffff


	//   ....[9]....
        /*00f4*/ 	.word	0xffffffff


	//   ....[10]....
        /*00f8*/ 	.word	0x050000a6


	//   ....[11]....
        /*00fc*/ 	.word	0x050000a6


	//   ....[12]....
        /*0100*/ 	.word	0x050000a6


	//   ....[13]....
        /*0104*/ 	.word	0x050000a6


	//   ....[14]....
        /*0108*/ 	.word	0x050000a6


	//   ....[15]....
        /*010c*/ 	.word	0x050000a6


	//   ....[16]....
        /*0110*/ 	.word	0x050000a6


	//   ....[17]....
        /*0114*/ 	.word	0x050000a6


	//   ....[18]....
        /*0118*/ 	.word	0x050000a6


	//   ....[19]....
        /*011c*/ 	.word	0x050000a6


	//----- nvinfo : EIATTR_COOP_GROUP_INSTR_OFFSETS
	.align		4
.L_1447:
        /*0120*/ 	.byte	0x04, 0x28
        /*0122*/ 	.short	(.L_1449 - .L_1448)


	//   ....[0]....
.L_1448:
        /*0124*/ 	.word	0x00002760


	//   ....[1]....
        /*0128*/ 	.word	0x00002780


	//   ....[2]....
        /*012c*/ 	.word	0x000027a0


	//   ....[3]....
        /*0130*/ 	.word	0x000027c0


	//   ....[4]....
        /*0134*/ 	.word	0x000027d0


	//   ....[5]....
        /*0138*/ 	.word	0x00002800


	//   ....[6]....
        /*013c*/ 	.word	0x00002810


	//   ....[7]....
        /*0140*/ 	.word	0x00002840


	//   ....[8]....
        /*0144*/ 	.word	0x00002850


	//   ....[9]....
        /*0148*/ 	.word	0x00002870


	//   ....[10]....
        /*014c*/ 	.word	0x000046a0


	//   ....[11]....
        /*0150*/ 	.word	0x000046f0


	//   ....[12]....
        /*0154*/ 	.word	0x00004750


	//   ....[13]....
        /*0158*/ 	.word	0x000047a0


	//   ....[14]....
        /*015c*/ 	.word	0x00004800


	//   ....[15]....
        /*0160*/ 	.word	0x00004850


	//   ....[16]....
        /*0164*/ 	.word	0x000048c0


	//   ....[17]....
        /*0168*/ 	.word	0x00004920


	//   ....[18]....
        /*016c*/ 	.word	0x00004980


	//   ....[19]....
        /*0170*/ 	.word	0x000049d0


	//----- nvinfo : EIATTR_EXIT_INSTR_OFFSETS
	.align		4
.L_1449:
        /*0174*/ 	.byte	0x04, 0x1c
        /*0176*/ 	.short	(.L_1451 - .L_1450)


	//   ....[0]....
.L_1450:
        /*0178*/ 	.word	0x00004530


	//   ....[1]....
        /*017c*/ 	.word	0x00004640


	//----- nvinfo : EIATTR_MAX_THREADS
	.align		4
.L_1451:
        /*0180*/ 	.byte	0x04, 0x05
        /*0182*/ 	.short	(.L_1453 - .L_1452)
.L_1452:
        /*0184*/ 	.word	0x00000100
        /*0188*/ 	.word	0x00000001
        /*018c*/ 	.word	0x00000001


	//----- nvinfo : EIATTR_CRS_STACK_SIZE
	.align		4
.L_1453:
        /*0190*/ 	.byte	0x04, 0x1e
        /*0192*/ 	.short	(.L_1455 - .L_1454)
.L_1454:
        /*0194*/ 	.word	0x00000000


	//----- nvinfo : EIATTR_CBANK_PARAM_SIZE
	.align		4
.L_1455:
        /*0198*/ 	.byte	0x03, 0x19
        /*019a*/ 	.short	0x0128


	//----- nvinfo : EIATTR_PARAM_CBANK
	.align		4
        /*019c*/ 	.byte	0x04, 0x0a
        /*019e*/ 	.short	(.L_1457 - .L_1456)
	.align		4
.L_1456:
        /*01a0*/ 	.word	index@(.nv.constant0._ZN10layer_norm31ln_parallel_residual_bwd_kernelINS_13Kernel_traitsI13__nv_bfloat16S2_fS2_fjLj6144ELj1ELj1ELj8ELj16ENS_18Kernel_traits_baseILj6144ES2_S2_fS2_fjLj256EEEEELb1ELb0ELb0EEEvNS_9BwdParamsE)
        /*01a4*/ 	.short	0x0210
        /*01a6*/ 	.short	0x0128


	//----- nvinfo : EIATTR_SW_WAR
	.align		4
.L_1457:
        /*01a8*/ 	.byte	0x04, 0x36
        /*01aa*/ 	.short	(.L_1459 - .L_1458)
.L_1458:
        /*01ac*/ 	.word	0x00000008
.L_1459:


//--------------------- .nv.info._ZN10layer_norm31ln_parallel_residual_bwd_kernelINS_13Kernel_traitsI13__nv_bfloat16S2_fS2_fjLj6144ELj1ELj1ELj8ELj16ENS_18Kernel_traits_baseILj6144ES2_S2_fS2_fjLj256EEEEELb1ELb0ELb1EEEvNS_9BwdParamsE --------------------------
	.section	.nv.info._ZN10layer_norm31ln_parallel_residual_bwd_kernelINS_13Kernel_traitsI13__nv_bfloat16S2_fS2_fjLj6144ELj1ELj1ELj8ELj16ENS_18Kernel_traits_baseILj6144ES2_S2_fS2_fjLj256EEEEELb1ELb0ELb1EEEvNS_9BwdParamsE,"",@"SHT_CUDA_INFO"
	.sectionflags	@""
	.align	4


	//----- nvinfo : EIATTR_CUDA_API_VERSION
	.align		4
        /*0000*/ 	.byte	0x04, 0x37
        /*0002*/ 	.short	(.L_1461 - .L_1460)
.L_1460:
        /*0004*/ 	.word	0x00000082


	//----- nvinfo : EIATTR_KPARAM_INFO
	.align		4
.L_1461:
        /*0008*/ 	.byte	0x04, 0x17
        /*000a*/ 	.short	(.L_1463 - .L_1462)
.L_1462:
        /*000c*/ 	.word	0x00000000
        /*0010*/ 	.short	0x0000
        /*0012*/ 	.short	0x0000
        /*0014*/ 	.byte	0x00, 0xf0, 0xa1, 0x04


	//----- nvinfo : EIATTR_SPARSE_MMA_MASK
	.align		4
.L_1463:
        /*0018*/ 	.byte	0x03, 0x50
        /*001a*/ 	.short	0x0000


	//----- nvinfo : EIATTR_MAXREG_COUNT
	.align		4
        /*001c*/ 	.byte	0x03, 0x1b
        /*001e*/ 	.short	0x00ff


	//----- nvinfo : EIATTR_NUM_BARRIERS
	.align		4
        /*0020*/ 	.byte	0x02, 0x4c
        /*0022*/ 	.byte	0x01
	.zero		1


	//----- nvinfo : EIATTR_ANNOTATIONS
	.align		4
        /*0024*/ 	.byte	0x04, 0x55
        /*0026*/ 	.short	(.L_1465 - .L_1464)


	//   ....[0]....
.L_1464:
        /* <DEDUP_REMOVED lines=13> */


	//----- nvinfo : EIATTR_MERCURY_ISA_VERSION
	.align		4
.L_1465:
        /*00e8*/ 	.byte	0x03, 0x5f
        /*00ea*/ 	.short	0x0101


	//----- nvinfo : EIATTR_COOP_GROUP_MASK_REGIDS
	.align		4
        /*00ec*/ 	.byte	0x04, 0x29
        /*00ee*/ 	.short	(.L_1467 - .L_1466)


	//   ....[0]....
.L_1466:
        /*00f0*/ 	.word	0xffffffff


	//   ....[1]....
        /*00f4*/ 	.word	0xffffffff


	//   ....[2]....
        /*00f8*/ 	.word	0xffffffff


	//   ....[3]....
        /*00fc*/ 	.word	0xffffffff


	//   ....[4]....
        /*0100*/ 	.word	0xffffffff


	//   ....[5]....
        /*0104*/ 	.word	0xffffffff


	//   ....[6]....
        /*0108*/ 	.word	0xffffffff


	//   ....[7]....
        /*010c*/ 	.word	0xffffffff


	//   ....[8]....
        /*0110*/ 	.word	0xffffffff


	//   ....[9]....
        /*0114*/ 	.word	0xffffffff


	//   ....[10]....
        /*0118*/ 	.word	0x0500007f


	//   ....[11]....
        /*011c*/ 	.word	0x0500007f


	//   ....[12]....
        /*0120*/ 	.word	0x0500007f


	//   ....[13]....
        /*0124*/ 	.word	0x0500007f


	//   ....[14]....
        /*0128*/ 	.word	0x0500007f


	//   ....[15]....
        /*012c*/ 	.word	0x0500007f


	//   ....[16]....
        /*0130*/ 	.word	0x0500007f


	//   ....[17]....
        /*0134*/ 	.word	0x0500007f


	//   ....[18]....
        /*0138*/ 	.word	0x0500007f


	//   ....[19]....
        /*013c*/ 	.word	0x0500007f


	//----- nvinfo : EIATTR_COOP_GROUP_INSTR_OFFSETS
	.align		4
.L_1467:
        /*0140*/ 	.byte	0x04, 0x28
        /*0142*/ 	.short	(.L_1469 - .L_1468)


	//   ....[0]....
.L_1468:
        /*0144*/ 	.word	0x000026e0


	//   ....[1]....
        /*0148*/ 	.word	0x00002700


	//   ....[2]....
        /*014c*/ 	.word	0x00002720


	//   ....[3]....
        /*0150*/ 	.word	0x00002740


	//   ....[4]....
        /*0154*/ 	.word	0x00002760


	//   ....[5]....
        /*0158*/ 	.word	0x00002780


	//   ....[6]....
        /*015c*/ 	.word	0x000027a0


	//   ....[7]....
        /*0160*/ 	.word	0x000027c0


	//   ....[8]....
        /*0164*/ 	.word	0x000027d0


	//   ....[9]....
        /*0168*/ 	.word	0x000027f0


	//   ....[10]....
        /*016c*/ 	.word	0x00004770


	//   ....[11]....
        /*0170*/ 	.word	0x000047c0


	//   ....[12]....
        /*0174*/ 	.word	0x00004820


	//   ....[13]....
        /*0178*/ 	.word	0x00004870


	//   ....[14]....
        /*017c*/ 	.word	0x000048d0


	//   ....[15]....
        /*0180*/ 	.word	0x00004920


	//   ....[16]....
        /*0184*/ 	.word	0x00004980


	//   ....[17]....
        /*0188*/ 	.word	0x000049d0


	//   ....[18]....
        /*018c*/ 	.word	0x00004a30


	//   ....[19]....
        /*0190*/ 	.word	0x00004a80


	//----- nvinfo : EIATTR_EXIT_INSTR_OFFSETS
	.align		4
.L_1469:
        /*0194*/ 	.byte	0x04, 0x1c
        /*0196*/ 	.short	(.L_1471 - .L_1470)


	//   ....[0]....
.L_1470:
        /*0198*/ 	.word	0x00004710


	//----- nvinfo : EIATTR_MAX_THREADS
	.align		4
.L_1471:
        /*019c*/ 	.byte	0x04, 0x05
        /*019e*/ 	.short	(.L_1473 - .L_1472)
.L_1472:
        /*01a0*/ 	.word	0x00000100
        /*01a4*/ 	.word	0x00000001
        /*01a8*/ 	.word	0x00000001


	//----- nvinfo : EIATTR_CRS_STACK_SIZE
	.align		4
.L_1473:
        /*01ac*/ 	.byte	0x04, 0x1e
        /*01ae*/ 	.short	(.L_1475 - .L_1474)
.L_1474:
        /*01b0*/ 	.word	0x00000000


	//----- nvinfo : EIATTR_CBANK_PARAM_SIZE
	.align		4
.L_1475:
        /*01b4*/ 	.byte	0x03, 0x19
        /*01b6*/ 	.short	0x0128


	//----- nvinfo : EIATTR_PARAM_CBANK
	.align		4
        /*01b8*/ 	.byte	0x04, 0x0a
        /*01ba*/ 	.short	(.L_1477 - .L_1476)
	.align		4
.L_1476:
        /*01bc*/ 	.word	index@(.nv.constant0._ZN10layer_norm31ln_parallel_residual_bwd_kernelINS_13Kernel_traitsI13__nv_bfloat16S2_fS2_fjLj6144ELj1ELj1ELj8ELj16ENS_18Kernel_traits_baseILj6144ES2_S2_fS2_fjLj256EEEEELb1ELb0ELb1EEEvNS_9BwdParamsE)
        /*01c0*/ 	.short	0x0210
        /*01c2*/ 	.short	0x0128


	//----- nvinfo : EIATTR_SW_WAR
	.align		4
.L_1477:
        /*01c4*/ 	.byte	0x04, 0x36
        /*01c6*/ 	.short	(.L_1479 - .L_1478)
.L_1478:
        /*01c8*/ 	.word	0x00000008
.L_1479:


//--------------------- .nv.info._ZN10layer_norm22ln_bwd_finalize_kernelINS_22Kernel_traits_finalizeILj6144E13__nv_bfloat16S2_fS2_fjLb0ELj1024ELj4ENS_18Kernel_traits_baseILj6144ES2_S2_fS2_fjLj1024EEEEELb0ELb0EEEvNS_9BwdParamsE --------------------------
	.section	.nv.info._ZN10layer_norm22ln_bwd_finalize_kernelINS_22Kernel_traits_finalizeILj6144E13__nv_bfloat16S2_fS2_fjLb0ELj1024ELj4ENS_18Kernel_traits_baseILj6144ES2_S2_fS2_fjLj1024EEEEELb0ELb0EEEvNS_9BwdParamsE,"",@"SHT_CUDA_INFO"
	.sectionflags	@""
	.align	4


	//----- nvinfo : EIATTR_CUDA_API_VERSION
	.align		4
        /*0000*/ 	.byte	0x04, 0x37
        /*0002*/ 	.short	(.L_1481 - .L_1480)
.L_1480:
        /*0004*/ 	.word	0x00000082


	//----- nvinfo : EIATTR_KPARAM_INFO
	.align		4
.L_1481:
        /*0008*/ 	.byte	0x04, 0x17
        /*000a*/ 	.short	(.L_1483 - .L_1482)
.L_1482:
        /*000c*/ 	.word	0x00000000
        /*0010*/ 	.short	0x0000
        /*0012*/ 	.short	0x0000
        /*0014*/ 	.byte	0x00, 0xf0, 0xa1, 0x04


	//----- nvinfo : EIATTR_SPARSE_MMA_MASK
	.align		4
.L_1483:
        /*0018*/ 	.byte	0x03, 0x50
        /*001a*/ 	.short	0x0000


	//----- nvinfo : EIATTR_MAXREG_COUNT
	.align		4
        /*001c*/ 	.byte	0x03, 0x1b
        /*001e*/ 	.short	0x0040


	//----- nvinfo : EIATTR_NUM_BARRIERS
	.align		4
        /*0020*/ 	.byte	0x02, 0x4c
        /*0022*/ 	.byte	0x01
	.zero		1


	//----- nvinfo : EIATTR_MERCURY_ISA_VERSION
	.align		4
        /*0024*/ 	.byte	0x03, 0x5f
        /*0026*/ 	.short	0x0101


	//----- nvinfo : EIATTR_COOP_GROUP_MASK_REGIDS
	.align		4
        /*0028*/ 	.byte	0x04, 0x29
        /*002a*/ 	.short	(.L_1485 - .L_1484)


	//   ....[0]....
.L_1484:
        /*002c*/ 	.word	0xffffffff


	//   ....[1]....
        /*0030*/ 	.word	0xffffffff


	//   ....[2]....
        /*0034*/ 	.word	0xffffffff


	//   ....[3]....
        /*0038*/ 	.word	0xffffffff


	//   ....[4]....
        /*003c*/ 	.word	0xffffffff


	//   ....[5]....
        /*0040*/ 	.word	0xffffffff


	//   ....[6]....
        /*0044*/ 	.word	0xffffffff


	//   ....[7]....
        /*0048*/ 	.word	0xffffffff


	//   ....[8]....
        /*004c*/ 	.word	0xffffffff


	//   ....[9]....
        /*0050*/ 	.word	0xffffffff


	//   ....[10]....
        /*0054*/ 	.word	0x05000013


	//   ....[11]....
        /*0058*/ 	.word	0x05000013


	//   ....[12]....
        /*005c*/ 	.word	0x05000013


	//   ....[13]....
        /*0060*/ 	.word	0x05000013


	//   ....[14]....
        /*0064*/ 	.word	0x05000013


	//   ....[15]....
        /*0068*/ 	.word	0x05000013


	//   ....[16]....
        /*006c*/ 	.word	0x05000013


	//   ....[17]....
        /*0070*/ 	.word	0x05000013


	//   ....[18]....
        /*0074*/ 	.word	0x05000013


	//   ....[19]....
        /*0078*/ 	.word	0x05000013


	//----- nvinfo : EIATTR_COOP_GROUP_INSTR_OFFSETS
	.align		4
.L_1485:
        /*007c*/ 	.byte	0x04, 0x28
        /*007e*/ 	.short	(.L_1487 - .L_1486)


	//   ....[0]....
.L_1486:
        /*0080*/ 	.word	0x000008e0


	//   ....[1]....
        /*0084*/ 	.word	0x000008f0


	//   ....[2]....
        /*0088*/ 	.word	0x00000920


	//   ....[3]....
        /*008c*/ 	.word	0x00000930


	//   ....[4]....
        /*0090*/ 	.word	0x00000960


	//   ....[5]....
        /*0094*/ 	.word	0x00000970


	//   ....[6]....
        /*0098*/ 	.word	0x000009a0


	//   ....[7]....
        /*009c*/ 	.word	0x000009b0


	//   ....[8]....
        /*00a0*/ 	.word	0x000009e0


	//   ....[9]....
        /*00a4*/ 	.word	0x000009f0


	//   ....[10]....
        /*00a8*/ 	.word	0x00000c10


	//   ....[11]....
        /*00ac*/ 	.word	0x00000c80


	//   ....[12]....
        /*00b0*/ 	.word	0x00000cf0


	//   ....[13]....
        /*00b4*/ 	.word	0x00000d60


	//   ....[14]....
        /*00b8*/ 	.word	0x00000dd0


	//   ....[15]....
        /*00bc*/ 	.word	0x00000e30


	//   ....[16]....
        /*00c0*/ 	.word	0x00000ea0


	//   ....[17]....
        /*00c4*/ 	.word	0x00000f10


	//   ....[18]....
        /*00c8*/ 	.word	0x00000f80


	//   ....[19]....
        /*00cc*/ 	.word	0x00000ff0


	//----- nvinfo : EIATTR_EXIT_INSTR_OFFSETS
	.align		4
.L_1487:
        /*00d0*/ 	.byte	0x04, 0x1c
        /*00d2*/ 	.short	(.L_1489 - .L_1488)


	//   ....[0]....
.L_1488:
        /*00d4*/ 	.word	0x00000070


	//   ....[1]....
        /*00d8*/ 	.word	0x00000bb0


	//----- nvinfo : EIATTR_MAX_THREADS
	.align		4
.L_1489:
        /*00dc*/ 	.byte	0x04, 0x05
        /*00de*/ 	.short	(.L_1491 - .L_1490)
.L_1490:
        /*00e0*/ 	.word	0x00000400
        /*00e4*/ 	.word	0x00000001
        /*00e8*/ 	.word	0x00000001


	//----- nvinfo : EIATTR_CRS_STACK_SIZE
	.align		4
.L_1491:
        /*00ec*/ 	.byte	0x04, 0x1e
        /*00ee*/ 	.short	(.L_1493 - .L_1492)
.L_1492:
        /*00f0*/ 	.word	0x00000000


	//----- nvinfo : EIATTR_CBANK_PARAM_SIZE
	.align		4
.L_1493:
        /*00f4*/ 	.byte	0x03, 0x19
        /*00f6*/ 	.short	0x0128


	//----- nvinfo : EIATTR_PARAM_CBANK
	.align		4
        /*00f8*/ 	.byte	0x04, 0x0a
        /*00fa*/ 	.short	(.L_1495 - .L_1494)
	.align		4
.L_1494:
        /*00fc*/ 	.word	index@(.nv.constant0._ZN10layer_norm22ln_bwd_finalize_kernelINS_22Kernel_traits_finalizeILj6144E13__nv_bfloat16S2_fS2_fjLb0ELj1024ELj4ENS_18Kernel_traits_baseILj6144ES2_S2_fS2_fjLj1024EEEEELb0ELb0EEEvNS_9BwdParamsE)
        /*0100*/ 	.short	0x0210
        /*0102*/ 	.short	0x0128


	//----- nvinfo : EIATTR_SW_WAR
	.align		4
.L_1495:
        /*0104*/ 	.byte	0x04, 0x36
        /*0106*/ 	.short	(.L_1497 - .L_1496)
.L_1496:
        /*0108*/ 	.word	0x00000008
.L_1497:


//--------------------- .nv.info._ZN10layer_norm40ln_parallel_residual_bwd_finalize_kernelINS_22Kernel_traits_finalizeILj6144E13__nv_bfloat16S2_fS2_fjLb0ELj1024ELj4ENS_18Kernel_traits_baseILj6144ES2_S2_fS2_fjLj1024EEEEELb0EEEvNS_9BwdParamsE --------------------------
	.section	.nv.info._ZN10layer_norm40ln_parallel_residual_bwd_finalize_kernelINS_22Kernel_traits_finalizeILj6144E13__nv_bfloat16S2_fS2_fjLb0ELj1024ELj4ENS_18Kernel_traits_baseILj6144ES2_S2_fS2_fjLj1024EEEEELb0EEEvNS_9BwdParamsE,"",@"SHT_CUDA_INFO"
	.sectionflags	@""
	.align	4


	//----- nvinfo : EIATTR_CUDA_API_VERSION
	.align		4
        /*0000*/ 	.byte	0x04, 0x37
        /*0002*/ 	.short	(.L_1499 - .L_1498)
.L_1498:
        /*0004*/ 	.word	0x00000082


	//----- nvinfo : EIATTR_KPARAM_INFO
	.align		4
.L_1499:
        /*0008*/ 	.byte	0x04, 0x17
        /*000a*/ 	.short	(.L_1501 - .L_1500)
.L_1500:
        /*000c*/ 	.word	0x00000000
        /*0010*/ 	.short	0x0000
        /*0012*/ 	.short	0x0000
        /*0014*/ 	.byte	0x00, 0xf0, 0xa1, 0x04


	//----- nvinfo : EIATTR_SPARSE_MMA_MASK
	.align		4
.L_1501:
        /*0018*/ 	.byte	0x03, 0x50
        /*001a*/ 	.short	0x0000


	//----- nvinfo : EIATTR_MAXREG_COUNT
	.align		4
        /*001c*/ 	.byte	0x03, 0x1b
        /*001e*/ 	.short	0x0040


	//----- nvinfo : EIATTR_NUM_BARRIERS
	.align		4
        /*0020*/ 	.byte	0x02, 0x4c
        /*0022*/ 	.byte	0x01
	.zero		1


	//----- nvinfo : EIATTR_MERCURY_ISA_VERSION
	.align		4
        /*0024*/ 	.byte	0x03, 0x5f
        /*0026*/ 	.short	0x0101


	//----- nvinfo : EIATTR_COOP_GROUP_MASK_REGIDS
	.align		4
        /*0028*/ 	.byte	0x04, 0x29
        /*002a*/ 	.short	(.L_1503 - .L_1502)


	//   ....[0]....
.L_1502:
        /*002c*/ 	.word	0xffffffff


	//   ....[1]....
        /*0030*/ 	.word	0xffffffff


	//   ....[2]....
        /*0034*/ 	.word	0xffffffff


	//   ....[3]....
        /*0038*/ 	.word	0xffffffff


	//   ....[4]....
        /*003c*/ 	.word	0xffffffff


	//   ....[5]....
        /*0040*/ 	.word	0xffffffff


	//   ....[6]....
        /*0044*/ 	.word	0xffffffff


	//   ....[7]....
        /*0048*/ 	.word	0xffffffff


	//   ....[8]....
        /*004c*/ 	.word	0xffffffff


	//   ....[9]....
        /*0050*/ 	.word	0xffffffff


	//   ....[10]....
        /*0054*/ 	.word	0xffffffff


	//   ....[11]....
        /*0058*/ 	.word	0xffffffff


	//   ....[12]....
        /*005c*/ 	.word	0xffffffff


	//   ....[13]....
        /*0060*/ 	.word	0xffffffff


	//   ....[14]....
        /*0064*/ 	.word	0xffffffff


	//   ....[15]....
        /*0068*/ 	.word	0xffffffff


	//   ....[16]....
        /*006c*/ 	.word	0xffffffff


	//   ....[17]....
        /*0070*/ 	.word	0xffffffff


	//   ....[18]....
        /*0074*/ 	.word	0xffffffff


	//   ....[19]....
        /*0078*/ 	.word	0xffffffff


	//   ....[20]....
        /*007c*/ 	.word	0x0500000c


	//   ....[21]....
        /*0080*/ 	.word	0x0500000c


	//   ....[22]....
        /*0084*/ 	.word	0x0500000c


	//   ....[23]....
        /*0088*/ 	.word	0x0500000c


	//   ....[24]....
        /*008c*/ 	.word	0x0500000c


	//   ....[25]....
        /*0090*/ 	.word	0x0500000c


	//   ....[26]....
        /*0094*/ 	.word	0x0500000c


	//   ....[27]....
        /*0098*/ 	.word	0x0500000c


	//   ....[28]....
        /*009c*/ 	.word	0x0500000c


	//   ....[29]....
        /*00a0*/ 	.word	0x0500000c


	//   ....[30]....
        /*00a4*/ 	.word	0x0500000c


	//   ....[31]....
        /*00a8*/ 	.word	0x0500000c


	//   ....[32]....
        /*00ac*/ 	.word	0x0500000c


	//   ....[33]....
        /*00b0*/ 	.word	0x0500000c


	//   ....[34]....
        /*00b4*/ 	.word	0x0500000c


	//   ....[35]....
        /*00b8*/ 	.word	0x0500000c


	//   ....[36]....
        /*00bc*/ 	.word	0x0500000c


	//   ....[37]....
        /*00c0*/ 	.word	0x0500000c


	//   ....[38]....
        /*00c4*/ 	.word	0x0500000c


	//   ....[39]....
        /*00c8*/ 	.word	0x0500000c


	//----- nvinfo : EIATTR_COOP_GROUP_INSTR_OFFSETS
	.align		4
.L_1503:
        /*00cc*/ 	.byte	0x04, 0x28
        /*00ce*/ 	.short	(.L_1505 - .L_1504)


	//   ....[0]....
.L_1504:
        /*00d0*/ 	.word	0x00000ce0


	//   ....[1]....
        /*00d4*/ 	.word	0x00000cf0


	//   ....[2]....
        /*00d8*/ 	.word	0x00000d00


	//   ....[3]....
        /*00dc*/ 	.word	0x00000d10


	//   ....[4]....
        /*00e0*/ 	.word	0x00000d40


	//   ....[5]....
        /*00e4*/ 	.word	0x00000d70


	//   ....[6]....
        /*00e8*/ 	.word	0x00000d80


	//   ....[7]....
        /*00ec*/ 	.word	0x00000d90


	//   ....[8]....
        /*00f0*/ 	.word	0x00000db0


	//   ....[9]....
        /*00f4*/ 	.word	0x00000df0


	//   ....[10]....
        /*00f8*/ 	.word	0x00000e00


	//   ....[11]....
        /*00fc*/ 	.word	0x00000e10


	//   ....[12]....
        /*0100*/ 	.word	0x00000e30


	//   ....[13]....
        /*0104*/ 	.word	0x00000e70


	//   ....[14]....
        /*0108*/ 	.word	0x00000e80


	//   ....[15]....
        /*010c*/ 	.word	0x00000e90


	//   ....[16]....
        /*0110*/ 	.word	0x00000eb0


	//   ....[17]....
        /*0114*/ 	.word	0x00000ee0


	//   ....[18]....
        /*0118*/ 	.word	0x00000f00


	//   ....[19]....
        /*011c*/ 	.word	0x00000f10


	//   ....[20]....
        /*0120*/ 	.word	0x00001230


	//   ....[21]....
        /*0124*/ 	.word	0x00001290


	//   ....[22]....
        /*0128*/ 	.word	0x000012f0


	//   ....[23]....
        /*012c*/ 	.word	0x00001350


	//   ....[24]....
        /*0130*/ 	.word	0x000013b0


	//   ....[25]....
        /*0134*/ 	.word	0x00001410


	//   ....[26]....
        /*0138*/ 	.word	0x00001480


	//   ....[27]....
        /*013c*/ 	.word	0x000014f0


	//   ....[28]....
        /*0140*/ 	.word	0x00001560


	//   ....[29]....
        /*0144*/ 	.word	0x000015d0


	//   ....[30]....
        /*0148*/ 	.word	0x00001630


	//   ....[31]....
        /*014c*/ 	.word	0x000016a0


	//   ....[32]....
        /*0150*/ 	.word	0x00001710


	//   ....[33]....
        /*0154*/ 	.word	0x00001780


	//   ....[34]....
        /*0158*/ 	.word	0x000017f0


	//   ....[35]....
        /*015c*/ 	.word	0x00001850


	//   ....[36]....
        /*0160*/ 	.word	0x000018c0


	//   ....[37]....
        /*0164*/ 	.word	0x00001930


	//   ....[38]....
        /*0168*/ 	.word	0x000019a0


	//   ....[39]....
        /*016c*/ 	.word	0x00001a10


	//----- nvinfo : EIATTR_EXIT_INSTR_OFFSETS
	.align		4
.L_1505:
        /*0170*/ 	.byte	0x04, 0x1c
        /*0172*/ 	.short	(.L_1507 - .L_1506)


	//   ....[0]....
.L_1506:
        /*0174*/ 	.word	0x00000070


	//   ....[1]....
        /*0178*/ 	.word	0x000011d0


	//----- nvinfo : EIATTR_MAX_THREADS
	.align		4
.L_1507:
        /*017c*/ 	.byte	0x04, 0x05
        /*017e*/ 	.short	(.L_1509 - .L_1508)
.L_1508:
        /*0180*/ 	.word	0x00000400
        /*0184*/ 	.word	0x00000001
        /*0188*/ 	.word	0x00000001


	//----- nvinfo : EIATTR_CRS_STACK_SIZE
	.align		4
.L_1509:
        /*018c*/ 	.byte	0x04, 0x1e
        /*018e*/ 	.short	(.L_1511 - .L_1510)
.L_1510:
        /*0190*/ 	.word	0x00000000


	//----- nvinfo : EIATTR_CBANK_PARAM_SIZE
	.align		4
.L_1511:
        /*0194*/ 	.byte	0x03, 0x19
        /*0196*/ 	.short	0x0128


	//----- nvinfo : EIATTR_PARAM_CBANK
	.align		4
        /*0198*/ 	.byte	0x04, 0x0a
        /*019a*/ 	.short	(.L_1513 - .L_1512)
	.align		4
.L_1512:
        /*019c*/ 	.word	index@(.nv.constant0._ZN10layer_norm40ln_parallel_residual_bwd_finalize_kernelINS_22Kernel_traits_finalizeILj6144E13__nv_bfloat16S2_fS2_fjLb0ELj1024ELj4ENS_18Kernel_traits_baseILj6144ES2_S2_fS2_fjLj1024EEEEELb0EEEvNS_9BwdParamsE)
        /*01a0*/ 	.short	0x0210
        /*01a2*/ 	.short	0x0128


	//----- nvinfo : EIATTR_SW_WAR
	.align		4
.L_1513:
        /*01a4*/ 	.byte	0x04, 0x36
        /*01a6*/ 	.short	(.L_1515 - .L_1514)
.L_1514:
        /*01a8*/ 	.word	0x00000008
.L_1515:


//--------------------- .nv.info._ZN10layer_norm31ln_parallel_residual_bwd_kernelINS_13Kernel_traitsI13__nv_bfloat16S2_fS2_fjLj6144ELj1ELj1ELj8ELj16ENS_18Kernel_traits_baseILj6144ES2_S2_fS2_fjLj256EEEEELb1ELb1ELb0EEEvNS_9BwdParamsE --------------------------
	.section	.nv.info._ZN10layer_norm31ln_parallel_residual_bwd_kernelINS_13Kernel_traitsI13__nv_bfloat16S2_fS2_fjLj6144ELj1ELj1ELj8ELj16ENS_18Kernel_traits_baseILj6144ES2_S2_fS2_fjLj256EEEEELb1ELb1ELb0EEEvNS_9BwdParamsE,"",@"SHT_CUDA_INFO"
	.sectionflags	@""
	.align	4


	//----- nvinfo : EIATTR_CUDA_API_VERSION
	.align		4
        /*0000*/ 	.byte	0x04, 0x37
        /*0002*/ 	.short	(.L_1517 - .L_1516)
.L_1516:
        /*0004*/ 	.word	0x00000082


	//----- nvinfo : EIATTR_KPARAM_INFO
	.align		4
.L_1517:
        /*0008*/ 	.byte	0x04, 0x17
        /*000a*/ 	.short	(.L_1519 - .L_1518)
.L_1518:
        /*000c*/ 	.word	0x00000000
        /*0010*/ 	.short	0x0000
        /*0012*/ 	.short	0x0000
        /*0014*/ 	.byte	0x00, 0xf0, 0xa1, 0x04


	//----- nvinfo : EIATTR_SPARSE_MMA_MASK
	.align		4
.L_1519:
        /*0018*/ 	.byte	0x03, 0x50
        /*001a*/ 	.short	0x0000


	//----- nvinfo : EIATTR_MAXREG_COUNT
	.align		4
        /*001c*/ 	.byte	0x03, 0x1b
        /*001e*/ 	.short	0x00ff


	//----- nvinfo : EIATTR_NUM_BARRIERS
	.align		4
        /*0020*/ 	.byte	0x02, 0x4c
        /*0022*/ 	.byte	0x01
	.zero		1


	//----- nvinfo : EIATTR_MERCURY_ISA_VERSION
	.align		4
        /*0024*/ 	.byte	0x03, 0x5f
        /*0026*/ 	.short	0x0101


	//----- nvinfo : EIATTR_COOP_GROUP_MASK_REGIDS
	.align		4
        /*0028*/ 	.byte	0x04, 0x29
        /*002a*/ 	.short	(.L_1521 - .L_1520)


	//   ....[0]....
.L_1520:
        /*002c*/ 	.word	0xffffffff


	//   ....[1]....
        /*0030*/ 	.word	0xffffffff


	//   ....[2]....
        /*0034*/ 	.word	0xffffffff


	//   ....[3]....
        /*0038*/ 	.word	0xffffffff


	//   ....[4]....
        /*003c*/ 	.word	0xffffffff


	//   ....[5]....
        /*0040*/ 	.word	0xffffffff


	//   ....[6]....
        /*0044*/ 	.word	0xffffffff


	//   ....[7]....
        /*0048*/ 	.word	0xffffffff


	//   ....[8]....
        /*004c*/ 	.word	0xffffffff


	//   ....[9]....
        /*0050*/ 	.word	0xffffffff


	//   ....[10]....
        /*0054*/ 	.word	0x05000085


	//   ....[11]....
        /*0058*/ 	.word	0x05000085


	//   ....[12]....
        /*005c*/ 	.word	0x05000085


	//   ....[13]....
        /*0060*/ 	.word	0x05000085


	//   ....[14]....
        /*0064*/ 	.word	0x05000085


	//   ....[15]....
        /*0068*/ 	.word	0x05000085


	//   ....[16]....
        /*006c*/ 	.word	0x05000085


	//   ....[17]....
        /*0070*/ 	.word	0x05000085


	//   ....[18]....
        /*0074*/ 	.word	0x05000085


	//   ....[19]....
        /*0078*/ 	.word	0x05000085


	//----- nvinfo : EIATTR_COOP_GROUP_INSTR_OFFSETS
	.align		4
.L_1521:
        /*007c*/ 	.byte	0x04, 0x28
        /*007e*/ 	.short	(.L_1523 - .L_1522)


	//   ....[0]....
.L_1522:
        /*0080*/ 	.word	0x00001a00


	//   ....[1]....
        /*0084*/ 	.word	0x00001a10


	//   ....[2]....
        /*0088*/ 	.word	0x00001a40


	//   ....[3]....
        /*008c*/ 	.word	0x00001a50


	//   ....[4]....
        /*0090*/ 	.word	0x00001a80


	//   ....[5]....
        /*0094*/ 	.word	0x00001a90


	//   ....[6]....
        /*0098*/ 	.word	0x00001ac0


	//   ....[7]....
        /*009c*/ 	.word	0x00001ad0


	//   ....[8]....
        /*00a0*/ 	.word	0x00001b00


	//   ....[9]....
        /*00a4*/ 	.word	0x00001b10


	//   ....[10]....
        /*00a8*/ 	.word	0x00003780


	//   ....[11]....
        /*00ac*/ 	.word	0x000037d0


	//   ....[12]....
        /*00b0*/ 	.word	0x00003840


	//   ....[13]....
        /*00b4*/ 	.word	0x000038a0


	//   ....[14]....
        /*00b8*/ 	.word	0x00003910


	//   ....[15]....
        /*00bc*/ 	.word	0x00003970


	//   ....[16]....
        /*00c0*/ 	.word	0x000039e0


	//   ....[17]....
        /*00c4*/ 	.word	0x00003a40


	//   ....[18]....
        /*00c8*/ 	.word	0x00003ab0


	//   ....[19]....
        /*00cc*/ 	.word	0x00003b10


	//----- nvinfo : EIATTR_EXIT_INSTR_OFFSETS
	.align		4
.L_1523:
        /*00d0*/ 	.byte	0x04, 0x1c
        /*00d2*/ 	.short	(.L_1525 - .L_1524)


	//   ....[0]....
.L_1524:
        /*00d4*/ 	.word	0x00003690


	//   ....[1]....
        /*00d8*/ 	.word	0x00003720


	//----- nvinfo : EIATTR_MAX_THREADS
	.align		4
.L_1525:
        /*00dc*/ 	.byte	0x04, 0x05
        /*00de*/ 	.short	(.L_1527 - .L_1526)
.L_1526:
        /*00e0*/ 	.word	0x00000100
        /*00e4*/ 	.word	0x00000001
        /*00e8*/ 	.word	0x00000001


	//----- nvinfo : EIATTR_CRS_STACK_SIZE
	.align		4
.L_1527:
        /*00ec*/ 	.byte	0x04, 0x1e
        /*00ee*/ 	.short	(.L_1529 - .L_1528)
.L_1528:
        /*00f0*/ 	.word	0x00000000


	//----- nvinfo : EIATTR_CBANK_PARAM_SIZE
	.align		4
.L_1529:
        /*00f4*/ 	.byte	0x03, 0x19
        /*00f6*/ 	.short	0x0128


	//----- nvinfo : EIATTR_PARAM_CBANK
	.align		4
        /*00f8*/ 	.byte	0x04, 0x0a
        /*00fa*/ 	.short	(.L_1531 - .L_1530)
	.align		4
.L_1530:
        /*00fc*/ 	.word	index@(.nv.constant0._ZN10layer_norm31ln_parallel_residual_bwd_kernelINS_13Kernel_traitsI13__nv_bfloat16S2_fS2_fjLj6144ELj1ELj1ELj8ELj16ENS_18Kernel_traits_baseILj6144ES2_S2_fS2_fjLj256EEEEELb1ELb1ELb0EEEvNS_9BwdParamsE)
        /*0100*/ 	.short	0x0210
        /*0102*/ 	.short	0x0128


	//----- nvinfo : EIATTR_SW_WAR
	.align		4
.L_1531:
        /*0104*/ 	.byte	0x04, 0x36
        /*0106*/ 	.short	(.L_1533 - .L_1532)
.L_1532:
        /*0108*/ 	.word	0x00000008
.L_1533:


//--------------------- .nv.info._ZN10layer_norm22ln_bwd_finalize_kernelINS_22Kernel_traits_finalizeILj6144E13__nv_bfloat16S2_fS2_fjLb0ELj1024ELj4ENS_18Kernel_traits_baseILj6144ES2_S2_fS2_fjLj1024EEEEELb0ELb1EEEvNS_9BwdParamsE --------------------------
	.section	.nv.info._ZN10layer_norm22ln_bwd_finalize_kernelINS_22Kernel_traits_finalizeILj6144E13__nv_bfloat16S2_fS2_fjLb0ELj1024ELj4ENS_18Kernel_traits_baseILj6144ES2_S2_fS2_fjLj1024EEEEELb0ELb1EEEvNS_9BwdParamsE,"",@"SHT_CUDA_INFO"
	.sectionflags	@""
	.align	4


	//----- nvinfo : EIATTR_CUDA_API_VERSION
	.align		4
        /*0000*/ 	.byte	0x04, 0x37
        /*0002*/ 	.short	(.L_1535 - .L_1534)
.L_1534:
        /*0004*/ 	.word	0x00000082


	//----- nvinfo : EIATTR_KPARAM_INFO
	.align		4
.L_1535:
        /*0008*/ 	.byte	0x04, 0x17
        /*000a*/ 	.short	(.L_1537 - .L_1536)
.L_1536:
        /*000c*/ 	.word	0x00000000
        /*0010*/ 	.short	0x0000
        /*0012*/ 	.short	0x0000
        /*0014*/ 	.byte	0x00, 0xf0, 0xa1, 0x04


	//----- nvinfo : EIATTR_SPARSE_MMA_MASK
	.align		4
.L_1537:
        /*0018*/ 	.byte	0x03, 0x50
        /*001a*/ 	.short	0x0000


	//----- nvinfo : EIATTR_MAXREG_COUNT
	.align		4
        /*001c*/ 	.byte	0x03, 0x1b
        /*001e*/ 	.short	0x0040


	//----- nvinfo : EIATTR_NUM_BARRIERS
	.align		4
        /*0020*/ 	.byte	0x02, 0x4c
        /*0022*/ 	.byte	0x01
	.zero		1


	//----- nvinfo : EIATTR_MERCURY_ISA_VERSION
	.align		4
        /*0024*/ 	.byte	0x03, 0x5f
        /*0026*/ 	.short	0x0101


	//----- nvinfo : EIATTR_COOP_GROUP_MASK_REGIDS
	.align		4
        /*0028*/ 	.byte	0x04, 0x29
        /*002a*/ 	.short	(.L_1539 - .L_1538)


	//   ....[0]....
.L_1538:
        /*002c*/ 	.word	0xffffffff


	//   ....[1]....
        /*0030*/ 	.word	0xffffffff


	//   ....[2]....
        /*0034*/ 	.word	0xffffffff


	//   ....[3]....
        /*0038*/ 	.word	0xffffffff


	//   ....[4]....
        /*003c*/ 	.word	0xffffffff


	//   ....[5]....
        /*0040*/ 	.word	0xffffffff


	//   ....[6]....
        /*0044*/ 	.word	0xffffffff


	//   ....[7]....
        /*0048*/ 	.word	0xffffffff


	//   ....[8]....
        /*004c*/ 	.word	0xffffffff


	//   ....[9]....
        /*0050*/ 	.word	0xffffffff


	//   ....[10]....
        /*0054*/ 	.word	0x05000011


	//   ....[11]....
        /*0058*/ 	.word	0x05000011


	//   ....[12]....
        /*005c*/ 	.word	0x05000011


	//   ....[13]....
        /*0060*/ 	.word	0x05000011


	//   ....[14]....
        /*0064*/ 	.word	0x05000011


	//   ....[15]....
        /*0068*/ 	.word	0x05000011


	//   ....[16]....
        /*006c*/ 	.word	0x05000011


	//   ....[17]....
        /*0070*/ 	.word	0x05000011


	//   ....[18]....
        /*0074*/ 	.word	0x05000011


	//   ....[19]....
        /*0078*/ 	.word	0x05000011


	//----- nvinfo : EIATTR_COOP_GROUP_INSTR_OFFSETS
	.align		4
.L_1539:
        /*007c*/ 	.byte	0x04, 0x28
        /*007e*/ 	.short	(.L_1541 - .L_1540)


	//   ....[0]....
.L_1540:
        /*0080*/ 	.word	0x000008e0


	//   ....[1]....
        /*0084*/ 	.word	0x000008f0


	//   ....[2]....
        /*0088*/ 	.word	0x00000920


	//   ....[3]....
        /*008c*/ 	.word	0x00000930


	//   ....[4]....
        /*0090*/ 	.word	0x00000960


	//   ....[5]....
        /*0094*/ 	.word	0x00000970


	//   ....[6]....
        /*0098*/ 	.word	0x000009a0


	//   ....[7]....
        /*009c*/ 	.word	0x000009b0


	//   ....[8]....
        /*00a0*/ 	.word	0x000009e0


	//   ....[9]....
        /*00a4*/ 	.word	0x000009f0


	//   ....[10]....
        /*00a8*/ 	.word	0x00000bf0


	//   ....[11]....
        /*00ac*/ 	.word	0x00000c60


	//   ....[12]....
        /*00b0*/ 	.word	0x00000cd0


	//   ....[13]....
        /*00b4*/ 	.word	0x00000d40


	//   ....[14]....
        /*00b8*/ 	.word	0x00000db0


	//   ....[15]....
        /*00bc*/ 	.word	0x00000e10


	//   ....[16]....
        /*00c0*/ 	.word	0x00000e80


	//   ....[17]....
        /*00c4*/ 	.word	0x00000ef0


	//   ....[18]....
        /*00c8*/ 	.word	0x00000f60


	//   ....[19]....
        /*00cc*/ 	.word	0x00000fd0


	//----- nvinfo : EIATTR_EXIT_INSTR_OFFSETS
	.align		4
.L_1541:
        /*00d0*/ 	.byte	0x04, 0x1c
        /*00d2*/ 	.short	(.L_1543 - .L_1542)


	//   ....[0]....
.L_1542:
        /*00d4*/ 	.word	0x00000070


	//   ....[1]....
        /*00d8*/ 	.word	0x00000b90


	//----- nvinfo : EIATTR_MAX_THREADS
	.align		4
.L_1543:
        /*00dc*/ 	.byte	0x04, 0x05
        /*00de*/ 	.short	(.L_1545 - .L_1544)
.L_1544:
        /*00e0*/ 	.word	0x00000400
        /*00e4*/ 	.word	0x00000001
        /*00e8*/ 	.word	0x00000001


	//----- nvinfo : EIATTR_CRS_STACK_SIZE
	.align		4
.L_1545:
        /*00ec*/ 	.byte	0x04, 0x1e
        /*00ee*/ 	.short	(.L_1547 - .L_1546)
.L_1546:
        /*00f0*/ 	.word	0x00000000


	//----- nvinfo : EIATTR_CBANK_PARAM_SIZE
	.align		4
.L_1547:
        /*00f4*/ 	.byte	0x03, 0x19
        /*00f6*/ 	.short	0x0128


	//----- nvinfo : EIATTR_PARAM_CBANK
	.align		4
        /*00f8*/ 	.byte	0x04, 0x0a
        /*00fa*/ 	.short	(.L_1549 - .L_1548)
	.align		4
.L_1548:
        /*00fc*/ 	.word	index@(.nv.constant0._ZN10layer_norm22ln_bwd_finalize_kernelINS_22Kernel_traits_finalizeILj6144E13__nv_bfloat16S2_fS2_fjLb0ELj1024ELj4ENS_18Kernel_traits_baseILj6144ES2_S2_fS2_fjLj1024EEEEELb0ELb1EEEvNS_9BwdParamsE)
        /*0100*/ 	.short	0x0210
        /*0102*/ 	.short	0x0128


	//----- nvinfo : EIATTR_SW_WAR
	.align		4
.L_1549:
        /*0104*/ 	.byte	0x04, 0x36
        /*0106*/ 	.short	(.L_1551 - .L_1550)
.L_1550:
        /*0108*/ 	.word	0x00000008
.L_1551:


//--------------------- .nv.info._ZN10layer_norm40ln_parallel_residual_bwd_finalize_kernelINS_22Kernel_traits_finalizeILj6144E13__nv_bfloat16S2_fS2_fjLb0ELj1024ELj4ENS_18Kernel_traits_baseILj6144ES2_S2_fS2_fjLj1024EEEEELb1EEEvNS_9BwdParamsE --------------------------
	.section	.nv.info._ZN10layer_norm40ln_parallel_residual_bwd_finalize_kernelINS_22Kernel_traits_finalizeILj6144E13__nv_bfloat16S2_fS2_fjLb0ELj1024ELj4ENS_18Kernel_traits_baseILj6144ES2_S2_fS2_fjLj1024EEEEELb1EEEvNS_9BwdParamsE,"",@"SHT_CUDA_INFO"
	.sectionflags	@""
	.align	4


	//----- nvinfo : EIATTR_CUDA_API_VERSION
	.align		4
        /*0000*/ 	.byte	0x04, 0x37
        /*0002*/ 	.short	(.L_1553 - .L_1552)
.L_1552:
        /*0004*/ 	.word	0x00000082


	//----- nvinfo : EIATTR_KPARAM_INFO
	.align		4
.L_1553:
        /*0008*/ 	.byte	0x04, 0x17
        /*000a*/ 	.short	(.L_1555 - .L_1554)
.L_1554:
        /*000c*/ 	.word	0x00000000
        /*0010*/ 	.short	0x0000
        /*0012*/ 	.short	0x0000
        /*0014*/ 	.byte	0x00, 0xf0, 0xa1, 0x04


	//----- nvinfo : EIATTR_SPARSE_MMA_MASK
	.align		4
.L_1555:
        /*0018*/ 	.byte	0x03, 0x50
        /*001a*/ 	.short	0x0000


	//----- nvinfo : EIATTR_MAXREG_COUNT
	.align		4
        /*001c*/ 	.byte	0x03, 0x1b
        /*001e*/ 	.short	0x0040


	//----- nvinfo : EIATTR_NUM_BARRIERS
	.align		4
        /*0020*/ 	.byte	0x02, 0x4c
        /*0022*/ 	.byte	0x01
	.zero		1


	//----- nvinfo : EIATTR_MERCURY_ISA_VERSION
	.align		4
        /*0024*/ 	.byte	0x03, 0x5f
        /*0026*/ 	.short	0x0101


	//----- nvinfo : EIATTR_COOP_GROUP_MASK_REGIDS
	.align		4
        /*0028*/ 	.byte	0x04, 0x29
        /*002a*/ 	.short	(.L_1557 - .L_1556)


	//   ....[0]....
.L_1556:
        /*002c*/ 	.word	0xffffffff


	//   ....[1]....
        /*0030*/ 	.word	0xffffffff


	//   ....[2]....
        /*0034*/ 	.word	0xffffffff


	//   ....[3]....
        /*0038*/ 	.word	0xffffffff


	//   ....[4]....
        /*003c*/ 	.word	0xffffffff


	//   ....[5]....
        /*0040*/ 	.word	0xffffffff


	//   ....[6]....
        /*0044*/ 	.word	0xffffffff


	//   ....[7]....
        /*0048*/ 	.word	0xffffffff


	//   ....[8]....
        /*004c*/ 	.word	0xffffffff


	//   ....[9]....
        /*0050*/ 	.word	0xffffffff


	//   ....[10]....
        /*0054*/ 	.word	0xffffffff


	//   ....[11]....
        /*0058*/ 	.word	0xffffffff


	//   ....[12]....
        /*005c*/ 	.word	0xffffffff


	//   ....[13]....
        /*0060*/ 	.word	0xffffffff


	//   ....[14]....
        /*0064*/ 	.word	0xffffffff


	//   ....[15]....
        /*0068*/ 	.word	0xffffffff


	//   ....[16]....
        /*006c*/ 	.word	0xffffffff


	//   ....[17]....
        /*0070*/ 	.word	0xffffffff


	//   ....[18]....
        /*0074*/ 	.word	0xffffffff


	//   ....[19]....
        /*0078*/ 	.word	0xffffffff


	//   ....[20]....
        /*007c*/ 	.word	0x0500000b


	//   ....[21]....
        /*0080*/ 	.word	0x0500000b


	//   ....[22]....
        /*0084*/ 	.word	0x0500000b


	//   ....[23]....
        /*0088*/ 	.word	0x0500000b


	//   ....[24]....
        /*008c*/ 	.word	0x0500000b


	//   ....[25]....
        /*0090*/ 	.word	0x0500000b


	//   ....[26]....
        /*0094*/ 	.word	0x0500000b


	//   ....[27]....
        /*0098*/ 	.word	0x0500000b


	//   ....[28]....
        /*009c*/ 	.word	0x0500000b


	//   ....[29]....
        /*00a0*/ 	.word	0x0500000b


	//   ....[30]....
        /*00a4*/ 	.word	0x0500000b


	//   ....[31]....
        /*00a8*/ 	.word	0x0500000b


	//   ....[32]....
        /*00ac*/ 	.word	0x0500000b


	//   ....[33]....
        /*00b0*/ 	.word	0x0500000b


	//   ....[34]....
        /*00b4*/ 	.word	0x0500000b


	//   ....[35]....
        /*00b8*/ 	.word	0x0500000b


	//   ....[36]....
        /*00bc*/ 	.word	0x0500000b


	//   ....[37]....
        /*00c0*/ 	.word	0x0500000b


	//   ....[38]....
        /*00c4*/ 	.word	0x0500000b


	//   ....[39]....
        /*00c8*/ 	.word	0x0500000b


	//----- nvinfo : EIATTR_COOP_GROUP_INSTR_OFFSETS
	.align		4
.L_1557:
        /*00cc*/ 	.byte	0x04, 0x28
        /*00ce*/ 	.short	(.L_1559 - .L_1558)


	//   ....[0]....
.L_1558:
        /*00d0*/ 	.word	0x00000ce0


	//   ....[1]....
        /*00d4*/ 	.word	0x00000cf0


	//   ....[2]....
        /*00d8*/ 	.word	0x00000d00


	//   ....[3]....
        /*00dc*/ 	.word	0x00000d10


	//   ....[4]....
        /*00e0*/ 	.word	0x00000d40


	//   ....[5]....
        /*00e4*/ 	.word	0x00000d70


	//   ....[6]....
        /*00e8*/ 	.word	0x00000d80


	//   ....[7]....
        /*00ec*/ 	.word	0x00000d90


	//   ....[8]....
        /*00f0*/ 	.word	0x00000db0


	//   ....[9]....
        /*00f4*/ 	.word	0x00000df0


	//   ....[10]....
        /*00f8*/ 	.word	0x00000e00


	//   ....[11]....
        /*00fc*/ 	.word	0x00000e10


	//   ....[12]....
        /*0100*/ 	.word	0x00000e30


	//   ....[13]....
        /*0104*/ 	.word	0x00000e70


	//   ....[14]....
        /*0108*/ 	.word	0x00000e80


	//   ....[15]....
        /*010c*/ 	.word	0x00000e90


	//   ....[16]....
        /*0110*/ 	.word	0x00000eb0


	//   ....[17]....
        /*0114*/ 	.word	0x00000ee0


	//   ....[18]....
        /*0118*/ 	.word	0x00000f00


	//   ....[19]....
        /*011c*/ 	.word	0x00000f10


	//   ....[20]....
        /*0120*/ 	.word	0x00001210


	//   ....[21]....
        /*0124*/ 	.word	0x00001270


	//   ....[22]....
        /*0128*/ 	.word	0x000012d0


	//   ....[23]....
        /*012c*/ 	.word	0x00001330


	//   ....[24]....
        /*0130*/ 	.word	0x00001390


	//   ....[25]....
        /*0134*/ 	.word	0x000013f0


	//   ....[26]....
        /*0138*/ 	.word	0x00001460


	//   ....[27]....
        /*013c*/ 	.word	0x000014d0


	//   ....[28]....
        /*0140*/ 	.word	0x00001540


	//   ....[29]....
        /*0144*/ 	.word	0x000015b0


	//   ....[30]....
        /*0148*/ 	.word	0x00001610


	//   ....[31]....
        /*014c*/ 	.word	0x00001680


	//   ....[32]....
        /*0150*/ 	.word	0x000016f0


	//   ....[33]....
        /*0154*/ 	.word	0x00001760


	//   ....[34]....
        /*0158*/ 	.word	0x000017d0


	//   ....[35]....
        /*015c*/ 	.word	0x00001830


	//   ....[36]....
        /*0160*/ 	.word	0x000018a0


	//   ....[37]....
        /*0164*/ 	.word	0x00001910


	//   ....[38]....
        /*0168*/ 	.word	0x00001980


	//   ....[39]....
        /*016c*/ 	.word	0x000019f0


	//----- nvinfo : EIATTR_EXIT_INSTR_OFFSETS
	.align		4
.L_1559:
        /*0170*/ 	.byte	0x04, 0x1c
        /*0172*/ 	.short	(.L_1561 - .L_1560)


	//   ....[0]....
.L_1560:
        /*0174*/ 	.word	0x00000070


	//   ....[1]....
        /*0178*/ 	.word	0x000011b0


	//----- nvinfo : EIATTR_MAX_THREADS
	.align		4
.L_1561:
        /*017c*/ 	.byte	0x04, 0x05
        /*017e*/ 	.short	(.L_1563 - .L_1562)
.L_1562:
        /*0180*/ 	.word	0x00000400
        /*0184*/ 	.word	0x00000001
        /*0188*/ 	.word	0x00000001


	//----- nvinfo : EIATTR_CRS_STACK_SIZE
	.align		4
.L_1563:
        /*018c*/ 	.byte	0x04, 0x1e
        /*018e*/ 	.short	(.L_1565 - .L_1564)
.L_1564:
        /*0190*/ 	.word	0x00000000


	//----- nvinfo : EIATTR_CBANK_PARAM_SIZE
	.align		4
.L_1565:
        /*0194*/ 	.byte	0x03, 0x19
        /*0196*/ 	.short	0x0128


	//----- nvinfo : EIATTR_PARAM_CBANK
	.align		4
        /*0198*/ 	.byte	0x04, 0x0a
        /*019a*/ 	.short	(.L_1567 - .L_1566)
	.align		4
.L_1566:
        /*019c*/ 	.word	index@(.nv.constant0._ZN10layer_norm40ln_parallel_residual_bwd_finalize_kernelINS_22Kernel_traits_finalizeILj6144E13__nv_bfloat16S2_fS2_fjLb0ELj1024ELj4ENS_18Kernel_traits_baseILj6144ES2_S2_fS2_fjLj1024EEEEELb1EEEvNS_9BwdParamsE)
        /*01a0*/ 	.short	0x0210
        /*01a2*/ 	.short	0x0128


	//----- nvinfo : EIATTR_SW_WAR
	.align		4
.L_1567:
        /*01a4*/ 	.byte	0x04, 0x36
        /*01a6*/ 	.short	(.L_1569 - .L_1568)
.L_1568:
        /*01a8*/ 	.word	0x00000008
.L_1569:


//--------------------- .nv.info._ZN10layer_norm31ln_parallel_residual_bwd_kernelINS_13Kernel_traitsI13__nv_bfloat16S2_fS2_fjLj6144ELj1ELj1ELj8ELj16ENS_18Kernel_traits_baseILj6144ES2_S2_fS2_fjLj256EEEEELb1ELb1ELb1EEEvNS_9BwdParamsE --------------------------
	.section	.nv.info._ZN10layer_norm31ln_parallel_residual_bwd_kernelINS_13Kernel_traitsI13__nv_bfloat16S2_fS2_fjLj6144ELj1ELj1ELj8ELj16ENS_18Kernel_traits_baseILj6144ES2_S2_fS2_fjLj256EEEEELb1ELb1ELb1EEEvNS_9BwdParamsE,"",@"SHT_CUDA_INFO"
	.sectionflags	@""
	.align	4


	//----- nvinfo : EIATTR_CUDA_API_VERSION
	.align		4
        /*0000*/ 	.byte	0x04, 0x37
        /*0002*/ 	.short	(.L_1571 - .L_1570)
.L_1570:
        /*0004*/ 	.word	0x00000082


	//----- nvinfo : EIATTR_KPARAM_INFO
	.align		4
.L_1571:
        /*0008*/ 	.byte	0x04, 0x17
        /*000a*/ 	.short	(.L_1573 - .L_1572)
.L_1572:
        /*000c*/ 	.word	0x00000000
        /*0010*/ 	.short	0x0000
        /*0012*/ 	.short	0x0000
        /*0014*/ 	.byte	0x00, 0xf0, 0xa1, 0x04


	//----- nvinfo : EIATTR_SPARSE_MMA_MASK
	.align		4
.L_1573:
        /*0018*/ 	.byte	0x03, 0x50
        /*001a*/ 	.short	0x0000


	//----- nvinfo : EIATTR_MAXREG_COUNT
	.align		4
        /*001c*/ 	.byte	0x03, 0x1b
        /*001e*/ 	.short	0x00ff


	//----- nvinfo : EIATTR_NUM_BARRIERS
	.align		4
        /*0020*/ 	.byte	0x02, 0x4c
        /*0022*/ 	.byte	0x01
	.zero		1


	//----- nvinfo : EIATTR_MERCURY_ISA_VERSION
	.align		4
        /*0024*/ 	.byte	0x03, 0x5f
        /*0026*/ 	.short	0x0101


	//----- nvinfo : EIATTR_COOP_GROUP_MASK_REGIDS
	.align		4
        /*0028*/ 	.byte	0x04, 0x29
        /*002a*/ 	.short	(.L_1575 - .L_1574)


	//   ....[0]....
.L_1574:
        /*002c*/ 	.word	0xffffffff


	//   ....[1]....
        /*0030*/ 	.word	0xffffffff


	//   ....[2]....
        /*0034*/ 	.word	0xffffffff


	//   ....[3]....
        /*0038*/ 	.word	0xffffffff


	//   ....[4]....
        /*003c*/ 	.word	0xffffffff


	//   ....[5]....
        /*0040*/ 	.word	0xffffffff


	//   ....[6]....
        /*0044*/ 	.word	0xffffffff


	//   ....[7]....
        /*0048*/ 	.word	0xffffffff


	//   ....[8]....
        /*004c*/ 	.word	0xffffffff


	//   ....[9]....
        /*0050*/ 	.word	0xffffffff


	//   ....[10]....
        /*0054*/ 	.word	0x05000032


	//   ....[11]....
        /*0058*/ 	.word	0x05000032


	//   ....[12]....
        /*005c*/ 	.word	0x05000032


	//   ....[13]....
        /*0060*/ 	.word	0x05000032


	//   ....[14]....
        /*0064*/ 	.word	0x05000032


	//   ....[15]....
        /*0068*/ 	.word	0x05000032


	//   ....[16]....
        /*006c*/ 	.word	0x05000032


	//   ....[17]....
        /*0070*/ 	.word	0x05000032


	//   ....[18]....
        /*0074*/ 	.word	0x05000032


	//   ....[19]....
        /*0078*/ 	.word	0x05000032


	//----- nvinfo : EIATTR_COOP_GROUP_INSTR_OFFSETS
	.align		4
.L_1575:
        /*007c*/ 	.byte	0x04, 0x28
        /*007e*/ 	.short	(.L_1577 - .L_1576)


	//   ....[0]....
.L_1576:
        /*0080*/ 	.word	0x00001860


	//   ....[1]....
        /*0084*/ 	.word	0x00001870


	//   ....[2]....
        /*0088*/ 	.word	0x000018a0


	//   ....[3]....
        /*008c*/ 	.word	0x000018b0


	//   ....[4]....
        /*0090*/ 	.word	0x000018e0


	//   ....[5]....
        /*0094*/ 	.word	0x000018f0


	//   ....[6]....
        /*0098*/ 	.word	0x00001920


	//   ....[7]....
        /*009c*/ 	.word	0x00001930


	//   ....[8]....
        /*00a0*/ 	.word	0x00001960


	//   ....[9]....
        /*00a4*/ 	.word	0x00001970


	//   ....[10]....
        /*00a8*/ 	.word	0x000035f0


	//   ....[11]....
        /*00ac*/ 	.word	0x00003640


	//   ....[12]....
        /*00b0*/ 	.word	0x000036b0


	//   ....[13]....
        /*00b4*/ 	.word	0x00003710


	//   ....[14]....
        /*00b8*/ 	.word	0x00003780


	//   ....[15]....
        /*00bc*/ 	.word	0x000037e0


	//   ....[16]....
        /*00c0*/ 	.word	0x00003850


	//   ....[17]....
        /*00c4*/ 	.word	0x000038b0


	//   ....[18]....
        /*00c8*/ 	.word	0x00003920


	//   ....[19]....
        /*00cc*/ 	.word	0x00003980


	//----- nvinfo : EIATTR_EXIT_INSTR_OFFSETS
	.align		4
.L_1577:
        /*00d0*/ 	.byte	0x04, 0x1c
        /*00d2*/ 	.short	(.L_1579 - .L_1578)


	//   ....[0]....
.L_1578:
        /*00d4*/ 	.word	0x00003590


	//----- nvinfo : EIATTR_MAX_THREADS
	.align		4
.L_1579:
        /*00d8*/ 	.byte	0x04, 0x05
        /*00da*/ 	.short	(.L_1581 - .L_1580)
.L_1580:
        /*00dc*/ 	.word	0x00000100
        /*00e0*/ 	.word	0x00000001
        /*00e4*/ 	.word	0x00000001


	//----- nvinfo : EIATTR_CRS_STACK_SIZE
	.align		4
.L_1581:
        /*00e8*/ 	.byte	0x04, 0x1e
        /*00ea*/ 	.short	(.L_1583 - .L_1582)
.L_1582:
        /*00ec*/ 	.word	0x00000000


	//----- nvinfo : EIATTR_CBANK_PARAM_SIZE
	.align		4
.L_1583:
        /*00f0*/ 	.byte	0x03, 0x19
        /*00f2*/ 	.short	0x0128


	//----- nvinfo : EIATTR_PARAM_CBANK
	.align		4
        /*00f4*/ 	.byte	0x04, 0x0a
        /*00f6*/ 	.short	(.L_1585 - .L_1584)
	.align		4
.L_1584:
        /*00f8*/ 	.word	index@(.nv.constant0._ZN10layer_norm31ln_parallel_residual_bwd_kernelINS_13Kernel_traitsI13__nv_bfloat16S2_fS2_fjLj6144ELj1ELj1ELj8ELj16ENS_18Kernel_traits_baseILj6144ES2_S2_fS2_fjLj256EEEEELb1ELb1ELb1EEEvNS_9BwdParamsE)
        /*00fc*/ 	.short	0x0210
        /*00fe*/ 	.short	0x0128


	//----- nvinfo : EIATTR_SW_WAR
	.align		4
.L_1585:
        /*0100*/ 	.byte	0x04, 0x36
        /*0102*/ 	.short	(.L_1587 - .L_1586)
.L_1586:
        /*0104*/ 	.word	0x00000008
.L_1587:


//--------------------- .nv.info._ZN10layer_norm31ln_parallel_residual_bwd_kernelINS_13Kernel_traitsIf13__nv_bfloat16fS2_fjLj6144ELj1ELj1ELj8ELj16ENS_18Kernel_traits_baseILj6144EfS2_fS2_fjLj256EEEEELb0ELb0ELb0EEEvNS_9BwdParamsE --------------------------
	.section	.nv.info._ZN10layer_norm31ln_parallel_residual_bwd_kernelINS_13Kernel_traitsIf13__nv_bfloat16fS2_fjLj6144ELj1ELj1ELj8ELj16ENS_18Kernel_traits_baseILj6144EfS2_fS2_fjLj256EEEEELb0ELb0ELb0EEEvNS_9BwdParamsE,"",@"SHT_CUDA_INFO"
	.sectionflags	@""
	.align	4


	//----- nvinfo : EIATTR_CUDA_API_VERSION
	.align		4
        /*0000*/ 	.byte	0x04, 0x37
        /*0002*/ 	.short	(.L_1589 - .L_1588)
.L_1588:
        /*0004*/ 	.word	0x00000082


	//----- nvinfo : EIATTR_KPARAM_INFO
	.align		4
.L_1589:
        /*0008*/ 	.byte	0x04, 0x17
        /*000a*/ 	.short	(.L_1591 - .L_1590)
.L_1590:
        /*000c*/ 	.word	0x00000000
        /*0010*/ 	.short	0x0000
        /*0012*/ 	.short	0x0000
        /*0014*/ 	.byte	0x00, 0xf0, 0xa1, 0x04


	//----- nvinfo : EIATTR_SPARSE_MMA_MASK
	.align		4
.L_1591:
        /*0018*/ 	.byte	0x03, 0x50
        /*001a*/ 	.short	0x0000


	//----- nvinfo : EIATTR_MAXREG_COUNT
	.align		4
        /*001c*/ 	.byte	0x03, 0x1b
        /*001e*/ 	.short	0x00ff


	//----- nvinfo : EIATTR_NUM_BARRIERS
	.align		4
        /*0020*/ 	.byte	0x02, 0x4c
        /*0022*/ 	.byte	0x01
	.zero		1


	//----- nvinfo : EIATTR_MERCURY_ISA_VERSION
	.align		4
        /*0024*/ 	.byte	0x03, 0x5f
        /*0026*/ 	.short	0x0101


	//----- nvinfo : EIATTR_COOP_GROUP_MASK_REGIDS
	.align		4
        /*0028*/ 	.byte	0x04, 0x29
        /*002a*/ 	.short	(.L_1593 - .L_1592)


	//   ....[0]....
.L_1592:
        /*002c*/ 	.word	0xffffffff


	//   ....[1]....
        /*0030*/ 	.word	0xffffffff


	//   ....[2]....
        /*0034*/ 	.word	0xffffffff


	//   ....[3]....
        /*0038*/ 	.word	0xffffffff


	//   ....[4]....
        /*003c*/ 	.word	0xffffffff


	//   ....[5]....
        /*0040*/ 	.word	0xffffffff


	//   ....[6]....
        /*0044*/ 	.word	0xffffffff


	//   ....[7]....
        /*0048*/ 	.word	0xffffffff


	//   ....[8]....
        /*004c*/ 	.word	0xffffffff


	//   ....[9]....
        /*0050*/ 	.word	0xffffffff


	//   ....[10]....
        /*0054*/ 	.word	0x050000ce


	//   ....[11]....
        /*0058*/ 	.word	0x050000ce


	//   ....[12]....
        /*005c*/ 	.word	0x050000ce


	//   ....[13]....
        /*0060*/ 	.word	0x050000ce


	//   ....[14]....
        /*0064*/ 	.word	0x050000ce


	//   ....[15]....
        /*0068*/ 	.word	0x050000ce


	//   ....[16]....
        /*006c*/ 	.word	0x050000ce


	//   ....[17]....
        /*0070*/ 	.word	0x050000ce


	//   ....[18]....
        /*0074*/ 	.word	0x050000ce


	//   ....[19]....
        /*0078*/ 	.word	0x050000ce


	//----- nvinfo : EIATTR_COOP_GROUP_INSTR_OFFSETS
	.align		4
.L_1593:
        /*007c*/ 	.byte	0x04, 0x28
        /*007e*/ 	.short	(.L_1595 - .L_1594)


	//   ....[0]....
.L_1594:
        /*0080*/ 	.word	0x00001f90


	//   ....[1]....
        /*0084*/ 	.word	0x00001fa0


	//   ....[2]....
        /*0088*/ 	.word	0x00001fd0


	//   ....[3]....
        /*008c*/ 	.word	0x00001fe0


	//   ....[4]....
        /*0090*/ 	.word	0x00002010


	//   ....[5]....
        /*0094*/ 	.word	0x00002020


	//   ....[6]....
        /*0098*/ 	.word	0x00002050


	//   ....[7]....
        /*009c*/ 	.word	0x00002060


	//   ....[8]....
        /*00a0*/ 	.word	0x00002090


	//   ....[9]....
        /*00a4*/ 	.word	0x000020a0


	//   ....[10]....
        /*00a8*/ 	.word	0x00003670


	//   ....[11]....
        /*00ac*/ 	.word	0x000036d0


	//   ....[12]....
        /*00b0*/ 	.word	0x00003730


	//   ....[13]....
        /*00b4*/ 	.word	0x00003790


	//   ....[14]....
        /*00b8*/ 	.word	0x00003800


	//   ....[15]....
        /*00bc*/ 	.word	0x00003860


	//   ....[16]....
        /*00c0*/ 	.word	0x000038d0


	//   ....[17]....
        /*00c4*/ 	.word	0x00003930


	//   ....[18]....
        /*00c8*/ 	.word	0x000039a0


	//   ....[19]....
        /*00cc*/ 	.word	0x00003a00


	//----- nvinfo : EIATTR_EXIT_INSTR_OFFSETS
	.align		4
.L_1595:
        /*00d0*/ 	.byte	0x04, 0x1c
        /*00d2*/ 	.short	(.L_1597 - .L_1596)


	//   ....[0]....
.L_1596:
        /*00d4*/ 	.word	0x00003510


	//   ....[1]....
        /*00d8*/ 	.word	0x00003620


	//----- nvinfo : EIATTR_MAX_THREADS
	.align		4
.L_1597:
        /*00dc*/ 	.byte	0x04, 0x05
        /*00de*/ 	.short	(.L_1599 - .L_1598)
.L_1598:
        /*00e0*/ 	.word	0x00000100
        /*00e4*/ 	.word	0x00000001
        /*00e8*/ 	.word	0x00000001


	//----- nvinfo : EIATTR_CRS_STACK_SIZE
	.align		4
.L_1599:
        /*00ec*/ 	.byte	0x04, 0x1e
        /*00ee*/ 	.short	(.L_1601 - .L_1600)
.L_1600:
        /*00f0*/ 	.word	0x00000000


	//----- nvinfo : EIATTR_CBANK_PARAM_SIZE
	.align		4
.L_1601:
        /*00f4*/ 	.byte	0x03, 0x19
        /*00f6*/ 	.short	0x0128


	//----- nvinfo : EIATTR_PARAM_CBANK
	.align		4
        /*00f8*/ 	.byte	0x04, 0x0a
        /*00fa*/ 	.short	(.L_1603 - .L_1602)
	.align		4
.L_1602:
        /*00fc*/ 	.word	index@(.nv.constant0._ZN10layer_norm31ln_parallel_residual_bwd_kernelINS_13Kernel_traitsIf13__nv_bfloat16fS2_fjLj6144ELj1ELj1ELj8ELj16ENS_18Kernel_traits_baseILj6144EfS2_fS2_fjLj256EEEEELb0ELb0ELb0EEEvNS_9BwdParamsE)
        /*0100*/ 	.short	0x0210
        /*0102*/ 	.short	0x0128


	//----- nvinfo : EIATTR_SW_WAR
	.align		4
.L_1603:
        /*0104*/ 	.byte	0x04, 0x36
        /*0106*/ 	.short	(.L_1605 - .L_1604)
.L_1604:
        /*0108*/ 	.word	0x00000008
.L_1605:


//--------------------- .nv.info._ZN10layer_norm31ln_parallel_residual_bwd_kernelINS_13Kernel_traitsIf13__nv_bfloat16fS2_fjLj6144ELj1ELj1ELj8ELj16ENS_18Kernel_traits_baseILj6144EfS2_fS2_fjLj256EEEEELb0ELb0ELb1EEEvNS_9BwdParamsE --------------------------
	.section	.nv.info._ZN10layer_norm31ln_parallel_residual_bwd_kernelINS_13Kernel_traitsIf13__nv_bfloat16fS2_fjLj6144ELj1ELj1ELj8ELj16ENS_18Kernel_traits_baseILj6144EfS2_fS2_fjLj256EEEEELb0ELb0ELb1EEEvNS_9BwdParamsE,"",@"SHT_CUDA_INFO"
	.sectionflags	@""
	.align	4


	//----- nvinfo : EIATTR_CUDA_API_VERSION
	.align		4
        /*0000*/ 	.byte	0x04, 0x37
        /*0002*/ 	.short	(.L_1607 - .L_1606)
.L_1606:
        /*0004*/ 	.word	0x00000082


	//----- nvinfo : EIATTR_KPARAM_INFO
	.align		4
.L_1607:
        /*0008*/ 	.byte	0x04, 0x17
        /*000a*/ 	.short	(.L_1609 - .L_1608)
.L_1608:
        /*000c*/ 	.word	0x00000000
        /*0010*/ 	.short	0x0000
        /*0012*/ 	.short	0x0000
        /*0014*/ 	.byte	0x00, 0xf0, 0xa1, 0x04


	//----- nvinfo : EIATTR_SPARSE_MMA_MASK
	.align		4
.L_1609:
        /*0018*/ 	.byte	0x03, 0x50
        /*001a*/ 	.short	0x0000


	//----- nvinfo : EIATTR_MAXREG_COUNT
	.align		4
        /*001c*/ 	.byte	0x03, 0x1b
        /*001e*/ 	.short	0x00ff


	//----- nvinfo : EIATTR_NUM_BARRIERS
	.align		4
        /*0020*/ 	.byte	0x02, 0x4c
        /*0022*/ 	.byte	0x01
	.zero		1


	//----- nvinfo : EIATTR_MERCURY_ISA_VERSION
	.align		4
        /*0024*/ 	.byte	0x03, 0x5f
        /*0026*/ 	.short	0x0101


	//----- nvinfo : EIATTR_COOP_GROUP_MASK_REGIDS
	.align		4
        /*0028*/ 	.byte	0x04, 0x29
        /*002a*/ 	.short	(.L_1611 - .L_1610)


	//   ....[0]....
.L_1610:
        /*002c*/ 	.word	0xffffffff


	//   ....[1]....
        /*0030*/ 	.word	0xffffffff


	//   ....[2]....
        /*0034*/ 	.word	0xffffffff


	//   ....[3]....
        /*0038*/ 	.word	0xffffffff


	//   ....[4]....
        /*003c*/ 	.word	0xffffffff


	//   ....[5]....
        /*0040*/ 	.word	0xffffffff


	//   ....[6]....
        /*0044*/ 	.word	0xffffffff


	//   ....[7]....
        /*0048*/ 	.word	0xffffffff


	//   ....[8]....
        /*004c*/ 	.word	0xffffffff


	//   ....[9]....
        /*0050*/ 	.word	0xffffffff


	//   ....[10]....
        /*0054*/ 	.word	0x0500007b


	//   ....[11]....
        /*0058*/ 	.word	0x0500007b


	//   ....[12]....
        /*005c*/ 	.word	0x0500007b


	//   ....[13]....
        /*0060*/ 	.word	0x0500007b


	//   ....[14]....
        /*0064*/ 	.word	0x0500007b


	//   ....[15]....
        /*0068*/ 	.word	0x0500007b


	//   ....[16]....
        /*006c*/ 	.word	0x0500007b


	//   ....[17]....
        /*0070*/ 	.word	0x0500007b


	//   ....[18]....
        /*0074*/ 	.word	0x0500007b


	//   ....[19]....
        /*0078*/ 	.word	0x0500007b


	//----- nvinfo : EIATTR_COOP_GROUP_INSTR_OFFSETS
	.align		4
.L_1611:
        /*007c*/ 	.byte	0x04, 0x28
        /*007e*/ 	.short	(.L_1613 - .L_1612)


	//   ....[0]....
.L_1612:
        /*0080*/ 	.word	0x00001fd0


	//   ....[1]....
        /*0084*/ 	.word	0x00001fe0


	//   ....[2]....
        /*0088*/ 	.word	0x00002010


	//   ....[3]....
        /*008c*/ 	.word	0x00002020


	//   ....[4]....
        /*0090*/ 	.word	0x00002050


	//   ....[5]....
        /*0094*/ 	.word	0x00002060


	//   ....[6]....
        /*0098*/ 	.word	0x00002090


	//   ....[7]....
        /*009c*/ 	.word	0x000020a0


	//   ....[8]....
        /*00a0*/ 	.word	0x000020d0


	//   ....[9]....
        /*00a4*/ 	.word	0x000020e0


	//   ....[10]....
        /*00a8*/ 	.word	0x00003960


	//   ....[11]....
        /*00ac*/ 	.word	0x000039b0


	//   ....[12]....
        /*00b0*/ 	.word	0x00003a10


	//   ....[13]....
        /*00b4*/ 	.word	0x00003a70


	//   ....[14]....
        /*00b8*/ 	.word	0x00003ad0


	//   ....[15]....
        /*00bc*/ 	.word	0x00003b30


	//   ....[16]....
        /*00c0*/ 	.word	0x00003b90


	//   ....[17]....
        /*00c4*/ 	.word	0x00003bf0


	//   ....[18]....
        /*00c8*/ 	.word	0x00003c50


	//   ....[19]....
        /*00cc*/ 	.word	0x00003cb0


	//----- nvinfo : EIATTR_EXIT_INSTR_OFFSETS
	.align		4
.L_1613:
        /*00d0*/ 	.byte	0x04, 0x1c
        /*00d2*/ 	.short	(.L_1615 - .L_1614)


	//   ....[0]....
.L_1614:
        /*00d4*/ 	.word	0x00003900


	//----- nvinfo : EIATTR_MAX_THREADS
	.align		4
.L_1615:
        /*00d8*/ 	.byte	0x04, 0x05
        /*00da*/ 	.short	(.L_1617 - .L_1616)
.L_1616:
        /*00dc*/ 	.word	0x00000100
        /*00e0*/ 	.word	0x00000001
        /*00e4*/ 	.word	0x00000001


	//----- nvinfo : EIATTR_CRS_STACK_SIZE
	.align		4
.L_1617:
        /*00e8*/ 	.byte	0x04, 0x1e
        /*00ea*/ 	.short	(.L_1619 - .L_1618)
.L_1618:
        /*00ec*/ 	.word	0x00000000


	//----- nvinfo : EIATTR_CBANK_PARAM_SIZE
	.align		4
.L_1619:
        /*00f0*/ 	.byte	0x03, 0x19
        /*00f2*/ 	.short	0x0128


	//----- nvinfo : EIATTR_PARAM_CBANK
	.align		4
        /*00f4*/ 	.byte	0x04, 0x0a
        /*00f6*/ 	.short	(.L_1621 - .L_1620)
	.align		4
.L_1620:
        /*00f8*/ 	.word	index@(.nv.constant0._ZN10layer_norm31ln_parallel_residual_bwd_kernelINS_13Kernel_traitsIf13__nv_bfloat16fS2_fjLj6144ELj1ELj1ELj8ELj16ENS_18Kernel_traits_baseILj6144EfS2_fS2_fjLj256EEEEELb0ELb0ELb1EEEvNS_9BwdParamsE)
        /*00fc*/ 	.short	0x0210
        /*00fe*/ 	.short	0x0128


	//----- nvinfo : EIATTR_SW_WAR
	.align		4
.L_1621:
        /*0100*/ 	.byte	0x04, 0x36
        /*0102*/ 	.short	(.L_1623 - .L_1622)
.L_1622:
        /*0104*/ 	.word	0x00000008
.L_1623:


//--------------------- .nv.info._ZN10layer_norm31ln_parallel_residual_bwd_kernelINS_13Kernel_traitsIf13__nv_bfloat16fS2_fjLj6144ELj1ELj1ELj8ELj16ENS_18Kernel_traits_baseILj6144EfS2_fS2_fjLj256EEEEELb0ELb1ELb0EEEvNS_9BwdParamsE --------------------------
	.section	.nv.info._ZN10layer_norm31ln_parallel_residual_bwd_kernelINS_13Kernel_traitsIf13__nv_bfloat16fS2_fjLj6144ELj1ELj1ELj8ELj16ENS_18Kernel_traits_baseILj6144EfS2_fS2_fjLj256EEEEELb0ELb1ELb0EEEvNS_9BwdParamsE,"",@"SHT_CUDA_INFO"
	.sectionflags	@""
	.align	4


	//----- nvinfo : EIATTR_CUDA_API_VERSION
	.align		4
        /*0000*/ 	.byte	0x04, 0x37
        /*0002*/ 	.short	(.L_1625 - .L_1624)
.L_1624:
        /*0004*/ 	.word	0x00000082


	//----- nvinfo : EIATTR_KPARAM_INFO
	.align		4
.L_1625:
        /*0008*/ 	.byte	0x04, 0x17
        /*000a*/ 	.short	(.L_1627 - .L_1626)
.L_1626:
        /*000c*/ 	.word	0x00000000
        /*0010*/ 	.short	0x0000
        /*0012*/ 	.short	0x0000
        /*0014*/ 	.byte	0x00, 0xf0, 0xa1, 0x04


	//----- nvinfo : EIATTR_SPARSE_MMA_MASK
	.align		4
.L_1627:
        /*0018*/ 	.byte	0x03, 0x50
        /*001a*/ 	.short	0x0000


	//----- nvinfo : EIATTR_MAXREG_COUNT
	.align		4
        /*001c*/ 	.byte	0x03, 0x1b
        /*001e*/ 	.short	0x00ff


	//----- nvinfo : EIATTR_NUM_BARRIERS
	.align		4
        /*0020*/ 	.byte	0x02, 0x4c
        /*0022*/ 	.byte	0x01
	.zero		1


	//----- nvinfo : EIATTR_MERCURY_ISA_VERSION
	.align		4
        /*0024*/ 	.byte	0x03, 0x5f
        /*0026*/ 	.short	0x0101


	//----- nvinfo : EIATTR_COOP_GROUP_MASK_REGIDS
	.align		4
        /*0028*/ 	.byte	0x04, 0x29
        /*002a*/ 	.short	(.L_1629 - .L_1628)


	//   ....[0]....
.L_1628:
        /*002c*/ 	.word	0xffffffff


	//   ....[1]....
        /*0030*/ 	.word	0xffffffff


	//   ....[2]....
        /*0034*/ 	.word	0xffffffff


	//   ....[3]....
        /*0038*/ 	.word	0xffffffff


	//   ....[4]....
        /*003c*/ 	.word	0xffffffff


	//   ....[5]....
        /*0040*/ 	.word	0xffffffff


	//   ....[6]....
        /*0044*/ 	.word	0xffffffff


	//   ....[7]....
        /*0048*/ 	.word	0xffffffff


	//   ....[8]....
        /*004c*/ 	.word	0xffffffff


	//   ....[9]....
        /*0050*/ 	.word	0xffffffff


	//   ....[10]....
        /*0054*/ 	.word	0x05000078


	//   ....[11]....
        /*0058*/ 	.word	0x05000078


	//   ....[12]....
        /*005c*/ 	.word	0x05000078


	//   ....[13]....
        /*0060*/ 	.word	0x05000078


	//   ....[14]....
        /*0064*/ 	.word	0x05000078


	//   ....[15]....
        /*0068*/ 	.word	0x05000078


	//   ....[16]....
        /*006c*/ 	.word	0x05000078


	//   ....[17]....
        /*0070*/ 	.word	0x05000078


	//   ....[18]....
        /*0074*/ 	.word	0x05000078


	//   ....[19]....
        /*0078*/ 	.word	0x05000078


	//----- nvinfo : EIATTR_COOP_GROUP_INSTR_OFFSETS
	.align		4
.L_1629:
        /*007c*/ 	.byte	0x04, 0x28
        /*007e*/ 	.short	(.L_1631 - .L_1630)


	//   ....[0]....
.L_1630:
        /*0080*/ 	.word	0x000015a0


	//   ....[1]....
        /*0084*/ 	.word	0x000015b0


	//   ....[2]....
        /*0088*/ 	.word	0x000015e0


	//   ....[3]....
        /*008c*/ 	.word	0x000015f0


	//   ....[4]....
        /*0090*/ 	.word	0x00001620


	//   ....[5]....
        /*0094*/ 	.word	0x00001630


	//   ....[6]....
        /*0098*/ 	.word	0x00001660


	//   ....[7]....
        /*009c*/ 	.word	0x00001670


	//   ....[8]....
        /*00a0*/ 	.word	0x000016a0


	//   ....[9]....
        /*00a4*/ 	.word	0x000016b0


	//   ....[10]....
        /*00a8*/ 	.word	0x00002b10


	//   ....[11]....
        /*00ac*/ 	.word	0x00002b60


	//   ....[12]....
        /*00b0*/ 	.word	0x00002bd0


	//   ....[13]....
        /*00b4*/ 	.word	0x00002c30


	//   ....[14]....
        /*00b8*/ 	.word	0x00002ca0


	//   ....[15]....
        /*00bc*/ 	.word	0x00002d00


	//   ....[16]....
        /*00c0*/ 	.word	0x00002d70


	//   ....[17]....
        /*00c4*/ 	.word	0x00002dd0


	//   ....[18]....
        /*00c8*/ 	.word	0x00002e40


	//   ....[19]....
        /*00cc*/ 	.word	0x00002ea0


	//----- nvinfo : EIATTR_EXIT_INSTR_OFFSETS
	.align		4
.L_1631:
        /*00d0*/ 	.byte	0x04, 0x1c
        /*00d2*/ 	.short	(.L_1633 - .L_1632)


	//   ....[0]....
.L_1632:
        /*00d4*/ 	.word	0x00002a20


	//   ....[1]....
        /*00d8*/ 	.word	0x00002ab0


	//----- nvinfo : EIATTR_MAX_THREADS
	.align		4
.L_1633:
        /*00dc*/ 	.byte	0x04, 0x05
        /*00de*/ 	.short	(.L_1635 - .L_1634)
.L_1634:
        /*00e0*/ 	.word	0x00000100
        /*00e4*/ 	.word	0x00000001
        /*00e8*/ 	.word	0x00000001


	//----- nvinfo : EIATTR_CRS_STACK_SIZE
	.align		4
.L_1635:
        /*00ec*/ 	.byte	0x04, 0x1e
        /*00ee*/ 	.short	(.L_1637 - .L_1636)
.L_1636:
        /*00f0*/ 	.word	0x00000000


	//----- nvinfo : EIATTR_CBANK_PARAM_SIZE
	.align		4
.L_1637:
        /*00f4*/ 	.byte	0x03, 0x19
        /*00f6*/ 	.short	0x0128


	//----- nvinfo : EIATTR_PARAM_CBANK
	.align		4
        /*00f8*/ 	.byte	0x04, 0x0a
        /*00fa*/ 	.short	(.L_1639 - .L_1638)
	.align		4
.L_1638:
        /*00fc*/ 	.word	index@(.nv.constant0._ZN10layer_norm31ln_parallel_residual_bwd_kernelINS_13Kernel_traitsIf13__nv_bfloat16fS2_fjLj6144ELj1ELj1ELj8ELj16ENS_18Kernel_traits_baseILj6144EfS2_fS2_fjLj256EEEEELb0ELb1ELb0EEEvNS_9BwdParamsE)
        /*0100*/ 	.short	0x0210
        /*0102*/ 	.short	0x0128


	//----- nvinfo : EIATTR_SW_WAR
	.align		4
.L_1639:
        /*0104*/ 	.byte	0x04, 0x36
        /*0106*/ 	.short	(.L_1641 - .L_1640)
.L_1640:
        /*0108*/ 	.word	0x00000008
.L_1641:


//--------------------- .nv.info._ZN10layer_norm31ln_parallel_residual_bwd_kernelINS_13Kernel_traitsIf13__nv_bfloat16fS2_fjLj6144ELj1ELj1ELj8ELj16ENS_18Kernel_traits_baseILj6144EfS2_fS2_fjLj256EEEEELb0ELb1ELb1EEEvNS_9BwdParamsE --------------------------
	.section	.nv.info._ZN10layer_norm31ln_parallel_residual_bwd_kernelINS_13Kernel_traitsIf13__nv_bfloat16fS2_fjLj6144ELj1ELj1ELj8ELj16ENS_18Kernel_traits_baseILj6144EfS2_fS2_fjLj256EEEEELb0ELb1ELb1EEEvNS_9BwdParamsE,"",@"SHT_CUDA_INFO"
	.sectionflags	@""
	.align	4


	//----- nvinfo : EIATTR_CUDA_API_VERSION
	.align		4
        /*0000*/ 	.byte	0x04, 0x37
        /*0002*/ 	.short	(.L_1643 - .L_1642)
.L_1642:
        /*0004*/ 	.word	0x00000082


	//----- nvinfo : EIATTR_KPARAM_INFO
	.align		4
.L_1643:
        /*0008*/ 	.byte	0x04, 0x17
        /*000a*/ 	.short	(.L_1645 - .L_1644)
.L_1644:
        /*000c*/ 	.word	0x00000000
        /*0010*/ 	.short	0x0000
        /*0012*/ 	.short	0x0000
        /*0014*/ 	.byte	0x00, 0xf0, 0xa1, 0x04


	//----- nvinfo : EIATTR_SPARSE_MMA_MASK
	.align		4
.L_1645:
        /*0018*/ 	.byte	0x03, 0x50
        /*001a*/ 	.short	0x0000


	//----- nvinfo : EIATTR_MAXREG_COUNT
	.align		4
        /*001c*/ 	.byte	0x03, 0x1b
        /*001e*/ 	.short	0x00ff


	//----- nvinfo : EIATTR_NUM_BARRIERS
	.align		4
        /*0020*/ 	.byte	0x02, 0x4c
        /*0022*/ 	.byte	0x01
	.zero		1


	//----- nvinfo : EIATTR_MERCURY_ISA_VERSION
	.align		4
        /*0024*/ 	.byte	0x03, 0x5f
        /*0026*/ 	.short	0x0101


	//----- nvinfo : EIATTR_COOP_GROUP_MASK_REGIDS
	.align		4
        /*0028*/ 	.byte	0x04, 0x29
        /*002a*/ 	.short	(.L_1647 - .L_1646)


	//   ....[0]....
.L_1646:
        /*002c*/ 	.word	0xffffffff


	//   ....[1]....
        /*0030*/ 	.word	0xffffffff


	//   ....[2]....
        /*0034*/ 	.word	0xffffffff


	//   ....[3]....
        /*0038*/ 	.word	0xffffffff


	//   ....[4]....
        /*003c*/ 	.word	0xffffffff


	//   ....[5]....
        /*0040*/ 	.word	0xffffffff


	//   ....[6]....
        /*0044*/ 	.word	0xffffffff


	//   ....[7]....
        /*0048*/ 	.word	0xffffffff


	//   ....[8]....
        /*004c*/ 	.word	0xffffffff


	//   ....[9]....
        /*0050*/ 	.word	0xffffffff


	//   ....[10]....
        /*0054*/ 	.word	0x05000047


	//   ....[11]....
        /*0058*/ 	.word	0x05000047


	//   ....[12]....
        /*005c*/ 	.word	0x05000047


	//   ....[13]....
        /*0060*/ 	.word	0x05000047


	//   ....[14]....
        /*0064*/ 	.word	0x05000047


	//   ....[15]....
        /*0068*/ 	.word	0x05000047


	//   ....[16]....
        /*006c*/ 	.word	0x05000047


	//   ....[17]....
        /*0070*/ 	.word	0x05000047


	//   ....[18]....
        /*0074*/ 	.word	0x05000047


	//   ....[19]....
        /*0078*/ 	.word	0x05000047


	//----- nvinfo : EIATTR_COOP_GROUP_INSTR_OFFSETS
	.align		4
.L_1647:
        /*007c*/ 	.byte	0x04, 0x28
        /*007e*/ 	.short	(.L_1649 - .L_1648)


	//   ....[0]....
.L_1648:
        /*0080*/ 	.word	0x00001530


	//   ....[1]....
        /*0084*/ 	.word	0x00001540


	//   ....[2]....
        /*0088*/ 	.word	0x00001570


	//   ....[3]....
        /*008c*/ 	.word	0x00001580


	//   ....[4]....
        /*0090*/ 	.word	0x000015b0


	//   ....[5]....
        /*0094*/ 	.word	0x000015c0


	//   ....[6]....
        /*0098*/ 	.word	0x000015f0


	//   ....[7]....
        /*009c*/ 	.word	0x00001600


	//   ....[8]....
        /*00a0*/ 	.word	0x00001630


	//   ....[9]....
        /*00a4*/ 	.word	0x00001640


	//   ....[10]....
        /*00a8*/ 	.word	0x00002a70


	//   ....[11]....
        /*00ac*/ 	.word	0x00002ac0


	//   ....[12]....
        /*00b0*/ 	.word	0x00002b30


	//   ....[13]....
        /*00b4*/ 	.word	0x00002b90


	//   ....[14]....
        /*00b8*/ 	.word	0x00002c00


	//   ....[15]....
        /*00bc*/ 	.word	0x00002c60


	//   ....[16]....
        /*00c0*/ 	.word	0x00002cd0


	//   ....[17]....
        /*00c4*/ 	.word	0x00002d30


	//   ....[18]....
        /*00c8*/ 	.word	0x00002da0


	//   ....[19]....
        /*00cc*/ 	.word	0x00002e00


	//----- nvinfo : EIATTR_EXIT_INSTR_OFFSETS
	.align		4
.L_1649:
        /*00d0*/ 	.byte	0x04, 0x1c
        /*00d2*/ 	.short	(.L_1651 - .L_1650)


	//   ....[0]....
.L_1650:
        /*00d4*/ 	.word	0x00002a10


	//----- nvinfo : EIATTR_MAX_THREADS
	.align		4
.L_1651:
        /*00d8*/ 	.byte	0x04, 0x05
        /*00da*/ 	.short	(.L_1653 - .L_1652)
.L_1652:
        /*00dc*/ 	.word	0x00000100
        /*00e0*/ 	.word	0x00000001
        /*00e4*/ 	.word	0x00000001


	//----- nvinfo : EIATTR_CRS_STACK_SIZE
	.align		4
.L_1653:
        /*00e8*/ 	.byte	0x04, 0x1e
        /*00ea*/ 	.short	(.L_1655 - .L_1654)
.L_1654:
        /*00ec*/ 	.word	0x00000000


	//----- nvinfo : EIATTR_CBANK_PARAM_SIZE
	.align		4
.L_1655:
        /*00f0*/ 	.byte	0x03, 0x19
        /*00f2*/ 	.short	0x0128


	//----- nvinfo : EIATTR_PARAM_CBANK
	.align		4
        /*00f4*/ 	.byte	0x04, 0x0a
        /*00f6*/ 	.short	(.L_1657 - .L_1656)
	.align		4
.L_1656:
        /*00f8*/ 	.word	index@(.nv.constant0._ZN10layer_norm31ln_parallel_residual_bwd_kernelINS_13Kernel_traitsIf13__nv_bfloat16fS2_fjLj6144ELj1ELj1ELj8ELj16ENS_18Kernel_traits_baseILj6144EfS2_fS2_fjLj256EEEEELb0ELb1ELb1EEEvNS_9BwdParamsE)
        /*00fc*/ 	.short	0x0210
        /*00fe*/ 	.short	0x0128


	//----- nvinfo : EIATTR_SW_WAR
	.align		4
.L_1657:
        /*0100*/ 	.byte	0x04, 0x36
        /*0102*/ 	.short	(.L_1659 - .L_1658)
.L_1658:
        /*0104*/ 	.word	0x00000008
.L_1659:


//--------------------- .nv.info._ZN10layer_norm31ln_parallel_residual_bwd_kernelINS_13Kernel_traitsIf13__nv_bfloat16fS2_fjLj6144ELj1ELj1ELj8ELj16ENS_18Kernel_traits_baseILj6144EfS2_fS2_fjLj256EEEEELb1ELb0ELb0EEEvNS_9BwdParamsE --------------------------
	.section	.nv.info._ZN10layer_norm31ln_parallel_residual_bwd_kernelINS_13Kernel_traitsIf13__nv_bfloat16fS2_fjLj6144ELj1ELj1ELj8ELj16ENS_18Kernel_traits_baseILj6144EfS2_fS2_fjLj256EEEEELb1ELb0ELb0EEEvNS_9BwdParamsE,"",@"SHT_CUDA_INFO"
	.sectionflags	@""
	.align	4


	//----- nvinfo : EIATTR_CUDA_API_VERSION
	.align		4
        /*0000*/ 	.byte	0x04, 0x37
        /*0002*/ 	.short	(.L_1661 - .L_1660)
.L_1660:
        /*0004*/ 	.word	0x00000082


	//----- nvinfo : EIATTR_KPARAM_INFO
	.align		4
.L_1661:
        /*0008*/ 	.byte	0x04, 0x17
        /*000a*/ 	.short	(.L_1663 - .L_1662)
.L_1662:
        /*000c*/ 	.word	0x00000000
        /*0010*/ 	.short	0x0000
        /*0012*/ 	.short	0x0000
        /*0014*/ 	.byte	0x00, 0xf0, 0xa1, 0x04


	//----- nvinfo : EIATTR_SPARSE_MMA_MASK
	.align		4
.L_1663:
        /*0018*/ 	.byte	0x03, 0x50
        /*001a*/ 	.short	0x0000


	//----- nvinfo : EIATTR_MAXREG_COUNT
	.align		4
        /*001c*/ 	.byte	0x03, 0x1b
        /*001e*/ 	.short	0x00ff


	//----- nvinfo : EIATTR_NUM_BARRIERS
	.align		4
        /*0020*/ 	.byte	0x02, 0x4c
        /*0022*/ 	.byte	0x01
	.zero		1


	//----- nvinfo : EIATTR_ANNOTATIONS
	.align		4
        /*0024*/ 	.byte	0x04, 0x55
        /*0026*/ 	.short	(.L_1665 - .L_1664)


	//   ....[0]....
.L_1664:
        /* <DEDUP_REMOVED lines=16> */
        /*011c*/ 	.byte	0xb0, 0x41, 0x00, 0x00


	//----- nvinfo : EIATTR_MERCURY_ISA_VERSION
	.align		4
.L_1665:
        /*0120*/ 	.byte	0x03, 0x5f
        /*0122*/ 	.short	0x0101


	//----- nvinfo : EIATTR_COOP_GROUP_MASK_REGIDS
	.align		4
        /*0124*/ 	.byte	0x04, 0x29
        /*0126*/ 	.short	(.L_1667 - .L_1666)


	//   ....[0]....
.L_1666:
        /*0128*/ 	.word	0xffffffff


	//   ....[1]....
        /*012c*/ 	.word	0xffffffff


	//   ....[2]....
        /*0130*/ 	.word	0xffffffff


	//   ....[3]....
        /*0134*/ 	.word	0xffffffff


	//   ....[4]....
        /*0138*/ 	.word	0xffffffff


	//   ....[5]....
        /*013c*/ 	.word	0xffffffff


	//   ....[6]....
        /*0140*/ 	.word	0xffffffff


	//   ....[7]....
        /*0144*/ 	.word	0xffffffff


	//   ....[8]....
        /*0148*/ 	.word	0xffffffff


	//   ....[9]....
        /*014c*/ 	.word	0xffffffff


	//   ....[10]....
        /*0150*/ 	.word	0x050000ce


	//   ....[11]....
        /*0154*/ 	.word	0x050000ce


	//   ....[12]....
        /*0158*/ 	.word	0x050000ce


	//   ....[13]....
        /*015c*/ 	.word	0x050000ce


	//   ....[14]....
        /*0160*/ 	.word	0x050000ce


	//   ....[15]....
        /*0164*/ 	.word	0x050000ce


	//   ....[16]....
        /*0168*/ 	.word	0x050000ce


	//   ....[17]....
        /*016c*/ 	.word	0x050000ce


	//   ....[18]....
        /*0170*/ 	.word	0x050000ce


	//   ....[19]....
        /*0174*/ 	.word	0x050000ce


	//----- nvinfo : EIATTR_COOP_GROUP_INSTR_OFFSETS
	.align		4
.L_1667:
        /*0178*/ 	.byte	0x04, 0x28
        /*017a*/ 	.short	(.L_1669 - .L_1668)


	//   ....[0]....
.L_1668:
        /*017c*/ 	.word	0x00002330


	//   ....[1]....
        /*0180*/ 	.word	0x00002350


	//   ....[2]....
        /*0184*/ 	.word	0x00002370


	//   ....[3]....
        /*0188*/ 	.word	0x00002390


	//   ....[4]....
        /*018c*/ 	.word	0x000023a0


	//   ....[5]....
        /*0190*/ 	.word	0x000023d0


	//   ....[6]....
        /*0194*/ 	.word	0x000023e0


	//   ....[7]....
        /*0198*/ 	.word	0x00002410


	//   ....[8]....
        /*019c*/ 	.word	0x00002420


	//   ....[9]....
        /*01a0*/ 	.word	0x00002440


	//   ....[10]....
        /*01a4*/ 	.word	0x00004340


	//   ....[11]....
        /*01a8*/ 	.word	0x00004390


	//   ....[12]....
        /*01ac*/ 	.word	0x000043f0


	//   ....[13]....
        /*01b0*/ 	.word	0x00004440


	//   ....[14]....
        /*01b4*/ 	.word	0x000044a0


	//   ....[15]....
        /*01b8*/ 	.word	0x000044f0


	//   ....[16]....
        /*01bc*/ 	.word	0x00004560


	//   ....[17]....
        /*01c0*/ 	.word	0x000045c0


	//   ....[18]....
        /*01c4*/ 	.word	0x00004620


	//   ....[19]....
        /*01c8*/ 	.word	0x00004670


	//----- nvinfo : EIATTR_EXIT_INSTR_OFFSETS
	.align		4
.L_1669:
        /*01cc*/ 	.byte	0x04, 0x1c
        /*01ce*/ 	.short	(.L_1671 - .L_1670)


	//   ....[0]....
.L_1670:
        /*01d0*/ 	.word	0x000041d0


	//   ....[1]....
        /*01d4*/ 	.word	0x000042e0


	//----- nvinfo : EIATTR_MAX_THREADS
	.align		4
.L_1671:
        /*01d8*/ 	.byte	0x04, 0x05
        /*01da*/ 	.short	(.L_1673 - .L_1672)
.L_1672:
        /*01dc*/ 	.word	0x00000100
        /*01e0*/ 	.word	0x00000001
        /*01e4*/ 	.word	0x00000001


	//----- nvinfo : EIATTR_CRS_STACK_SIZE
	.align		4
.L_1673:
        /*01e8*/ 	.byte	0x04, 0x1e
        /*01ea*/ 	.short	(.L_1675 - .L_1674)
.L_1674:
        /*01ec*/ 	.word	0x00000000


	//----- nvinfo : EIATTR_CBANK_PARAM_SIZE
	.align		4
.L_1675:
        /*01f0*/ 	.byte	0x03, 0x19
        /*01f2*/ 	.short	0x0128


	//----- nvinfo : EIATTR_PARAM_CBANK
	.align		4
        /*01f4*/ 	.byte	0x04, 0x0a
        /*01f6*/ 	.short	(.L_1677 - .L_1676)
	.align		4
.L_1676:
        /*01f8*/ 	.word	index@(.nv.constant0._ZN10layer_norm31ln_parallel_residual_bwd_kernelINS_13Kernel_traitsIf13__nv_bfloat16fS2_fjLj6144ELj1ELj1ELj8ELj16ENS_18Kernel_traits_baseILj6144EfS2_fS2_fjLj256EEEEELb1ELb0ELb0EEEvNS_9BwdParamsE)
        /*01fc*/ 	.short	0x0210
        /*01fe*/ 	.short	0x0128


	//----- nvinfo : EIATTR_SW_WAR
	.align		4
.L_1677:
        /*0200*/ 	.byte	0x04, 0x36
        /*0202*/ 	.short	(.L_1679 - .L_1678)
.L_1678:
        /*0204*/ 	.word	0x00000008
.L_1679:


//--------------------- .nv.info._ZN10layer_norm31ln_parallel_residual_bwd_kernelINS_13Kernel_traitsIf13__nv_bfloat16fS2_fjLj6144ELj1ELj1ELj8ELj16ENS_18Kernel_traits_baseILj6144EfS2_fS2_fjLj256EEEEELb1ELb0ELb1EEEvNS_9BwdParamsE --------------------------
	.section	.nv.info._ZN10layer_norm31ln_parallel_residual_bwd_kernelINS_13Kernel_traitsIf13__nv_bfloat16fS2_fjLj6144ELj1ELj1ELj8ELj16ENS_18Kernel_traits_baseILj6144EfS2_fS2_fjLj256EEEEELb1ELb0ELb1EEEvNS_9BwdParamsE,"",@"SHT_CUDA_INFO"
	.sectionflags	@""
	.align	4


	//----- nvinfo : EIATTR_CUDA_API_VERSION
	.align		4
        /*0000*/ 	.byte	0x04, 0x37
        /*0002*/ 	.short	(.L_1681 - .L_1680)
.L_1680:
        /*0004*/ 	.word	0x00000082


	//----- nvinfo : EIATTR_KPARAM_INFO
	.align		4
.L_1681:
        /*0008*/ 	.byte	0x04, 0x17
        /*000a*/ 	.short	(.L_1683 - .L_1682)
.L_1682:
        /*000c*/ 	.word	0x00000000
        /*0010*/ 	.short	0x0000
        /*0012*/ 	.short	0x0000
        /*0014*/ 	.byte	0x00, 0xf0, 0xa1, 0x04


	//----- nvinfo : EIATTR_SPARSE_MMA_MASK
	.align		4
.L_1683:
        /*0018*/ 	.byte	0x03, 0x50
        /*001a*/ 	.short	0x0000


	//----- nvinfo : EIATTR_MAXREG_COUNT
	.align		4
        /*001c*/ 	.byte	0x03, 0x1b
        /*001e*/ 	.short	0x00ff


	//----- nvinfo : EIATTR_NUM_BARRIERS
	.align		4
        /*0020*/ 	.byte	0x02, 0x4c
        /*0022*/ 	.byte	0x01
	.zero		1


	//----- nvinfo : EIATTR_ANNOTATIONS
	.align		4
        /*0024*/ 	.byte	0x04, 0x55
        /*0026*/ 	.short	(.L_1685 - .L_1684)


	//   ....[0]....
.L_1684:
        /* <DEDUP_REMOVED lines=25> */


	//----- nvinfo : EIATTR_MERCURY_ISA_VERSION
	.align		4
.L_1685:
        /*01a8*/ 	.byte	0x03, 0x5f
        /*01aa*/ 	.short	0x0101


	//----- nvinfo : EIATTR_COOP_GROUP_MASK_REGIDS
	.align		4
        /*01ac*/ 	.byte	0x04, 0x29
        /*01ae*/ 	.short	(.L_1687 - .L_1686)


	//   ....[0]....
.L_1686:
        /*01b0*/ 	.word	0xffffffff


	//   ....[1]....
        /*01b4*/ 	.word	0xffffffff


	//   ....[2]....
        /*01b8*/ 	.word	0xffffffff


	//   ....[3]....
        /*01bc*/ 	.word	0xffffffff


	//   ....[4]....
        /*01c0*/ 	.word	0xffffffff


	//   ....[5]....
        /*01c4*/ 	.word	0xffffffff


	//   ....[6]....
        /*01c8*/ 	.word	0xffffffff


	//   ....[7]....
        /*01cc*/ 	.word	0xffffffff


	//   ....[8]....
        /*01d0*/ 	.word	0xffffffff


	//   ....[9]....
        /*01d4*/ 	.word	0xffffffff


	//   ....[10]....
        /*01d8*/ 	.word	0x050000a3


	//   ....[11]....
        /*01dc*/ 	.word	0x050000a3


	//   ....[12]....
        /*01e0*/ 	.word	0x050000a3


	//   ....[13]....
        /*01e4*/ 	.word	0x050000a3


	//   ....[14]....
        /*01e8*/ 	.word	0x050000a3


	//   ....[15]....
        /*01ec*/ 	.word	0x050000a3


	//   ....[16]....
        /*01f0*/ 	.word	0x050000a3


	//   ....[17]....
        /*01f4*/ 	.word	0x050000a3


	//   ....[18]....
        /*01f8*/ 	.word	0x050000a3


	//   ....[19]....
        /*01fc*/ 	.word	0x050000a3


	//----- nvinfo : EIATTR_COOP_GROUP_INSTR_OFFSETS
	.align		4
.L_1687:
        /*0200*/ 	.byte	0x04, 0x28
        /*0202*/ 	.short	(.L_1689 - .L_1688)


	//   ....[0]....
.L_1688:
        /*0204*/ 	.word	0x00002340


	//   ....[1]....
        /*0208*/ 	.word	0x00002360


	//   ....[2]....
        /*020c*/ 	.word	0x00002380


	//   ....[3]....
        /*0210*/ 	.word	0x000023a0


	//   ....[4]....
        /*0214*/ 	.word	0x000023c0


	//   ....[5]....
        /*0218*/ 	.word	0x000023e0


	//   ....[6]....
        /*021c*/ 	.word	0x00002400


	//   ....[7]....
        /*0220*/ 	.word	0x00002420


	//   ....[8]....
        /*0224*/ 	.word	0x00002430


	//   ....[9]....
        /*0228*/ 	.word	0x00002450


	//   ....[10]....
        /*022c*/ 	.word	0x000043d0


	//   ....[11]....
        /*0230*/ 	.word	0x00004420


	//   ....[12]....
        /*0234*/ 	.word	0x00004480


	//   ....[13]....
        /*0238*/ 	.word	0x000044d0


	//   ....[14]....
        /*023c*/ 	.word	0x00004530


	//   ....[15]....
        /*0240*/ 	.word	0x00004580


	//   ....[16]....
        /*0244*/ 	.word	0x000045e0


	//   ....[17]....
        /*0248*/ 	.word	0x00004630


	//   ....[18]....
        /*024c*/ 	.word	0x00004690


	//   ....[19]....
        /*0250*/ 	.word	0x000046e0


	//----- nvinfo : EIATTR_EXIT_INSTR_OFFSETS
	.align		4
.L_1689:
        /*0254*/ 	.byte	0x04, 0x1c
        /*0256*/ 	.short	(.L_1691 - .L_1690)


	//   ....[0]....
.L_1690:
        /*0258*/ 	.word	0x00004370


	//----- nvinfo : EIATTR_MAX_THREADS
	.align		4
.L_1691:
        /*025c*/ 	.byte	0x04, 0x05
        /*025e*/ 	.short	(.L_1693 - .L_1692)
.L_1692:
        /*0260*/ 	.word	0x00000100
        /*0264*/ 	.word	0x00000001
        /*0268*/ 	.word	0x00000001


	//----- nvinfo : EIATTR_CRS_STACK_SIZE
	.align		4
.L_1693:
        /*026c*/ 	.byte	0x04, 0x1e
        /*026e*/ 	.short	(.L_1695 - .L_1694)
.L_1694:
        /*0270*/ 	.word	0x00000000


	//----- nvinfo : EIATTR_CBANK_PARAM_SIZE
	.align		4
.L_1695:
        /*0274*/ 	.byte	0x03, 0x19
        /*0276*/ 	.short	0x0128


	//----- nvinfo : EIATTR_PARAM_CBANK
	.align		4
        /*0278*/ 	.byte	0x04, 0x0a
        /*027a*/ 	.short	(.L_1697 - .L_1696)
	.align		4
.L_1696:
        /*027c*/ 	.word	index@(.nv.constant0._ZN10layer_norm31ln_parallel_residual_bwd_kernelINS_13Kernel_traitsIf13__nv_bfloat16fS2_fjLj6144ELj1ELj1ELj8ELj16ENS_18Kernel_traits_baseILj6144EfS2_fS2_fjLj256EEEEELb1ELb0ELb1EEEvNS_9BwdParamsE)
        /*0280*/ 	.short	0x0210
        /*0282*/ 	.short	0x0128


	//----- nvinfo : EIATTR_SW_WAR
	.align		4
.L_1697:
        /*0284*/ 	.byte	0x04, 0x36
        /*0286*/ 	.short	(.L_1699 - .L_1698)
.L_1698:
        /*0288*/ 	.word	0x00000008
.L_1699:


//--------------------- .nv.info._ZN10layer_norm22ln_bwd_finalize_kernelINS_22Kernel_traits_finalizeILj6144Ef13__nv_bfloat16fS2_fjLb0ELj1024ELj4ENS_18Kernel_traits_baseILj6144EfS2_fS2_fjLj1024EEEEELb0ELb0EEEvNS_9BwdParamsE --------------------------
	.section	.nv.info._ZN10layer_norm22ln_bwd_finalize_kernelINS_22Kernel_traits_finalizeILj6144Ef13__nv_bfloat16fS2_fjLb0ELj1024ELj4ENS_18Kernel_traits_baseILj6144EfS2_fS2_fjLj1024EEEEELb0ELb0EEEvNS_9BwdParamsE,"",@"SHT_CUDA_INFO"
	.sectionflags	@""
	.align	4


	//----- nvinfo : EIATTR_CUDA_API_VERSION
	.align		4
        /*0000*/ 	.byte	0x04, 0x37
        /*0002*/ 	.short	(.L_1701 - .L_1700)
.L_1700:
        /*0004*/ 	.word	0x00000082


	//----- nvinfo : EIATTR_KPARAM_INFO
	.align		4
.L_1701:
        /*0008*/ 	.byte	0x04, 0x17
        /*000a*/ 	.short	(.L_1703 - .L_1702)
.L_1702:
        /*000c*/ 	.word	0x00000000
        /*0010*/ 	.short	0x0000
        /*0012*/ 	.short	0x0000
        /*0014*/ 	.byte	0x00, 0xf0, 0xa1, 0x04


	//----- nvinfo : EIATTR_SPARSE_MMA_MASK
	.align		4
.L_1703:
        /*0018*/ 	.byte	0x03, 0x50
        /*001a*/ 	.short	0x0000


	//----- nvinfo : EIATTR_MAXREG_COUNT
	.align		4
        /*001c*/ 	.byte	0x03, 0x1b
        /*001e*/ 	.short	0x0040


	//----- nvinfo : EIATTR_NUM_BARRIERS
	.align		4
        /*0020*/ 	.byte	0x02, 0x4c
        /*0022*/ 	.byte	0x01
	.zero		1


	//----- nvinfo : EIATTR_MERCURY_ISA_VERSION
	.align		4
        /*0024*/ 	.byte	0x03, 0x5f
        /*0026*/ 	.short	0x0101


	//----- nvinfo : EIATTR_COOP_GROUP_MASK_REGIDS
	.align		4
        /*0028*/ 	.byte	0x04, 0x29
        /*002a*/ 	.short	(.L_1705 - .L_1704)


	//   ....[0]....
.L_1704:
        /*002c*/ 	.word	0xffffffff


	//   ....[1]....
        /*0030*/ 	.word	0xffffffff


	//   ....[2]....
        /*0034*/ 	.word	0xffffffff


	//   ....[3]....
        /*0038*/ 	.word	0xffffffff


	//   ....[4]....
        /*003c*/ 	.word	0xffffffff


	//   ....[5]....
        /*0040*/ 	.word	0xffffffff


	//   ....[6]....
        /*0044*/ 	.word	0xffffffff


	//   ....[7]....
        /*0048*/ 	.word	0xffffffff


	//   ....[8]....
        /*004c*/ 	.word	0xffffffff


	//   ....[9]....
        /*0050*/ 	.word	0xffffffff


	//   ....[10]....
        /*0054*/ 	.word	0x05000013


	//   ....[11]....
        /*0058*/ 	.word	0x05000013


	//   ....[12]....
        /*005c*/ 	.word	0x05000013


	//   ....[13]....
        /*0060*/ 	.word	0x05000013


	//   ....[14]....
        /*0064*/ 	.word	0x05000013


	//   ....[15]....
        /*0068*/ 	.word	0x05000013


	//   ....[16]....
        /*006c*/ 	.word	0x05000013


	//   ....[17]....
        /*0070*/ 	.word	0x05000013


	//   ....[18]....
        /*0074*/ 	.word	0x05000013


	//   ....[19]....
        /*0078*/ 	.word	0x05000013


	//----- nvinfo : EIATTR_COOP_GROUP_INSTR_OFFSETS
	.align		4
.L_1705:
        /*007c*/ 	.byte	0x04, 0x28
        /*007e*/ 	.short	(.L_1707 - .L_1706)


	//   ....[0]....
.L_1706:
        /*0080*/ 	.word	0x000008e0


	//   ....[1]....
        /*0084*/ 	.word	0x000008f0


	//   ....[2]....
        /*0088*/ 	.word	0x00000920


	//   ....[3]....
        /*008c*/ 	.word	0x00000930


	//   ....[4]....
        /*0090*/ 	.word	0x00000960


	//   ....[5]....
        /*0094*/ 	.word	0x00000970


	//   ....[6]....
        /*0098*/ 	.word	0x000009a0


	//   ....[7]....
        /*009c*/ 	.word	0x000009b0


	//   ....[8]....
        /*00a0*/ 	.word	0x000009e0


	//   ....[9]....
        /*00a4*/ 	.word	0x000009f0


	//   ....[10]....
        /*00a8*/ 	.word	0x00000bf0


	//   ....[11]....
        /*00ac*/ 	.word	0x00000c60


	//   ....[12]....
        /*00b0*/ 	.word	0x00000cd0


	//   ....[13]....
        /*00b4*/ 	.word	0x00000d40


	//   ....[14]....
        /*00b8*/ 	.word	0x00000db0


	//   ....[15]....
        /*00bc*/ 	.word	0x00000e10


	//   ....[16]....
        /*00c0*/ 	.word	0x00000e80


	//   ....[17]....
        /*00c4*/ 	.word	0x00000ef0


	//   ....[18]....
        /*00c8*/ 	.word	0x00000f60


	//   ....[19]....
        /*00cc*/ 	.word	0x00000fd0


	//----- nvinfo : EIATTR_EXIT_INSTR_OFFSETS
	.align		4
.L_1707:
        /*00d0*/ 	.byte	0x04, 0x1c
        /*00d2*/ 	.short	(.L_1709 - .L_1708)


	//   ....[0]....
.L_1708:
        /*00d4*/ 	.word	0x00000070


	//   ....[1]....
        /*00d8*/ 	.word	0x00000b90


	//----- nvinfo : EIATTR_MAX_THREADS
	.align		4
.L_1709:
        /*00dc*/ 	.byte	0x04, 0x05
        /*00de*/ 	.short	(.L_1711 - .L_1710)
.L_1710:
        /*00e0*/ 	.word	0x00000400
        /*00e4*/ 	.word	0x00000001
        /*00e8*/ 	.word	0x00000001


	//----- nvinfo : EIATTR_CRS_STACK_SIZE
	.align		4
.L_1711:
        /*00ec*/ 	.byte	0x04, 0x1e
        /*00ee*/ 	.short	(.L_1713 - .L_1712)
.L_1712:
        /*00f0*/ 	.word	0x00000000


	//----- nvinfo : EIATTR_CBANK_PARAM_SIZE
	.align		4
.L_1713:
        /*00f4*/ 	.byte	0x03, 0x19
        /*00f6*/ 	.short	0x0128


	//----- nvinfo : EIATTR_PARAM_CBANK
	.align		4
        /*00f8*/ 	.byte	0x04, 0x0a
        /*00fa*/ 	.short	(.L_1715 - .L_1714)
	.align		4
.L_1714:
        /*00fc*/ 	.word	index@(.nv.constant0._ZN10layer_norm22ln_bwd_finalize_kernelINS_22Kernel_traits_finalizeILj6144Ef13__nv_bfloat16fS2_fjLb0ELj1024ELj4ENS_18Kernel_traits_baseILj6144EfS2_fS2_fjLj1024EEEEELb0ELb0EEEvNS_9BwdParamsE)
        /*0100*/ 	.short	0x0210
        /*0102*/ 	.short	0x0128


	//----- nvinfo : EIATTR_SW_WAR
	.align		4
.L_1715:
        /*0104*/ 	.byte	0x04, 0x36
        /*0106*/ 	.short	(.L_1717 - .L_1716)
.L_1716:
        /*0108*/ 	.word	0x00000008
.L_1717:


//--------------------- .nv.info._ZN10layer_norm40ln_parallel_residual_bwd_finalize_kernelINS_22Kernel_traits_finalizeILj6144Ef13__nv_bfloat16fS2_fjLb0ELj1024ELj4ENS_18Kernel_traits_baseILj6144EfS2_fS2_fjLj1024EEEEELb0EEEvNS_9BwdParamsE --------------------------
	.section	.nv.info._ZN10layer_norm40ln_parallel_residual_bwd_finalize_kernelINS_22Kernel_traits_finalizeILj6144Ef13__nv_bfloat16fS2_fjLb0ELj1024ELj4ENS_18Kernel_traits_baseILj6144EfS2_fS2_fjLj1024EEEEELb0EEEvNS_9BwdParamsE,"",@"SHT_CUDA_INFO"
	.sectionflags	@""
	.align	4


	//----- nvinfo : EIATTR_CUDA_API_VERSION
	.align		4
        /*0000*/ 	.byte	0x04, 0x37
        /*0002*/ 	.short	(.L_1719 - .L_1718)
.L_1718:
        /*0004*/ 	.word	0x00000082


	//----- nvinfo : EIATTR_KPARAM_INFO
	.align		4
.L_1719:
        /*0008*/ 	.byte	0x04, 0x17
        /*000a*/ 	.short	(.L_1721 - .L_1720)
.L_1720:
        /*000c*/ 	.word	0x00000000
        /*0010*/ 	.short	0x0000
        /*0012*/ 	.short	0x0000
        /*0014*/ 	.byte	0x00, 0xf0, 0xa1, 0x04


	//----- nvinfo : EIATTR_SPARSE_MMA_MASK
	.align		4
.L_1721:
        /*0018*/ 	.byte	0x03, 0x50
        /*001a*/ 	.short	0x0000


	//----- nvinfo : EIATTR_MAXREG_COUNT
	.align		4
        /*001c*/ 	.byte	0x03, 0x1b
        /*001e*/ 	.short	0x0040


	//----- nvinfo : EIATTR_NUM_BARRIERS
	.align		4
        /*0020*/ 	.byte	0x02, 0x4c
        /*0022*/ 	.byte	0x01
	.zero		1


	//----- nvinfo : EIATTR_MERCURY_ISA_VERSION
	.align		4
        /*0024*/ 	.byte	0x03, 0x5f
        /*0026*/ 	.short	0x0101


	//----- nvinfo : EIATTR_COOP_GROUP_MASK_REGIDS
	.align		4
        /*0028*/ 	.byte	0x04, 0x29
        /*002a*/ 	.short	(.L_1723 - .L_1722)


	//   ....[0]....
.L_1722:
        /*002c*/ 	.word	0xffffffff


	//   ....[1]....
        /*0030*/ 	.word	0xffffffff


	//   ....[2]....
        /*0034*/ 	.word	0xffffffff


	//   ....[3]....
        /*0038*/ 	.word	0xffffffff


	//   ....[4]....
        /*003c*/ 	.word	0xffffffff


	//   ....[5]....
        /*0040*/ 	.word	0xffffffff


	//   ....[6]....
        /*0044*/ 	.word	0xffffffff


	//   ....[7]....
        /*0048*/ 	.word	0xffffffff


	//   ....[8]....
        /*004c*/ 	.word	0xffffffff


	//   ....[9]....
        /*0050*/ 	.word	0xffffffff


	//   ....[10]....
        /*0054*/ 	.word	0xffffffff


	//   ....[11]....
        /*0058*/ 	.word	0xffffffff


	//   ....[12]....
        /*005c*/ 	.word	0xffffffff


	//   ....[13]....
        /*0060*/ 	.word	0xffffffff


	//   ....[14]....
        /*0064*/ 	.word	0xffffffff


	//   ....[15]....
        /*0068*/ 	.word	0xffffffff


	//   ....[16]....
        /*006c*/ 	.word	0xffffffff


	//   ....[17]....
        /*0070*/ 	.word	0xffffffff


	//   ....[18]....
        /*0074*/ 	.word	0xffffffff


	//   ....[19]....
        /*0078*/ 	.word	0xffffffff


	//   ....[20]....
        /*007c*/ 	.word	0x0500000c


	//   ....[21]....
        /*0080*/ 	.word	0x0500000c


	//   ....[22]....
        /*0084*/ 	.word	0x0500000c


	//   ....[23]....
        /*0088*/ 	.word	0x0500000c


	//   ....[24]....
        /*008c*/ 	.word	0x0500000c


	//   ....[25]....
        /*0090*/ 	.word	0x0500000c


	//   ....[26]....
        /*0094*/ 	.word	0x0500000c


	//   ....[27]....
        /*0098*/ 	.word	0x0500000c


	//   ....[28]....
        /*009c*/ 	.word	0x0500000c


	//   ....[29]....
        /*00a0*/ 	.word	0x0500000c


	//   ....[30]....
        /*00a4*/ 	.word	0x0500000c


	//   ....[31]....
        /*00a8*/ 	.word	0x0500000c


	//   ....[32]....
        /*00ac*/ 	.word	0x0500000c


	//   ....[33]....
        /*00b0*/ 	.word	0x0500000c


	//   ....[34]....
        /*00b4*/ 	.word	0x0500000c


	//   ....[35]....
        /*00b8*/ 	.word	0x0500000c


	//   ....[36]....
        /*00bc*/ 	.word	0x0500000c


	//   ....[37]....
        /*00c0*/ 	.word	0x0500000c


	//   ....[38]....
        /*00c4*/ 	.word	0x0500000c


	//   ....[39]....
        /*00c8*/ 	.word	0x0500000c


	//----- nvinfo : EIATTR_COOP_GROUP_INSTR_OFFSETS
	.align		4
.L_1723:
        /*00cc*/ 	.byte	0x04, 0x28
        /*00ce*/ 	.short	(.L_1725 - .L_1724)


	//   ....[0]....
.L_1724:
        /*00d0*/ 	.word	0x00000ce0


	//   ....[1]....
        /*00d4*/ 	.word	0x00000cf0


	//   ....[2]....
        /*00d8*/ 	.word	0x00000d00


	//   ....[3]....
        /*00dc*/ 	.word	0x00000d10


	//   ....[4]....
        /*00e0*/ 	.word	0x00000d40


	//   ....[5]....
        /*00e4*/ 	.word	0x00000d70


	//   ....[6]....
        /*00e8*/ 	.word	0x00000d80


	//   ....[7]....
        /*00ec*/ 	.word	0x00000d90


	//   ....[8]....
        /*00f0*/ 	.word	0x00000db0


	//   ....[9]....
        /*00f4*/ 	.word	0x00000df0


	//   ....[10]....
        /*00f8*/ 	.word	0x00000e00


	//   ....[11]....
        /*00fc*/ 	.word	0x00000e10


	//   ....[12]....
        /*0100*/ 	.word	0x00000e30


	//   ....[13]....
        /*0104*/ 	.word	0x00000e70


	//   ....[14]....
        /*0108*/ 	.word	0x00000e80


	//   ....[15]....
        /*010c*/ 	.word	0x00000e90


	//   ....[16]....
        /*0110*/ 	.word	0x00000eb0


	//   ....[17]....
        /*0114*/ 	.word	0x00000ee0


	//   ....[18]....
        /*0118*/ 	.word	0x00000f00


	//   ....[19]....
        /*011c*/ 	.word	0x00000f10


	//   ....[20]....
        /*0120*/ 	.word	0x000011f0


	//   ....[21]....
        /*0124*/ 	.word	0x00001250


	//   ....[22]....
        /*0128*/ 	.word	0x000012b0


	//   ....[23]....
        /*012c*/ 	.word	0x00001310


	//   ....[24]....
        /*0130*/ 	.word	0x00001370


	//   ....[25]....
        /*0134*/ 	.word	0x000013d0


	//   ....[26]....
        /*0138*/ 	.word	0x00001440


	//   ....[27]....
        /*013c*/ 	.word	0x000014b0


	//   ....[28]....
        /*0140*/ 	.word	0x00001520


	//   ....[29]....
        /*0144*/ 	.word	0x00001590


	//   ....[30]....
        /*0148*/ 	.word	0x000015f0


	//   ....[31]....
        /*014c*/ 	.word	0x00001660


	//   ....[32]....
        /*0150*/ 	.word	0x000016d0


	//   ....[33]....
        /*0154*/ 	.word	0x00001740


	//   ....[34]....
        /*0158*/ 	.word	0x000017b0


	//   ....[35]....
        /*015c*/ 	.word	0x00001810


	//   ....[36]....
        /*0160*/ 	.word	0x00001880


	//   ....[37]....
        /*0164*/ 	.word	0x000018f0


	//   ....[38]....
        /*0168*/ 	.word	0x00001960


	//   ....[39]....
        /*016c*/ 	.word	0x000019d0


	//----- nvinfo : EIATTR_EXIT_INSTR_OFFSETS
	.align		4
.L_1725:
        /*0170*/ 	.byte	0x04, 0x1c
        /*0172*/ 	.short	(.L_1727 - .L_1726)


	//   ....[0]....
.L_1726:
        /*0174*/ 	.word	0x00000070


	//   ....[1]....
        /*0178*/ 	.word	0x00001190


	//----- nvinfo : EIATTR_MAX_THREADS
	.align		4
.L_1727:
        /*017c*/ 	.byte	0x04, 0x05
        /*017e*/ 	.short	(.L_1729 - .L_1728)
.L_1728:
        /*0180*/ 	.word	0x00000400
        /*0184*/ 	.word	0x00000001
        /*0188*/ 	.word	0x00000001


	//----- nvinfo : EIATTR_CRS_STACK_SIZE
	.align		4
.L_1729:
        /*018c*/ 	.byte	0x04, 0x1e
        /*018e*/ 	.short	(.L_1731 - .L_1730)
.L_1730:
        /*0190*/ 	.word	0x00000000


	//----- nvinfo : EIATTR_CBANK_PARAM_SIZE
	.align		4
.L_1731:
        /*0194*/ 	.byte	0x03, 0x19
        /*0196*/ 	.short	0x0128


	//----- nvinfo : EIATTR_PARAM_CBANK
	.align		4
        /*0198*/ 	.byte	0x04, 0x0a
        /*019a*/ 	.short	(.L_1733 - .L_1732)
	.align		4
.L_1732:
        /*019c*/ 	.word	index@(.nv.constant0._ZN10layer_norm40ln_parallel_residual_bwd_finalize_kernelINS_22Kernel_traits_finalizeILj6144Ef13__nv_bfloat16fS2_fjLb0ELj1024ELj4ENS_18Kernel_traits_baseILj6144EfS2_fS2_fjLj1024EEEEELb0EEEvNS_9BwdParamsE)
        /*01a0*/ 	.short	0x0210
        /*01a2*/ 	.short	0x0128


	//----- nvinfo : EIATTR_SW_WAR
	.align		4
.L_1733:
        /*01a4*/ 	.byte	0x04, 0x36
        /*01a6*/ 	.short	(.L_1735 - .L_1734)
.L_1734:
        /*01a8*/ 	.word	0x00000008
.L_1735:


//--------------------- .nv.info._ZN10layer_norm31ln_parallel_residual_bwd_kernelINS_13Kernel_traitsIf13__nv_bfloat16fS2_fjLj6144ELj1ELj1ELj8ELj16ENS_18Kernel_traits_baseILj6144EfS2_fS2_fjLj256EEEEELb1ELb1ELb0EEEvNS_9BwdParamsE --------------------------
	.section	.nv.info._ZN10layer_norm31ln_parallel_residual_bwd_kernelINS_13Kernel_traitsIf13__nv_bfloat16fS2_fjLj6144ELj1ELj1ELj8ELj16ENS_18Kernel_traits_baseILj6144EfS2_fS2_fjLj256EEEEELb1ELb1ELb0EEEvNS_9BwdParamsE,"",@"SHT_CUDA_INFO"
	.sectionflags	@""
	.align	4


	//----- nvinfo : EIATTR_CUDA_API_VERSION
	.align		4
        /*0000*/ 	.byte	0x04, 0x37
        /*0002*/ 	.short	(.L_1737 - .L_1736)
.L_1736:
        /*0004*/ 	.word	0x00000082


	//----- nvinfo : EIATTR_KPARAM_INFO
	.align		4
.L_1737:
        /*0008*/ 	.byte	0x04, 0x17
        /*000a*/ 	.short	(.L_1739 - .L_1738)
.L_1738:
        /*000c*/ 	.word	0x00000000
        /*0010*/ 	.short	0x0000
        /*0012*/ 	.short	0x0000
        /*0014*/ 	.byte	0x00, 0xf0, 0xa1, 0x04


	//----- nvinfo : EIATTR_SPARSE_MMA_MASK
	.align		4
.L_1739:
        /*0018*/ 	.byte	0x03, 0x50
        /*001a*/ 	.short	0x0000


	//----- nvinfo : EIATTR_MAXREG_COUNT
	.align		4
        /*001c*/ 	.byte	0x03, 0x1b
        /*001e*/ 	.short	0x00ff


	//----- nvinfo : EIATTR_NUM_BARRIERS
	.align		4
        /*0020*/ 	.byte	0x02, 0x4c
        /*0022*/ 	.byte	0x01
	.zero		1


	//----- nvinfo : EIATTR_MERCURY_ISA_VERSION
	.align		4
        /*0024*/ 	.byte	0x03, 0x5f
        /*0026*/ 	.short	0x0101


	//----- nvinfo : EIATTR_COOP_GROUP_MASK_REGIDS
	.align		4
        /*0028*/ 	.byte	0x04, 0x29
        /*002a*/ 	.short	(.L_1741 - .L_1740)


	//   ....[0]....
.L_1740:
        /*002c*/ 	.word	0xffffffff


	//   ....[1]....
        /*0030*/ 	.word	0xffffffff


	//   ....[2]....
        /*0034*/ 	.word	0xffffffff


	//   ....[3]....
        /*0038*/ 	.word	0xffffffff


	//   ....[4]....
        /*003c*/ 	.word	0xffffffff


	//   ....[5]....
        /*0040*/ 	.word	0xffffffff


	//   ....[6]....
        /*0044*/ 	.word	0xffffffff


	//   ....[7]....
        /*0048*/ 	.word	0xffffffff


	//   ....[8]....
        /*004c*/ 	.word	0xffffffff


	//   ....[9]....
        /*0050*/ 	.word	0xffffffff


	//   ....[10]....
        /*0054*/ 	.word	0x05000079


	//   ....[11]....
        /*0058*/ 	.word	0x05000079


	//   ....[12]....
        /*005c*/ 	.word	0x05000079


	//   ....[13]....
        /*0060*/ 	.word	0x05000079


	//   ....[14]....
        /*0064*/ 	.word	0x05000079


	//   ....[15]....
        /*0068*/ 	.word	0x05000079


	//   ....[16]....
        /*006c*/ 	.word	0x05000079


	//   ....[17]....
        /*0070*/ 	.word	0x05000079


	//   ....[18]....
        /*0074*/ 	.word	0x05000079


	//   ....[19]....
        /*0078*/ 	.word	0x05000079


	//----- nvinfo : EIATTR_COOP_GROUP_INSTR_OFFSETS
	.align		4
.L_1741:
        /*007c*/ 	.byte	0x04, 0x28
        /*007e*/ 	.short	(.L_1743 - .L_1742)


	//   ....[0]....
.L_1742:
        /*0080*/ 	.word	0x000017d0


	//   ....[1]....
        /*0084*/ 	.word	0x000017e0


	//   ....[2]....
        /*0088*/ 	.word	0x00001810


	//   ....[3]....
        /*008c*/ 	.word	0x00001820


	//   ....[4]....
        /*0090*/ 	.word	0x00001850


	//   ....[5]....
        /*0094*/ 	.word	0x00001860


	//   ....[6]....
        /*0098*/ 	.word	0x00001890


	//   ....[7]....
        /*009c*/ 	.word	0x000018a0


	//   ....[8]....
        /*00a0*/ 	.word	0x000018d0


	//   ....[9]....
        /*00a4*/ 	.word	0x000018e0


	//   ....[10]....
        /*00a8*/ 	.word	0x00003550


	//   ....[11]....
        /*00ac*/ 	.word	0x000035a0


	//   ....[12]....
        /*00b0*/ 	.word	0x00003610


	//   ....[13]....
        /*00b4*/ 	.word	0x00003670


	//   ....[14]....
        /*00b8*/ 	.word	0x000036e0


	//   ....[15]....
        /*00bc*/ 	.word	0x00003740


	//   ....[16]....
        /*00c0*/ 	.word	0x000037b0


	//   ....[17]....
        /*00c4*/ 	.word	0x00003810


	//   ....[18]....
        /*00c8*/ 	.word	0x00003880


	//   ....[19]....
        /*00cc*/ 	.word	0x000038e0


	//----- nvinfo : EIATTR_EXIT_INSTR_OFFSETS
	.align		4
.L_1743:
        /*00d0*/ 	.byte	0x04, 0x1c
        /*00d2*/ 	.short	(.L_1745 - .L_1744)


	//   ....[0]....
.L_1744:
        /*00d4*/ 	.word	0x00003460


	//   ....[1]....
        /*00d8*/ 	.word	0x000034f0


	//----- nvinfo : EIATTR_MAX_THREADS
	.align		4
.L_1745:
        /*00dc*/ 	.byte	0x04, 0x05
        /*00de*/ 	.short	(.L_1747 - .L_1746)
.L_1746:
        /*00e0*/ 	.word	0x00000100
        /*00e4*/ 	.word	0x00000001
        /*00e8*/ 	.word	0x00000001


	//----- nvinfo : EIATTR_CRS_STACK_SIZE
	.align		4
.L_1747:
        /*00ec*/ 	.byte	0x04, 0x1e
        /*00ee*/ 	.short	(.L_1749 - .L_1748)
.L_1748:
        /*00f0*/ 	.word	0x00000000


	//----- nvinfo : EIATTR_CBANK_PARAM_SIZE
	.align		4
.L_1749:
        /*00f4*/ 	.byte	0x03, 0x19
        /*00f6*/ 	.short	0x0128


	//----- nvinfo : EIATTR_PARAM_CBANK
	.align		4
        /*00f8*/ 	.byte	0x04, 0x0a
        /*00fa*/ 	.short	(.L_1751 - .L_1750)
	.align		4
.L_1750:
        /*00fc*/ 	.word	index@(.nv.constant0._ZN10layer_norm31ln_parallel_residual_bwd_kernelINS_13Kernel_traitsIf13__nv_bfloat16fS2_fjLj6144ELj1ELj1ELj8ELj16ENS_18Kernel_traits_baseILj6144EfS2_fS2_fjLj256EEEEELb1ELb1ELb0EEEvNS_9BwdParamsE)
        /*0100*/ 	.short	0x0210
        /*0102*/ 	.short	0x0128


	//----- nvinfo : EIATTR_SW_WAR
	.align		4
.L_1751:
        /*0104*/ 	.byte	0x04, 0x36
        /*0106*/ 	.short	(.L_1753 - .L_1752)
.L_1752:
        /*0108*/ 	.word	0x00000008
.L_1753:


//--------------------- .nv.info._ZN10layer_norm22ln_bwd_finalize_kernelINS_22Kernel_traits_finalizeILj6144Ef13__nv_bfloat16fS2_fjLb0ELj1024ELj4ENS_18Kernel_traits_baseILj6144EfS2_fS2_fjLj1024EEEEELb0ELb1EEEvNS_9BwdParamsE --------------------------
	.section	.nv.info._ZN10layer_norm22ln_bwd_finalize_kernelINS_22Kernel_traits_finalizeILj6144Ef13__nv_bfloat16fS2_fjLb0ELj1024ELj4ENS_18Kernel_traits_baseILj6144EfS2_fS2_fjLj1024EEEEELb0ELb1EEEvNS_9BwdParamsE,"",@"SHT_CUDA_INFO"
	.sectionflags	@""
	.align	4


	//----- nvinfo : EIATTR_CUDA_API_VERSION
	.align		4
        /*0000*/ 	.byte	0x04, 0x37
        /*0002*/ 	.short	(.L_1755 - .L_1754)
.L_1754:
        /*0004*/ 	.word	0x00000082


	//----- nvinfo : EIATTR_KPARAM_INFO
	.align		4
.L_1755:
        /*0008*/ 	.byte	0x04, 0x17
        /*000a*/ 	.short	(.L_1757 - .L_1756)
.L_1756:
        /*000c*/ 	.word	0x00000000
        /*0010*/ 	.short	0x0000
        /*0012*/ 	.short	0x0000
        /*0014*/ 	.byte	0x00, 0xf0, 0xa1, 0x04


	//----- nvinfo : EIATTR_SPARSE_MMA_MASK
	.align		4
.L_1757:
        /*0018*/ 	.byte	0x03, 0x50
        /*001a*/ 	.short	0x0000


	//----- nvinfo : EIATTR_MAXREG_COUNT
	.align		4
        /*001c*/ 	.byte	0x03, 0x1b
        /*001e*/ 	.short	0x0040


	//----- nvinfo : EIATTR_NUM_BARRIERS
	.align		4
        /*0020*/ 	.byte	0x02, 0x4c
        /*0022*/ 	.byte	0x01
	.zero		1


	//----- nvinfo : EIATTR_MERCURY_ISA_VERSION
	.align		4
        /*0024*/ 	.byte	0x03, 0x5f
        /*0026*/ 	.short	0x0101


	//----- nvinfo : EIATTR_COOP_GROUP_MASK_REGIDS
	.align		4
        /*0028*/ 	.byte	0x04, 0x29
        /*002a*/ 	.short	(.L_1759 - .L_1758)


	//   ....[0]....
.L_1758:
        /*002c*/ 	.word	0xffffffff


	//   ....[1]....
        /*0030*/ 	.word	0xffffffff


	//   ....[2]....
        /*0034*/ 	.word	0xffffffff


	//   ....[3]....
        /*0038*/ 	.word	0xffffffff


	//   ....[4]....
        /*003c*/ 	.word	0xffffffff


	//   ....[5]....
        /*0040*/ 	.word	0xffffffff


	//   ....[6]....
        /*0044*/ 	.word	0xffffffff


	//   ....[7]....
        /*0048*/ 	.word	0xffffffff


	//   ....[8]....
        /*004c*/ 	.word	0xffffffff


	//   ....[9]....
        /*0050*/ 	.word	0xffffffff


	//   ....[10]....
        /*0054*/ 	.word	0x05000011


	//   ....[11]....
        /*0058*/ 	.word	0x05000011


	//   ....[12]....
        /*005c*/ 	.word	0x05000011


	//   ....[13]....
        /*0060*/ 	.word	0x05000011


	//   ....[14]....
        /*0064*/ 	.word	0x05000011


	//   ....[15]....
        /*0068*/ 	.word	0x05000011


	//   ....[16]....
        /*006c*/ 	.word	0x05000011


	//   ....[17]....
        /*0070*/ 	.word	0x05000011


	//   ....[18]....
        /*0074*/ 	.word	0x05000011


	//   ....[19]....
        /*0078*/ 	.word	0x05000011


	//----- nvinfo : EIATTR_COOP_GROUP_INSTR_OFFSETS
	.align		4
.L_1759:
        /*007c*/ 	.byte	0x04, 0x28
        /*007e*/ 	.short	(.L_1761 - .L_1760)


	//   ....[0]....
.L_1760:
        /*0080*/ 	.word	0x000008e0


	//   ....[1]....
        /*0084*/ 	.word	0x000008f0


	//   ....[2]....
        /*0088*/ 	.word	0x00000920


	//   ....[3]....
        /*008c*/ 	.word	0x00000930


	//   ....[4]....
        /*0090*/ 	.word	0x00000960


	//   ....[5]....
        /*0094*/ 	.word	0x00000970


	//   ....[6]....
        /*0098*/ 	.word	0x000009a0


	//   ....[7]....
        /*009c*/ 	.word	0x000009b0


	//   ....[8]....
        /*00a0*/ 	.word	0x000009e0


	//   ....[9]....
        /*00a4*/ 	.word	0x000009f0


	//   ....[10]....
        /*00a8*/ 	.word	0x00000ba0


	//   ....[11]....
        /*00ac*/ 	.word	0x00000c10


	//   ....[12]....
        /*00b0*/ 	.word	0x00000c80


	//   ....[13]....
        /*00b4*/ 	.word	0x00000cf0


	//   ....[14]....
        /*00b8*/ 	.word	0x00000d60


	//   ....[15]....
        /*00bc*/ 	.word	0x00000dc0


	//   ....[16]....
        /*00c0*/ 	.word	0x00000e30


	//   ....[17]....
        /*00c4*/ 	.word	0x00000ea0


	//   ....[18]....
        /*00c8*/ 	.word	0x00000f10


	//   ....[19]....
        /*00cc*/ 	.word	0x00000f80


	//----- nvinfo : EIATTR_EXIT_INSTR_OFFSETS
	.align		4
.L_1761:
        /*00d0*/ 	.byte	0x04, 0x1c
        /*00d2*/ 	.short	(.L_1763 - .L_1762)


	//   ....[0]....
.L_1762:
        /*00d4*/ 	.word	0x00000070


	//   ....[1]....
        /*00d8*/ 	.word	0x00000b40


	//----- nvinfo : EIATTR_MAX_THREADS
	.align		4
.L_1763:
        /*00dc*/ 	.byte	0x04, 0x05
        /*00de*/ 	.short	(.L_1765 - .L_1764)
.L_1764:
        /*00e0*/ 	.word	0x00000400
        /*00e4*/ 	.word	0x00000001
        /*00e8*/ 	.word	0x00000001


	//----- nvinfo : EIATTR_CRS_STACK_SIZE
	.align		4
.L_1765:
        /*00ec*/ 	.byte	0x04, 0x1e
        /*00ee*/ 	.short	(.L_1767 - .L_1766)
.L_1766:
        /*00f0*/ 	.word	0x00000000


	//----- nvinfo : EIATTR_CBANK_PARAM_SIZE
	.align		4
.L_1767:
        /*00f4*/ 	.byte	0x03, 0x19
        /*00f6*/ 	.short	0x0128


	//----- nvinfo : EIATTR_PARAM_CBANK
	.align		4
        /*00f8*/ 	.byte	0x04, 0x0a
        /*00fa*/ 	.short	(.L_1769 - .L_1768)
	.align		4
.L_1768:
        /*00fc*/ 	.word	index@(.nv.constant0._ZN10layer_norm22ln_bwd_finalize_kernelINS_22Kernel_traits_finalizeILj6144Ef13__nv_bfloat16fS2_fjLb0ELj1024ELj4ENS_18Kernel_traits_baseILj6144EfS2_fS2_fjLj1024EEEEELb0ELb1EEEvNS_9BwdParamsE)
        /*0100*/ 	.short	0x0210
        /*0102*/ 	.short	0x0128


	//----- nvinfo : EIATTR_SW_WAR
	.align		4
.L_1769:
        /*0104*/ 	.byte	0x04, 0x36
        /*0106*/ 	.short	(.L_1771 - .L_1770)
.L_1770:
        /*0108*/ 	.word	0x00000008
.L_1771:


//--------------------- .nv.info._ZN10layer_norm40ln_parallel_residual_bwd_finalize_kernelINS_22Kernel_traits_finalizeILj6144Ef13__nv_bfloat16fS2_fjLb0ELj1024ELj4ENS_18Kernel_traits_baseILj6144EfS2_fS2_fjLj1024EEEEELb1EEEvNS_9BwdParamsE --------------------------
	.section	.nv.info._ZN10layer_norm40ln_parallel_residual_bwd_finalize_kernelINS_22Kernel_traits_finalizeILj6144Ef13__nv_bfloat16fS2_fjLb0ELj1024ELj4ENS_18Kernel_traits_baseILj6144EfS2_fS2_fjLj1024EEEEELb1EEEvNS_9BwdParamsE,"",@"SHT_CUDA_INFO"
	.sectionflags	@""
	.align	4


	//----- nvinfo : EIATTR_CUDA_API_VERSION
	.align		4
        /*0000*/ 	.byte	0x04, 0x37
        /*0002*/ 	.short	(.L_1773 - .L_1772)
.L_1772:
        /*0004*/ 	.word	0x00000082


	//----- nvinfo : EIATTR_KPARAM_INFO
	.align		4
.L_1773:
        /*0008*/ 	.byte	0x04, 0x17
        /*000a*/ 	.short	(.L_1775 - .L_1774)
.L_1774:
        /*000c*/ 	.word	0x00000000
        /*0010*/ 	.short	0x0000
        /*0012*/ 	.short	0x0000
        /*0014*/ 	.byte	0x00, 0xf0, 0xa1, 0x04


	//----- nvinfo : EIATTR_SPARSE_MMA_MASK
	.align		4
.L_1775:
        /*0018*/ 	.byte	0x03, 0x50
        /*001a*/ 	.short	0x0000


	//----- nvinfo : EIATTR_MAXREG_COUNT
	.align		4
        /*001c*/ 	.byte	0x03, 0x1b
        /*001e*/ 	.short	0x0040


	//----- nvinfo : EIATTR_NUM_BARRIERS
	.align		4
        /*0020*/ 	.byte	0x02, 0x4c
        /*0022*/ 	.byte	0x01
	.zero		1


	//----- nvinfo : EIATTR_MERCURY_ISA_VERSION
	.align		4
        /*0024*/ 	.byte	0x03, 0x5f
        /*0026*/ 	.short	0x0101


	//----- nvinfo : EIATTR_COOP_GROUP_MASK_REGIDS
	.align		4
        /*0028*/ 	.byte	0x04, 0x29
        /*002a*/ 	.short	(.L_1777 - .L_1776)


	//   ....[0]....
.L_1776:
        /*002c*/ 	.word	0xffffffff


	//   ....[1]....
        /*0030*/ 	.word	0xffffffff


	//   ....[2]....
        /*0034*/ 	.word	0xffffffff


	//   ....[3]....
        /*0038*/ 	.word	0xffffffff


	//   ....[4]....
        /*003c*/ 	.word	0xffffffff


	//   ....[5]....
        /*0040*/ 	.word	0xffffffff


	//   ....[6]....
        /*0044*/ 	.word	0xffffffff


	//   ....[7]....
        /*0048*/ 	.word	0xffffffff


	//   ....[8]....
        /*004c*/ 	.word	0xffffffff


	//   ....[9]....
        /*0050*/ 	.word	0xffffffff


	//   ....[10]....
        /*0054*/ 	.word	0xffffffff


	//   ....[11]....
        /*0058*/ 	.word	0xffffffff


	//   ....[12]....
        /*005c*/ 	.word	0xffffffff


	//   ....[13]....
        /*0060*/ 	.word	0xffffffff


	//   ....[14]....
        /*0064*/ 	.word	0xffffffff


	//   ....[15]....
        /*0068*/ 	.word	0xffffffff


	//   ....[16]....
        /*006c*/ 	.word	0xffffffff


	//   ....[17]....
        /*0070*/ 	.word	0xffffffff


	//   ....[18]....
        /*0074*/ 	.word	0xffffffff


	//   ....[19]....
        /*0078*/ 	.word	0xffffffff


	//   ....[20]....
        /*007c*/ 	.word	0x0500000b


	//   ....[21]....
        /*0080*/ 	.word	0x0500000b


	//   ....[22]....
        /*0084*/ 	.word	0x0500000b


	//   ....[23]....
        /*0088*/ 	.word	0x0500000b


	//   ....[24]....
        /*008c*/ 	.word	0x0500000b


	//   ....[25]....
        /*0090*/ 	.word	0x0500000b


	//   ....[26]....
        /*0094*/ 	.word	0x0500000b


	//   ....[27]....
        /*0098*/ 	.word	0x0500000b


	//   ....[28]....
        /*009c*/ 	.word	0x0500000b


	//   ....[29]....
        /*00a0*/ 	.word	0x0500000b


	//   ....[30]....
        /*00a4*/ 	.word	0x0500000b


	//   ....[31]....
        /*00a8*/ 	.word	0x0500000b


	//   ....[32]....
        /*00ac*/ 	.word	0x0500000b


	//   ....[33]....
        /*00b0*/ 	.word	0x0500000b


	//   ....[34]....
        /*00b4*/ 	.word	0x0500000b


	//   ....[35]....
        /*00b8*/ 	.word	0x0500000b


	//   ....[36]....
        /*00bc*/ 	.word	0x0500000b


	//   ....[37]....
        /*00c0*/ 	.word	0x0500000b


	//   ....[38]....
        /*00c4*/ 	.word	0x0500000b


	//   ....[39]....
        /*00c8*/ 	.word	0x0500000b


	//----- nvinfo : EIATTR_COOP_GROUP_INSTR_OFFSETS
	.align		4
.L_1777:
        /*00cc*/ 	.byte	0x04, 0x28
        /*00ce*/ 	.short	(.L_1779 - .L_1778)


	//   ....[0]....
.L_1778:
        /*00d0*/ 	.word	0x00000ce0


	//   ....[1]....
        /*00d4*/ 	.word	0x00000cf0


	//   ....[2]....
        /*00d8*/ 	.word	0x00000d00


	//   ....[3]....
        /*00dc*/ 	.word	0x00000d10


	//   ....[4]....
        /*00e0*/ 	.word	0x00000d40


	//   ....[5]....
        /*00e4*/ 	.word	0x00000d70


	//   ....[6]....
        /*00e8*/ 	.word	0x00000d80


	//   ....[7]....
        /*00ec*/ 	.word	0x00000d90


	//   ....[8]....
        /*00f0*/ 	.word	0x00000db0


	//   ....[9]....
        /*00f4*/ 	.word	0x00000df0


	//   ....[10]....
        /*00f8*/ 	.word	0x00000e00


	//   ....[11]....
        /*00fc*/ 	.word	0x00000e10


	//   ....[12]....
        /*0100*/ 	.word	0x00000e30


	//   ....[13]....
        /*0104*/ 	.word	0x00000e70


	//   ....[14]....
        /*0108*/ 	.word	0x00000e80


	//   ....[15]....
        /*010c*/ 	.word	0x00000e90


	//   ....[16]....
        /*0110*/ 	.word	0x00000eb0


	//   ....[17]....
        /*0114*/ 	.word	0x00000ee0


	//   ....[18]....
        /*0118*/ 	.word	0x00000f00


	//   ....[19]....
        /*011c*/ 	.word	0x00000f10


	//   ....[20]....
        /*0120*/ 	.word	0x000011d0


	//   ....[21]....
        /*0124*/ 	.word	0x00001230


	//   ....[22]....
        /*0128*/ 	.word	0x00001290


	//   ....[23]....
        /*012c*/ 	.word	0x000012f0


	//   ....[24]....
        /*0130*/ 	.word	0x00001350


	//   ....[25]....
        /*0134*/ 	.word	0x000013b0


	//   ....[26]....
        /*0138*/ 	.word	0x00001420


	//   ....[27]....
        /*013c*/ 	.word	0x00001490


	//   ....[28]....
        /*0140*/ 	.word	0x00001500


	//   ....[29]....
        /*0144*/ 	.word	0x00001570


	//   ....[30]....
        /*0148*/ 	.word	0x000015d0


	//   ....[31]....
        /*014c*/ 	.word	0x00001640


	//   ....[32]....
        /*0150*/ 	.word	0x000016b0


	//   ....[33]....
        /*0154*/ 	.word	0x00001720


	//   ....[34]....
        /*0158*/ 	.word	0x00001790


	//   ....[35]....
        /*015c*/ 	.word	0x000017f0


	//   ....[36]....
        /*0160*/ 	.word	0x00001860


	//   ....[37]....
        /*0164*/ 	.word	0x000018d0


	//   ....[38]....
        /*0168*/ 	.word	0x00001940


	//   ....[39]....
        /*016c*/ 	.word	0x000019b0


	//----- nvinfo : EIATTR_EXIT_INSTR_OFFSETS
	.align		4
.L_1779:
        /*0170*/ 	.byte	0x04, 0x1c
        /*0172*/ 	.short	(.L_1781 - .L_1780)


	//   ....[0]....
.L_1780:
        /*0174*/ 	.word	0x00000070


	//   ....[1]....
        /*0178*/ 	.word	0x00001170


	//----- nvinfo : EIATTR_MAX_THREADS
	.align		4
.L_1781:
        /*017c*/ 	.byte	0x04, 0x05
        /*017e*/ 	.short	(.L_1783 - .L_1782)
.L_1782:
        /*0180*/ 	.word	0x00000400
        /*0184*/ 	.word	0x00000001
        /*0188*/ 	.word	0x00000001


	//----- nvinfo : EIATTR_CRS_STACK_SIZE
	.align		4
.L_1783:
        /*018c*/ 	.byte	0x04, 0x1e
        /*018e*/ 	.short	(.L_1785 - .L_1784)
.L_1784:
        /*0190*/ 	.word	0x00000000


	//----- nvinfo : EIATTR_CBANK_PARAM_SIZE
	.align		4
.L_1785:
        /*0194*/ 	.byte	0x03, 0x19
        /*0196*/ 	.short	0x0128


	//----- nvinfo : EIATTR_PARAM_CBANK
	.align		4
        /*0198*/ 	.byte	0x04, 0x0a
        /*019a*/ 	.short	(.L_1787 - .L_1786)
	.align		4
.L_1786:
        /*019c*/ 	.word	index@(.nv.constant0._ZN10layer_norm40ln_parallel_residual_bwd_finalize_kernelINS_22Kernel_traits_finalizeILj6144Ef13__nv_bfloat16fS2_fjLb0ELj1024ELj4ENS_18Kernel_traits_baseILj6144EfS2_fS2_fjLj1024EEEEELb1EEEvNS_9BwdParamsE)
        /*01a0*/ 	.short	0x0210
        /*01a2*/ 	.short	0x0128


	//----- nvinfo : EIATTR_SW_WAR
	.align		4
.L_1787:
        /*01a4*/ 	.byte	0x04, 0x36
        /*01a6*/ 	.short	(.L_1789 - .L_1788)
.L_1788:
        /*01a8*/ 	.word	0x00000008
.L_1789:


//--------------------- .nv.info._ZN10layer_norm31ln_parallel_residual_bwd_kernelINS_13Kernel_traitsIf13__nv_bfloat16fS2_fjLj6144ELj1ELj1ELj8ELj16ENS_18Kernel_traits_baseILj6144EfS2_fS2_fjLj256EEEEELb1ELb1ELb1EEEvNS_9BwdParamsE --------------------------
	.section	.nv.info._ZN10layer_norm31ln_parallel_residual_bwd_kernelINS_13Kernel_traitsIf13__nv_bfloat16fS2_fjLj6144ELj1ELj1ELj8ELj16ENS_18Kernel_traits_baseILj6144EfS2_fS2_fjLj256EEEEELb1ELb1ELb1EEEvNS_9BwdParamsE,"",@"SHT_CUDA_INFO"
	.sectionflags	@""
	.align	4


	//----- nvinfo : EIATTR_CUDA_API_VERSION
	.align		4
        /*0000*/ 	.byte	0x04, 0x37
        /*0002*/ 	.short	(.L_1791 - .L_1790)
.L_1790:
        /*0004*/ 	.word	0x00000082


	//----- nvinfo : EIATTR_KPARAM_INFO
	.align		4
.L_1791:
        /*0008*/ 	.byte	0x04, 0x17
        /*000a*/ 	.short	(.L_1793 - .L_1792)
.L_1792:
        /*000c*/ 	.word	0x00000000
        /*0010*/ 	.short	0x0000
        /*0012*/ 	.short	0x0000
        /*0014*/ 	.byte	0x00, 0xf0, 0xa1, 0x04


	//----- nvinfo : EIATTR_SPARSE_MMA_MASK
	.align		4
.L_1793:
        /*0018*/ 	.byte	0x03, 0x50
        /*001a*/ 	.short	0x0000


	//----- nvinfo : EIATTR_MAXREG_COUNT
	.align		4
        /*001c*/ 	.byte	0x03, 0x1b
        /*001e*/ 	.short	0x00ff


	//----- nvinfo : EIATTR_NUM_BARRIERS
	.align		4
        /*0020*/ 	.byte	0x02, 0x4c
        /*0022*/ 	.byte	0x01
	.zero		1


	//----- nvinfo : EIATTR_MERCURY_ISA_VERSION
	.align		4
        /*0024*/ 	.byte	0x03, 0x5f
        /*0026*/ 	.short	0x0101


	//----- nvinfo : EIATTR_COOP_GROUP_MASK_REGIDS
	.align		4
        /*0028*/ 	.byte	0x04, 0x29
        /*002a*/ 	.short	(.L_1795 - .L_1794)


	//   ....[0]....
.L_1794:
        /*002c*/ 	.word	0xffffffff


	//   ....[1]....
        /*0030*/ 	.word	0xffffffff


	//   ....[2]....
        /*0034*/ 	.word	0xffffffff


	//   ....[3]....
        /*0038*/ 	.word	0xffffffff


	//   ....[4]....
        /*003c*/ 	.word	0xffffffff


	//   ....[5]....
        /*0040*/ 	.word	0xffffffff


	//   ....[6]....
        /*0044*/ 	.word	0xffffffff


	//   ....[7]....
        /*0048*/ 	.word	0xffffffff


	//   ....[8]....
        /*004c*/ 	.word	0xffffffff


	//   ....[9]....
        /*0050*/ 	.word	0xffffffff


	//   ....[10]....
        /*0054*/ 	.word	0x0500004a


	//   ....[11]....
        /*0058*/ 	.word	0x0500004a


	//   ....[12]....
        /*005c*/ 	.word	0x0500004a


	//   ....[13]....
        /*0060*/ 	.word	0x0500004a


	//   ....[14]....
        /*0064*/ 	.word	0x0500004a


	//   ....[15]....
        /*0068*/ 	.word	0x0500004a


	//   ....[16]....
        /*006c*/ 	.word	0x0500004a


	//   ....[17]....
        /*0070*/ 	.word	0x0500004a


	//   ....[18]....
        /*0074*/ 	.word	0x0500004a


	//   ....[19]....
        /*0078*/ 	.word	0x0500004a


	//----- nvinfo : EIATTR_COOP_GROUP_INSTR_OFFSETS
	.align		4
.L_1795:
        /*007c*/ 	.byte	0x04, 0x28
        /*007e*/ 	.short	(.L_1797 - .L_1796)


	//   ....[0]....
.L_1796:
        /*0080*/ 	.word	0x00001650


	//   ....[1]....
        /*0084*/ 	.word	0x00001660


	//   ....[2]....
        /*0088*/ 	.word	0x00001690


	//   ....[3]....
        /*008c*/ 	.word	0x000016a0


	//   ....[4]....
        /*0090*/ 	.word	0x000016d0


	//   ....[5]....
        /*0094*/ 	.word	0x000016e0


	//   ....[6]....
        /*0098*/ 	.word	0x00001710


	//   ....[7]....
        /*009c*/ 	.word	0x00001720


	//   ....[8]....
        /*00a0*/ 	.word	0x00001750


	//   ....[9]....
        /*00a4*/ 	.word	0x00001760


	//   ....[10]....
        /*00a8*/ 	.word	0x000033e0


	//   ....[11]....
        /*00ac*/ 	.word	0x00003430


	//   ....[12]....
        /*00b0*/ 	.word	0x000034a0


	//   ....[13]....
        /*00b4*/ 	.word	0x00003500


	//   ....[14]....
        /*00b8*/ 	.word	0x00003570


	//   ....[15]....
        /*00bc*/ 	.word	0x000035d0


	//   ....[16]....
        /*00c0*/ 	.word	0x00003640


	//   ....[17]....
        /*00c4*/ 	.word	0x000036a0


	//   ....[18]....
        /*00c8*/ 	.word	0x00003710


	//   ....[19]....
        /*00cc*/ 	.word	0x00003770


	//----- nvinfo : EIATTR_EXIT_INSTR_OFFSETS
	.align		4
.L_1797:
        /*00d0*/ 	.byte	0x04, 0x1c
        /*00d2*/ 	.short	(.L_1799 - .L_1798)


	//   ....[0]....
.L_1798:
        /*00d4*/ 	.word	0x00003380


	//----- nvinfo : EIATTR_MAX_THREADS
	.align		4
.L_1799:
        /*00d8*/ 	.byte	0x04, 0x05
        /*00da*/ 	.short	(.L_1801 - .L_1800)
.L_1800:
        /*00dc*/ 	.word	0x00000100
        /*00e0*/ 	.word	0x00000001
        /*00e4*/ 	.word	0x00000001


	//----- nvinfo : EIATTR_CRS_STACK_SIZE
	.align		4
.L_1801:
        /*00e8*/ 	.byte	0x04, 0x1e
        /*00ea*/ 	.short	(.L_1803 - .L_1802)
.L_1802:
        /*00ec*/ 	.word	0x00000000


	//----- nvinfo : EIATTR_CBANK_PARAM_SIZE
	.align		4
.L_1803:
        /*00f0*/ 	.byte	0x03, 0x19
        /*00f2*/ 	.short	0x0128


	//----- nvinfo : EIATTR_PARAM_CBANK
	.align		4
        /*00f4*/ 	.byte	0x04, 0x0a
        /*00f6*/ 	.short	(.L_1805 - .L_1804)
	.align		4
.L_1804:
        /*00f8*/ 	.word	index@(.nv.constant0._ZN10layer_norm31ln_parallel_residual_bwd_kernelINS_13Kernel_traitsIf13__nv_bfloat16fS2_fjLj6144ELj1ELj1ELj8ELj16ENS_18Kernel_traits_baseILj6144EfS2_fS2_fjLj256EEEEELb1ELb1ELb1EEEvNS_9BwdParamsE)
        /*00fc*/ 	.short	0x0210
        /*00fe*/ 	.short	0x0128


	//----- nvinfo : EIATTR_SW_WAR
	.align		4
.L_1805:
        /*0100*/ 	.byte	0x04, 0x36
        /*0102*/ 	.short	(.L_1807 - .L_1806)
.L_1806:
        /*0104*/ 	.word	0x00000008
.L_1807:


//--------------------- .nv.info._ZN10layer_norm31ln_parallel_residual_bwd_kernelINS_13Kernel_traitsIf6__halfS2_S2_fjLj6144ELj1ELj1ELj8ELj16ENS_18Kernel_traits_baseILj6144EfS2_S2_S2_fjLj256EEEEELb0ELb0ELb0EEEvNS_9BwdParamsE --------------------------
	.section	.nv.info._ZN10layer_norm31ln_parallel_residual_bwd_kernelINS_13Kernel_traitsIf6__halfS2_S2_fjLj6144ELj1ELj1ELj8ELj16ENS_18Kernel_traits_baseILj6144EfS2_S2_S2_fjLj256EEEEELb0ELb0ELb0EEEvNS_9BwdParamsE,"",@"SHT_CUDA_INFO"
	.sectionflags	@""
	.align	4


	//----- nvinfo : EIATTR_CUDA_API_VERSION
	.align		4
        /*0000*/ 	.byte	0x04, 0x37
        /*0002*/ 	.short	(.L_1809 - .L_1808)
.L_1808:
        /*0004*/ 	.word	0x00000082


	//----- nvinfo : EIATTR_KPARAM_INFO
	.align		4
.L_1809:
        /*0008*/ 	.byte	0x04, 0x17
        /*000a*/ 	.short	(.L_1811 - .L_1810)
.L_1810:
        /*000c*/ 	.word	0x00000000
        /*0010*/ 	.short	0x0000
        /*0012*/ 	.short	0x0000
        /*0014*/ 	.byte	0x00, 0xf0, 0xa1, 0x04


	//----- nvinfo : EIATTR_SPARSE_MMA_MASK
	.align		4
.L_1811:
        /*0018*/ 	.byte	0x03, 0x50
        /*001a*/ 	.short	0x0000


	//----- nvinfo : EIATTR_MAXREG_COUNT
	.align		4
        /*001c*/ 	.byte	0x03, 0x1b
        /*001e*/ 	.short	0x00ff


	//----- nvinfo : EIATTR_NUM_BARRIERS
	.align		4
        /*0020*/ 	.byte	0x02, 0x4c
        /*0022*/ 	.byte	0x01
	.zero		1


	//----- nvinfo : EIATTR_MERCURY_ISA_VERSION
	.align		4
        /*0024*/ 	.byte	0x03, 0x5f
        /*0026*/ 	.short	0x0101


	//----- nvinfo : EIATTR_COOP_GROUP_MASK_REGIDS
	.align		4
        /*0028*/ 	.byte	0x04, 0x29
        /*002a*/ 	.short	(.L_1813 - .L_1812)


	//   ....[0]....
.L_1812:
        /*002c*/ 	.word	0xffffffff


	//   ....[1]....
        /*0030*/ 	.word	0xffffffff


	//   ....[2]....
        /*0034*/ 	.word	0xffffffff


	//   ....[3]....
        /*0038*/ 	.word	0xffffffff


	//   ....[4]....
        /*003c*/ 	.word	0xffffffff


	//   ....[5]....
        /*0040*/ 	.word	0xffffffff


	//   ....[6]....
        /*0044*/ 	.word	0xffffffff


	//   ....[7]....
        /*0048*/ 	.word	0xffffffff


	//   ....[8]....
        /*004c*/ 	.word	0xffffffff


	//   ....[9]....
        /*0050*/ 	.word	0xffffffff


	//   ....[10]....
        /*0054*/ 	.word	0x050000c2


	//   ....[11]....
        /*0058*/ 	.word	0x050000c2


	//   ....[12]....
        /*005c*/ 	.word	0x050000c2


	//   ....[13]....
        /*0060*/ 	.word	0x050000c2


	//   ....[14]....
        /*0064*/ 	.word	0x050000c2


	//   ....[15]....
        /*0068*/ 	.word	0x050000c2


	//   ....[16]....
        /*006c*/ 	.word	0x050000c2


	//   ....[17]....
        /*0070*/ 	.word	0x050000c2


	//   ....[18]....
        /*0074*/ 	.word	0x050000c2


	//   ....[19]....
        /*0078*/ 	.word	0x050000c2


	//----- nvinfo : EIATTR_COOP_GROUP_INSTR_OFFSETS
	.align		4
.L_1813:
        /*007c*/ 	.byte	0x04, 0x28
        /*007e*/ 	.short	(.L_1815 - .L_1814)


	//   ....[0]....
.L_1814:
        /*0080*/ 	.word	0x00001f00


	//   ....[1]....
        /*0084*/ 	.word	0x00001f10


	//   ....[2]....
        /*0088*/ 	.word	0x00001f40


	//   ....[3]....
        /*008c*/ 	.word	0x00001f50


	//   ....[4]....
        /*0090*/ 	.word	0x00001f80


	//   ....[5]....
        /*0094*/ 	.word	0x00001f90


	//   ....[6]....
        /*0098*/ 	.word	0x00001fc0


	//   ....[7]....
        /*009c*/ 	.word	0x00001fd0


	//   ....[8]....
        /*00a0*/ 	.word	0x00002000


	//   ....[9]....
        /*00a4*/ 	.word	0x00002010


	//   ....[10]....
        /*00a8*/ 	.word	0x000038f0


	//   ....[11]....
        /*00ac*/ 	.word	0x00003940


	//   ....[12]....
        /*00b0*/ 	.word	0x000039b0


	//   ....[13]....
        /*00b4*/ 	.word	0x00003a10


	//   ....[14]....
        /*00b8*/ 	.word	0x00003a80


	//   ....[15]....
        /*00bc*/ 	.word	0x00003ae0


	//   ....[16]....
        /*00c0*/ 	.word	0x00003b50


	//   ....[17]....
        /*00c4*/ 	.word	0x00003bb0


	//   ....[18]....
        /*00c8*/ 	.word	0x00003c20


	//   ....[19]....
        /*00cc*/ 	.word	0x00003c80


	//----- nvinfo : EIATTR_EXIT_INSTR_OFFSETS
	.align		4
.L_1815:
        /*00d0*/ 	.byte	0x04, 0x1c
        /*00d2*/ 	.short	(.L_1817 - .L_1816)


	//   ....[0]....
.L_1816:
        /*00d4*/ 	.word	0x00003780


	//   ....[1]....
        /*00d8*/ 	.word	0x00003890


	//----- nvinfo : EIATTR_MAX_THREADS
	.align		4
.L_1817:
        /*00dc*/ 	.byte	0x04, 0x05
        /*00de*/ 	.short	(.L_1819 - .L_1818)
.L_1818:
        /*00e0*/ 	.word	0x00000100
        /*00e4*/ 	.word	0x00000001
        /*00e8*/ 	.word	0x00000001


	//----- nvinfo : EIATTR_CRS_STACK_SIZE
	.align		4
.L_1819:
        /*00ec*/ 	.byte	0x04, 0x1e
        /*00ee*/ 	.short	(.L_1821 - .L_1820)
.L_1820:
        /*00f0*/ 	.word	0x00000000


	//----- nvinfo : EIATTR_CBANK_PARAM_SIZE
	.align		4
.L_1821:
        /*00f4*/ 	.byte	0x03, 0x19
        /*00f6*/ 	.short	0x0128


	//----- nvinfo : EIATTR_PARAM_CBANK
	.align		4
        /*00f8*/ 	.byte	0x04, 0x0a
        /*00fa*/ 	.short	(.L_1823 - .L_1822)
	.align		4
.L_1822:
        /*00fc*/ 	.word	index@(.nv.constant0._ZN10layer_norm31ln_parallel_residual_bwd_kernelINS_13Kernel_traitsIf6__halfS2_S2_fjLj6144ELj1ELj1ELj8ELj16ENS_18Kernel_traits_baseILj6144EfS2_S2_S2_fjLj256EEEEELb0ELb0ELb0EEEvNS_9BwdParamsE)
        /*0100*/ 	.short	0x0210
        /*0102*/ 	.short	0x0128


	//----- nvinfo : EIATTR_SW_WAR
	.align		4
.L_1823:
        /*0104*/ 	.byte	0x04, 0x36
        /*0106*/ 	.short	(.L_1825 - .L_1824)
.L_1824:
        /*0108*/ 	.word	0x00000008
.L_1825:


//--------------------- .nv.info._ZN10layer_norm31ln_parallel_residual_bwd_kernelINS_13Kernel_traitsIf6__halfS2_S2_fjLj6144ELj1ELj1ELj8ELj16ENS_18Kernel_traits_baseILj6144EfS2_S2_S2_fjLj256EEEEELb0ELb0ELb1EEEvNS_9BwdParamsE --------------------------
	.section	.nv.info._ZN10layer_norm31ln_parallel_residual_bwd_kernelINS_13Kernel_traitsIf6__halfS2_S2_fjLj6144ELj1ELj1ELj8ELj16ENS_18Kernel_traits_baseILj6144EfS2_S2_S2_fjLj256EEEEELb0ELb0ELb1EEEvNS_9BwdParamsE,"",@"SHT_CUDA_INFO"
	.sectionflags	@""
	.align	4


	//----- nvinfo : EIATTR_CUDA_API_VERSION
	.align		4
        /*0000*/ 	.byte	0x04, 0x37
        /*0002*/ 	.short	(.L_1827 - .L_1826)
.L_1826:
        /*0004*/ 	.word	0x00000082


	//----- nvinfo : EIATTR_KPARAM_INFO
	.align		4
.L_1827:
        /*0008*/ 	.byte	0x04, 0x17
        /*000a*/ 	.short	(.L_1829 - .L_1828)
.L_1828:
        /*000c*/ 	.word	0x00000000
        /*0010*/ 	.short	0x0000
        /*0012*/ 	.short	0x0000
        /*0014*/ 	.byte	0x00, 0xf0, 0xa1, 0x04


	//----- nvinfo : EIATTR_SPARSE_MMA_MASK
	.align		4
.L_1829:
        /*0018*/ 	.byte	0x03, 0x50
        /*001a*/ 	.short	0x0000


	//----- nvinfo : EIATTR_MAXREG_COUNT
	.align		4
        /*001c*/ 	.byte	0x03, 0x1b
        /*001e*/ 	.short	0x00ff


	//----- nvinfo : EIATTR_NUM_BARRIERS
	.align		4
        /*0020*/ 	.byte	0x02, 0x4c
        /*0022*/ 	.byte	0x01
	.zero		1


	//----- nvinfo : EIATTR_MERCURY_ISA_VERSION
	.align		4
        /*0024*/ 	.byte	0x03, 0x5f
        /*0026*/ 	.short	0x0101


	//----- nvinfo : EIATTR_COOP_GROUP_MASK_REGIDS
	.align		4
        /*0028*/ 	.byte	0x04, 0x29
        /*002a*/ 	.short	(.L_1831 - .L_1830)


	//   ....[0]....
.L_1830:
        /*002c*/ 	.word	0xffffffff


	//   ....[1]....
        /*0030*/ 	.word	0xffffffff


	//   ....[2]....
        /*0034*/ 	.word	0xffffffff


	//   ....[3]....
        /*0038*/ 	.word	0xffffffff


	//   ....[4]....
        /*003c*/ 	.word	0xffffffff


	//   ....[5]....
        /*0040*/ 	.word	0xffffffff


	//   ....[6]....
        /*0044*/ 	.word	0xffffffff


	//   ....[7]....
        /*0048*/ 	.word	0xffffffff


	//   ....[8]....
        /*004c*/ 	.word	0xffffffff


	//   ....[9]....
        /*0050*/ 	.word	0xffffffff


	//   ....[10]....
        /*0054*/ 	.word	0x05000074


	//   ....[11]....
        /*0058*/ 	.word	0x05000074


	//   ....[12]....
        /*005c*/ 	.word	0x05000074


	//   ....[13]....
        /*0060*/ 	.word	0x05000074


	//   ....[14]....
        /*0064*/ 	.word	0x05000074


	//   ....[15]....
        /*0068*/ 	.word	0x05000074


	//   ....[16]....
        /*006c*/ 	.word	0x05000074


	//   ....[17]....
        /*0070*/ 	.word	0x05000074


	//   ....[18]....
        /*0074*/ 	.word	0x05000074


	//   ....[19]....
        /*0078*/ 	.word	0x05000074


	//----- nvinfo : EIATTR_COOP_GROUP_INSTR_OFFSETS
	.align		4
.L_1831:
        /*007c*/ 	.byte	0x04, 0x28
        /*007e*/ 	.short	(.L_1833 - .L_1832)


	//   ....[0]....
.L_1832:
        /*0080*/ 	.word	0x00001f20


	//   ....[1]....
        /*0084*/ 	.word	0x00001f30


	//   ....[2]....
        /*0088*/ 	.word	0x00001f60


	//   ....[3]....
        /*008c*/ 	.word	0x00001f70


	//   ....[4]....
        /*0090*/ 	.word	0x00001fa0


	//   ....[5]....
        /*0094*/ 	.word	0x00001fb0


	//   ....[6]....
        /*0098*/ 	.word	0x00001fe0


	//   ....[7]....
        /*009c*/ 	.word	0x00001ff0


	//   ....[8]....
        /*00a0*/ 	.word	0x00002020


	//   ....[9]....
        /*00a4*/ 	.word	0x00002030


	//   ....[10]....
        /*00a8*/ 	.word	0x00003be0


	//   ....[11]....
        /*00ac*/ 	.word	0x00003c30


	//   ....[12]....
        /*00b0*/ 	.word	0x00003ca0


	//   ....[13]....
        /*00b4*/ 	.word	0x00003d00


	//   ....[14]....
        /*00b8*/ 	.word	0x00003d70


	//   ....[15]....
        /*00bc*/ 	.word	0x00003dd0


	//   ....[16]....
        /*00c0*/ 	.word	0x00003e40


	//   ....[17]....
        /*00c4*/ 	.word	0x00003ea0


	//   ....[18]....
        /*00c8*/ 	.word	0x00003f10


	//   ....[19]....
        /*00cc*/ 	.word	0x00003f70


	//----- nvinfo : EIATTR_EXIT_INSTR_OFFSETS
	.align		4
.L_1833:
        /*00d0*/ 	.byte	0x04, 0x1c
        /*00d2*/ 	.short	(.L_1835 - .L_1834)


	//   ....[0]....
.L_1834:
        /*00d4*/ 	.word	0x00003b80


	//----- nvinfo : EIATTR_MAX_THREADS
	.align		4
.L_1835:
        /*00d8*/ 	.byte	0x04, 0x05
        /*00da*/ 	.short	(.L_1837 - .L_1836)
.L_1836:
        /*00dc*/ 	.word	0x00000100
        /*00e0*/ 	.word	0x00000001
        /*00e4*/ 	.word	0x00000001


	//----- nvinfo : EIATTR_CRS_STACK_SIZE
	.align		4
.L_1837:
        /*00e8*/ 	.byte	0x04, 0x1e
        /*00ea*/ 	.short	(.L_1839 - .L_1838)
.L_1838:
        /*00ec*/ 	.word	0x00000000


	//----- nvinfo : EIATTR_CBANK_PARAM_SIZE
	.align		4
.L_1839:
        /*00f0*/ 	.byte	0x03, 0x19
        /*00f2*/ 	.short	0x0128


	//----- nvinfo : EIATTR_PARAM_CBANK
	.align		4
        /*00f4*/ 	.byte	0x04, 0x0a
        /*00f6*/ 	.short	(.L_1841 - .L_1840)
	.align		4
.L_1840:
        /*00f8*/ 	.word	index@(.nv.constant0._ZN10layer_norm31ln_parallel_residual_bwd_kernelINS_13Kernel_traitsIf6__halfS2_S2_fjLj6144ELj1ELj1ELj8ELj16ENS_18Kernel_traits_baseILj6144EfS2_S2_S2_fjLj256EEEEELb0ELb0ELb1EEEvNS_9BwdParamsE)
        /*00fc*/ 	.short	0x0210
        /*00fe*/ 	.short	0x0128


	//----- nvinfo : EIATTR_SW_WAR
	.align		4
.L_1841:
        /*0100*/ 	.byte	0x04, 0x36
        /*0102*/ 	.short	(.L_1843 - .L_1842)
.L_1842:
        /*0104*/ 	.word	0x00000008
.L_1843:


//--------------------- .nv.info._ZN10layer_norm31ln_parallel_residual_bwd_kernelINS_13Kernel_traitsIf6__halfS2_S2_fjLj6144ELj1ELj1ELj8ELj16ENS_18Kernel_traits_baseILj6144EfS2_S2_S2_fjLj256EEEEELb0ELb1ELb0EEEvNS_9BwdParamsE --------------------------
	.section	.nv.info._ZN10layer_norm31ln_parallel_residual_bwd_kernelINS_13Kernel_traitsIf6__halfS2_S2_fjLj6144ELj1ELj1ELj8ELj16ENS_18Kernel_traits_baseILj6144EfS2_S2_S2_fjLj256EEEEELb0ELb1ELb0EEEvNS_9BwdParamsE,"",@"SHT_CUDA_INFO"
	.sectionflags	@""
	.align	4


	//----- nvinfo : EIATTR_CUDA_API_VERSION
	.align		4
        /*0000*/ 	.byte	0x04, 0x37
        /*0002*/ 	.short	(.L_1845 - .L_1844)
.L_1844:
        /*0004*/ 	.word	0x00000082


	//----- nvinfo : EIATTR_KPARAM_INFO
	.align		4
.L_1845:
        /*0008*/ 	.byte	0x04, 0x17
        /*000a*/ 	.short	(.L_1847 - .L_1846)
.L_1846:
        /*000c*/ 	.word	0x00000000
        /*0010*/ 	.short	0x0000
        /*0012*/ 	.short	0x0000
        /*0014*/ 	.byte	0x00, 0xf0, 0xa1, 0x04


	//----- nvinfo : EIATTR_SPARSE_MMA_MASK
	.align		4
.L_1847:
        /*0018*/ 	.byte	0x03, 0x50
        /*001a*/ 	.short	0x0000


	//----- nvinfo : EIATTR_MAXREG_COUNT
	.align		4
        /*001c*/ 	.byte	0x03, 0x1b
        /*001e*/ 	.short	0x00ff


	//----- nvinfo : EIATTR_NUM_BARRIERS
	.align		4
        /*0020*/ 	.byte	0x02, 0x4c
        /*0022*/ 	.byte	0x01
	.zero		1


	//----- nvinfo : EIATTR_MERCURY_ISA_VERSION
	.align		4
        /*0024*/ 	.byte	0x03, 0x5f
        /*0026*/ 	.short	0x0101


	//----- nvinfo : EIATTR_COOP_GROUP_MASK_REGIDS
	.align		4
        /*0028*/ 	.byte	0x04, 0x29
        /*002a*/ 	.short	(.L_1849 - .L_1848)


	//   ....[0]....
.L_1848:
        /*002c*/ 	.word	0xffffffff


	//   ....[1]....
        /*0030*/ 	.word	0xffffffff


	//   ....[2]....
        /*0034*/ 	.word	0xffffffff


	//   ....[3]....
        /*0038*/ 	.word	0xffffffff


	//   ....[4]....
        /*003c*/ 	.word	0xffffffff


	//   ....[5]....
        /*0040*/ 	.word	0xffffffff


	//   ....[6]....
        /*0044*/ 	.word	0xffffffff


	//   ....[7]....
        /*0048*/ 	.word	0xffffffff


	//   ....[8]....
        /*004c*/ 	.word	0xffffffff


	//   ....[9]....
        /*0050*/ 	.word	0xffffffff


	//   ....[10]....
        /*0054*/ 	.word	0x0500006a


	//   ....[11]....
        /*0058*/ 	.word	0x0500006a


	//   ....[12]....
        /*005c*/ 	.word	0x0500006a


	//   ....[13]....
        /*0060*/ 	.word	0x0500006a


	//   ....[14]....
        /*0064*/ 	.word	0x0500006a


	//   ....[15]....
        /*0068*/ 	.word	0x0500006a


	//   ....[16]....
        /*006c*/ 	.word	0x0500006a


	//   ....[17]....
        /*0070*/ 	.word	0x0500006a


	//   ....[18]....
        /*0074*/ 	.word	0x0500006a


	//   ....[19]....
        /*0078*/ 	.word	0x0500006a


	//----- nvinfo : EIATTR_COOP_GROUP_INSTR_OFFSETS
	.align		4
.L_1849:
        /*007c*/ 	.byte	0x04, 0x28
        /*007e*/ 	.short	(.L_1851 - .L_1850)


	//   ....[0]....
.L_1850:
        /*0080*/ 	.word	0x00001630


	//   ....[1]....
        /*0084*/ 	.word	0x00001640


	//   ....[2]....
        /*0088*/ 	.word	0x00001670


	//   ....[3]....
        /*008c*/ 	.word	0x00001680


	//   ....[4]....
        /*0090*/ 	.word	0x000016b0


	//   ....[5]....
        /*0094*/ 	.word	0x000016c0


	//   ....[6]....
        /*0098*/ 	.word	0x000016f0


	//   ....[7]....
        /*009c*/ 	.word	0x00001700


	//   ....[8]....
        /*00a0*/ 	.word	0x00001730


	//   ....[9]....
        /*00a4*/ 	.word	0x00001740


	//   ....[10]....
        /*00a8*/ 	.word	0x00002ec0


	//   ....[11]....
        /*00ac*/ 	.word	0x00002f10


	//   ....[12]....
        /*00b0*/ 	.word	0x00002f80


	//   ....[13]....
        /*00b4*/ 	.word	0x00002fe0


	//   ....[14]....
        /*00b8*/ 	.word	0x00003050


	//   ....[15]....
        /*00bc*/ 	.word	0x000030b0


	//   ....[16]....
        /*00c0*/ 	.word	0x00003120


	//   ....[17]....
        /*00c4*/ 	.word	0x00003180


	//   ....[18]....
        /*00c8*/ 	.word	0x000031f0


	//   ....[19]....
        /*00cc*/ 	.word	0x00003250


	//----- nvinfo : EIATTR_EXIT_INSTR_OFFSETS
	.align		4
.L_1851:
        /*00d0*/ 	.byte	0x04, 0x1c
        /*00d2*/ 	.short	(.L_1853 - .L_1852)


	//   ....[0]....
.L_1852:
        /*00d4*/ 	.word	0x00002dd0


	//   ....[1]....
        /*00d8*/ 	.word	0x00002e60


	//----- nvinfo : EIATTR_MAX_THREADS
	.align		4
.L_1853:
        /*00dc*/ 	.byte	0x04, 0x05
        /*00de*/ 	.short	(.L_1855 - .L_1854)
.L_1854:
        /*00e0*/ 	.word	0x00000100
        /*00e4*/ 	.word	0x00000001
        /*00e8*/ 	.word	0x00000001


	//----- nvinfo : EIATTR_CRS_STACK_SIZE
	.align		4
.L_1855:
        /*00ec*/ 	.byte	0x04, 0x1e
        /*00ee*/ 	.short	(.L_1857 - .L_1856)
.L_1856:
        /*00f0*/ 	.word	0x00000000


	//----- nvinfo : EIATTR_CBANK_PARAM_SIZE
	.align		4
.L_1857:
        /*00f4*/ 	.byte	0x03, 0x19
        /*00f6*/ 	.short	0x0128


	//----- nvinfo : EIATTR_PARAM_CBANK
	.align		4
        /*00f8*/ 	.byte	0x04, 0x0a
        /*00fa*/ 	.short	(.L_1859 - .L_1858)
	.align		4
.L_1858:
        /*00fc*/ 	.word	index@(.nv.constant0._ZN10layer_norm31ln_parallel_residual_bwd_kernelINS_13Kernel_traitsIf6__halfS2_S2_fjLj6144ELj1ELj1ELj8ELj16ENS_18Kernel_traits_baseILj6144EfS2_S2_S2_fjLj256EEEEELb0ELb1ELb0EEEvNS_9BwdParamsE)
        /*0100*/ 	.short	0x0210
        /*0102*/ 	.short	0x0128


	//----- nvinfo : EIATTR_SW_WAR
	.align		4
.L_1859:
        /*0104*/ 	.byte	0x04, 0x36
        /*0106*/ 	.short	(.L_1861 - .L_1860)
.L_1860:
        /*0108*/ 	.word	0x00000008
.L_1861:


//--------------------- .nv.info._ZN10layer_norm31ln_parallel_residual_bwd_kernelINS_13Kernel_traitsIf6__halfS2_S2_fjLj6144ELj1ELj1ELj8ELj16ENS_18Kernel_traits_baseILj6144EfS2_S2_S2_fjLj256EEEEELb0ELb1ELb1EEEvNS_9BwdParamsE --------------------------
	.section	.nv.info._ZN10layer_norm31ln_parallel_residual_bwd_kernelINS_13Kernel_traitsIf6__halfS2_S2_fjLj6144ELj1ELj1ELj8ELj16ENS_18Kernel_traits_baseILj6144EfS2_S2_S2_fjLj256EEEEELb0ELb1ELb1EEEvNS_9BwdParamsE,"",@"SHT_CUDA_INFO"
	.sectionflags	@""
	.align	4


	//----- nvinfo : EIATTR_CUDA_API_VERSION
	.align		4
        /*0000*/ 	.byte	0x04, 0x37
        /*0002*/ 	.short	(.L_1863 - .L_1862)
.L_1862:
        /*0004*/ 	.word	0x00000082


	//----- nvinfo : EIATTR_KPARAM_INFO
	.align		4
.L_1863:
        /*0008*/ 	.byte	0x04, 0x17
        /*000a*/ 	.short	(.L_1865 - .L_1864)
.L_1864:
        /*000c*/ 	.word	0x00000000
        /*0010*/ 	.short	0x0000
        /*0012*/ 	.short	0x0000
        /*0014*/ 	.byte	0x00, 0xf0, 0xa1, 0x04


	//----- nvinfo : EIATTR_SPARSE_MMA_MASK
	.align		4
.L_1865:
        /*0018*/ 	.byte	0x03, 0x50
        /*001a*/ 	.short	0x0000


	//----- nvinfo : EIATTR_MAXREG_COUNT
	.align		4
        /*001c*/ 	.byte	0x03, 0x1b
        /*001e*/ 	.short	0x00ff


	//----- nvinfo : EIATTR_NUM_BARRIERS
	.align		4
        /*0020*/ 	.byte	0x02, 0x4c
        /*0022*/ 	.byte	0x01
	.zero		1


	//----- nvinfo : EIATTR_MERCURY_ISA_VERSION
	.align		4
        /*0024*/ 	.byte	0x03, 0x5f
        /*0026*/ 	.short	0x0101


	//----- nvinfo : EIATTR_COOP_GROUP_MASK_REGIDS
	.align		4
        /*0028*/ 	.byte	0x04, 0x29
        /*002a*/ 	.short	(.L_1867 - .L_1866)


	//   ....[0]....
.L_1866:
        /*002c*/ 	.word	0xffffffff


	//   ....[1]....
        /*0030*/ 	.word	0xffffffff


	//   ....[2]....
        /*0034*/ 	.word	0xffffffff


	//   ....[3]....
        /*0038*/ 	.word	0xffffffff


	//   ....[4]....
        /*003c*/ 	.word	0xffffffff


	//   ....[5]....
        /*0040*/ 	.word	0xffffffff


	//   ....[6]....
        /*0044*/ 	.word	0xffffffff


	//   ....[7]....
        /*0048*/ 	.word	0xffffffff


	//   ....[8]....
        /*004c*/ 	.word	0xffffffff


	//   ....[9]....
        /*0050*/ 	.word	0xffffffff


	//   ....[10]....
        /*0054*/ 	.word	0x05000036


	//   ....[11]....
        /*0058*/ 	.word	0x05000036


	//   ....[12]....
        /*005c*/ 	.word	0x05000036


	//   ....[13]....
        /*0060*/ 	.word	0x05000036


	//   ....[14]....
        /*0064*/ 	.word	0x05000036


	//   ....[15]....
        /*0068*/ 	.word	0x05000036


	//   ....[16]....
        /*006c*/ 	.word	0x05000036


	//   ....[17]....
        /*0070*/ 	.word	0x05000036


	//   ....[18]....
        /*0074*/ 	.word	0x05000036


	//   ....[19]....
        /*0078*/ 	.word	0x05000036


	//----- nvinfo : EIATTR_COOP_GROUP_INSTR_OFFSETS
	.align		4
.L_1867:
        /*007c*/ 	.byte	0x04, 0x28
        /*007e*/ 	.short	(.L_1869 - .L_1868)


	//   ....[0]....
.L_1868:
        /*0080*/ 	.word	0x00001670


	//   ....[1]....
        /*0084*/ 	.word	0x00001680


	//   ....[2]....
        /*0088*/ 	.word	0x000016b0


	//   ....[3]....
        /*008c*/ 	.word	0x000016c0


	//   ....[4]....
        /*0090*/ 	.word	0x000016f0


	//   ....[5]....
        /*0094*/ 	.word	0x00001700


	//   ....[6]....
        /*0098*/ 	.word	0x00001730


	//   ....[7]....
        /*009c*/ 	.word	0x00001740


	//   ....[8]....
        /*00a0*/ 	.word	0x00001770


	//   ....[9]....
        /*00a4*/ 	.word	0x00001780


	//   ....[10]....
        /*00a8*/ 	.word	0x00002f00


	//   ....[11]....
        /*00ac*/ 	.word	0x00002f50


	//   ....[12]....
        /*00b0*/ 	.word	0x00002fc0


	//   ....[13]....
        /*00b4*/ 	.word	0x00003020


	//   ....[14]....
        /*00b8*/ 	.word	0x00003090


	//   ....[15]....
        /*00bc*/ 	.word	0x000030f0


	//   ....[16]....
        /*00c0*/ 	.word	0x00003160


	//   ....[17]....
        /*00c4*/ 	.word	0x000031c0


	//   ....[18]....
        /*00c8*/ 	.word	0x00003230


	//   ....[19]....
        /*00cc*/ 	.word	0x00003290


	//----- nvinfo : EIATTR_EXIT_INSTR_OFFSETS
	.align		4
.L_1869:
        /*00d0*/ 	.byte	0x04, 0x1c
        /*00d2*/ 	.short	(.L_1871 - .L_1870)


	//   ....[0]....
.L_1870:
        /*00d4*/ 	.word	0x00002ea0


	//----- nvinfo : EIATTR_MAX_THREADS
	.align		4
.L_1871:
        /*00d8*/ 	.byte	0x04, 0x05
        /*00da*/ 	.short	(.L_1873 - .L_1872)
.L_1872:
        /*00dc*/ 	.word	0x00000100
        /*00e0*/ 	.word	0x00000001
        /*00e4*/ 	.word	0x00000001


	//----- nvinfo : EIATTR_CRS_STACK_SIZE
	.align		4
.L_1873:
        /*00e8*/ 	.byte	0x04, 0x1e
        /*00ea*/ 	.short	(.L_1875 - .L_1874)
.L_1874:
        /*00ec*/ 	.word	0x00000000


	//----- nvinfo : EIATTR_CBANK_PARAM_SIZE
	.align		4
.L_1875:
        /*00f0*/ 	.byte	0x03, 0x19
        /*00f2*/ 	.short	0x0128


	//----- nvinfo : EIATTR_PARAM_CBANK
	.align		4
        /*00f4*/ 	.byte	0x04, 0x0a
        /*00f6*/ 	.short	(.L_1877 - .L_1876)
	.align		4
.L_1876:
        /*00f8*/ 	.word	index@(.nv.constant0._ZN10layer_norm31ln_parallel_residual_bwd_kernelINS_13Kernel_traitsIf6__halfS2_S2_fjLj6144ELj1ELj1ELj8ELj16ENS_18Kernel_traits_baseILj6144EfS2_S2_S2_fjLj256EEEEELb0ELb1ELb1EEEvNS_9BwdParamsE)
        /*00fc*/ 	.short	0x0210
        /*00fe*/ 	.short	0x0128


	//----- nvinfo : EIATTR_SW_WAR
	.align		4
.L_1877:
        /*0100*/ 	.byte	0x04, 0x36
        /*0102*/ 	.short	(.L_1879 - .L_1878)
.L_1878:
        /*0104*/ 	.word	0x00000008
.L_1879:


//--------------------- .nv.info._ZN10layer_norm31ln_parallel_residual_bwd_kernelINS_13Kernel_traitsIf6__halfS2_S2_fjLj6144ELj1ELj1ELj8ELj16ENS_18Kernel_traits_baseILj6144EfS2_S2_S2_fjLj256EEEEELb1ELb0ELb0EEEvNS_9BwdParamsE --------------------------
	.section	.nv.info._ZN10layer_norm31ln_parallel_residual_bwd_kernelINS_13Kernel_traitsIf6__halfS2_S2_fjLj6144ELj1ELj1ELj8ELj16ENS_18Kernel_traits_baseILj6144EfS2_S2_S2_fjLj256EEEEELb1ELb0ELb0EEEvNS_9BwdParamsE,"",@"SHT_CUDA_INFO"
	.sectionflags	@""
	.align	4


	//----- nvinfo : EIATTR_CUDA_API_VERSION
	.align		4
        /*0000*/ 	.byte	0x04, 0x37
        /*0002*/ 	.short	(.L_1881 - .L_1880)
.L_1880:
        /*0004*/ 	.word	0x00000082


	//----- nvinfo : EIATTR_KPARAM_INFO
	.align		4
.L_1881:
        /*0008*/ 	.byte	0x04, 0x17
        /*000a*/ 	.short	(.L_1883 - .L_1882)
.L_1882:
        /*000c*/ 	.word	0x00000000
        /*0010*/ 	.short	0x0000
        /*0012*/ 	.short	0x0000
        /*0014*/ 	.byte	0x00, 0xf0, 0xa1, 0x04


	//----- nvinfo : EIATTR_SPARSE_MMA_MASK
	.align		4
.L_1883:
        /*0018*/ 	.byte	0x03, 0x50
        /*001a*/ 	.short	0x0000


	//----- nvinfo : EIATTR_MAXREG_COUNT
	.align		4
        /*001c*/ 	.byte	0x03, 0x1b
        /*001e*/ 	.short	0x00ff


	//----- nvinfo : EIATTR_NUM_BARRIERS
	.align		4
        /*0020*/ 	.byte	0x02, 0x4c
        /*0022*/ 	.byte	0x01
	.zero		1


	//----- nvinfo : EIATTR_MERCURY_ISA_VERSION
	.align		4
        /*0024*/ 	.byte	0x03, 0x5f
        /*0026*/ 	.short	0x0101


	//----- nvinfo : EIATTR_COOP_GROUP_MASK_REGIDS
	.align		4
        /*0028*/ 	.byte	0x04, 0x29
        /*002a*/ 	.short	(.L_1885 - .L_1884)


	//   ....[0]....
.L_1884:
        /*002c*/ 	.word	0xffffffff


	//   ....[1]....
        /*0030*/ 	.word	0xffffffff


	//   ....[2]....
        /*0034*/ 	.word	0xffffffff


	//   ....[3]....
        /*0038*/ 	.word	0xffffffff


	//   ....[4]....
        /*003c*/ 	.word	0xffffffff


	//   ....[5]....
        /*0040*/ 	.word	0xffffffff


	//   ....[6]....
        /*0044*/ 	.word	0xffffffff


	//   ....[7]....
        /*0048*/ 	.word	0xffffffff


	//   ....[8]....
        /*004c*/ 	.word	0xffffffff


	//   ....[9]....
        /*0050*/ 	.word	0xffffffff


	//   ....[10]....
        /*0054*/ 	.word	0x050000c2


	//   ....[11]....
        /*0058*/ 	.word	0x050000c2


	//   ....[12]....
        /*005c*/ 	.word	0x050000c2


	//   ....[13]....
        /*0060*/ 	.word	0x050000c2


	//   ....[14]....
        /*0064*/ 	.word	0x050000c2


	//   ....[15]....
        /*0068*/ 	.word	0x050000c2


	//   ....[16]....
        /*006c*/ 	.word	0x050000c2


	//   ....[17]....
        /*0070*/ 	.word	0x050000c2


	//   ....[18]....
        /*0074*/ 	.word	0x050000c2


	//   ....[19]....
        /*0078*/ 	.word	0x050000c2


	//----- nvinfo : EIATTR_COOP_GROUP_INSTR_OFFSETS
	.align		4
.L_1885:
        /*007c*/ 	.byte	0x04, 0x28
        /*007e*/ 	.short	(.L_1887 - .L_1886)


	//   ....[0]....
.L_1886:
        /*0080*/ 	.word	0x00002140


	//   ....[1]....
        /*0084*/ 	.word	0x00002150


	//   ....[2]....
        /*0088*/ 	.word	0x00002180


	//   ....[3]....
        /*008c*/ 	.word	0x00002190


	//   ....[4]....
        /*0090*/ 	.word	0x000021c0


	//   ....[5]....
        /*0094*/ 	.word	0x000021d0


	//   ....[6]....
        /*0098*/ 	.word	0x00002200


	//   ....[7]....
        /*009c*/ 	.word	0x00002210


	//   ....[8]....
        /*00a0*/ 	.word	0x00002240


	//   ....[9]....
        /*00a4*/ 	.word	0x00002250


	//   ....[10]....
        /*00a8*/ 	.word	0x00004340


	//   ....[11]....
        /*00ac*/ 	.word	0x000043a0


	//   ....[12]....
        /*00b0*/ 	.word	0x00004400


	//   ....[13]....
        /*00b4*/ 	.word	0x00004460


	//   ....[14]....
        /*00b8*/ 	.word	0x000044d0


	//   ....[15]....
        /*00bc*/ 	.word	0x00004530


	//   ....[16]....
        /*00c0*/ 	.word	0x000045a0


	//   ....[17]....
        /*00c4*/ 	.word	0x00004600


	//   ....[18]....
        /*00c8*/ 	.word	0x00004670


	//   ....[19]....
        /*00cc*/ 	.word	0x000046d0


	//----- nvinfo : EIATTR_EXIT_INSTR_OFFSETS
	.align		4
.L_1887:
        /*00d0*/ 	.byte	0x04, 0x1c
        /*00d2*/ 	.short	(.L_1889 - .L_1888)


	//   ....[0]....
.L_1888:
        /*00d4*/ 	.word	0x000041e0


	//   ....[1]....
        /*00d8*/ 	.word	0x000042f0


	//----- nvinfo : EIATTR_MAX_THREADS
	.align		4
.L_1889:
        /*00dc*/ 	.byte	0x04, 0x05
        /*00de*/ 	.short	(.L_1891 - .L_1890)
.L_1890:
        /*00e0*/ 	.word	0x00000100
        /*00e4*/ 	.word	0x00000001
        /*00e8*/ 	.word	0x00000001


	//----- nvinfo : EIATTR_CRS_STACK_SIZE
	.align		4
.L_1891:
        /*00ec*/ 	.byte	0x04, 0x1e
        /*00ee*/ 	.short	(.L_1893 - .L_1892)
.L_1892:
        /*00f0*/ 	.word	0x00000000


	//----- nvinfo : EIATTR_CBANK_PARAM_SIZE
	.align		4
.L_1893:
        /*00f4*/ 	.byte	0x03, 0x19
        /*00f6*/ 	.short	0x0128


	//----- nvinfo : EIATTR_PARAM_CBANK
	.align		4
        /*00f8*/ 	.byte	0x04, 0x0a
        /*00fa*/ 	.short	(.L_1895 - .L_1894)
	.align		4
.L_1894:
        /*00fc*/ 	.word	index@(.nv.constant0._ZN10layer_norm31ln_parallel_residual_bwd_kernelINS_13Kernel_traitsIf6__halfS2_S2_fjLj6144ELj1ELj1ELj8ELj16ENS_18Kernel_traits_baseILj6144EfS2_S2_S2_fjLj256EEEEELb1ELb0ELb0EEEvNS_9BwdParamsE)
        /*0100*/ 	.short	0x0210
        /*0102*/ 	.short	0x0128


	//----- nvinfo : EIATTR_SW_WAR
	.align		4
.L_1895:
        /*0104*/ 	.byte	0x04, 0x36
        /*0106*/ 	.short	(.L_1897 - .L_1896)
.L_1896:
        /*0108*/ 	.word	0x00000008
.L_1897:


//--------------------- .nv.info._ZN10layer_norm31ln_parallel_residual_bwd_kernelINS_13Kernel_traitsIf6__halfS2_S2_fjLj6144ELj1ELj1ELj8ELj16ENS_18Kernel_traits_baseILj6144EfS2_S2_S2_fjLj256EEEEELb1ELb0ELb1EEEvNS_9BwdParamsE --------------------------
	.section	.nv.info._ZN10layer_norm31ln_parallel_residual_bwd_kernelINS_13Kernel_traitsIf6__halfS2_S2_fjLj6144ELj1ELj1ELj8ELj16ENS_18Kernel_traits_baseILj6144EfS2_S2_S2_fjLj256EEEEELb1ELb0ELb1EEEvNS_9BwdParamsE,"",@"SHT_CUDA_INFO"
	.sectionflags	@""
	.align	4


	//----- nvinfo : EIATTR_CUDA_API_VERSION
	.align		4
        /*0000*/ 	.byte	0x04, 0x37
        /*0002*/ 	.short	(.L_1899 - .L_1898)
.L_1898:
        /*0004*/ 	.word	0x00000082


	//----- nvinfo : EIATTR_KPARAM_INFO
	.align		4
.L_1899:
        /*0008*/ 	.byte	0x04, 0x17
        /*000a*/ 	.short	(.L_1901 - .L_1900)
.L_1900:
        /*000c*/ 	.word	0x00000000
        /*0010*/ 	.short	0x0000
        /*0012*/ 	.short	0x0000
        /*0014*/ 	.byte	0x00, 0xf0, 0xa1, 0x04


	//----- nvinfo : EIATTR_SPARSE_MMA_MASK
	.align		4
.L_1901:
        /*0018*/ 	.byte	0x03, 0x50
        /*001a*/ 	.short	0x0000


	//----- nvinfo : EIATTR_MAXREG_COUNT
	.align		4
        /*001c*/ 	.byte	0x03, 0x1b
        /*001e*/ 	.short	0x00ff


	//----- nvinfo : EIATTR_NUM_BARRIERS
	.align		4
        /*0020*/ 	.byte	0x02, 0x4c
        /*0022*/ 	.byte	0x01
	.zero		1


	//----- nvinfo : EIATTR_MERCURY_ISA_VERSION
	.align		4
        /*0024*/ 	.byte	0x03, 0x5f
        /*0026*/ 	.short	0x0101


	//----- nvinfo : EIATTR_COOP_GROUP_MASK_REGIDS
	.align		4
        /*0028*/ 	.byte	0x04, 0x29
        /*002a*/ 	.short	(.L_1903 - .L_1902)


	//   ....[0]....
.L_1902:
        /*002c*/ 	.word	0xffffffff


	//   ....[1]....
        /*0030*/ 	.word	0xffffffff


	//   ....[2]....
        /*0034*/ 	.word	0xffffffff


	//   ....[3]....
        /*0038*/ 	.word	0xffffffff


	//   ....[4]....
        /*003c*/ 	.word	0xffffffff


	//   ....[5]....
        /*0040*/ 	.word	0xffffffff


	//   ....[6]....
        /*0044*/ 	.word	0xffffffff


	//   ....[7]....
        /*0048*/ 	.word	0xffffffff


	//   ....[8]....
        /*004c*/ 	.word	0xffffffff


	//   ....[9]....
        /*0050*/ 	.word	0xffffffff


	//   ....[10]....
        /*0054*/ 	.word	0x05000071


	//   ....[11]....
        /*0058*/ 	.word	0x05000071


	//   ....[12]....
        /*005c*/ 	.word	0x05000071


	//   ....[13]....
        /*0060*/ 	.word	0x05000071


	//   ....[14]....
        /*0064*/ 	.word	0x05000071


	//   ....[15]....
        /*0068*/ 	.word	0x05000071


	//   ....[16]....
        /*006c*/ 	.word	0x05000071


	//   ....[17]....
        /*0070*/ 	.word	0x05000071


	//   ....[18]....
        /*0074*/ 	.word	0x05000071


	//   ....[19]....
        /*0078*/ 	.word	0x05000071


	//----- nvinfo : EIATTR_COOP_GROUP_INSTR_OFFSETS
	.align		4
.L_1903:
        /*007c*/ 	.byte	0x04, 0x28
        /*007e*/ 	.short	(.L_1905 - .L_1904)


	//   ....[0]....
.L_1904:
        /*0080*/ 	.word	0x00002050


	//   ....[1]....
        /*0084*/ 	.word	0x00002060


	//   ....[2]....
        /*0088*/ 	.word	0x00002090


	//   ....[3]....
        /*008c*/ 	.word	0x000020a0


	//   ....[4]....
        /*0090*/ 	.word	0x000020d0


	//   ....[5]....
        /*0094*/ 	.word	0x000020e0


	//   ....[6]....
        /*0098*/ 	.word	0x00002110


	//   ....[7]....
        /*009c*/ 	.word	0x00002120


	//   ....[8]....
        /*00a0*/ 	.word	0x00002150


	//   ....[9]....
        /*00a4*/ 	.word	0x00002160


	//   ....[10]....
        /*00a8*/ 	.word	0x000044e0


	//   ....[11]....
        /*00ac*/ 	.word	0x00004530


	//   ....[12]....
        /*00b0*/ 	.word	0x00004590


	//   ....[13]....
        /*00b4*/ 	.word	0x000045f0


	//   ....[14]....
        /*00b8*/ 	.word	0x00004650


	//   ....[15]....
        /*00bc*/ 	.word	0x000046b0


	//   ....[16]....
        /*00c0*/ 	.word	0x00004710


	//   ....[17]....
        /*00c4*/ 	.word	0x00004770


	//   ....[18]....
        /*00c8*/ 	.word	0x000047d0


	//   ....[19]....
        /*00cc*/ 	.word	0x00004830


	//----- nvinfo : EIATTR_EXIT_INSTR_OFFSETS
	.align		4
.L_1905:
        /*00d0*/ 	.byte	0x04, 0x1c
        /*00d2*/ 	.short	(.L_1907 - .L_1906)


	//   ....[0]....
.L_1906:
        /*00d4*/ 	.word	0x00004490


	//----- nvinfo : EIATTR_MAX_THREADS
	.align		4
.L_1907:
        /*00d8*/ 	.byte	0x04, 0x05
        /*00da*/ 	.short	(.L_1909 - .L_1908)
.L_1908:
        /*00dc*/ 	.word	0x00000100
        /*00e0*/ 	.word	0x00000001
        /*00e4*/ 	.word	0x00000001


	//----- nvinfo : EIATTR_CRS_STACK_SIZE
	.align		4
.L_1909:
        /*00e8*/ 	.byte	0x04, 0x1e
        /*00ea*/ 	.short	(.L_1911 - .L_1910)
.L_1910:
        /*00ec*/ 	.word	0x00000000


	//----- nvinfo : EIATTR_CBANK_PARAM_SIZE
	.align		4
.L_1911:
        /*00f0*/ 	.byte	0x03, 0x19
        /*00f2*/ 	.short	0x0128


	//----- nvinfo : EIATTR_PARAM_CBANK
	.align		4
        /*00f4*/ 	.byte	0x04, 0x0a
        /*00f6*/ 	.short	(.L_1913 - .L_1912)
	.align		4
.L_1912:
        /*00f8*/ 	.word	index@(.nv.constant0._ZN10layer_norm31ln_parallel_residual_bwd_kernelINS_13Kernel_traitsIf6__halfS2_S2_fjLj6144ELj1ELj1ELj8ELj16ENS_18Kernel_traits_baseILj6144EfS2_S2_S2_fjLj256EEEEELb1ELb0ELb1EEEvNS_9BwdParamsE)
        /*00fc*/ 	.short	0x0210
        /*00fe*/ 	.short	0x0128


	//----- nvinfo : EIATTR_SW_WAR
	.align		4
.L_1913:
        /*0100*/ 	.byte	0x04, 0x36
        /*0102*/ 	.short	(.L_1915 - .L_1914)
.L_1914:
        /*0104*/ 	.word	0x00000008
.L_1915:


//--------------------- .nv.info._ZN10layer_norm22ln_bwd_finalize_kernelINS_22Kernel_traits_finalizeILj6144Ef6__halfS2_S2_fjLb0ELj1024ELj4ENS_18Kernel_traits_baseILj6144EfS2_S2_S2_fjLj1024EEEEELb0ELb0EEEvNS_9BwdParamsE --------------------------
	.section	.nv.info._ZN10layer_norm22ln_bwd_finalize_kernelINS_22Kernel_traits_finalizeILj6144Ef6__halfS2_S2_fjLb0ELj1024ELj4ENS_18Kernel_traits_baseILj6144EfS2_S2_S2_fjLj1024EEEEELb0ELb0EEEvNS_9BwdParamsE,"",@"SHT_CUDA_INFO"
	.sectionflags	@""
	.align	4


	//----- nvinfo : EIATTR_CUDA_API_VERSION
	.align		4
        /*0000*/ 	.byte	0x04, 0x37
        /*0002*/ 	.short	(.L_1917 - .L_1916)
.L_1916:
        /*0004*/ 	.word	0x00000082


	//----- nvinfo : EIATTR_KPARAM_INFO
	.align		4
.L_1917:
        /*0008*/ 	.byte	0x04, 0x17
        /*000a*/ 	.short	(.L_1919 - .L_1918)
.L_1918:
        /*000c*/ 	.word	0x00000000
        /*0010*/ 	.short	0x0000
        /*0012*/ 	.short	0x0000
        /*0014*/ 	.byte	0x00, 0xf0, 0xa1, 0x04


	//----- nvinfo : EIATTR_SPARSE_MMA_MASK
	.align		4
.L_1919:
        /*0018*/ 	.byte	0x03, 0x50
        /*001a*/ 	.short	0x0000


	//----- nvinfo : EIATTR_MAXREG_COUNT
	.align		4
        /*001c*/ 	.byte	0x03, 0x1b
        /*001e*/ 	.short	0x0040


	//----- nvinfo : EIATTR_NUM_BARRIERS
	.align		4
        /*0020*/ 	.byte	0x02, 0x4c
        /*0022*/ 	.byte	0x01
	.zero		1


	//----- nvinfo : EIATTR_MERCURY_ISA_VERSION
	.align		4
        /*0024*/ 	.byte	0x03, 0x5f
        /*0026*/ 	.short	0x0101


	//----- nvinfo : EIATTR_COOP_GROUP_MASK_REGIDS
	.align		4
        /*0028*/ 	.byte	0x04, 0x29
        /*002a*/ 	.short	(.L_1921 - .L_1920)


	//   ....[0]....
.L_1920:
        /*002c*/ 	.word	0xffffffff


	//   ....[1]....
        /*0030*/ 	.word	0xffffffff


	//   ....[2]....
        /*0034*/ 	.word	0xffffffff


	//   ....[3]....
        /*0038*/ 	.word	0xffffffff


	//   ....[4]....
        /*003c*/ 	.word	0xffffffff


	//   ....[5]....
        /*0040*/ 	.word	0xffffffff


	//   ....[6]....
        /*0044*/ 	.word	0xffffffff


	//   ....[7]....
        /*0048*/ 	.word	0xffffffff


	//   ....[8]....
        /*004c*/ 	.word	0xffffffff


	//   ....[9]....
        /*0050*/ 	.word	0xffffffff


	//   ....[10]....
        /*0054*/ 	.word	0x05000013


	//   ....[11]....
        /*0058*/ 	.word	0x05000013


	//   ....[12]....
        /*005c*/ 	.word	0x05000013


	//   ....[13]....
        /*0060*/ 	.word	0x05000013


	//   ....[14]....
        /*0064*/ 	.word	0x05000013


	//   ....[15]....
        /*0068*/ 	.word	0x05000013


	//   ....[16]....
        /*006c*/ 	.word	0x05000013


	//   ....[17]....
        /*0070*/ 	.word	0x05000013


	//   ....[18]....
        /*0074*/ 	.word	0x05000013


	//   ....[19]....
        /*0078*/ 	.word	0x05000013


	//----- nvinfo : EIATTR_COOP_GROUP_INSTR_OFFSETS
	.align		4
.L_1921:
        /*007c*/ 	.byte	0x04, 0x28
        /*007e*/ 	.short	(.L_1923 - .L_1922)


	//   ....[0]....
.L_1922:
        /*0080*/ 	.word	0x000008e0


	//   ....[1]....
        /*0084*/ 	.word	0x000008f0


	//   ....[2]....
        /*0088*/ 	.word	0x00000920


	//   ....[3]....
        /*008c*/ 	.word	0x00000930


	//   ....[4]....
        /*0090*/ 	.word	0x00000960


	//   ....[5]....
        /*0094*/ 	.word	0x00000970


	//   ....[6]....
        /*0098*/ 	.word	0x000009a0


	//   ....[7]....
        /*009c*/ 	.word	0x000009b0


	//   ....[8]....
        /*00a0*/ 	.word	0x000009e0


	//   ....[9]....
        /*00a4*/ 	.word	0x000009f0


	//   ....[10]....
        /*00a8*/ 	.word	0x00000bf0


	//   ....[11]....
        /*00ac*/ 	.word	0x00000c60


	//   ....[12]....
        /*00b0*/ 	.word	0x00000cd0


	//   ....[13]....
        /*00b4*/ 	.word	0x00000d40


	//   ....[14]....
        /*00b8*/ 	.word	0x00000db0


	//   ....[15]....
        /*00bc*/ 	.word	0x00000e10


	//   ....[16]....
        /*00c0*/ 	.word	0x00000e80


	//   ....[17]....
        /*00c4*/ 	.word	0x00000ef0


	//   ....[18]....
        /*00c8*/ 	.word	0x00000f60


	//   ....[19]....
        /*00cc*/ 	.word	0x00000fd0


	//----- nvinfo : EIATTR_EXIT_INSTR_OFFSETS
	.align		4
.L_1923:
        /*00d0*/ 	.byte	0x04, 0x1c
        /*00d2*/ 	.short	(.L_1925 - .L_1924)


	//   ....[0]....
.L_1924:
        /*00d4*/ 	.word	0x00000070


	//   ....[1]....
        /*00d8*/ 	.word	0x00000b90


	//----- nvinfo : EIATTR_MAX_THREADS
	.align		4
.L_1925:
        /*00dc*/ 	.byte	0x04, 0x05
        /*00de*/ 	.short	(.L_1927 - .L_1926)
.L_1926:
        /*00e0*/ 	.word	0x00000400
        /*00e4*/ 	.word	0x00000001
        /*00e8*/ 	.word	0x00000001


	//----- nvinfo : EIATTR_CRS_STACK_SIZE
	.align		4
.L_1927:
        /*00ec*/ 	.byte	0x04, 0x1e
        /*00ee*/ 	.short	(.L_1929 - .L_1928)
.L_1928:
        /*00f0*/ 	.word	0x00000000


	//----- nvinfo : EIATTR_CBANK_PARAM_SIZE
	.align		4
.L_1929:
        /*00f4*/ 	.byte	0x03, 0x19
        /*00f6*/ 	.short	0x0128


	//----- nvinfo : EIATTR_PARAM_CBANK
	.align		4
        /*00f8*/ 	.byte	0x04, 0x0a
        /*00fa*/ 	.short	(.L_1931 - .L_1930)
	.align		4
.L_1930:
        /*00fc*/ 	.word	index@(.nv.constant0._ZN10layer_norm22ln_bwd_finalize_kernelINS_22Kernel_traits_finalizeILj6144Ef6__halfS2_S2_fjLb0ELj1024ELj4ENS_18Kernel_traits_baseILj6144EfS2_S2_S2_fjLj1024EEEEELb0ELb0EEEvNS_9BwdParamsE)
        /*0100*/ 	.short	0x0210
        /*0102*/ 	.short	0x0128


	//----- nvinfo : EIATTR_SW_WAR
	.align		4
.L_1931:
        /*0104*/ 	.byte	0x04, 0x36
        /*0106*/ 	.short	(.L_1933 - .L_1932)
.L_1932:
        /*0108*/ 	.word	0x00000008
.L_1933:


//--------------------- .nv.info._ZN10layer_norm40ln_parallel_residual_bwd_finalize_kernelINS_22Kernel_traits_finalizeILj6144Ef6__halfS2_S2_fjLb0ELj1024ELj4ENS_18Kernel_traits_baseILj6144EfS2_S2_S2_fjLj1024EEEEELb0EEEvNS_9BwdParamsE --------------------------
	.section	.nv.info._ZN10layer_norm40ln_parallel_residual_bwd_finalize_kernelINS_22Kernel_traits_finalizeILj6144Ef6__halfS2_S2_fjLb0ELj1024ELj4ENS_18Kernel_traits_baseILj6144EfS2_S2_S2_fjLj1024EEEEELb0EEEvNS_9BwdParamsE,"",@"SHT_CUDA_INFO"
	.sectionflags	@""
	.align	4


	//----- nvinfo : EIATTR_CUDA_API_VERSION
	.align		4
        /*0000*/ 	.byte	0x04, 0x37
        /*0002*/ 	.short	(.L_1935 - .L_1934)
.L_1934:
        /*0004*/ 	.word	0x00000082


	//----- nvinfo : EIATTR_KPARAM_INFO
	.align		4
.L_1935:
        /*0008*/ 	.byte	0x04, 0x17
        /*000a*/ 	.short	(.L_1937 - .L_1936)
.L_1936:
        /*000c*/ 	.word	0x00000000
        /*0010*/ 	.short	0x0000
        /*0012*/ 	.short	0x0000
        /*0014*/ 	.byte	0x00, 0xf0, 0xa1, 0x04


	//----- nvinfo : EIATTR_SPARSE_MMA_MASK
	.align		4
.L_1937:
        /*0018*/ 	.byte	0x03, 0x50
        /*001a*/ 	.short	0x0000


	//----- nvinfo : EIATTR_MAXREG_COUNT
	.align		4
        /*001c*/ 	.byte	0x03, 0x1b
        /*001e*/ 	.short	0x0040


	//----- nvinfo : EIATTR_NUM_BARRIERS
	.align		4
        /*0020*/ 	.byte	0x02, 0x4c
        /*0022*/ 	.byte	0x01
	.zero		1


	//----- nvinfo : EIATTR_MERCURY_ISA_VERSION
	.align		4
        /*0024*/ 	.byte	0x03, 0x5f
        /*0026*/ 	.short	0x0101


	//----- nvinfo : EIATTR_COOP_GROUP_MASK_REGIDS
	.align		4
        /*0028*/ 	.byte	0x04, 0x29
        /*002a*/ 	.short	(.L_1939 - .L_1938)


	//   ....[0]....
.L_1938:
        /*002c*/ 	.word	0xffffffff


	//   ....[1]....
        /*0030*/ 	.word	0xffffffff


	//   ....[2]....
        /*0034*/ 	.word	0xffffffff


	//   ....[3]....
        /*0038*/ 	.word	0xffffffff


	//   ....[4]....
        /*003c*/ 	.word	0xffffffff


	//   ....[5]....
        /*0040*/ 	.word	0xffffffff


	//   ....[6]....
        /*0044*/ 	.word	0xffffffff


	//   ....[7]....
        /*0048*/ 	.word	0xffffffff


	//   ....[8]....
        /*004c*/ 	.word	0xffffffff


	//   ....[9]....
        /*0050*/ 	.word	0xffffffff


	//   ....[10]....
        /*0054*/ 	.word	0xffffffff


	//   ....[11]....
        /*0058*/ 	.word	0xffffffff


	//   ....[12]....
        /*005c*/ 	.word	0xffffffff


	//   ....[13]....
        /*0060*/ 	.word	0xffffffff


	//   ....[14]....
        /*0064*/ 	.word	0xffffffff


	//   ....[15]....
        /*0068*/ 	.word	0xffffffff


	//   ....[16]....
        /*006c*/ 	.word	0xffffffff


	//   ....[17]....
        /*0070*/ 	.word	0xffffffff


	//   ....[18]....
        /*0074*/ 	.word	0xffffffff


	//   ....[19]....
        /*0078*/ 	.word	0xffffffff


	//   ....[20]....
        /*007c*/ 	.word	0x0500000c


	//   ....[21]....
        /*0080*/ 	.word	0x0500000c


	//   ....[22]....
        /*0084*/ 	.word	0x0500000c


	//   ....[23]....
        /*0088*/ 	.word	0x0500000c


	//   ....[24]....
        /*008c*/ 	.word	0x0500000c


	//   ....[25]....
        /*0090*/ 	.word	0x0500000c


	//   ....[26]....
        /*0094*/ 	.word	0x0500000c


	//   ....[27]....
        /*0098*/ 	.word	0x0500000c


	//   ....[28]....
        /*009c*/ 	.word	0x0500000c


	//   ....[29]....
        /*00a0*/ 	.word	0x0500000c


	//   ....[30]....
        /*00a4*/ 	.word	0x0500000c


	//   ....[31]....
        /*00a8*/ 	.word	0x0500000c


	//   ....[32]....
        /*00ac*/ 	.word	0x0500000c


	//   ....[33]....
        /*00b0*/ 	.word	0x0500000c


	//   ....[34]....
        /*00b4*/ 	.word	0x0500000c


	//   ....[35]....
        /*00b8*/ 	.word	0x0500000c


	//   ....[36]....
        /*00bc*/ 	.word	0x0500000c


	//   ....[37]....
        /*00c0*/ 	.word	0x0500000c


	//   ....[38]....
        /*00c4*/ 	.word	0x0500000c


	//   ....[39]....
        /*00c8*/ 	.word	0x0500000c


	//----- nvinfo : EIATTR_COOP_GROUP_INSTR_OFFSETS
	.align		4
.L_1939:
        /*00cc*/ 	.byte	0x04, 0x28
        /*00ce*/ 	.short	(.L_1941 - .L_1940)


	//   ....[0]....
.L_1940:
        /*00d0*/ 	.word	0x00000ce0


	//   ....[1]....
        /*00d4*/ 	.word	0x00000cf0


	//   ....[2]....
        /*00d8*/ 	.word	0x00000d00


	//   ....[3]....
        /*00dc*/ 	.word	0x00000d10


	//   ....[4]....
        /*00e0*/ 	.word	0x00000d40


	//   ....[5]....
        /*00e4*/ 	.word	0x00000d70


	//   ....[6]....
        /*00e8*/ 	.word	0x00000d80


	//   ....[7]....
        /*00ec*/ 	.word	0x00000d90


	//   ....[8]....
        /*00f0*/ 	.word	0x00000db0


	//   ....[9]....
        /*00f4*/ 	.word	0x00000df0


	//   ....[10]....
        /*00f8*/ 	.word	0x00000e00


	//   ....[11]....
        /*00fc*/ 	.word	0x00000e10


	//   ....[12]....
        /*0100*/ 	.word	0x00000e30


	//   ....[13]....
        /*0104*/ 	.word	0x00000e70


	//   ....[14]....
        /*0108*/ 	.word	0x00000e80


	//   ....[15]....
        /*010c*/ 	.word	0x00000e90


	//   ....[16]....
        /*0110*/ 	.word	0x00000eb0


	//   ....[17]....
        /*0114*/ 	.word	0x00000ee0


	//   ....[18]....
        /*0118*/ 	.word	0x00000f00


	//   ....[19]....
        /*011c*/ 	.word	0x00000f10


	//   ....[20]....
        /*0120*/ 	.word	0x000011f0


	//   ....[21]....
        /*0124*/ 	.word	0x00001250


	//   ....[22]....
        /*0128*/ 	.word	0x000012b0


	//   ....[23]....
        /*012c*/ 	.word	0x00001310


	//   ....[24]....
        /*0130*/ 	.word	0x00001370


	//   ....[25]....
        /*0134*/ 	.word	0x000013d0


	//   ....[26]....
        /*0138*/ 	.word	0x00001440


	//   ....[27]....
        /*013c*/ 	.word	0x000014b0


	//   ....[28]....
        /*0140*/ 	.word	0x00001520


	//   ....[29]....
        /*0144*/ 	.word	0x00001590


	//   ....[30]....
        /*0148*/ 	.word	0x000015f0


	//   ....[31]....
        /*014c*/ 	.word	0x00001660


	//   ....[32]....
        /*0150*/ 	.word	0x000016d0


	//   ....[33]....
        /*0154*/ 	.word	0x00001740


	//   ....[34]....
        /*0158*/ 	.word	0x000017b0


	//   ....[35]....
        /*015c*/ 	.word	0x00001810


	//   ....[36]....
        /*0160*/ 	.word	0x00001880


	//   ....[37]....
        /*0164*/ 	.word	0x000018f0


	//   ....[38]....
        /*0168*/ 	.word	0x00001960


	//   ....[39]....
        /*016c*/ 	.word	0x000019d0


	//----- nvinfo : EIATTR_EXIT_INSTR_OFFSETS
	.align		4
.L_1941:
        /*0170*/ 	.byte	0x04, 0x1c
        /*0172*/ 	.short	(.L_1943 - .L_1942)


	//   ....[0]....
.L_1942:
        /*0174*/ 	.word	0x00000070


	//   ....[1]....
        /*0178*/ 	.word	0x00001190


	//----- nvinfo : EIATTR_MAX_THREADS
	.align		4
.L_1943:
        /*017c*/ 	.byte	0x04, 0x05
        /*017e*/ 	.short	(.L_1945 - .L_1944)
.L_1944:
        /*0180*/ 	.word	0x00000400
        /*0184*/ 	.word	0x00000001
        /*0188*/ 	.word	0x00000001


	//----- nvinfo : EIATTR_CRS_STACK_SIZE
	.align		4
.L_1945:
        /*018c*/ 	.byte	0x04, 0x1e
        /*018e*/ 	.short	(.L_1947 - .L_1946)
.L_1946:
        /*0190*/ 	.word	0x00000000


	//----- nvinfo : EIATTR_CBANK_PARAM_SIZE
	.align		4
.L_1947:
        /*0194*/ 	.byte	0x03, 0x19
        /*0196*/ 	.short	0x0128


	//----- nvinfo : EIATTR_PARAM_CBANK
	.align		4
        /*0198*/ 	.byte	0x04, 0x0a
        /*019a*/ 	.short	(.L_1949 - .L_1948)
	.align		4
.L_1948:
        /*019c*/ 	.word	index@(.nv.constant0._ZN10layer_norm40ln_parallel_residual_bwd_finalize_kernelINS_22Kernel_traits_finalizeILj6144Ef6__halfS2_S2_fjLb0ELj1024ELj4ENS_18Kernel_traits_baseILj6144EfS2_S2_S2_fjLj1024EEEEELb0EEEvNS_9BwdParamsE)
        /*01a0*/ 	.short	0x0210
        /*01a2*/ 	.short	0x0128


	//----- nvinfo : EIATTR_SW_WAR
	.align		4
.L_1949:
        /*01a4*/ 	.byte	0x04, 0x36
        /*01a6*/ 	.short	(.L_1951 - .L_1950)
.L_1950:
        /*01a8*/ 	.word	0x00000008
.L_1951:


//--------------------- .nv.info._ZN10layer_norm31ln_parallel_residual_bwd_kernelINS_13Kernel_traitsIf6__halfS2_S2_fjLj6144ELj1ELj1ELj8ELj16ENS_18Kernel_traits_baseILj6144EfS2_S2_S2_fjLj256EEEEELb1ELb1ELb0EEEvNS_9BwdParamsE --------------------------
	.section	.nv.info._ZN10layer_norm31ln_parallel_residual_bwd_kernelINS_13Kernel_traitsIf6__halfS2_S2_fjLj6144ELj1ELj1ELj8ELj16ENS_18Kernel_traits_baseILj6144EfS2_S2_S2_fjLj256EEEEELb1ELb1ELb0EEEvNS_9BwdParamsE,"",@"SHT_CUDA_INFO"
	.sectionflags	@""
	.align	4


	//----- nvinfo : EIATTR_CUDA_API_VERSION
	.align		4
        /*0000*/ 	.byte	0x04, 0x37
        /*0002*/ 	.short	(.L_1953 - .L_1952)
.L_1952:
        /*0004*/ 	.word	0x00000082


	//----- nvinfo : EIATTR_KPARAM_INFO
	.align		4
.L_1953:
        /*0008*/ 	.byte	0x04, 0x17
        /*000a*/ 	.short	(.L_1955 - .L_1954)
.L_1954:
        /*000c*/ 	.word	0x00000000
        /*0010*/ 	.short	0x0000
        /*0012*/ 	.short	0x0000
        /*0014*/ 	.byte	0x00, 0xf0, 0xa1, 0x04


	//----- nvinfo : EIATTR_SPARSE_MMA_MASK
	.align		4
.L_1955:
        /*0018*/ 	.byte	0x03, 0x50
        /*001a*/ 	.short	0x0000


	//----- nvinfo : EIATTR_MAXREG_COUNT
	.align		4
        /*001c*/ 	.byte	0x03, 0x1b
        /*001e*/ 	.short	0x00ff


	//----- nvinfo : EIATTR_NUM_BARRIERS
	.align		4
        /*0020*/ 	.byte	0x02, 0x4c
        /*0022*/ 	.byte	0x01
	.zero		1


	//----- nvinfo : EIATTR_MERCURY_ISA_VERSION
	.align		4
        /*0024*/ 	.byte	0x03, 0x5f
        /*0026*/ 	.short	0x0101


	//----- nvinfo : EIATTR_COOP_GROUP_MASK_REGIDS
	.align		4
        /*0028*/ 	.byte	0x04, 0x29
        /*002a*/ 	.short	(.L_1957 - .L_1956)


	//   ....[0]....
.L_1956:
        /*002c*/ 	.word	0xffffffff


	//   ....[1]....
        /*0030*/ 	.word	0xffffffff


	//   ....[2]....
        /*0034*/ 	.word	0xffffffff


	//   ....[3]....
        /*0038*/ 	.word	0xffffffff


	//   ....[4]....
        /*003c*/ 	.word	0xffffffff


	//   ....[5]....
        /*0040*/ 	.word	0xffffffff


	//   ....[6]....
        /*0044*/ 	.word	0xffffffff


	//   ....[7]....
        /*0048*/ 	.word	0xffffffff


	//   ....[8]....
        /*004c*/ 	.word	0xffffffff


	//   ....[9]....
        /*0050*/ 	.word	0xffffffff


	//   ....[10]....
        /*0054*/ 	.word	0x0500006b


	//   ....[11]....
        /*0058*/ 	.word	0x0500006b


	//   ....[12]....
        /*005c*/ 	.word	0x0500006b


	//   ....[13]....
        /*0060*/ 	.word	0x0500006b


	//   ....[14]....
        /*0064*/ 	.word	0x0500006b


	//   ....[15]....
        /*0068*/ 	.word	0x0500006b


	//   ....[16]....
        /*006c*/ 	.word	0x0500006b


	//   ....[17]....
        /*0070*/ 	.word	0x0500006b


	//   ....[18]....
        /*0074*/ 	.word	0x0500006b


	//   ....[19]....
        /*0078*/ 	.word	0x0500006b


	//----- nvinfo : EIATTR_COOP_GROUP_INSTR_OFFSETS
	.align		4
.L_1957:
        /*007c*/ 	.byte	0x04, 0x28
        /*007e*/ 	.short	(.L_1959 - .L_1958)


	//   ....[0]....
.L_1958:
        /*0080*/ 	.word	0x00001850


	//   ....[1]....
        /*0084*/ 	.word	0x00001860


	//   ....[2]....
        /*0088*/ 	.word	0x00001890


	//   ....[3]....
        /*008c*/ 	.word	0x000018a0


	//   ....[4]....
        /*0090*/ 	.word	0x000018d0


	//   ....[5]....
        /*0094*/ 	.word	0x000018e0


	//   ....[6]....
        /*0098*/ 	.word	0x00001910


	//   ....[7]....
        /*009c*/ 	.word	0x00001920


	//   ....[8]....
        /*00a0*/ 	.word	0x00001950


	//   ....[9]....
        /*00a4*/ 	.word	0x00001960


	//   ....[10]....
        /*00a8*/ 	.word	0x000038e0


	//   ....[11]....
        /*00ac*/ 	.word	0x00003930


	//   ....[12]....
        /*00b0*/ 	.word	0x000039a0


	//   ....[13]....
        /*00b4*/ 	.word	0x00003a00


	//   ....[14]....
        /*00b8*/ 	.word	0x00003a70


	//   ....[15]....
        /*00bc*/ 	.word	0x00003ad0


	//   ....[16]....
        /*00c0*/ 	.word	0x00003b40


	//   ....[17]....
        /*00c4*/ 	.word	0x00003ba0


	//   ....[18]....
        /*00c8*/ 	.word	0x00003c10


	//   ....[19]....
        /*00cc*/ 	.word	0x00003c70


	//----- nvinfo : EIATTR_EXIT_INSTR_OFFSETS
	.align		4
.L_1959:
        /*00d0*/ 	.byte	0x04, 0x1c
        /*00d2*/ 	.short	(.L_1961 - .L_1960)


	//   ....[0]....
.L_1960:
        /*00d4*/ 	.word	0x000037f0


	//   ....[1]....
        /*00d8*/ 	.word	0x00003880


	//----- nvinfo : EIATTR_MAX_THREADS
	.align		4
.L_1961:
        /*00dc*/ 	.byte	0x04, 0x05
        /*00de*/ 	.short	(.L_1963 - .L_1962)
.L_1962:
        /*00e0*/ 	.word	0x00000100
        /*00e4*/ 	.word	0x00000001
        /*00e8*/ 	.word	0x00000001


	//----- nvinfo : EIATTR_CRS_STACK_SIZE
	.align		4
.L_1963:
        /*00ec*/ 	.byte	0x04, 0x1e
        /*00ee*/ 	.short	(.L_1965 - .L_1964)
.L_1964:
        /*00f0*/ 	.word	0x00000000


	//----- nvinfo : EIATTR_CBANK_PARAM_SIZE
	.align		4
.L_1965:
        /*00f4*/ 	.byte	0x03, 0x19
        /*00f6*/ 	.short	0x0128


	//----- nvinfo : EIATTR_PARAM_CBANK
	.align		4
        /*00f8*/ 	.byte	0x04, 0x0a
        /*00fa*/ 	.short	(.L_1967 - .L_1966)
	.align		4
.L_1966:
        /*00fc*/ 	.word	index@(.nv.constant0._ZN10layer_norm31ln_parallel_residual_bwd_kernelINS_13Kernel_traitsIf6__halfS2_S2_fjLj6144ELj1ELj1ELj8ELj16ENS_18Kernel_traits_baseILj6144EfS2_S2_S2_fjLj256EEEEELb1ELb1ELb0EEEvNS_9BwdParamsE)
        /*0100*/ 	.short	0x0210
        /*0102*/ 	.short	0x0128


	//----- nvinfo : EIATTR_SW_WAR
	.align		4
.L_1967:
        /*0104*/ 	.byte	0x04, 0x36
        /*0106*/ 	.short	(.L_1969 - .L_1968)
.L_1968:
        /*0108*/ 	.word	0x00000008
.L_1969:


//--------------------- .nv.info._ZN10layer_norm22ln_bwd_finalize_kernelINS_22Kernel_traits_finalizeILj6144Ef6__halfS2_S2_fjLb0ELj1024ELj4ENS_18Kernel_traits_baseILj6144EfS2_S2_S2_fjLj1024EEEEELb0ELb1EEEvNS_9BwdParamsE --------------------------
	.section	.nv.info._ZN10layer_norm22ln_bwd_finalize_kernelINS_22Kernel_traits_finalizeILj6144Ef6__halfS2_S2_fjLb0ELj1024ELj4ENS_18Kernel_traits_baseILj6144EfS2_S2_S2_fjLj1024EEEEELb0ELb1EEEvNS_9BwdParamsE,"",@"SHT_CUDA_INFO"
	.sectionflags	@""
	.align	4


	//----- nvinfo : EIATTR_CUDA_API_VERSION
	.align		4
        /*0000*/ 	.byte	0x04, 0x37
        /*0002*/ 	.short	(.L_1971 - .L_1970)
.L_1970:
        /*0004*/ 	.word	0x00000082


	//----- nvinfo : EIATTR_KPARAM_INFO
	.align		4
.L_1971:
        /*0008*/ 	.byte	0x04, 0x17
        /*000a*/ 	.short	(.L_1973 - .L_1972)
.L_1972:
        /*000c*/ 	.word	0x00000000
        /*0010*/ 	.short	0x0000
        /*0012*/ 	.short	0x0000
        /*0014*/ 	.byte	0x00, 0xf0, 0xa1, 0x04


	//----- nvinfo : EIATTR_SPARSE_MMA_MASK
	.align		4
.L_1973:
        /*0018*/ 	.byte	0x03, 0x50
        /*001a*/ 	.short	0x0000


	//----- nvinfo : EIATTR_MAXREG_COUNT
	.align		4
        /*001c*/ 	.byte	0x03, 0x1b
        /*001e*/ 	.short	0x0040


	//----- nvinfo : EIATTR_NUM_BARRIERS
	.align		4
        /*0020*/ 	.byte	0x02, 0x4c
        /*0022*/ 	.byte	0x01
	.zero		1


	//----- nvinfo : EIATTR_MERCURY_ISA_VERSION
	.align		4
        /*0024*/ 	.byte	0x03, 0x5f
        /*0026*/ 	.short	0x0101


	//----- nvinfo : EIATTR_COOP_GROUP_MASK_REGIDS
	.align		4
        /*0028*/ 	.byte	0x04, 0x29
        /*002a*/ 	.short	(.L_1975 - .L_1974)


	//   ....[0]....
.L_1974:
        /*002c*/ 	.word	0xffffffff


	//   ....[1]....
        /*0030*/ 	.word	0xffffffff


	//   ....[2]....
        /*0034*/ 	.word	0xffffffff


	//   ....[3]....
        /*0038*/ 	.word	0xffffffff


	//   ....[4]....
        /*003c*/ 	.word	0xffffffff


	//   ....[5]....
        /*0040*/ 	.word	0xffffffff


	//   ....[6]....
        /*0044*/ 	.word	0xffffffff


	//   ....[7]....
        /*0048*/ 	.word	0xffffffff


	//   ....[8]....
        /*004c*/ 	.word	0xffffffff


	//   ....[9]....
        /*0050*/ 	.word	0xffffffff


	//   ....[10]....
        /*0054*/ 	.word	0x05000011


	//   ....[11]....
        /*0058*/ 	.word	0x05000011


	//   ....[12]....
        /*005c*/ 	.word	0x05000011


	//   ....[13]....
        /*0060*/ 	.word	0x05000011


	//   ....[14]....
        /*0064*/ 	.word	0x05000011


	//   ....[15]....
        /*0068*/ 	.word	0x05000011


	//   ....[16]....
        /*006c*/ 	.word	0x05000011


	//   ....[17]....
        /*0070*/ 	.word	0x05000011


	//   ....[18]....
        /*0074*/ 	.word	0x05000011


	//   ....[19]....
        /*0078*/ 	.word	0x05000011


	//----- nvinfo : EIATTR_COOP_GROUP_INSTR_OFFSETS
	.align		4
.L_1975:
        /*007c*/ 	.byte	0x04, 0x28
        /*007e*/ 	.short	(.L_1977 - .L_1976)


	//   ....[0]....
.L_1976:
        /*0080*/ 	.word	0x000008e0


	//   ....[1]....
        /*0084*/ 	.word	0x000008f0


	//   ....[2]....
        /*0088*/ 	.word	0x00000920


	//   ....[3]....
        /*008c*/ 	.word	0x00000930


	//   ....[4]....
        /*0090*/ 	.word	0x00000960


	//   ....[5]....
        /*0094*/ 	.word	0x00000970


	//   ....[6]....
        /*0098*/ 	.word	0x000009a0


	//   ....[7]....
        /*009c*/ 	.word	0x000009b0


	//   ....[8]....
        /*00a0*/ 	.word	0x000009e0


	//   ....[9]....
        /*00a4*/ 	.word	0x000009f0


	//   ....[10]....
        /*00a8*/ 	.word	0x00000ba0


	//   ....[11]....
        /*00ac*/ 	.word	0x00000c10


	//   ....[12]....
        /*00b0*/ 	.word	0x00000c80


	//   ....[13]....
        /*00b4*/ 	.word	0x00000cf0


	//   ....[14]....
        /*00b8*/ 	.word	0x00000d60


	//   ....[15]....
        /*00bc*/ 	.word	0x00000dc0


	//   ....[16]....
        /*00c0*/ 	.word	0x00000e30


	//   ....[17]....
        /*00c4*/ 	.word	0x00000ea0


	//   ....[18]....
        /*00c8*/ 	.word	0x00000f10


	//   ....[19]....
        /*00cc*/ 	.word	0x00000f80


	//----- nvinfo : EIATTR_EXIT_INSTR_OFFSETS
	.align		4
.L_1977:
        /*00d0*/ 	.byte	0x04, 0x1c
        /*00d2*/ 	.short	(.L_1979 - .L_1978)


	//   ....[0]....
.L_1978:
        /*00d4*/ 	.word	0x00000070


	//   ....[1]....
        /*00d8*/ 	.word	0x00000b40


	//----- nvinfo : EIATTR_MAX_THREADS
	.align		4
.L_1979:
        /*00dc*/ 	.byte	0x04, 0x05
        /*00de*/ 	.short	(.L_1981 - .L_1980)
.L_1980:
        /*00e0*/ 	.word	0x00000400
        /*00e4*/ 	.word	0x00000001
        /*00e8*/ 	.word	0x00000001


	//----- nvinfo : EIATTR_CRS_STACK_SIZE
	.align		4
.L_1981:
        /*00ec*/ 	.byte	0x04, 0x1e
        /*00ee*/ 	.short	(.L_1983 - .L_1982)
.L_1982:
        /*00f0*/ 	.word	0x00000000


	//----- nvinfo : EIATTR_CBANK_PARAM_SIZE
	.align		4
.L_1983:
        /*00f4*/ 	.byte	0x03, 0x19
        /*00f6*/ 	.short	0x0128


	//----- nvinfo : EIATTR_PARAM_CBANK
	.align		4
        /*00f8*/ 	.byte	0x04, 0x0a
        /*00fa*/ 	.short	(.L_1985 - .L_1984)
	.align		4
.L_1984:
        /*00fc*/ 	.word	index@(.nv.constant0._ZN10layer_norm22ln_bwd_finalize_kernelINS_22Kernel_traits_finalizeILj6144Ef6__halfS2_S2_fjLb0ELj1024ELj4ENS_18Kernel_traits_baseILj6144EfS2_S2_S2_fjLj1024EEEEELb0ELb1EEEvNS_9BwdParamsE)
        /*0100*/ 	.short	0x0210
        /*0102*/ 	.short	0x0128


	//----- nvinfo : EIATTR_SW_WAR
	.align		4
.L_1985:
        /*0104*/ 	.byte	0x04, 0x36
        /*0106*/ 	.short	(.L_1987 - .L_1986)
.L_1986:
        /*0108*/ 	.word	0x00000008
.L_1987:


//--------------------- .nv.info._ZN10layer_norm40ln_parallel_residual_bwd_finalize_kernelINS_22Kernel_traits_finalizeILj6144Ef6__halfS2_S2_fjLb0ELj1024ELj4ENS_18Kernel_traits_baseILj6144EfS2_S2_S2_fjLj1024EEEEELb1EEEvNS_9BwdParamsE --------------------------
	.section	.nv.info._ZN10layer_norm40ln_parallel_residual_bwd_finalize_kernelINS_22Kernel_traits_finalizeILj6144Ef6__halfS2_S2_fjLb0ELj1024ELj4ENS_18Kernel_traits_baseILj6144EfS2_S2_S2_fjLj1024EEEEELb1EEEvNS_9BwdParamsE,"",@"SHT_CUDA_INFO"
	.sectionflags	@""
	.align	4


	//----- nvinfo : EIATTR_CUDA_API_VERSION
	.align		4
        /*0000*/ 	.byte	0x04, 0x37
        /*0002*/ 	.short	(.L_1989 - .L_1988)
.L_1988:
        /*0004*/ 	.word	0x00000082


	//----- nvinfo : EIATTR_KPARAM_INFO
	.align		4
.L_1989:
        /*0008*/ 	.byte	0x04, 0x17
        /*000a*/ 	.short	(.L_1991 - .L_1990)
.L_1990:
        /*000c*/ 	.word	0x00000000
        /*0010*/ 	.short	0x0000
        /*0012*/ 	.short	0x0000
        /*0014*/ 	.byte	0x00, 0xf0, 0xa1, 0x04


	//----- nvinfo : EIATTR_SPARSE_MMA_MASK
	.align		4
.L_1991:
        /*0018*/ 	.byte	0x03, 0x50
        /*001a*/ 	.short	0x0000


	//----- nvinfo : EIATTR_MAXREG_COUNT
	.align		4
        /*001c*/ 	.byte	0x03, 0x1b
        /*001e*/ 	.short	0x0040


	//----- nvinfo : EIATTR_NUM_BARRIERS
	.align		4
        /*0020*/ 	.byte	0x02, 0x4c
        /*0022*/ 	.byte	0x01
	.zero		1


	//----- nvinfo : EIATTR_MERCURY_ISA_VERSION
	.align		4
        /*0024*/ 	.byte	0x03, 0x5f
        /*0026*/ 	.short	0x0101


	//----- nvinfo : EIATTR_COOP_GROUP_MASK_REGIDS
	.align		4
        /*0028*/ 	.byte	0x04, 0x29
        /*002a*/ 	.short	(.L_1993 - .L_1992)


	//   ....[0]....
.L_1992:
        /*002c*/ 	.word	0xffffffff


	//   ....[1]....
        /*0030*/ 	.word	0xffffffff


	//   ....[2]....
        /*0034*/ 	.word	0xffffffff


	//   ....[3]....
        /*0038*/ 	.word	0xffffffff


	//   ....[4]....
        /*003c*/ 	.word	0xffffffff


	//   ....[5]....
        /*0040*/ 	.word	0xffffffff


	//   ....[6]....
        /*0044*/ 	.word	0xffffffff


	//   ....[7]....
        /*0048*/ 	.word	0xffffffff


	//   ....[8]....
        /*004c*/ 	.word	0xffffffff


	//   ....[9]....
        /*0050*/ 	.word	0xffffffff


	//   ....[10]....
        /*0054*/ 	.word	0xffffffff


	//   ....[11]....
        /*0058*/ 	.word	0xffffffff


	//   ....[12]....
        /*005c*/ 	.word	0xffffffff


	//   ....[13]....
        /*0060*/ 	.word	0xffffffff


	//   ....[14]....
        /*0064*/ 	.word	0xffffffff


	//   ....[15]....
        /*0068*/ 	.word	0xffffffff


	//   ....[16]....
        /*006c*/ 	.word	0xffffffff


	//   ....[17]....
        /*0070*/ 	.word	0xffffffff


	//   ....[18]....
        /*0074*/ 	.word	0xffffffff


	//   ....[19]....
        /*0078*/ 	.word	0xffffffff


	//   ....[20]....
        /*007c*/ 	.word	0x0500000b


	//   ....[21]....
        /*0080*/ 	.word	0x0500000b


	//   ....[22]....
        /*0084*/ 	.word	0x0500000b


	//   ....[23]....
        /*0088*/ 	.word	0x0500000b


	//   ....[24]....
        /*008c*/ 	.word	0x0500000b


	//   ....[25]....
        /*0090*/ 	.word	0x0500000b


	//   ....[26]....
        /*0094*/ 	.word	0x0500000b


	//   ....[27]....
        /*0098*/ 	.word	0x0500000b


	//   ....[28]....
        /*009c*/ 	.word	0x0500000b


	//   ....[29]....
        /*00a0*/ 	.word	0x0500000b


	//   ....[30]....
        /*00a4*/ 	.word	0x0500000b


	//   ....[31]....
        /*00a8*/ 	.word	0x0500000b


	//   ....[32]....
        /*00ac*/ 	.word	0x0500000b


	//   ....[33]....
        /*00b0*/ 	.word	0x0500000b


	//   ....[34]....
        /*00b4*/ 	.word	0x0500000b


	//   ....[35]....
        /*00b8*/ 	.word	0x0500000b


	//   ....[36]....
        /*00bc*/ 	.word	0x0500000b


	//   ....[37]....
        /*00c0*/ 	.word	0x0500000b


	//   ....[38]....
        /*00c4*/ 	.word	0x0500000b


	//   ....[39]....
        /*00c8*/ 	.word	0x0500000b


	//----- nvinfo : EIATTR_COOP_GROUP_INSTR_OFFSETS
	.align		4
.L_1993:
        /*00cc*/ 	.byte	0x04, 0x28
        /*00ce*/ 	.short	(.L_1995 - .L_1994)


	//   ....[0]....
.L_1994:
        /*00d0*/ 	.word	0x00000ce0


	//   ....[1]....
        /*00d4*/ 	.word	0x00000cf0


	//   ....[2]....
        /*00d8*/ 	.word	0x00000d00


	//   ....[3]....
        /*00dc*/ 	.word	0x00000d10


	//   ....[4]....
        /*00e0*/ 	.word	0x00000d40


	//   ....[5]....
        /*00e4*/ 	.word	0x00000d70


	//   ....[6]....
        /*00e8*/ 	.word	0x00000d80


	//   ....[7]....
        /*00ec*/ 	.word	0x00000d90


	//   ....[8]....
        /*00f0*/ 	.word	0x00000db0


	//   ....[9]....
        /*00f4*/ 	.word	0x00000df0


	//   ....[10]....
        /*00f8*/ 	.word	0x00000e00


	//   ....[11]....
        /*00fc*/ 	.word	0x00000e10


	//   ....[12]....
        /*0100*/ 	.word	0x00000e30


	//   ....[13]....
        /*0104*/ 	.word	0x00000e70


	//   ....[14]....
        /*0108*/ 	.word	0x00000e80


	//   ....[15]....
        /*010c*/ 	.word	0x00000e90


	//   ....[16]....
        /*0110*/ 	.word	0x00000eb0


	//   ....[17]....
        /*0114*/ 	.word	0x00000ee0


	//   ....[18]....
        /*0118*/ 	.word	0x00000f00


	//   ....[19]....
        /*011c*/ 	.word	0x00000f10


	//   ....[20]....
        /*0120*/ 	.word	0x000011d0


	//   ....[21]....
        /*0124*/ 	.word	0x00001230


	//   ....[22]....
        /*0128*/ 	.word	0x00001290


	//   ....[23]....
        /*012c*/ 	.word	0x000012f0


	//   ....[24]....
        /*0130*/ 	.word	0x00001350


	//   ....[25]....
        /*0134*/ 	.word	0x000013b0


	//   ....[26]....
        /*0138*/ 	.word	0x00001420


	//   ....[27]....
        /*013c*/ 	.word	0x00001490


	//   ....[28]....
        /*0140*/ 	.word	0x00001500


	//   ....[29]....
        /*0144*/ 	.word	0x00001570


	//   ....[30]....
        /*0148*/ 	.word	0x000015d0


	//   ....[31]....
        /*014c*/ 	.word	0x00001640


	//   ....[32]....
        /*0150*/ 	.word	0x000016b0


	//   ....[33]....
        /*0154*/ 	.word	0x00001720


	//   ....[34]....
        /*0158*/ 	.word	0x00001790


	//   ....[35]....
        /*015c*/ 	.word	0x000017f0


	//   ....[36]....
        /*0160*/ 	.word	0x00001860


	//   ....[37]....
        /*0164*/ 	.word	0x000018d0


	//   ....[38]....
        /*0168*/ 	.word	0x00001940


	//   ....[39]....
        /*016c*/ 	.word	0x000019b0


	//----- nvinfo : EIATTR_EXIT_INSTR_OFFSETS
	.align		4
.L_1995:
        /*0170*/ 	.byte	0x04, 0x1c
        /*0172*/ 	.short	(.L_1997 - .L_1996)


	//   ....[0]....
.L_1996:
        /*0174*/ 	.word	0x00000070


	//   ....[1]....
        /*0178*/ 	.word	0x00001170


	//----- nvinfo : EIATTR_MAX_THREADS
	.align		4
.L_1997:
        /*017c*/ 	.byte	0x04, 0x05
        /*017e*/ 	.short	(.L_1999 - .L_1998)
.L_1998:
        /*0180*/ 	.word	0x00000400
        /*0184*/ 	.word	0x00000001
        /*0188*/ 	.word	0x00000001


	//----- nvinfo : EIATTR_CRS_STACK_SIZE
	.align		4
.L_1999:
        /*018c*/ 	.byte	0x04, 0x1e
        /*018e*/ 	.short	(.L_2001 - .L_2000)
.L_2000:
        /*0190*/ 	.word	0x00000000


	//----- nvinfo : EIATTR_CBANK_PARAM_SIZE
	.align		4
.L_2001:
        /*0194*/ 	.byte	0x03, 0x19
        /*0196*/ 	.short	0x0128


	//----- nvinfo : EIATTR_PARAM_CBANK
	.align		4
        /*0198*/ 	.byte	0x04, 0x0a
        /*019a*/ 	.short	(.L_2003 - .L_2002)
	.align		4
.L_2002:
        /*019c*/ 	.word	index@(.nv.constant0._ZN10layer_norm40ln_parallel_residual_bwd_finalize_kernelINS_22Kernel_traits_finalizeILj6144Ef6__halfS2_S2_fjLb0ELj1024ELj4ENS_18Kernel_traits_baseILj6144EfS2_S2_S2_fjLj1024EEEEELb1EEEvNS_9BwdParamsE)
        /*01a0*/ 	.short	0x0210
        /*01a2*/ 	.short	0x0128


	//----- nvinfo : EIATTR_SW_WAR
	.align		4
.L_2003:
        /*01a4*/ 	.byte	0x04, 0x36
        /*01a6*/ 	.short	(.L_2005 - .L_2004)
.L_2004:
        /*01a8*/ 	.word	0x00000008
.L_2005:


//--------------------- .nv.info._ZN10layer_norm31ln_parallel_residual_bwd_kernelINS_13Kernel_traitsIf6__halfS2_S2_fjLj6144ELj1ELj1ELj8ELj16ENS_18Kernel_traits_baseILj6144EfS2_S2_S2_fjLj256EEEEELb1ELb1ELb1EEEvNS_9BwdParamsE --------------------------
	.section	.nv.info._ZN10layer_norm31ln_parallel_residual_bwd_kernelINS_13Kernel_traitsIf6__halfS2_S2_fjLj6144ELj1ELj1ELj8ELj16ENS_18Kernel_traits_baseILj6144EfS2_S2_S2_fjLj256EEEEELb1ELb1ELb1EEEvNS_9BwdParamsE,"",@"SHT_CUDA_INFO"
	.sectionflags	@""
	.align	4


	//----- nvinfo : EIATTR_CUDA_API_VERSION
	.align		4
        /*0000*/ 	.byte	0x04, 0x37
        /*0002*/ 	.short	(.L_2007 - .L_2006)
.L_2006:
        /*0004*/ 	.word	0x00000082


	//----- nvinfo : EIATTR_KPARAM_INFO
	.align		4
.L_2007:
        /*0008*/ 	.byte	0x04, 0x17
        /*000a*/ 	.short	(.L_2009 - .L_2008)
.L_2008:
        /*000c*/ 	.word	0x00000000
        /*0010*/ 	.short	0x0000
        /*0012*/ 	.short	0x0000
        /*0014*/ 	.byte	0x00, 0xf0, 0xa1, 0x04


	//----- nvinfo : EIATTR_SPARSE_MMA_MASK
	.align		4
.L_2009:
        /*0018*/ 	.byte	0x03, 0x50
        /*001a*/ 	.short	0x0000


	//----- nvinfo : EIATTR_MAXREG_COUNT
	.align		4
        /*001c*/ 	.byte	0x03, 0x1b
        /*001e*/ 	.short	0x00ff


	//----- nvinfo : EIATTR_NUM_BARRIERS
	.align		4
        /*0020*/ 	.byte	0x02, 0x4c
        /*0022*/ 	.byte	0x01
	.zero		1


	//----- nvinfo : EIATTR_MERCURY_ISA_VERSION
	.align		4
        /*0024*/ 	.byte	0x03, 0x5f
        /*0026*/ 	.short	0x0101


	//----- nvinfo : EIATTR_COOP_GROUP_MASK_REGIDS
	.align		4
        /*0028*/ 	.byte	0x04, 0x29
        /*002a*/ 	.short	(.L_2011 - .L_2010)


	//   ....[0]....
.L_2010:
        /*002c*/ 	.word	0xffffffff


	//   ....[1]....
        /*0030*/ 	.word	0xffffffff


	//   ....[2]....
        /*0034*/ 	.word	0xffffffff


	//   ....[3]....
        /*0038*/ 	.word	0xffffffff


	//   ....[4]....
        /*003c*/ 	.word	0xffffffff


	//   ....[5]....
        /*0040*/ 	.word	0xffffffff


	//   ....[6]....
        /*0044*/ 	.word	0xffffffff


	//   ....[7]....
        /*0048*/ 	.word	0xffffffff


	//   ....[8]....
        /*004c*/ 	.word	0xffffffff


	//   ....[9]....
        /*0050*/ 	.word	0xffffffff


	//   ....[10]....
        /*0054*/ 	.word	0x05000038


	//   ....[11]....
        /*0058*/ 	.word	0x05000038


	//   ....[12]....
        /*005c*/ 	.word	0x05000038


	//   ....[13]....
        /*0060*/ 	.word	0x05000038


	//   ....[14]....
        /*0064*/ 	.word	0x05000038


	//   ....[15]....
        /*0068*/ 	.word	0x05000038


	//   ....[16]....
        /*006c*/ 	.word	0x05000038


	//   ....[17]....
        /*0070*/ 	.word	0x05000038


	//   ....[18]....
        /*0074*/ 	.word	0x05000038


	//   ....[19]....
        /*0078*/ 	.word	0x05000038


	//----- nvinfo : EIATTR_COOP_GROUP_INSTR_OFFSETS
	.align		4
.L_2011:
        /*007c*/ 	.byte	0x04, 0x28
        /*007e*/ 	.short	(.L_2013 - .L_2012)


	//   ....[0]....
.L_2012:
        /*0080*/ 	.word	0x00001850


	//   ....[1]....
        /*0084*/ 	.word	0x00001860


	//   ....[2]....
        /*0088*/ 	.word	0x00001890


	//   ....[3]....
        /*008c*/ 	.word	0x000018a0


	//   ....[4]....
        /*0090*/ 	.word	0x000018d0


	//   ....[5]....
        /*0094*/ 	.word	0x000018e0


	//   ....[6]....
        /*0098*/ 	.word	0x00001910


	//   ....[7]....
        /*009c*/ 	.word	0x00001920


	//   ....[8]....
        /*00a0*/ 	.word	0x00001950


	//   ....[9]....
        /*00a4*/ 	.word	0x00001960


	//   ....[10]....
        /*00a8*/ 	.word	0x000038b0


	//   ....[11]....
        /*00ac*/ 	.word	0x00003900


	//   ....[12]....
        /*00b0*/ 	.word	0x00003970


	//   ....[13]....
        /*00b4*/ 	.word	0x000039d0


	//   ....[14]....
        /*00b8*/ 	.word	0x00003a40


	//   ....[15]....
        /*00bc*/ 	.word	0x00003aa0


	//   ....[16]....
        /*00c0*/ 	.word	0x00003b10


	//   ....[17]....
        /*00c4*/ 	.word	0x00003b70


	//   ....[18]....
        /*00c8*/ 	.word	0x00003be0


	//   ....[19]....
        /*00cc*/ 	.word	0x00003c40


	//----- nvinfo : EIATTR_EXIT_INSTR_OFFSETS
	.align		4
.L_2013:
        /*00d0*/ 	.byte	0x04, 0x1c
        /*00d2*/ 	.short	(.L_2015 - .L_2014)


	//   ....[0]....
.L_2014:
        /*00d4*/ 	.word	0x00003850


	//----- nvinfo : EIATTR_MAX_THREADS
	.align		4
.L_2015:
        /*00d8*/ 	.byte	0x04, 0x05
        /*00da*/ 	.short	(.L_2017 - .L_2016)
.L_2016:
        /*00dc*/ 	.word	0x00000100
        /*00e0*/ 	.word	0x00000001
        /*00e4*/ 	.word	0x00000001


	//----- nvinfo : EIATTR_CRS_STACK_SIZE
	.align		4
.L_2017:
        /*00e8*/ 	.byte	0x04, 0x1e
        /*00ea*/ 	.short	(.L_2019 - .L_2018)
.L_2018:
        /*00ec*/ 	.word	0x00000000


	//----- nvinfo : EIATTR_CBANK_PARAM_SIZE
	.align		4
.L_2019:
        /*00f0*/ 	.byte	0x03, 0x19
        /*00f2*/ 	.short	0x0128


	//----- nvinfo : EIATTR_PARAM_CBANK
	.align		4
        /*00f4*/ 	.byte	0x04, 0x0a
        /*00f6*/ 	.short	(.L_2021 - .L_2020)
	.align		4
.L_2020:
        /*00f8*/ 	.word	index@(.nv.constant0._ZN10layer_norm31ln_parallel_residual_bwd_kernelINS_13Kernel_traitsIf6__halfS2_S2_fjLj6144ELj1ELj1ELj8ELj16ENS_18Kernel_traits_baseILj6144EfS2_S2_S2_fjLj256EEEEELb1ELb1ELb1EEEvNS_9BwdParamsE)
        /*00fc*/ 	.short	0x0210
        /*00fe*/ 	.short	0x0128


	//----- nvinfo : EIATTR_SW_WAR
	.align		4
.L_2021:
        /*0100*/ 	.byte	0x04, 0x36
        /*0102*/ 	.short	(.L_2023 - .L_2022)
.L_2022:
        /*0104*/ 	.word	0x00000008
.L_2023:


//--------------------- .nv.info._ZN10layer_norm31ln_parallel_residual_bwd_kernelINS_13Kernel_traitsI6__halfS2_fS2_fjLj6144ELj1ELj1ELj8ELj16ENS_18Kernel_traits_baseILj6144ES2_S2_fS2_fjLj256EEEEELb0ELb0ELb0EEEvNS_9BwdParamsE --------------------------
	.section	.nv.info._ZN10layer_norm31ln_parallel_residual_bwd_kernelINS_13Kernel_traitsI6__halfS2_fS2_fjLj6144ELj1ELj1ELj8ELj16ENS_18Kernel_traits_baseILj6144ES2_S2_fS2_fjLj256EEEEELb0ELb0ELb0EEEvNS_9BwdParamsE,"",@"SHT_CUDA_INFO"
	.sectionflags	@""
	.align	4


	//----- nvinfo : EIATTR_CUDA_API_VERSION
	.align		4
        /*0000*/ 	.byte	0x04, 0x37
        /*0002*/ 	.short	(.L_2025 - .L_2024)
.L_2024:
        /*0004*/ 	.word	0x00000082


	//----- nvinfo : EIATTR_KPARAM_INFO
	.align		4
.L_2025:
        /*0008*/ 	.byte	0x04, 0x17
        /*000a*/ 	.short	(.L_2027 - .L_2026)
.L_2026:
        /*000c*/ 	.word	0x00000000
        /*0010*/ 	.short	0x0000
        /*0012*/ 	.short	0x0000
        /*0014*/ 	.byte	0x00, 0xf0, 0xa1, 0x04


	//----- nvinfo : EIATTR_SPARSE_MMA_MASK
	.align		4
.L_2027:
        /*0018*/ 	.byte	0x03, 0x50
        /*001a*/ 	.short	0x0000


	//----- nvinfo : EIATTR_MAXREG_COUNT
	.align		4
        /*001c*/ 	.byte	0x03, 0x1b
        /*001e*/ 	.short	0x00ff


	//----- nvinfo : EIATTR_NUM_BARRIERS
	.align		4
        /*0020*/ 	.byte	0x02, 0x4c
        /*0022*/ 	.byte	0x01
	.zero		1


	//----- nvinfo : EIATTR_MERCURY_ISA_VERSION
	.align		4
        /*0024*/ 	.byte	0x03, 0x5f
        /*0026*/ 	.short	0x0101


	//----- nvinfo : EIATTR_COOP_GROUP_MASK_REGIDS
	.align		4
        /*0028*/ 	.byte	0x04, 0x29
        /*002a*/ 	.short	(.L_2029 - .L_2028)


	//   ....[0]....
.L_2028:
        /*002c*/ 	.word	0xffffffff


	//   ....[1]....
        /*0030*/ 	.word	0xffffffff


	//   ....[2]....
        /*0034*/ 	.word	0xffffffff


	//   ....[3]....
        /*0038*/ 	.word	0xffffffff


	//   ....[4]....
        /*003c*/ 	.word	0xffffffff


	//   ....[5]....
        /*0040*/ 	.word	0xffffffff


	//   ....[6]....
        /*0044*/ 	.word	0xffffffff


	//   ....[7]....
        /*0048*/ 	.word	0xffffffff


	//   ....[8]....
        /*004c*/ 	.word	0xffffffff


	//   ....[9]....
        /*0050*/ 	.word	0xffffffff


	//   ....[10]....
        /*0054*/ 	.word	0x050000ab


	//   ....[11]....
        /*0058*/ 	.word	0x050000ab


	//   ....[12]....
        /*005c*/ 	.word	0x050000ab


	//   ....[13]....
        /*0060*/ 	.word	0x050000ab


	//   ....[14]....
        /*0064*/ 	.word	0x050000ab


	//   ....[15]....
        /*0068*/ 	.word	0x050000ab


	//   ....[16]....
        /*006c*/ 	.word	0x050000ab


	//   ....[17]....
        /*0070*/ 	.word	0x050000ab


	//   ....[18]....
        /*0074*/ 	.word	0x050000ab


	//   ....[19]....
        /*0078*/ 	.word	0x050000ab


	//----- nvinfo : EIATTR_COOP_GROUP_INSTR_OFFSETS
	.align		4
.L_2029:
        /*007c*/ 	.byte	0x04, 0x28
        /*007e*/ 	.short	(.L_2031 - .L_2030)


	//   ....[0]....
.L_2030:
        /*0080*/ 	.word	0x000020a0


	//   ....[1]....
        /*0084*/ 	.word	0x000020b0


	//   ....[2]....
        /*0088*/ 	.word	0x000020e0


	//   ....[3]....
        /*008c*/ 	.word	0x000020f0


	//   ....[4]....
        /*0090*/ 	.word	0x00002120


	//   ....[5]....
        /*0094*/ 	.word	0x00002130


	//   ....[6]....
        /*0098*/ 	.word	0x00002160


	//   ....[7]....
        /*009c*/ 	.word	0x00002170


	//   ....[8]....
        /*00a0*/ 	.word	0x000021a0


	//   ....[9]....
        /*00a4*/ 	.word	0x000021b0


	//   ....[10]....
        /*00a8*/ 	.word	0x00003780


	//   ....[11]....
        /*00ac*/ 	.word	0x000037e0


	//   ....[12]....
        /*00b0*/ 	.word	0x00003840


	//   ....[13]....
        /*00b4*/ 	.word	0x000038a0


	//   ....[14]....
        /*00b8*/ 	.word	0x00003910


	//   ....[15]....
        /*00bc*/ 	.word	0x00003970


	//   ....[16]....
        /*00c0*/ 	.word	0x000039e0


	//   ....[17]....
        /*00c4*/ 	.word	0x00003a40


	//   ....[18]....
        /*00c8*/ 	.word	0x00003ab0


	//   ....[19]....
        /*00cc*/ 	.word	0x00003b10


	//----- nvinfo : EIATTR_EXIT_INSTR_OFFSETS
	.align		4
.L_2031:
        /*00d0*/ 	.byte	0x04, 0x1c
        /*00d2*/ 	.short	(.L_2033 - .L_2032)


	//   ....[0]....
.L_2032:
        /*00d4*/ 	.word	0x00003620


	//   ....[1]....
        /*00d8*/ 	.word	0x00003730


	//----- nvinfo : EIATTR_MAX_THREADS
	.align		4
.L_2033:
        /*00dc*/ 	.byte	0x04, 0x05
        /*00de*/ 	.short	(.L_2035 - .L_2034)
.L_2034:
        /*00e0*/ 	.word	0x00000100
        /*00e4*/ 	.word	0x00000001
        /*00e8*/ 	.word	0x00000001


	//----- nvinfo : EIATTR_CRS_STACK_SIZE
	.align		4
.L_2035:
        /*00ec*/ 	.byte	0x04, 0x1e
        /*00ee*/ 	.short	(.L_2037 - .L_2036)
.L_2036:
        /*00f0*/ 	.word	0x00000000


	//----- nvinfo : EIATTR_CBANK_PARAM_SIZE
	.align		4
.L_2037:
        /*00f4*/ 	.byte	0x03, 0x19
        /*00f6*/ 	.short	0x0128


	//----- nvinfo : EIATTR_PARAM_CBANK
	.align		4
        /*00f8*/ 	.byte	0x04, 0x0a
        /*00fa*/ 	.short	(.L_2039 - .L_2038)
	.align		4
.L_2038:
        /*00fc*/ 	.word	index@(.nv.constant0._ZN10layer_norm31ln_parallel_residual_bwd_kernelINS_13Kernel_traitsI6__halfS2_fS2_fjLj6144ELj1ELj1ELj8ELj16ENS_18Kernel_traits_baseILj6144ES2_S2_fS2_fjLj256EEEEELb0ELb0ELb0EEEvNS_9BwdParamsE)
        /*0100*/ 	.short	0x0210
        /*0102*/ 	.short	0x0128


	//----- nvinfo : EIATTR_SW_WAR
	.align		4
.L_2039:
        /*0104*/ 	.byte	0x04, 0x36
        /*0106*/ 	.short	(.L_2041 - .L_2040)
.L_2040:
        /*0108*/ 	.word	0x00000008
.L_2041:


//--------------------- .nv.info._ZN10layer_norm31ln_parallel_residual_bwd_kernelINS_13Kernel_traitsI6__halfS2_fS2_fjLj6144ELj1ELj1ELj8ELj16ENS_18Kernel_traits_baseILj6144ES2_S2_fS2_fjLj256EEEEELb0ELb0ELb1EEEvNS_9BwdParamsE --------------------------
	.section	.nv.info._ZN10layer_norm31ln_parallel_residual_bwd_kernelINS_13Kernel_traitsI6__halfS2_fS2_fjLj6144ELj1ELj1ELj8ELj16ENS_18Kernel_traits_baseILj6144ES2_S2_fS2_fjLj256EEEEELb0ELb0ELb1EEEvNS_9BwdParamsE,"",@"SHT_CUDA_INFO"
	.sectionflags	@""
	.align	4


	//----- nvinfo : EIATTR_CUDA_API_VERSION
	.align		4
        /*0000*/ 	.byte	0x04, 0x37
        /*0002*/ 	.short	(.L_2043 - .L_2042)
.L_2042:
        /*0004*/ 	.word	0x00000082


	//----- nvinfo : EIATTR_KPARAM_INFO
	.align		4
.L_2043:
        /*0008*/ 	.byte	0x04, 0x17
        /*000a*/ 	.short	(.L_2045 - .L_2044)
.L_2044:
        /*000c*/ 	.word	0x00000000
        /*0010*/ 	.short	0x0000
        /*0012*/ 	.short	0x0000
        /*0014*/ 	.byte	0x00, 0xf0, 0xa1, 0x04


	//----- nvinfo : EIATTR_SPARSE_MMA_MASK
	.align		4
.L_2045:
        /*0018*/ 	.byte	0x03, 0x50
        /*001a*/ 	.short	0x0000


	//----- nvinfo : EIATTR_MAXREG_COUNT
	.align		4
        /*001c*/ 	.byte	0x03, 0x1b
        /*001e*/ 	.short	0x00ff


	//----- nvinfo : EIATTR_NUM_BARRIERS
	.align		4
        /*0020*/ 	.byte	0x02, 0x4c
        /*0022*/ 	.byte	0x01
	.zero		1


	//----- nvinfo : EIATTR_MERCURY_ISA_VERSION
	.align		4
        /*0024*/ 	.byte	0x03, 0x5f
        /*0026*/ 	.short	0x0101


	//----- nvinfo : EIATTR_COOP_GROUP_MASK_REGIDS
	.align		4
        /*0028*/ 	.byte	0x04, 0x29
        /*002a*/ 	.short	(.L_2047 - .L_2046)


	//   ....[0]....
.L_2046:
        /*002c*/ 	.word	0xffffffff


	//   ....[1]....
        /*0030*/ 	.word	0xffffffff


	//   ....[2]....
        /*0034*/ 	.word	0xffffffff


	//   ....[3]....
        /*0038*/ 	.word	0xffffffff


	//   ....[4]....
        /*003c*/ 	.word	0xffffffff


	//   ....[5]....
        /*0040*/ 	.word	0xffffffff


	//   ....[6]....
        /*0044*/ 	.word	0xffffffff


	//   ....[7]....
        /*0048*/ 	.word	0xffffffff


	//   ....[8]....
        /*004c*/ 	.word	0xffffffff


	//   ....[9]....
        /*0050*/ 	.word	0xffffffff


	//   ....[10]....
        /*0054*/ 	.word	0x05000057


	//   ....[11]....
        /*0058*/ 	.word	0x05000057


	//   ....[12]....
        /*005c*/ 	.word	0x05000057


	//   ....[13]....
        /*0060*/ 	.word	0x05000057


	//   ....[14]....
        /*0064*/ 	.word	0x05000057


	//   ....[15]....
        /*0068*/ 	.word	0x05000057


	//   ....[16]....
        /*006c*/ 	.word	0x05000057


	//   ....[17]....
        /*0070*/ 	.word	0x05000057


	//   ....[18]....
        /*0074*/ 	.word	0x05000057


	//   ....[19]....
        /*0078*/ 	.word	0x05000057


	//----- nvinfo : EIATTR_COOP_GROUP_INSTR_OFFSETS
	.align		4
.L_2047:
        /*007c*/ 	.byte	0x04, 0x28
        /*007e*/ 	.short	(.L_2049 - .L_2048)


	//   ....[0]....
.L_2048:
        /*0080*/ 	.word	0x00002100


	//   ....[1]....
        /*0084*/ 	.word	0x00002110


	//   ....[2]....
        /*0088*/ 	.word	0x00002140


	//   ....[3]....
        /*008c*/ 	.word	0x00002150


	//   ....[4]....
        /*0090*/ 	.word	0x00002180


	//   ....[5]....
        /*0094*/ 	.word	0x00002190


	//   ....[6]....
        /*0098*/ 	.word	0x000021c0


	//   ....[7]....
        /*009c*/ 	.word	0x000021d0


	//   ....[8]....
        /*00a0*/ 	.word	0x00002200


	//   ....[9]....
        /*00a4*/ 	.word	0x00002210


	//   ....[10]....
        /*00a8*/ 	.word	0x00003a00


	//   ....[11]....
        /*00ac*/ 	.word	0x00003a50


	//   ....[12]....
        /*00b0*/ 	.word	0x00003ab0


	//   ....[13]....
        /*00b4*/ 	.word	0x00003b10


	//   ....[14]....
        /*00b8*/ 	.word	0x00003b70


	//   ....[15]....
        /*00bc*/ 	.word	0x00003bd0


	//   ....[16]....
        /*00c0*/ 	.word	0x00003c30


	//   ....[17]....
        /*00c4*/ 	.word	0x00003c90


	//   ....[18]....
        /*00c8*/ 	.word	0x00003cf0


	//   ....[19]....
        /*00cc*/ 	.word	0x00003d50


	//----- nvinfo : EIATTR_EXIT_INSTR_OFFSETS
	.align		4
.L_2049:
        /*00d0*/ 	.byte	0x04, 0x1c
        /*00d2*/ 	.short	(.L_2051 - .L_2050)


	//   ....[0]....
.L_2050:
        /*00d4*/ 	.word	0x000039b0


	//----- nvinfo : EIATTR_MAX_THREADS
	.align		4
.L_2051:
        /*00d8*/ 	.byte	0x04, 0x05
        /*00da*/ 	.short	(.L_2053 - .L_2052)
.L_2052:
        /*00dc*/ 	.word	0x00000100
        /*00e0*/ 	.word	0x00000001
        /*00e4*/ 	.word	0x00000001


	//----- nvinfo : EIATTR_CRS_STACK_SIZE
	.align		4
.L_2053:
        /*00e8*/ 	.byte	0x04, 0x1e
        /*00ea*/ 	.short	(.L_2055 - .L_2054)
.L_2054:
        /*00ec*/ 	.word	0x00000000


	//----- nvinfo : EIATTR_CBANK_PARAM_SIZE
	.align		4
.L_2055:
        /*00f0*/ 	.byte	0x03, 0x19
        /*00f2*/ 	.short	0x0128


	//----- nvinfo : EIATTR_PARAM_CBANK
	.align		4
        /*00f4*/ 	.byte	0x04, 0x0a
        /*00f6*/ 	.short	(.L_2057 - .L_2056)
	.align		4
.L_2056:
        /*00f8*/ 	.word	index@(.nv.constant0._ZN10layer_norm31ln_parallel_residual_bwd_kernelINS_13Kernel_traitsI6__halfS2_fS2_fjLj6144ELj1ELj1ELj8ELj16ENS_18Kernel_traits_baseILj6144ES2_S2_fS2_fjLj256EEEEELb0ELb0ELb1EEEvNS_9BwdParamsE)
        /*00fc*/ 	.short	0x0210
        /*00fe*/ 	.short	0x0128


	//----- nvinfo : EIATTR_SW_WAR
	.align		4
.L_2057:
        /*0100*/ 	.byte	0x04, 0x36
        /*0102*/ 	.short	(.L_2059 - .L_2058)
.L_2058:
        /*0104*/ 	.word	0x00000008
.L_2059:


//--------------------- .nv.info._ZN10layer_norm31ln_parallel_residual_bwd_kernelINS_13Kernel_traitsI6__halfS2_fS2_fjLj6144ELj1ELj1ELj8ELj16ENS_18Kernel_traits_baseILj6144ES2_S2_fS2_fjLj256EEEEELb0ELb1ELb0EEEvNS_9BwdParamsE --------------------------
	.section	.nv.info._ZN10layer_norm31ln_parallel_residual_bwd_kernelINS_13Kernel_traitsI6__halfS2_fS2_fjLj6144ELj1ELj1ELj8ELj16ENS_18Kernel_traits_baseILj6144ES2_S2_fS2_fjLj256EEEEELb0ELb1ELb0EEEvNS_9BwdParamsE,"",@"SHT_CUDA_INFO"
	.sectionflags	@""
	.align	4


	//----- nvinfo : EIATTR_CUDA_API_VERSION
	.align		4
        /*0000*/ 	.byte	0x04, 0x37
        /*0002*/ 	.short	(.L_2061 - .L_2060)
.L_2060:
        /*0004*/ 	.word	0x00000082


	//----- nvinfo : EIATTR_KPARAM_INFO
	.align		4
.L_2061:
        /*0008*/ 	.byte	0x04, 0x17
        /*000a*/ 	.short	(.L_2063 - .L_2062)
.L_2062:
        /*000c*/ 	.word	0x00000000
        /*0010*/ 	.short	0x0000
        /*0012*/ 	.short	0x0000
        /*0014*/ 	.byte	0x00, 0xf0, 0xa1, 0x04


	//----- nvinfo : EIATTR_SPARSE_MMA_MASK
	.align		4
.L_2063:
        /*0018*/ 	.byte	0x03, 0x50
        /*001a*/ 	.short	0x0000


	//----- nvinfo : EIATTR_MAXREG_COUNT
	.align		4
        /*001c*/ 	.byte	0x03, 0x1b
        /*001e*/ 	.short	0x00ff


	//----- nvinfo : EIATTR_NUM_BARRIERS
	.align		4
        /*0020*/ 	.byte	0x02, 0x4c
        /*0022*/ 	.byte	0x01
	.zero		1


	//----- nvinfo : EIATTR_MERCURY_ISA_VERSION
	.align		4
        /*0024*/ 	.byte	0x03, 0x5f
        /*0026*/ 	.short	0x0101


	//----- nvinfo : EIATTR_COOP_GROUP_MASK_REGIDS
	.align		4
        /*0028*/ 	.byte	0x04, 0x29
        /*002a*/ 	.short	(.L_2065 - .L_2064)


	//   ....[0]....
.L_2064:
        /*002c*/ 	.word	0xffffffff


	//   ....[1]....
        /*0030*/ 	.word	0xffffffff


	//   ....[2]....
        /*0034*/ 	.word	0xffffffff


	//   ....[3]....
        /*0038*/ 	.word	0xffffffff


	//   ....[4]....
        /*003c*/ 	.word	0xffffffff


	//   ....[5]....
        /*0040*/ 	.word	0xffffffff


	//   ....[6]....
        /*0044*/ 	.word	0xffffffff


	//   ....[7]....
        /*0048*/ 	.word	0xffffffff


	//   ....[8]....
        /*004c*/ 	.word	0xffffffff


	//   ....[9]....
        /*0050*/ 	.word	0xffffffff


	//   ....[10]....
        /*0054*/ 	.word	0x05000060


	//   ....[11]....
        /*0058*/ 	.word	0x05000060


	//   ....[12]....
        /*005c*/ 	.word	0x05000060


	//   ....[13]....
        /*0060*/ 	.word	0x05000060


	//   ....[14]....
        /*0064*/ 	.word	0x05000060


	//   ....[15]....
        /*0068*/ 	.word	0x05000060


	//   ....[16]....
        /*006c*/ 	.word	0x05000060


	//   ....[17]....
        /*0070*/ 	.word	0x05000060


	//   ....[18]....
        /*0074*/ 	.word	0x05000060


	//   ....[19]....
        /*0078*/ 	.word	0x05000060


	//----- nvinfo : EIATTR_COOP_GROUP_INSTR_OFFSETS
	.align		4
.L_2065:
        /*007c*/ 	.byte	0x04, 0x28
        /*007e*/ 	.short	(.L_2067 - .L_2066)


	//   ....[0]....
.L_2066:
        /*0080*/ 	.word	0x00001630


	//   ....[1]....
        /*0084*/ 	.word	0x00001640


	//   ....[2]....
        /*0088*/ 	.word	0x00001670


	//   ....[3]....
        /*008c*/ 	.word	0x00001680


	//   ....[4]....
        /*0090*/ 	.word	0x000016b0


	//   ....[5]....
        /*0094*/ 	.word	0x000016c0


	//   ....[6]....
        /*0098*/ 	.word	0x000016f0


	//   ....[7]....
        /*009c*/ 	.word	0x00001700


	//   ....[8]....
        /*00a0*/ 	.word	0x00001730


	//   ....[9]....
        /*00a4*/ 	.word	0x00001740


	//   ....[10]....
        /*00a8*/ 	.word	0x00002ba0


	//   ....[11]....
        /*00ac*/ 	.word	0x00002bf0


	//   ....[12]....
        /*00b0*/ 	.word	0x00002c60


	//   ....[13]....
        /*00b4*/ 	.word	0x00002cc0


	//   ....[14]....
        /*00b8*/ 	.word	0x00002d30


	//   ....[15]....
        /*00bc*/ 	.word	0x00002d90


	//   ....[16]....
        /*00c0*/ 	.word	0x00002e00


	//   ....[17]....
        /*00c4*/ 	.word	0x00002e60


	//   ....[18]....
        /*00c8*/ 	.word	0x00002ed0


	//   ....[19]....
        /*00cc*/ 	.word	0x00002f30


	//----- nvinfo : EIATTR_EXIT_INSTR_OFFSETS
	.align		4
.L_2067:
        /*00d0*/ 	.byte	0x04, 0x1c
        /*00d2*/ 	.short	(.L_2069 - .L_2068)


	//   ....[0]....
.L_2068:
        /*00d4*/ 	.word	0x00002ab0


	//   ....[1]....
        /*00d8*/ 	.word	0x00002b40


	//----- nvinfo : EIATTR_MAX_THREADS
	.align		4
.L_2069:
        /*00dc*/ 	.byte	0x04, 0x05
        /*00de*/ 	.short	(.L_2071 - .L_2070)
.L_2070:
        /*00e0*/ 	.word	0x00000100
        /*00e4*/ 	.word	0x00000001
        /*00e8*/ 	.word	0x00000001


	//----- nvinfo : EIATTR_CRS_STACK_SIZE
	.align		4
.L_2071:
        /*00ec*/ 	.byte	0x04, 0x1e
        /*00ee*/ 	.short	(.L_2073 - .L_2072)
.L_2072:
        /*00f0*/ 	.word	0x00000000


	//----- nvinfo : EIATTR_CBANK_PARAM_SIZE
	.align		4
.L_2073:
        /*00f4*/ 	.byte	0x03, 0x19
        /*00f6*/ 	.short	0x0128


	//----- nvinfo : EIATTR_PARAM_CBANK
	.align		4
        /*00f8*/ 	.byte	0x04, 0x0a
        /*00fa*/ 	.short	(.L_2075 - .L_2074)
	.align		4
.L_2074:
        /*00fc*/ 	.word	index@(.nv.constant0._ZN10layer_norm31ln_parallel_residual_bwd_kernelINS_13Kernel_traitsI6__halfS2_fS2_fjLj6144ELj1ELj1ELj8ELj16ENS_18Kernel_traits_baseILj6144ES2_S2_fS2_fjLj256EEEEELb0ELb1ELb0EEEvNS_9BwdParamsE)
        /*0100*/ 	.short	0x0210
        /*0102*/ 	.short	0x0128


	//----- nvinfo : EIATTR_SW_WAR
	.align		4
.L_2075:
        /*0104*/ 	.byte	0x04, 0x36
        /*0106*/ 	.short	(.L_2077 - .L_2076)
.L_2076:
        /*0108*/ 	.word	0x00000008
.L_2077:


//--------------------- .nv.info._ZN10layer_norm31ln_parallel_residual_bwd_kernelINS_13Kernel_traitsI6__halfS2_fS2_fjLj6144ELj1ELj1ELj8ELj16ENS_18Kernel_traits_baseILj6144ES2_S2_fS2_fjLj256EEEEELb0ELb1ELb1EEEvNS_9BwdParamsE --------------------------
	.section	.nv.info._ZN10layer_norm31ln_parallel_residual_bwd_kernelINS_13Kernel_traitsI6__halfS2_fS2_fjLj6144ELj1ELj1ELj8ELj16ENS_18Kernel_traits_baseILj6144ES2_S2_fS2_fjLj256EEEEELb0ELb1ELb1EEEvNS_9BwdParamsE,"",@"SHT_CUDA_INFO"
	.sectionflags	@""
	.align	4


	//----- nvinfo : EIATTR_CUDA_API_VERSION
	.align		4
        /*0000*/ 	.byte	0x04, 0x37
        /*0002*/ 	.short	(.L_2079 - .L_2078)
.L_2078:
        /*0004*/ 	.word	0x00000082


	//----- nvinfo : EIATTR_KPARAM_INFO
	.align		4
.L_2079:
        /*0008*/ 	.byte	0x04, 0x17
        /*000a*/ 	.short	(.L_2081 - .L_2080)
.L_2080:
        /*000c*/ 	.word	0x00000000
        /*0010*/ 	.short	0x0000
        /*0012*/ 	.short	0x0000
        /*0014*/ 	.byte	0x00, 0xf0, 0xa1, 0x04


	//----- nvinfo : EIATTR_SPARSE_MMA_MASK
	.align		4
.L_2081:
        /*0018*/ 	.byte	0x03, 0x50
        /*001a*/ 	.short	0x0000


	//----- nvinfo : EIATTR_MAXREG_COUNT
	.align		4
        /*001c*/ 	.byte	0x03, 0x1b
        /*001e*/ 	.short	0x00ff


	//----- nvinfo : EIATTR_NUM_BARRIERS
	.align		4
        /*0020*/ 	.byte	0x02, 0x4c
        /*0022*/ 	.byte	0x01
	.zero		1


	//----- nvinfo : EIATTR_MERCURY_ISA_VERSION
	.align		4
        /*0024*/ 	.byte	0x03, 0x5f
        /*0026*/ 	.short	0x0101


	//----- nvinfo : EIATTR_COOP_GROUP_MASK_REGIDS
	.align		4
        /*0028*/ 	.byte	0x04, 0x29
        /*002a*/ 	.short	(.L_2083 - .L_2082)


	//   ....[0]....
.L_2082:
        /*002c*/ 	.word	0xffffffff


	//   ....[1]....
        /*0030*/ 	.word	0xffffffff


	//   ....[2]....
        /*0034*/ 	.word	0xffffffff


	//   ....[3]....
        /*0038*/ 	.word	0xffffffff


	//   ....[4]....
        /*003c*/ 	.word	0xffffffff


	//   ....[5]....
        /*0040*/ 	.word	0xffffffff


	//   ....[6]....
        /*0044*/ 	.word	0xffffffff


	//   ....[7]....
        /*0048*/ 	.word	0xffffffff


	//   ....[8]....
        /*004c*/ 	.word	0xffffffff


	//   ....[9]....
        /*0050*/ 	.word	0xffffffff


	//   ....[10]....
        /*0054*/ 	.word	0x05000030


	//   ....[11]....
        /*0058*/ 	.word	0x05000030


	//   ....[12]....
        /*005c*/ 	.word	0x05000030


	//   ....[13]....
        /*0060*/ 	.word	0x05000030


	//   ....[14]....
        /*0064*/ 	.word	0x05000030


	//   ....[15]....
        /*0068*/ 	.word	0x05000030


	//   ....[16]....
        /*006c*/ 	.word	0x05000030


	//   ....[17]....
        /*0070*/ 	.word	0x05000030


	//   ....[18]....
        /*0074*/ 	.word	0x05000030


	//   ....[19]....
        /*0078*/ 	.word	0x05000030


	//----- nvinfo : EIATTR_COOP_GROUP_INSTR_OFFSETS
	.align		4
.L_2083:
        /*007c*/ 	.byte	0x04, 0x28
        /*007e*/ 	.short	(.L_2085 - .L_2084)


	//   ....[0]....
.L_2084:
        /*0080*/ 	.word	0x000015b0


	//   ....[1]....
        /*0084*/ 	.word	0x000015c0


	//   ....[2]....
        /*0088*/ 	.word	0x000015f0


	//   ....[3]....
        /*008c*/ 	.word	0x00001600


	//   ....[4]....
        /*0090*/ 	.word	0x00001630


	//   ....[5]....
        /*0094*/ 	.word	0x00001640


	//   ....[6]....
        /*0098*/ 	.word	0x00001670


	//   ....[7]....
        /*009c*/ 	.word	0x00001680


	//   ....[8]....
        /*00a0*/ 	.word	0x000016b0


	//   ....[9]....
        /*00a4*/ 	.word	0x000016c0


	//   ....[10]....
        /*00a8*/ 	.word	0x00002b80


	//   ....[11]....
        /*00ac*/ 	.word	0x00002bd0


	//   ....[12]....
        /*00b0*/ 	.word	0x00002c40


	//   ....[13]....
        /*00b4*/ 	.word	0x00002ca0


	//   ....[14]....
        /*00b8*/ 	.word	0x00002d10


	//   ....[15]....
        /*00bc*/ 	.word	0x00002d70


	//   ....[16]....
        /*00c0*/ 	.word	0x00002de0


	//   ....[17]....
        /*00c4*/ 	.word	0x00002e40


	//   ....[18]....
        /*00c8*/ 	.word	0x00002eb0


	//   ....[19]....
        /*00cc*/ 	.word	0x00002f10


	//----- nvinfo : EIATTR_EXIT_INSTR_OFFSETS
	.align		4
.L_2085:
        /*00d0*/ 	.byte	0x04, 0x1c
        /*00d2*/ 	.short	(.L_2087 - .L_2086)


	//   ....[0]....
.L_2086:
        /*00d4*/ 	.word	0x00002b20


	//----- nvinfo : EIATTR_MAX_THREADS
	.align		4
.L_2087:
        /*00d8*/ 	.byte	0x04, 0x05
        /*00da*/ 	.short	(.L_2089 - .L_2088)
.L_2088:
        /*00dc*/ 	.word	0x00000100
        /*00e0*/ 	.word	0x00000001
        /*00e4*/ 	.word	0x00000001


	//----- nvinfo : EIATTR_CRS_STACK_SIZE
	.align		4
.L_2089:
        /*00e8*/ 	.byte	0x04, 0x1e
        /*00ea*/ 	.short	(.L_2091 - .L_2090)
.L_2090:
        /*00ec*/ 	.word	0x00000000


	//----- nvinfo : EIATTR_CBANK_PARAM_SIZE
	.align		4
.L_2091:
        /*00f0*/ 	.byte	0x03, 0x19
        /*00f2*/ 	.short	0x0128


	//----- nvinfo : EIATTR_PARAM_CBANK
	.align		4
        /*00f4*/ 	.byte	0x04, 0x0a
        /*00f6*/ 	.short	(.L_2093 - .L_2092)
	.align		4
.L_2092:
        /*00f8*/ 	.word	index@(.nv.constant0._ZN10layer_norm31ln_parallel_residual_bwd_kernelINS_13Kernel_traitsI6__halfS2_fS2_fjLj6144ELj1ELj1ELj8ELj16ENS_18Kernel_traits_baseILj6144ES2_S2_fS2_fjLj256EEEEELb0ELb1ELb1EEEvNS_9BwdParamsE)
        /*00fc*/ 	.short	0x0210
        /*00fe*/ 	.short	0x0128


	//----- nvinfo : EIATTR_SW_WAR
	.align		4
.L_2093:
        /*0100*/ 	.byte	0x04, 0x36
        /*0102*/ 	.short	(.L_2095 - .L_2094)
.L_2094:
        /*0104*/ 	.word	0x00000008
.L_2095:


//--------------------- .nv.info._ZN10layer_norm31ln_parallel_residual_bwd_kernelINS_13Kernel_traitsI6__halfS2_fS2_fjLj6144ELj1ELj1ELj8ELj16ENS_18Kernel_traits_baseILj6144ES2_S2_fS2_fjLj256EEEEELb1ELb0ELb0EEEvNS_9BwdParamsE --------------------------
	.section	.nv.info._ZN10layer_norm31ln_parallel_residual_bwd_kernelINS_13Kernel_traitsI6__halfS2_fS2_fjLj6144ELj1ELj1ELj8ELj16ENS_18Kernel_traits_baseILj6144ES2_S2_fS2_fjLj256EEEEELb1ELb0ELb0EEEvNS_9BwdParamsE,"",@"SHT_CUDA_INFO"
	.sectionflags	@""
	.align	4


	//----- nvinfo : EIATTR_CUDA_API_VERSION
	.align		4
        /*0000*/ 	.byte	0x04, 0x37
        /*0002*/ 	.short	(.L_2097 - .L_2096)
.L_2096:
        /*0004*/ 	.word	0x00000082


	//----- nvinfo : EIATTR_KPARAM_INFO
	.align		4
.L_2097:
        /*0008*/ 	.byte	0x04, 0x17
        /*000a*/ 	.short	(.L_2099 - .L_2098)
.L_2098:
        /*000c*/ 	.word	0x00000000
        /*0010*/ 	.short	0x0000
        /*0012*/ 	.short	0x0000
        /*0014*/ 	.byte	0x00, 0xf0, 0xa1, 0x04


	//----- nvinfo : EIATTR_SPARSE_MMA_MASK
	.align		4
.L_2099:
        /*0018*/ 	.byte	0x03, 0x50
        /*001a*/ 	.short	0x0000


	//----- nvinfo : EIATTR_MAXREG_COUNT
	.align		4
        /*001c*/ 	.byte	0x03, 0x1b
        /*001e*/ 	.short	0x00ff


	//----- nvinfo : EIATTR_NUM_BARRIERS
	.align		4
        /*0020*/ 	.byte	0x02, 0x4c
        /*0022*/ 	.byte	0x01
	.zero		1


	//----- nvinfo : EIATTR_ANNOTATIONS
	.align		4
        /*0024*/ 	.byte	0x04, 0x55
        /*0026*/ 	.short	(.L_2101 - .L_2100)


	//   ....[0]....
.L_2100:
        /* <DEDUP_REMOVED lines=11> */


	//----- nvinfo : EIATTR_MERCURY_ISA_VERSION
	.align		4
.L_2101:
        /*00c8*/ 	.byte	0x03, 0x5f
        /*00ca*/ 	.short	0x0101


	//----- nvinfo : EIATTR_COOP_GROUP_MASK_REGIDS
	.align		4
        /*00cc*/ 	.byte	0x04, 0x29
        /*00ce*/ 	.short	(.L_2103 - .L_2102)


	//   ....[0]....
.L_2102:
        /*00d0*/ 	.word	0xffffffff


	//   ....[1]....
        /*00d4*/ 	.word	0xffffffff


	//   ....[2]....
        /*00d8*/ 	.word	0xffffffff


	//   ....[3]....
        /*00dc*/ 	.word	0xffffffff


	//   ....[4]....
        /*00e0*/ 	.word	0xffffffff


	//   ....[5]....
        /*00e4*/ 	.word	0xffffffff


	//   ....[6]....
        /*00e8*/ 	.word	0xffffffff


	//   ....[7]....
        /*00ec*/ 	.word	0xffffffff


	//   ....[8]....
        /*00f0*/ 	.word	0xffffffff


	//   ....[9]....
        /*00f4*/ 	.word	0xffffffff


	//   ....[10]....
        /*00f8*/ 	.word	0x050000a6


	//   ....[11]....
        /*00fc*/ 	.word	0x050000a6


	//   ....[12]....
        /*0100*/ 	.word	0x050000a6


	//   ....[13]....
        /*0104*/ 	.word	0x050000a6


	//   ....[14]....
        /*0108*/ 	.word	0x050000a6


	//   ....[15]....
        /*010c*/ 	.word	0x050000a6


	//   ....[16]....
        /*0110*/ 	.word	0x050000a6


	//   ....[17]....
        /*0114*/ 	.word	0x050000a6


	//   ....[18]....
        /*0118*/ 	.word	0x050000a6


	//   ....[19]....
        /*011c*/ 	.word	0x050000a6


	//----- nvinfo : EIATTR_COOP_GROUP_INSTR_OFFSETS
	.align		4
.L_2103:
        /*0120*/ 	.byte	0x04, 0x28
        /*0122*/ 	.short	(.L_2105 - .L_2104)


	//   ....[0]....
.L_2104:
        /*0124*/ 	.word	0x00002460


	//   ....[1]....
        /*0128*/ 	.word	0x00002480


	//   ....[2]....
        /*012c*/ 	.word	0x000024a0


	//   ....[3]....
        /*0130*/ 	.word	0x000024c0


	//   ....[4]....
        /*0134*/ 	.word	0x000024d0


	//   ....[5]....
        /*0138*/ 	.word	0x00002500


	//   ....[6]....
        /*013c*/ 	.word	0x00002510


	//   ....[7]....
        /*0140*/ 	.word	0x00002540


	//   ....[8]....
        /*0144*/ 	.word	0x00002550


	//   ....[9]....
        /*0148*/ 	.word	0x00002570


	//   ....[10]....
        /*014c*/ 	.word	0x000043a0


	//   ....[11]....
        /*0150*/ 	.word	0x000043f0


	//   ....[12]....
        /*0154*/ 	.word	0x00004450


	//   ....[13]....
        /*0158*/ 	.word	0x000044a0


	//   ....[14]....
        /*015c*/ 	.word	0x00004500


	//   ....[15]....
        /*0160*/ 	.word	0x00004550


	//   ....[16]....
        /*0164*/ 	.word	0x000045c0


	//   ....[17]....
        /*0168*/ 	.word	0x00004620


	//   ....[18]....
        /*016c*/ 	.word	0x00004680


	//   ....[19]....
        /*0170*/ 	.word	0x000046d0


	//----- nvinfo : EIATTR_EXIT_INSTR_OFFSETS
	.align		4
.L_2105:
        /*0174*/ 	.byte	0x04, 0x1c
        /*0176*/ 	.short	(.L_2107 - .L_2106)


	//   ....[0]....
.L_2106:
        /*0178*/ 	.word	0x00004230


	//   ....[1]....
        /*017c*/ 	.word	0x00004340


	//----- nvinfo : EIATTR_MAX_THREADS
	.align		4
.L_2107:
        /*0180*/ 	.byte	0x04, 0x05
        /*0182*/ 	.short	(.L_2109 - .L_2108)
.L_2108:
        /*0184*/ 	.word	0x00000100
        /*0188*/ 	.word	0x00000001
        /*018c*/ 	.word	0x00000001


	//----- nvinfo : EIATTR_CRS_STACK_SIZE
	.align		4
.L_2109:
        /*0190*/ 	.byte	0x04, 0x1e
        /*0192*/ 	.short	(.L_2111 - .L_2110)
.L_2110:
        /*0194*/ 	.word	0x00000000


	//----- nvinfo : EIATTR_CBANK_PARAM_SIZE
	.align		4
.L_2111:
        /*0198*/ 	.byte	0x03, 0x19
        /*019a*/ 	.short	0x0128


	//----- nvinfo : EIATTR_PARAM_CBANK
	.align		4
        /*019c*/ 	.byte	0x04, 0x0a
        /*019e*/ 	.short	(.L_2113 - .L_2112)
	.align		4
.L_2112:
        /*01a0*/ 	.word	index@(.nv.constant0._ZN10layer_norm31ln_parallel_residual_bwd_kernelINS_13Kernel_traitsI6__halfS2_fS2_fjLj6144ELj1ELj1ELj8ELj16ENS_18Kernel_traits_baseILj6144ES2_S2_fS2_fjLj256EEEEELb1ELb0ELb0EEEvNS_9BwdParamsE)
        /*01a4*/ 	.short	0x0210
        /*01a6*/ 	.short	0x0128


	//----- nvinfo : EIATTR_SW_WAR
	.align		4
.L_2113:
        /*01a8*/ 	.byte	0x04, 0x36
        /*01aa*/ 	.short	(.L_2115 - .L_2114)
.L_2114:
        /*01ac*/ 	.word	0x00000008
.L_2115:


//--------------------- .nv.info._ZN10layer_norm31ln_parallel_residual_bwd_kernelINS_13Kernel_traitsI6__halfS2_fS2_fjLj6144ELj1ELj1ELj8ELj16ENS_18Kernel_traits_baseILj6144ES2_S2_fS2_fjLj256EEEEELb1ELb0ELb1EEEvNS_9BwdParamsE --------------------------
	.section	.nv.info._ZN10layer_norm31ln_parallel_residual_bwd_kernelINS_13Kernel_traitsI6__halfS2_fS2_fjLj6144ELj1ELj1ELj8ELj16ENS_18Kernel_traits_baseILj6144ES2_S2_fS2_fjLj256EEEEELb1ELb0ELb1EEEvNS_9BwdParamsE,"",@"SHT_CUDA_INFO"
	.sectionflags	@""
	.align	4


	//----- nvinfo : EIATTR_CUDA_API_VERSION
	.align		4
        /*0000*/ 	.byte	0x04, 0x37
        /*0002*/ 	.short	(.L_2117 - .L_2116)
.L_2116:
        /*0004*/ 	.word	0x00000082


	//----- nvinfo : EIATTR_KPARAM_INFO
	.align		4
.L_2117:
        /*0008*/ 	.byte	0x04, 0x17
        /*000a*/ 	.short	(.L_2119 - .L_2118)
.L_2118:
        /*000c*/ 	.word	0x00000000
        /*0010*/ 	.short	0x0000
        /*0012*/ 	.short	0x0000
        /*0014*/ 	.byte	0x00, 0xf0, 0xa1, 0x04


	//----- nvinfo : EIATTR_SPARSE_MMA_MASK
	.align		4
.L_2119:
        /*0018*/ 	.byte	0x03, 0x50
        /*001a*/ 	.short	0x0000


	//----- nvinfo : EIATTR_MAXREG_COUNT
	.align		4
        /*001c*/ 	.byte	0x03, 0x1b
        /*001e*/ 	.short	0x00ff


	//----- nvinfo : EIATTR_NUM_BARRIERS
	.align		4
        /*0020*/ 	.byte	0x02, 0x4c
        /*0022*/ 	.byte	0x01
	.zero		1


	//----- nvinfo : EIATTR_ANNOTATIONS
	.align		4
        /*0024*/ 	.byte	0x04, 0x55
        /*0026*/ 	.short	(.L_2121 - .L_2120)


	//   ....[0]....
.L_2120:
        /* <DEDUP_REMOVED lines=12> */


	//----- nvinfo : EIATTR_MERCURY_ISA_VERSION
	.align		4
.L_2121:
        /*00d8*/ 	.byte	0x03, 0x5f
        /*00da*/ 	.short	0x0101


	//----- nvinfo : EIATTR_COOP_GROUP_MASK_REGIDS
	.align		4
        /*00dc*/ 	.byte	0x04, 0x29
        /*00de*/ 	.short	(.L_2123 - .L_2122)


	//   ....[0]....
.L_2122:
        /*00e0*/ 	.word	0xffffffff


	//   ....[1]....
        /*00e4*/ 	.word	0xffffffff


	//   ....[2]....
        /*00e8*/ 	.word	0xffffffff


	//   ....[3]....
        /*00ec*/ 	.word	0xffffffff


	//   ....[4]....
        /*00f0*/ 	.word	0xffffffff


	//   ....[5]....
        /*00f4*/ 	.word	0xffffffff


	//   ....[6]....
        /*00f8*/ 	.word	0xffffffff


	//   ....[7]....
        /*00fc*/ 	.word	0xffffffff


	//   ....[8]....
        /*0100*/ 	.word	0xffffffff


	//   ....[9]....
        /*0104*/ 	.word	0xffffffff


	//   ....[10]....
        /*0108*/ 	.word	0x050000e5


	//   ....[11]....
        /*010c*/ 	.word	0x050000e5


	//   ....[12]....
        /*0110*/ 	.word	0x050000e5


	//   ....[13]....
        /*0114*/ 	.word	0x050000e5


	//   ....[14]....
        /*0118*/ 	.word	0x050000e5


	//   ....[15]....
        /*011c*/ 	.word	0x050000e5


	//   ....[16]....
        /*0120*/ 	.word	0x050000e5


	//   ....[17]....
        /*0124*/ 	.word	0x050000e5


	//   ....[18]....
        /*0128*/ 	.word	0x050000e5


	//   ....[19]....
        /*012c*/ 	.word	0x050000e5


	//----- nvinfo : EIATTR_COOP_GROUP_INSTR_OFFSETS
	.align		4
.L_2123:
        /*0130*/ 	.byte	0x04, 0x28
        /*0132*/ 	.short	(.L_2125 - .L_2124)


	//   ....[0]....
.L_2124:
        /*0134*/ 	.word	0x000023c0


	//   ....[1]....
        /*0138*/ 	.word	0x000023e0


	//   ....[2]....
        /*013c*/ 	.word	0x00002400


	//   ....[3]....
        /*0140*/ 	.word	0x00002420


	//   ....[4]....
        /*0144*/ 	.word	0x00002440


	//   ....[5]....
        /*0148*/ 	.word	0x00002460


	//   ....[6]....
        /*014c*/ 	.word	0x00002480


	//   ....[7]....
        /*0150*/ 	.word	0x000024a0


	//   ....[8]....
        /*0154*/ 	.word	0x000024b0


	//   ....[9]....
        /*0158*/ 	.word	0x000024d0


	//   ....[10]....
        /*015c*/ 	.word	0x00004450


	//   ....[11]....
        /*0160*/ 	.word	0x000044a0


	//   ....[12]....
        /*0164*/ 	.word	0x00004500


	//   ....[13]....
        /*0168*/ 	.word	0x00004550


	//   ....[14]....
        /*016c*/ 	.word	0x000045b0


	//   ....[15]....
        /*0170*/ 	.word	0x00004600


	//   ....[16]....
        /*0174*/ 	.word	0x00004660


	//   ....[17]....
        /*0178*/ 	.word	0x000046b0


	//   ....[18]....
        /*017c*/ 	.word	0x00004710


	//   ....[19]....
        /*0180*/ 	.word	0x00004760


	//----- nvinfo : EIATTR_EXIT_INSTR_OFFSETS
	.align		4
.L_2125:
        /*0184*/ 	.byte	0x04, 0x1c
        /*0186*/ 	.short	(.L_2127 - .L_2126)


	//   ....[0]....
.L_2126:
        /*0188*/ 	.word	0x000043f0


	//----- nvinfo : EIATTR_MAX_THREADS
	.align		4
.L_2127:
        /*018c*/ 	.byte	0x04, 0x05
        /*018e*/ 	.short	(.L_2129 - .L_2128)
.L_2128:
        /*0190*/ 	.word	0x00000100
        /*0194*/ 	.word	0x00000001
        /*0198*/ 	.word	0x00000001


	//----- nvinfo : EIATTR_CRS_STACK_SIZE
	.align		4
.L_2129:
        /*019c*/ 	.byte	0x04, 0x1e
        /*019e*/ 	.short	(.L_2131 - .L_2130)
.L_2130:
        /*01a0*/ 	.word	0x00000000


	//----- nvinfo : EIATTR_CBANK_PARAM_SIZE
	.align		4
.L_2131:
        /*01a4*/ 	.byte	0x03, 0x19
        /*01a6*/ 	.short	0x0128


	//----- nvinfo : EIATTR_PARAM_CBANK
	.align		4
        /*01a8*/ 	.byte	0x04, 0x0a
        /*01aa*/ 	.short	(.L_2133 - .L_2132)
	.align		4
.L_2132:
        /*01ac*/ 	.word	index@(.nv.constant0._ZN10layer_norm31ln_parallel_residual_bwd_kernelINS_13Kernel_traitsI6__halfS2_fS2_fjLj6144ELj1ELj1ELj8ELj16ENS_18Kernel_traits_baseILj6144ES2_S2_fS2_fjLj256EEEEELb1ELb0ELb1EEEvNS_9BwdParamsE)
        /*01b0*/ 	.short	0x0210
        /*01b2*/ 	.short	0x0128


	//----- nvinfo : EIATTR_SW_WAR
	.align		4
.L_2133:
        /*01b4*/ 	.byte	0x04, 0x36
        /*01b6*/ 	.short	(.L_2135 - .L_2134)
.L_2134:
        /*01b8*/ 	.word	0x00000008
.L_2135:


//--------------------- .nv.info._ZN10layer_norm22ln_bwd_finalize_kernelINS_22Kernel_traits_finalizeILj6144E6__halfS2_fS2_fjLb0ELj1024ELj4ENS_18Kernel_traits_baseILj6144ES2_S2_fS2_fjLj1024EEEEELb0ELb0EEEvNS_9BwdParamsE --------------------------
	.section	.nv.info._ZN10layer_norm22ln_bwd_finalize_kernelINS_22Kernel_traits_finalizeILj6144E6__halfS2_fS2_fjLb0ELj1024ELj4ENS_18Kernel_traits_baseILj6144ES2_S2_fS2_fjLj1024EEEEELb0ELb0EEEvNS_9BwdParamsE,"",@"SHT_CUDA_INFO"
	.sectionflags	@""
	.align	4


	//----- nvinfo : EIATTR_CUDA_API_VERSION
	.align		4
        /*0000*/ 	.byte	0x04, 0x37
        /*0002*/ 	.short	(.L_2137 - .L_2136)
.L_2136:
        /*0004*/ 	.word	0x00000082


	//----- nvinfo : EIATTR_KPARAM_INFO
	.align		4
.L_2137:
        /*0008*/ 	.byte	0x04, 0x17
        /*000a*/ 	.short	(.L_2139 - .L_2138)
.L_2138:
        /*000c*/ 	.word	0x00000000
        /*0010*/ 	.short	0x0000
        /*0012*/ 	.short	0x0000
        /*0014*/ 	.byte	0x00, 0xf0, 0xa1, 0x04


	//----- nvinfo : EIATTR_SPARSE_MMA_MASK
	.align		4
.L_2139:
        /*0018*/ 	.byte	0x03, 0x50
        /*001a*/ 	.short	0x0000


	//----- nvinfo : EIATTR_MAXREG_COUNT
	.align		4
        /*001c*/ 	.byte	0x03, 0x1b
        /*001e*/ 	.short	0x0040


	//----- nvinfo : EIATTR_NUM_BARRIERS
	.align		4
        /*0020*/ 	.byte	0x02, 0x4c
        /*0022*/ 	.byte	0x01
	.zero		1


	//----- nvinfo : EIATTR_MERCURY_ISA_VERSION
	.align		4
        /*0024*/ 	.byte	0x03, 0x5f
        /*0026*/ 	.short	0x0101


	//----- nvinfo : EIATTR_COOP_GROUP_MASK_REGIDS
	.align		4
        /*0028*/ 	.byte	0x04, 0x29
        /*002a*/ 	.short	(.L_2141 - .L_2140)


	//   ....[0]....
.L_2140:
        /*002c*/ 	.word	0xffffffff


	//   ....[1]....
        /*0030*/ 	.word	0xffffffff


	//   ....[2]....
        /*0034*/ 	.word	0xffffffff


	//   ....[3]....
        /*0038*/ 	.word	0xffffffff


	//   ....[4]....
        /*003c*/ 	.word	0xffffffff


	//   ....[5]....
        /*0040*/ 	.word	0xffffffff


	//   ....[6]....
        /*0044*/ 	.word	0xffffffff


	//   ....[7]....
        /*0048*/ 	.word	0xffffffff


	//   ....[8]....
        /*004c*/ 	.word	0xffffffff


	//   ....[9]....
        /*0050*/ 	.word	0xffffffff


	//   ....[10]....
        /*0054*/ 	.word	0x05000013


	//   ....[11]....
        /*0058*/ 	.word	0x05000013


	//   ....[12]....
        /*005c*/ 	.word	0x05000013


	//   ....[13]....
        /*0060*/ 	.word	0x05000013


	//   ....[14]....
        /*0064*/ 	.word	0x05000013


	//   ....[15]....
        /*0068*/ 	.word	0x05000013


	//   ....[16]....
        /*006c*/ 	.word	0x05000013


	//   ....[17]....
        /*0070*/ 	.word	0x05000013


	//   ....[18]....
        /*0074*/ 	.word	0x05000013


	//   ....[19]....
        /*0078*/ 	.word	0x05000013


	//----- nvinfo : EIATTR_COOP_GROUP_INSTR_OFFSETS
	.align		4
.L_2141:
        /*007c*/ 	.byte	0x04, 0x28
        /*007e*/ 	.short	(.L_2143 - .L_2142)


	//   ....[0]....
.L_2142:
        /*0080*/ 	.word	0x000008e0


	//   ....[1]....
        /*0084*/ 	.word	0x000008f0


	//   ....[2]....
        /*0088*/ 	.word	0x00000920


	//   ....[3]....
        /*008c*/ 	.word	0x00000930


	//   ....[4]....
        /*0090*/ 	.word	0x00000960


	//   ....[5]....
        /*0094*/ 	.word	0x00000970


	//   ....[6]....
        /*0098*/ 	.word	0x000009a0


	//   ....[7]....
        /*009c*/ 	.word	0x000009b0


	//   ....[8]....
        /*00a0*/ 	.word	0x000009e0


	//   ....[9]....
        /*00a4*/ 	.word	0x000009f0


	//   ....[10]....
        /*00a8*/ 	.word	0x00000c10


	//   ....[11]....
        /*00ac*/ 	.word	0x00000c80


	//   ....[12]....
        /*00b0*/ 	.word	0x00000cf0


	//   ....[13]....
        /*00b4*/ 	.word	0x00000d60


	//   ....[14]....
        /*00b8*/ 	.word	0x00000dd0


	//   ....[15]....
        /*00bc*/ 	.word	0x00000e30


	//   ....[16]....
        /*00c0*/ 	.word	0x00000ea0


	//   ....[17]....
        /*00c4*/ 	.word	0x00000f10


	//   ....[18]....
        /*00c8*/ 	.word	0x00000f80


	//   ....[19]....
        /*00cc*/ 	.word	0x00000ff0


	//----- nvinfo : EIATTR_EXIT_INSTR_OFFSETS
	.align		4
.L_2143:
        /*00d0*/ 	.byte	0x04, 0x1c
        /*00d2*/ 	.short	(.L_2145 - .L_2144)


	//   ....[0]....
.L_2144:
        /*00d4*/ 	.word	0x00000070


	//   ....[1]....
        /*00d8*/ 	.word	0x00000bb0


	//----- nvinfo : EIATTR_MAX_THREADS
	.align		4
.L_2145:
        /*00dc*/ 	.byte	0x04, 0x05
        /*00de*/ 	.short	(.L_2147 - .L_2146)
.L_2146:
        /*00e0*/ 	.word	0x00000400
        /*00e4*/ 	.word	0x00000001
        /*00e8*/ 	.word	0x00000001


	//----- nvinfo : EIATTR_CRS_STACK_SIZE
	.align		4
.L_2147:
        /*00ec*/ 	.byte	0x04, 0x1e
        /*00ee*/ 	.short	(.L_2149 - .L_2148)
.L_2148:
        /*00f0*/ 	.word	0x00000000


	//----- nvinfo : EIATTR_CBANK_PARAM_SIZE
	.align		4
.L_2149:
        /*00f4*/ 	.byte	0x03, 0x19
        /*00f6*/ 	.short	0x0128


	//----- nvinfo : EIATTR_PARAM_CBANK
	.align		4
        /*00f8*/ 	.byte	0x04, 0x0a
        /*00fa*/ 	.short	(.L_2151 - .L_2150)
	.align		4
.L_2150:
        /*00fc*/ 	.word	index@(.nv.constant0._ZN10layer_norm22ln_bwd_finalize_kernelINS_22Kernel_traits_finalizeILj6144E6__halfS2_fS2_fjLb0ELj1024ELj4ENS_18Kernel_traits_baseILj6144ES2_S2_fS2_fjLj1024EEEEELb0ELb0EEEvNS_9BwdParamsE)
        /*0100*/ 	.short	0x0210
        /*0102*/ 	.short	0x0128


	//----- nvinfo : EIATTR_SW_WAR
	.align		4
.L_2151:
        /*0104*/ 	.byte	0x04, 0x36
        /*0106*/ 	.short	(.L_2153 - .L_2152)
.L_2152:
        /*0108*/ 	.word	0x00000008
.L_2153:


//--------------------- .nv.info._ZN10layer_norm40ln_parallel_residual_bwd_finalize_kernelINS_22Kernel_traits_finalizeILj6144E6__halfS2_fS2_fjLb0ELj1024ELj4ENS_18Kernel_traits_baseILj6144ES2_S2_fS2_fjLj1024EEEEELb0EEEvNS_9BwdParamsE --------------------------
	.section	.nv.info._ZN10layer_norm40ln_parallel_residual_bwd_finalize_kernelINS_22Kernel_traits_finalizeILj6144E6__halfS2_fS2_fjLb0ELj1024ELj4ENS_18Kernel_traits_baseILj6144ES2_S2_fS2_fjLj1024EEEEELb0EEEvNS_9BwdParamsE,"",@"SHT_CUDA_INFO"
	.sectionflags	@""
	.align	4


	//----- nvinfo : EIATTR_CUDA_API_VERSION
	.align		4
        /*0000*/ 	.byte	0x04, 0x37
        /*0002*/ 	.short	(.L_2155 - .L_2154)
.L_2154:
        /*0004*/ 	.word	0x00000082


	//----- nvinfo : EIATTR_KPARAM_INFO
	.align		4
.L_2155:
        /*0008*/ 	.byte	0x04, 0x17
        /*000a*/ 	.short	(.L_2157 - .L_2156)
.L_2156:
        /*000c*/ 	.word	0x00000000
        /*0010*/ 	.short	0x0000
        /*0012*/ 	.short	0x0000
        /*0014*/ 	.byte	0x00, 0xf0, 0xa1, 0x04


	//----- nvinfo : EIATTR_SPARSE_MMA_MASK
	.align		4
.L_2157:
        /*0018*/ 	.byte	0x03, 0x50
        /*001a*/ 	.short	0x0000


	//----- nvinfo : EIATTR_MAXREG_COUNT
	.align		4
        /*001c*/ 	.byte	0x03, 0x1b
        /*001e*/ 	.short	0x0040


	//----- nvinfo : EIATTR_NUM_BARRIERS
	.align		4
        /*0020*/ 	.byte	0x02, 0x4c
        /*0022*/ 	.byte	0x01
	.zero		1


	//----- nvinfo : EIATTR_MERCURY_ISA_VERSION
	.align		4
        /*0024*/ 	.byte	0x03, 0x5f
        /*0026*/ 	.short	0x0101


	//----- nvinfo : EIATTR_COOP_GROUP_MASK_REGIDS
	.align		4
        /*0028*/ 	.byte	0x04, 0x29
        /*002a*/ 	.short	(.L_2159 - .L_2158)


	//   ....[0]....
.L_2158:
        /*002c*/ 	.word	0xffffffff


	//   ....[1]....
        /*0030*/ 	.word	0xffffffff


	//   ....[2]....
        /*0034*/ 	.word	0xffffffff


	//   ....[3]....
        /*0038*/ 	.word	0xffffffff


	//   ....[4]....
        /*003c*/ 	.word	0xffffffff


	//   ....[5]....
        /*0040*/ 	.word	0xffffffff


	//   ....[6]....
        /*0044*/ 	.word	0xffffffff


	//   ....[7]....
        /*0048*/ 	.word	0xffffffff


	//   ....[8]....
        /*004c*/ 	.word	0xffffffff


	//   ....[9]....
        /*0050*/ 	.word	0xffffffff


	//   ....[10]....
        /*0054*/ 	.word	0xffffffff


	//   ....[11]....
        /*0058*/ 	.word	0xffffffff


	//   ....[12]....
        /*005c*/ 	.word	0xffffffff


	//   ....[13]....
        /*0060*/ 	.word	0xffffffff


	//   ....[14]....
        /*0064*/ 	.word	0xffffffff


	//   ....[15]....
        /*0068*/ 	.word	0xffffffff


	//   ....[16]....
        /*006c*/ 	.word	0xffffffff


	//   ....[17]....
        /*0070*/ 	.word	0xffffffff


	//   ....[18]....
        /*0074*/ 	.word	0xffffffff


	//   ....[19]....
        /*0078*/ 	.word	0xffffffff


	//   ....[20]....
        /*007c*/ 	.word	0x0500000c


	//   ....[21]....
        /*0080*/ 	.word	0x0500000c


	//   ....[22]....
        /*0084*/ 	.word	0x0500000c


	//   ....[23]....
        /*0088*/ 	.word	0x0500000c


	//   ....[24]....
        /*008c*/ 	.word	0x0500000c


	//   ....[25]....
        /*0090*/ 	.word	0x0500000c


	//   ....[26]....
        /*0094*/ 	.word	0x0500000c


	//   ....[27]....
        /*0098*/ 	.word	0x0500000c


	//   ....[28]....
        /*009c*/ 	.word	0x0500000c


	//   ....[29]....
        /*00a0*/ 	.word	0x0500000c


	//   ....[30]....
        /*00a4*/ 	.word	0x0500000c


	//   ....[31]....
        /*00a8*/ 	.word	0x0500000c


	//   ....[32]....
        /*00ac*/ 	.word	0x0500000c


	//   ....[33]....
        /*00b0*/ 	.word	0x0500000c


	//   ....[34]....
        /*00b4*/ 	.word	0x0500000c


	//   ....[35]....
        /*00b8*/ 	.word	0x0500000c


	//   ....[36]....
        /*00bc*/ 	.word	0x0500000c


	//   ....[37]....
        /*00c0*/ 	.word	0x0500000c


	//   ....[38]....
        /*00c4*/ 	.word	0x0500000c


	//   ....[39]....
        /*00c8*/ 	.word	0x0500000c


	//----- nvinfo : EIATTR_COOP_GROUP_INSTR_OFFSETS
	.align		4
.L_2159:
        /*00cc*/ 	.byte	0x04, 0x28
        /*00ce*/ 	.short	(.L_2161 - .L_2160)


	//   ....[0]....
.L_2160:
        /*00d0*/ 	.word	0x00000ce0


	//   ....[1]....
        /*00d4*/ 	.word	0x00000cf0


	//   ....[2]....
        /*00d8*/ 	.word	0x00000d00


	//   ....[3]....
        /*00dc*/ 	.word	0x00000d10


	//   ....[4]....
        /*00e0*/ 	.word	0x00000d40


	//   ....[5]....
        /*00e4*/ 	.word	0x00000d70


	//   ....[6]....
        /*00e8*/ 	.word	0x00000d80


	//   ....[7]....
        /*00ec*/ 	.word	0x00000d90


	//   ....[8]....
        /*00f0*/ 	.word	0x00000db0


	//   ....[9]....
        /*00f4*/ 	.word	0x00000df0


	//   ....[10]....
        /*00f8*/ 	.word	0x00000e00


	//   ....[11]....
        /*00fc*/ 	.word	0x00000e10


	//   ....[12]....
        /*0100*/ 	.word	0x00000e30


	//   ....[13]....
        /*0104*/ 	.word	0x00000e70


	//   ....[14]....
        /*0108*/ 	.word	0x00000e80


	//   ....[15]....
        /*010c*/ 	.word	0x00000e90


	//   ....[16]....
        /*0110*/ 	.word	0x00000eb0


	//   ....[17]....
        /*0114*/ 	.word	0x00000ee0


	//   ....[18]....
        /*0118*/ 	.word	0x00000f00


	//   ....[19]....
        /*011c*/ 	.word	0x00000f10


	//   ....[20]....
        /*0120*/ 	.word	0x00001230


	//   ....[21]....
        /*0124*/ 	.word	0x00001290


	//   ....[22]....
        /*0128*/ 	.word	0x000012f0


	//   ....[23]....
        /*012c*/ 	.word	0x00001350


	//   ....[24]....
        /*0130*/ 	.word	0x000013b0


	//   ....[25]....
        /*0134*/ 	.word	0x00001410


	//   ....[26]....
        /*0138*/ 	.word	0x00001480


	//   ....[27]....
        /*013c*/ 	.word	0x000014f0


	//   ....[28]....
        /*0140*/ 	.word	0x00001560


	//   ....[29]....
        /*0144*/ 	.word	0x000015d0


	//   ....[30]....
        /*0148*/ 	.word	0x00001630


	//   ....[31]....
        /*014c*/ 	.word	0x000016a0


	//   ....[32]....
        /*0150*/ 	.word	0x00001710


	//   ....[33]....
        /*0154*/ 	.word	0x00001780


	//   ....[34]....
        /*0158*/ 	.word	0x000017f0


	//   ....[35]....
        /*015c*/ 	.word	0x00001850


	//   ....[36]....
        /*0160*/ 	.word	0x000018c0


	//   ....[37]....
        /*0164*/ 	.word	0x00001930


	//   ....[38]....
        /*0168*/ 	.word	0x000019a0


	//   ....[39]....
        /*016c*/ 	.word	0x00001a10


	//----- nvinfo : EIATTR_EXIT_INSTR_OFFSETS
	.align		4
.L_2161:
        /*0170*/ 	.byte	0x04, 0x1c
        /*0172*/ 	.short	(.L_2163 - .L_2162)


	//   ....[0]....
.L_2162:
        /*0174*/ 	.word	0x00000070


	//   ....[1]....
        /*0178*/ 	.word	0x000011d0


	//----- nvinfo : EIATTR_MAX_THREADS
	.align		4
.L_2163:
        /*017c*/ 	.byte	0x04, 0x05
        /*017e*/ 	.short	(.L_2165 - .L_2164)
.L_2164:
        /*0180*/ 	.word	0x00000400
        /*0184*/ 	.word	0x00000001
        /*0188*/ 	.word	0x00000001


	//----- nvinfo : EIATTR_CRS_STACK_SIZE
	.align		4
.L_2165:
        /*018c*/ 	.byte	0x04, 0x1e
        /*018e*/ 	.short	(.L_2167 - .L_2166)
.L_2166:
        /*0190*/ 	.word	0x00000000


	//----- nvinfo : EIATTR_CBANK_PARAM_SIZE
	.align		4
.L_2167:
        /*0194*/ 	.byte	0x03, 0x19
        /*0196*/ 	.short	0x0128


	//----- nvinfo : EIATTR_PARAM_CBANK
	.align		4
        /*0198*/ 	.byte	0x04, 0x0a
        /*019a*/ 	.short	(.L_2169 - .L_2168)
	.align		4
.L_2168:
        /*019c*/ 	.word	index@(.nv.constant0._ZN10layer_norm40ln_parallel_residual_bwd_finalize_kernelINS_22Kernel_traits_finalizeILj6144E6__halfS2_fS2_fjLb0ELj1024ELj4ENS_18Kernel_traits_baseILj6144ES2_S2_fS2_fjLj1024EEEEELb0EEEvNS_9BwdParamsE)
        /*01a0*/ 	.short	0x0210
        /*01a2*/ 	.short	0x0128


	//----- nvinfo : EIATTR_SW_WAR
	.align		4
.L_2169:
        /*01a4*/ 	.byte	0x04, 0x36
        /*01a6*/ 	.short	(.L_2171 - .L_2170)
.L_2170:
        /*01a8*/ 	.word	0x00000008
.L_2171:


//--------------------- .nv.info._ZN10layer_norm31ln_parallel_residual_bwd_kernelINS_13Kernel_traitsI6__halfS2_fS2_fjLj6144ELj1ELj1ELj8ELj16ENS_18Kernel_traits_baseILj6144ES2_S2_fS2_fjLj256EEEEELb1ELb1ELb0EEEvNS_9BwdParamsE --------------------------
	.section	.nv.info._ZN10layer_norm31ln_parallel_residual_bwd_kernelINS_13Kernel_traitsI6__halfS2_fS2_fjLj6144ELj1ELj1ELj8ELj16ENS_18Kernel_traits_baseILj6144ES2_S2_fS2_fjLj256EEEEELb1ELb1ELb0EEEvNS_9BwdParamsE,"",@"SHT_CUDA_INFO"
	.sectionflags	@""
	.align	4


	//----- nvinfo : EIATTR_CUDA_API_VERSION
	.align		4
        /*0000*/ 	.byte	0x04, 0x37
        /*0002*/ 	.short	(.L_2173 - .L_2172)
.L_2172:
        /*0004*/ 	.word	0x00000082


	//----- nvinfo : EIATTR_KPARAM_INFO
	.align		4
.L_2173:
        /*0008*/ 	.byte	0x04, 0x17
        /*000a*/ 	.short	(.L_2175 - .L_2174)
.L_2174:
        /*000c*/ 	.word	0x00000000
        /*0010*/ 	.short	0x0000
        /*0012*/ 	.short	0x0000
        /*0014*/ 	.byte	0x00, 0xf0, 0xa1, 0x04


	//----- nvinfo : EIATTR_SPARSE_MMA_MASK
	.align		4
.L_2175:
        /*0018*/ 	.byte	0x03, 0x50
        /*001a*/ 	.short	0x0000


	//----- nvinfo : EIATTR_MAXREG_COUNT
	.align		4
        /*001c*/ 	.byte	0x03, 0x1b
        /*001e*/ 	.short	0x00ff


	//----- nvinfo : EIATTR_NUM_BARRIERS
	.align		4
        /*0020*/ 	.byte	0x02, 0x4c
        /*0022*/ 	.byte	0x01
	.zero		1


	//----- nvinfo : EIATTR_MERCURY_ISA_VERSION
	.align		4
        /*0024*/ 	.byte	0x03, 0x5f
        /*0026*/ 	.short	0x0101


	//----- nvinfo : EIATTR_COOP_GROUP_MASK_REGIDS
	.align		4
        /*0028*/ 	.byte	0x04, 0x29
        /*002a*/ 	.short	(.L_2177 - .L_2176)


	//   ....[0]....
.L_2176:
        /*002c*/ 	.word	0xffffffff


	//   ....[1]....
        /*0030*/ 	.word	0xffffffff


	//   ....[2]....
        /*0034*/ 	.word	0xffffffff


	//   ....[3]....
        /*0038*/ 	.word	0xffffffff


	//   ....[4]....
        /*003c*/ 	.word	0xffffffff


	//   ....[5]....
        /*0040*/ 	.word	0xffffffff


	//   ....[6]....
        /*0044*/ 	.word	0xffffffff


	//   ....[7]....
        /*0048*/ 	.word	0xffffffff


	//   ....[8]....
        /*004c*/ 	.word	0xffffffff


	//   ....[9]....
        /*0050*/ 	.word	0xffffffff


	//   ....[10]....
        /*0054*/ 	.word	0x05000085


	//   ....[11]....
        /*0058*/ 	.word	0x05000085


	//   ....[12]....
        /*005c*/ 	.word	0x05000085


	//   ....[13]....
        /*0060*/ 	.word	0x05000085


	//   ....[14]....
        /*0064*/ 	.word	0x05000085


	//   ....[15]....
        /*0068*/ 	.word	0x05000085


	//   ....[16]....
        /*006c*/ 	.word	0x05000085


	//   ....[17]....
        /*0070*/ 	.word	0x05000085


	//   ....[18]....
        /*0074*/ 	.word	0x05000085


	//   ....[19]....
        /*0078*/ 	.word	0x05000085


	//----- nvinfo : EIATTR_COOP_GROUP_INSTR_OFFSETS
	.align		4
.L_2177:
        /*007c*/ 	.byte	0x04, 0x28
        /*007e*/ 	.short	(.L_2179 - .L_2178)


	//   ....[0]....
.L_2178:
        /*0080*/ 	.word	0x00001860


	//   ....[1]....
        /*0084*/ 	.word	0x00001870


	//   ....[2]....
        /*0088*/ 	.word	0x000018a0


	//   ....[3]....
        /*008c*/ 	.word	0x000018b0


	//   ....[4]....
        /*0090*/ 	.word	0x000018e0


	//   ....[5]....
        /*0094*/ 	.word	0x000018f0


	//   ....[6]....
        /*0098*/ 	.word	0x00001920


	//   ....[7]....
        /*009c*/ 	.word	0x00001930


	//   ....[8]....
        /*00a0*/ 	.word	0x00001960


	//   ....[9]....
        /*00a4*/ 	.word	0x00001970


	//   ....[10]....
        /*00a8*/ 	.word	0x000035e0


	//   ....[11]....
        /*00ac*/ 	.word	0x00003630


	//   ....[12]....
        /*00b0*/ 	.word	0x000036a0


	//   ....[13]....
        /*00b4*/ 	.word	0x00003700


	//   ....[14]....
        /*00b8*/ 	.word	0x00003770


	//   ....[15]....
        /*00bc*/ 	.word	0x000037d0


	//   ....[16]....
        /*00c0*/ 	.word	0x00003840


	//   ....[17]....
        /*00c4*/ 	.word	0x000038a0


	//   ....[18]....
        /*00c8*/ 	.word	0x00003910


	//   ....[19]....
        /*00cc*/ 	.word	0x00003970


	//----- nvinfo : EIATTR_EXIT_INSTR_OFFSETS
	.align		4
.L_2179:
        /*00d0*/ 	.byte	0x04, 0x1c
        /*00d2*/ 	.short	(.L_2181 - .L_2180)


	//   ....[0]....
.L_2180:
        /*00d4*/ 	.word	0x000034f0


	//   ....[1]....
        /*00d8*/ 	.word	0x00003580


	//----- nvinfo : EIATTR_MAX_THREADS
	.align		4
.L_2181:
        /*00dc*/ 	.byte	0x04, 0x05
        /*00de*/ 	.short	(.L_2183 - .L_2182)
.L_2182:
        /*00e0*/ 	.word	0x00000100
        /*00e4*/ 	.word	0x00000001
        /*00e8*/ 	.word	0x00000001


	//----- nvinfo : EIATTR_CRS_STACK_SIZE
	.align		4
.L_2183:
        /*00ec*/ 	.byte	0x04, 0x1e
        /*00ee*/ 	.short	(.L_2185 - .L_2184)
.L_2184:
        /*00f0*/ 	.word	0x00000000


	//----- nvinfo : EIATTR_CBANK_PARAM_SIZE
	.align		4
.L_2185:
        /*00f4*/ 	.byte	0x03, 0x19
        /*00f6*/ 	.short	0x0128


	//----- nvinfo : EIATTR_PARAM_CBANK
	.align		4
        /*00f8*/ 	.byte	0x04, 0x0a
        /*00fa*/ 	.short	(.L_2187 - .L_2186)
	.align		4
.L_2186:
        /*00fc*/ 	.word	index@(.nv.constant0._ZN10layer_norm31ln_parallel_residual_bwd_kernelINS_13Kernel_traitsI6__halfS2_fS2_fjLj6144ELj1ELj1ELj8ELj16ENS_18Kernel_traits_baseILj6144ES2_S2_fS2_fjLj256EEEEELb1ELb1ELb0EEEvNS_9BwdParamsE)
        /*0100*/ 	.short	0x0210
        /*0102*/ 	.short	0x0128


	//----- nvinfo : EIATTR_SW_WAR
	.align		4
.L_2187:
        /*0104*/ 	.byte	0x04, 0x36
        /*0106*/ 	.short	(.L_2189 - .L_2188)
.L_2188:
        /*0108*/ 	.word	0x00000008
.L_2189:


//--------------------- .nv.info._ZN10layer_norm22ln_bwd_finalize_kernelINS_22Kernel_traits_finalizeILj6144E6__halfS2_fS2_fjLb0ELj1024ELj4ENS_18Kernel_traits_baseILj6144ES2_S2_fS2_fjLj1024EEEEELb0ELb1EEEvNS_9BwdParamsE --------------------------
	.section	.nv.info._ZN10layer_norm22ln_bwd_finalize_kernelINS_22Kernel_traits_finalizeILj6144E6__halfS2_fS2_fjLb0ELj1024ELj4ENS_18Kernel_traits_baseILj6144ES2_S2_fS2_fjLj1024EEEEELb0ELb1EEEvNS_9BwdParamsE,"",@"SHT_CUDA_INFO"
	.sectionflags	@""
	.align	4


	//----- nvinfo : EIATTR_CUDA_API_VERSION
	.align		4
        /*0000*/ 	.byte	0x04, 0x37
        /*0002*/ 	.short	(.L_2191 - .L_2190)
.L_2190:
        /*0004*/ 	.word	0x00000082


	//----- nvinfo : EIATTR_KPARAM_INFO
	.align		4
.L_2191:
        /*0008*/ 	.byte	0x04, 0x17
        /*000a*/ 	.short	(.L_2193 - .L_2192)
.L_2192:
        /*000c*/ 	.word	0x00000000
        /*0010*/ 	.short	0x0000
        /*0012*/ 	.short	0x0000
        /*0014*/ 	.byte	0x00, 0xf0, 0xa1, 0x04


	//----- nvinfo : EIATTR_SPARSE_MMA_MASK
	.align		4
.L_2193:
        /*0018*/ 	.byte	0x03, 0x50
        /*001a*/ 	.short	0x0000


	//----- nvinfo : EIATTR_MAXREG_COUNT
	.align		4
        /*001c*/ 	.byte	0x03, 0x1b
        /*001e*/ 	.short	0x0040


	//----- nvinfo : EIATTR_NUM_BARRIERS
	.align		4
        /*0020*/ 	.byte	0x02, 0x4c
        /*0022*/ 	.byte	0x01
	.zero		1


	//----- nvinfo : EIATTR_MERCURY_ISA_VERSION
	.align		4
        /*0024*/ 	.byte	0x03, 0x5f
        /*0026*/ 	.short	0x0101


	//----- nvinfo : EIATTR_COOP_GROUP_MASK_REGIDS
	.align		4
        /*0028*/ 	.byte	0x04, 0x29
        /*002a*/ 	.short	(.L_2195 - .L_2194)


	//   ....[0]....
.L_2194:
        /*002c*/ 	.word	0xffffffff


	//   ....[1]....
        /*0030*/ 	.word	0xffffffff


	//   ....[2]....
        /*0034*/ 	.word	0xffffffff


	//   ....[3]....
        /*0038*/ 	.word	0xffffffff


	//   ....[4]....
        /*003c*/ 	.word	0xffffffff


	//   ....[5]....
        /*0040*/ 	.word	0xffffffff


	//   ....[6]....
        /*0044*/ 	.word	0xffffffff


	//   ....[7]....
        /*0048*/ 	.word	0xffffffff


	//   ....[8]....
        /*004c*/ 	.word	0xffffffff


	//   ....[9]....
        /*0050*/ 	.word	0xffffffff


	//   ....[10]....
        /*0054*/ 	.word	0x05000011


	//   ....[11]....
        /*0058*/ 	.word	0x05000011


	//   ....[12]....
        /*005c*/ 	.word	0x05000011


	//   ....[13]....
        /*0060*/ 	.word	0x05000011


	//   ....[14]....
        /*0064*/ 	.word	0x05000011


	//   ....[15]....
        /*0068*/ 	.word	0x05000011


	//   ....[16]....
        /*006c*/ 	.word	0x05000011


	//   ....[17]....
        /*0070*/ 	.word	0x05000011


	//   ....[18]....
        /*0074*/ 	.word	0x05000011


	//   ....[19]....
        /*0078*/ 	.word	0x05000011


	//----- nvinfo : EIATTR_COOP_GROUP_INSTR_OFFSETS
	.align		4
.L_2195:
        /*007c*/ 	.byte	0x04, 0x28
        /*007e*/ 	.short	(.L_2197 - .L_2196)


	//   ....[0]....
.L_2196:
        /*0080*/ 	.word	0x000008e0


	//   ....[1]....
        /*0084*/ 	.word	0x000008f0


	//   ....[2]....
        /*0088*/ 	.word	0x00000920


	//   ....[3]....
        /*008c*/ 	.word	0x00000930


	//   ....[4]....
        /*0090*/ 	.word	0x00000960


	//   ....[5]....
        /*0094*/ 	.word	0x00000970


	//   ....[6]....
        /*0098*/ 	.word	0x000009a0


	//   ....[7]....
        /*009c*/ 	.word	0x000009b0


	//   ....[8]....
        /*00a0*/ 	.word	0x000009e0


	//   ....[9]....
        /*00a4*/ 	.word	0x000009f0


	//   ....[10]....
        /*00a8*/ 	.word	0x00000bf0


	//   ....[11]....
        /*00ac*/ 	.word	0x00000c60


	//   ....[12]....
        /*00b0*/ 	.word	0x00000cd0


	//   ....[13]....
        /*00b4*/ 	.word	0x00000d40


	//   ....[14]....
        /*00b8*/ 	.word	0x00000db0


	//   ....[15]....
        /*00bc*/ 	.word	0x00000e10


	//   ....[16]....
        /*00c0*/ 	.word	0x00000e80


	//   ....[17]....
        /*00c4*/ 	.word	0x00000ef0


	//   ....[18]....
        /*00c8*/ 	.word	0x00000f60


	//   ....[19]....
        /*00cc*/ 	.word	0x00000fd0


	//----- nvinfo : EIATTR_EXIT_INSTR_OFFSETS
	.align		4
.L_2197:
        /*00d0*/ 	.byte	0x04, 0x1c
        /*00d2*/ 	.short	(.L_2199 - .L_2198)


	//   ....[0]....
.L_2198:
        /*00d4*/ 	.word	0x00000070


	//   ....[1]....
        /*00d8*/ 	.word	0x00000b90


	//----- nvinfo : EIATTR_MAX_THREADS
	.align		4
.L_2199:
        /*00dc*/ 	.byte	0x04, 0x05
        /*00de*/ 	.short	(.L_2201 - .L_2200)
.L_2200:
        /*00e0*/ 	.word	0x00000400
        /*00e4*/ 	.word	0x00000001
        /*00e8*/ 	.word	0x00000001


	//----- nvinfo : EIATTR_CRS_STACK_SIZE
	.align		4
.L_2201:
        /*00ec*/ 	.byte	0x04, 0x1e
        /*00ee*/ 	.short	(.L_2203 - .L_2202)
.L_2202:
        /*00f0*/ 	.word	0x00000000


	//----- nvinfo : EIATTR_CBANK_PARAM_SIZE
	.align		4
.L_2203:
        /*00f4*/ 	.byte	0x03, 0x19
        /*00f6*/ 	.short	0x0128


	//----- nvinfo : EIATTR_PARAM_CBANK
	.align		4
        /*00f8*/ 	.byte	0x04, 0x0a
        /*00fa*/ 	.short	(.L_2205 - .L_2204)
	.align		4
.L_2204:
        /*00fc*/ 	.word	index@(.nv.constant0._ZN10layer_norm22ln_bwd_finalize_kernelINS_22Kernel_traits_finalizeILj6144E6__halfS2_fS2_fjLb0ELj1024ELj4ENS_18Kernel_traits_baseILj6144ES2_S2_fS2_fjLj1024EEEEELb0ELb1EEEvNS_9BwdParamsE)
        /*0100*/ 	.short	0x0210
        /*0102*/ 	.short	0x0128


	//----- nvinfo : EIATTR_SW_WAR
	.align		4
.L_2205:
        /*0104*/ 	.byte	0x04, 0x36
        /*0106*/ 	.short	(.L_2207 - .L_2206)
.L_2206:
        /*0108*/ 	.word	0x00000008
.L_2207:


//--------------------- .nv.info._ZN10layer_norm40ln_parallel_residual_bwd_finalize_kernelINS_22Kernel_traits_finalizeILj6144E6__halfS2_fS2_fjLb0ELj1024ELj4ENS_18Kernel_traits_baseILj6144ES2_S2_fS2_fjLj1024EEEEELb1EEEvNS_9BwdParamsE --------------------------
	.section	.nv.info._ZN10layer_norm40ln_parallel_residual_bwd_finalize_kernelINS_22Kernel_traits_finalizeILj6144E6__halfS2_fS2_fjLb0ELj1024ELj4ENS_18Kernel_traits_baseILj6144ES2_S2_fS2_fjLj1024EEEEELb1EEEvNS_9BwdParamsE,"",@"SHT_CUDA_INFO"
	.sectionflags	@""
	.align	4


	//----- nvinfo : EIATTR_CUDA_API_VERSION
	.align		4
        /*0000*/ 	.byte	0x04, 0x37
        /*0002*/ 	.short	(.L_2209 - .L_2208)
.L_2208:
        /*0004*/ 	.word	0x00000082


	//----- nvinfo : EIATTR_KPARAM_INFO
	.align		4
.L_2209:
        /*0008*/ 	.byte	0x04, 0x17
        /*000a*/ 	.short	(.L_2211 - .L_2210)
.L_2210:
        /*000c*/ 	.word	0x00000000
        /*0010*/ 	.short	0x0000
        /*0012*/ 	.short	0x0000
        /*0014*/ 	.byte	0x00, 0xf0, 0xa1, 0x04


	//----- nvinfo : EIATTR_SPARSE_MMA_MASK
	.align		4
.L_2211:
        /*0018*/ 	.byte	0x03, 0x50
        /*001a*/ 	.short	0x0000


	//----- nvinfo : EIATTR_MAXREG_COUNT
	.align		4
        /*001c*/ 	.byte	0x03, 0x1b
        /*001e*/ 	.short	0x0040


	//----- nvinfo : EIATTR_NUM_BARRIERS
	.align		4
        /*0020*/ 	.byte	0x02, 0x4c
        /*0022*/ 	.byte	0x01
	.zero		1


	//----- nvinfo : EIATTR_MERCURY_ISA_VERSION
	.align		4
        /*0024*/ 	.byte	0x03, 0x5f
        /*0026*/ 	.short	0x0101


	//----- nvinfo : EIATTR_COOP_GROUP_MASK_REGIDS
	.align		4
        /*0028*/ 	.byte	0x04, 0x29
        /*002a*/ 	.short	(.L_2213 - .L_2212)


	//   ....[0]....
.L_2212:
        /*002c*/ 	.word	0xffffffff


	//   ....[1]....
        /*0030*/ 	.word	0xffffffff


	//   ....[2]....
        /*0034*/ 	.word	0xffffffff


	//   ....[3]....
        /*0038*/ 	.word	0xffffffff


	//   ....[4]....
        /*003c*/ 	.word	0xffffffff


	//   ....[5]....
        /*0040*/ 	.word	0xffffffff


	//   ....[6]....
        /*0044*/ 	.word	0xffffffff


	//   ....[7]....
        /*0048*/ 	.word	0xffffffff


	//   ....[8]....
        /*004c*/ 	.word	0xffffffff


	//   ....[9]....
        /*0050*/ 	.word	0xffffffff


	//   ....[10]....
        /*0054*/ 	.word	0xffffffff


	//   ....[11]....
        /*0058*/ 	.word	0xffffffff


	//   ....[12]....
        /*005c*/ 	.word	0xffffffff


	//   ....[13]....
        /*0060*/ 	.word	0xffffffff


	//   ....[14]....
        /*0064*/ 	.word	0xffffffff


	//   ....[15]....
        /*0068*/ 	.word	0xffffffff


	//   ....[16]....
        /*006c*/ 	.word	0xffffffff


	//   ....[17]....
        /*0070*/ 	.word	0xffffffff


	//   ....[18]....
        /*0074*/ 	.word	0xffffffff


	//   ....[19]....
        /*0078*/ 	.word	0xffffffff


	//   ....[20]....
        /*007c*/ 	.word	0x0500000b


	//   ....[21]....
        /*0080*/ 	.word	0x0500000b


	//   ....[22]....
        /*0084*/ 	.word	0x0500000b


	//   ....[23]....
        /*0088*/ 	.word	0x0500000b


	//   ....[24]....
        /*008c*/ 	.word	0x0500000b


	//   ....[25]....
        /*0090*/ 	.word	0x0500000b


	//   ....[26]....
        /*0094*/ 	.word	0x0500000b


	//   ....[27]....
        /*0098*/ 	.word	0x0500000b


	//   ....[28]....
        /*009c*/ 	.word	0x0500000b


	//   ....[29]....
        /*00a0*/ 	.word	0x0500000b


	//   ....[30]....
        /*00a4*/ 	.word	0x0500000b


	//   ....[31]....
        /*00a8*/ 	.word	0x0500000b


	//   ....[32]....
        /*00ac*/ 	.word	0x0500000b


	//   ....[33]....
        /*00b0*/ 	.word	0x0500000b


	//   ....[34]....
        /*00b4*/ 	.word	0x0500000b


	//   ....[35]....
        /*00b8*/ 	.word	0x0500000b


	//   ....[36]....
        /*00bc*/ 	.word	0x0500000b


	//   ....[37]....
        /*00c0*/ 	.word	0x0500000b


	//   ....[38]....
        /*00c4*/ 	.word	0x0500000b


	//   ....[39]....
        /*00c8*/ 	.word	0x0500000b


	//----- nvinfo : EIATTR_COOP_GROUP_INSTR_OFFSETS
	.align		4
.L_2213:
        /*00cc*/ 	.byte	0x04, 0x28
        /*00ce*/ 	.short	(.L_2215 - .L_2214)


	//   ....[0]....
.L_2214:
        /*00d0*/ 	.word	0x00000ce0


	//   ....[1]....
        /*00d4*/ 	.word	0x00000cf0


	//   ....[2]....
        /*00d8*/ 	.word	0x00000d00


	//   ....[3]....
        /*00dc*/ 	.word	0x00000d10


	//   ....[4]....
        /*00e0*/ 	.word	0x00000d40


	//   ....[5]....
        /*00e4*/ 	.word	0x00000d70


	//   ....[6]....
        /*00e8*/ 	.word	0x00000d80


	//   ....[7]....
        /*00ec*/ 	.word	0x00000d90


	//   ....[8]....
        /*00f0*/ 	.word	0x00000db0


	//   ....[9]....
        /*00f4*/ 	.word	0x00000df0


	//   ....[10]....
        /*00f8*/ 	.word	0x00000e00


	//   ....[11]....
        /*00fc*/ 	.word	0x00000e10


	//   ....[12]....
        /*0100*/ 	.word	0x00000e30


	//   ....[13]....
        /*0104*/ 	.word	0x00000e70


	//   ....[14]....
        /*0108*/ 	.word	0x00000e80


	//   ....[15]....
        /*010c*/ 	.word	0x00000e90


	//   ....[16]....
        /*0110*/ 	.word	0x00000eb0


	//   ....[17]....
        /*0114*/ 	.word	0x00000ee0


	//   ....[18]....
        /*0118*/ 	.word	0x00000f00


	//   ....[19]....
        /*011c*/ 	.word	0x00000f10


	//   ....[20]....
        /*0120*/ 	.word	0x00001210


	//   ....[21]....
        /*0124*/ 	.word	0x00001270


	//   ....[22]....
        /*0128*/ 	.word	0x000012d0


	//   ....[23]....
        /*012c*/ 	.word	0x00001330


	//   ....[24]....
        /*0130*/ 	.word	0x00001390


	//   ....[25]....
        /*0134*/ 	.word	0x000013f0


	//   ....[26]....
        /*0138*/ 	.word	0x00001460


	//   ....[27]....
        /*013c*/ 	.word	0x000014d0


	//   ....[28]....
        /*0140*/ 	.word	0x00001540


	//   ....[29]....
        /*0144*/ 	.word	0x000015b0


	//   ....[30]....
        /*0148*/ 	.word	0x00001610


	//   ....[31]....
        /*014c*/ 	.word	0x00001680


	//   ....[32]....
        /*0150*/ 	.word	0x000016f0


	//   ....[33]....
        /*0154*/ 	.word	0x00001760


	//   ....[34]....
        /*0158*/ 	.word	0x000017d0


	//   ....[35]....
        /*015c*/ 	.word	0x00001830


	//   ....[36]....
        /*0160*/ 	.word	0x000018a0


	//   ....[37]....
        /*0164*/ 	.word	0x00001910


	//   ....[38]....
        /*0168*/ 	.word	0x00001980


	//   ....[39]....
        /*016c*/ 	.word	0x000019f0


	//----- nvinfo : EIATTR_EXIT_INSTR_OFFSETS
	.align		4
.L_2215:
        /*0170*/ 	.byte	0x04, 0x1c
        /*0172*/ 	.short	(.L_2217 - .L_2216)


	//   ....[0]....
.L_2216:
        /*0174*/ 	.word	0x00000070


	//   ....[1]....
        /*0178*/ 	.word	0x000011b0


	//----- nvinfo : EIATTR_MAX_THREADS
	.align		4
.L_2217:
        /*017c*/ 	.byte	0x04, 0x05
        /*017e*/ 	.short	(.L_2219 - .L_2218)
.L_2218:
        /*0180*/ 	.word	0x00000400
        /*0184*/ 	.word	0x00000001
        /*0188*/ 	.word	0x00000001


	//----- nvinfo : EIATTR_CRS_STACK_SIZE
	.align		4
.L_2219:
        /*018c*/ 	.byte	0x04, 0x1e
        /*018e*/ 	.short	(.L_2221 - .L_2220)
.L_2220:
        /*0190*/ 	.word	0x00000000


	//----- nvinfo : EIATTR_CBANK_PARAM_SIZE
	.align		4
.L_2221:
        /*0194*/ 	.byte	0x03, 0x19
        /*0196*/ 	.short	0x0128


	//----- nvinfo : EIATTR_PARAM_CBANK
	.align		4
        /*0198*/ 	.byte	0x04, 0x0a
        /*019a*/ 	.short	(.L_2223 - .L_2222)
	.align		4
.L_2222:
        /*019c*/ 	.word	index@(.nv.constant0._ZN10layer_norm40ln_parallel_residual_bwd_finalize_kernelINS_22Kernel_traits_finalizeILj6144E6__halfS2_fS2_fjLb0ELj1024ELj4ENS_18Kernel_traits_baseILj6144ES2_S2_fS2_fjLj1024EEEEELb1EEEvNS_9BwdParamsE)
        /*01a0*/ 	.short	0x0210
        /*01a2*/ 	.short	0x0128


	//----- nvinfo : EIATTR_SW_WAR
	.align		4
.L_2223:
        /*01a4*/ 	.byte	0x04, 0x36
        /*01a6*/ 	.short	(.L_2225 - .L_2224)
.L_2224:
        /*01a8*/ 	.word	0x00000008
.L_2225:


//--------------------- .nv.info._ZN10layer_norm31ln_parallel_residual_bwd_kernelINS_13Kernel_traitsI6__halfS2_fS2_fjLj6144ELj1ELj1ELj8ELj16ENS_18Kernel_traits_baseILj6144ES2_S2_fS2_fjLj256EEEEELb1ELb1ELb1EEEvNS_9BwdParamsE --------------------------
	.section	.nv.info._ZN10layer_norm31ln_parallel_residual_bwd_kernelINS_13Kernel_traitsI6__halfS2_fS2_fjLj6144ELj1ELj1ELj8ELj16ENS_18Kernel_traits_baseILj6144ES2_S2_fS2_fjLj256EEEEELb1ELb1ELb1EEEvNS_9BwdParamsE,"",@"SHT_CUDA_INFO"
	.sectionflags	@""
	.align	4


	//----- nvinfo : EIATTR_CUDA_API_VERSION
	.align		4
        /*0000*/ 	.byte	0x04, 0x37
        /*0002*/ 	.short	(.L_2227 - .L_2226)
.L_2226:
        /*0004*/ 	.word	0x00000082


	//----- nvinfo : EIATTR_KPARAM_INFO
	.align		4
.L_2227:
        /*0008*/ 	.byte	0x04, 0x17
        /*000a*/ 	.short	(.L_2229 - .L_2228)
.L_2228:
        /*000c*/ 	.word	0x00000000
        /*0010*/ 	.short	0x0000
        /*0012*/ 	.short	0x0000
        /*0014*/ 	.byte	0x00, 0xf0, 0xa1, 0x04


	//----- nvinfo : EIATTR_SPARSE_MMA_MASK
	.align		4
.L_2229:
        /*0018*/ 	.byte	0x03, 0x50
        /*001a*/ 	.short	0x0000


	//----- nvinfo : EIATTR_MAXREG_COUNT
	.align		4
        /*001c*/ 	.byte	0x03, 0x1b
        /*001e*/ 	.short	0x00ff


	//----- nvinfo : EIATTR_NUM_BARRIERS
	.align		4
        /*0020*/ 	.byte	0x02, 0x4c
        /*0022*/ 	.byte	0x01
	.zero		1


	//----- nvinfo : EIATTR_MERCURY_ISA_VERSION
	.align		4
        /*0024*/ 	.byte	0x03, 0x5f
        /*0026*/ 	.short	0x0101


	//----- nvinfo : EIATTR_COOP_GROUP_MASK_REGIDS
	.align		4
        /*0028*/ 	.byte	0x04, 0x29
        /*002a*/ 	.short	(.L_2231 - .L_2230)


	//   ....[0]....
.L_2230:
        /*002c*/ 	.word	0xffffffff


	//   ....[1]....
        /*0030*/ 	.word	0xffffffff


	//   ....[2]....
        /*0034*/ 	.word	0xffffffff


	//   ....[3]....
        /*0038*/ 	.word	0xffffffff


	//   ....[4]....
        /*003c*/ 	.word	0xffffffff


	//   ....[5]....
        /*0040*/ 	.word	0xffffffff


	//   ....[6]....
        /*0044*/ 	.word	0xffffffff


	//   ....[7]....
        /*0048*/ 	.word	0xffffffff


	//   ....[8]....
        /*004c*/ 	.word	0xffffffff


	//   ....[9]....
        /*0050*/ 	.word	0xffffffff


	//   ....[10]....
        /*0054*/ 	.word	0x05000032


	//   ....[11]....
        /*0058*/ 	.word	0x05000032


	//   ....[12]....
        /*005c*/ 	.word	0x05000032


	//   ....[13]....
        /*0060*/ 	.word	0x05000032


	//   ....[14]....
        /*0064*/ 	.word	0x05000032


	//   ....[15]....
        /*0068*/ 	.word	0x05000032


	//   ....[16]....
        /*006c*/ 	.word	0x05000032


	//   ....[17]....
        /*0070*/ 	.word	0x05000032


	//   ....[18]....
        /*0074*/ 	.word	0x05000032


	//   ....[19]....
        /*0078*/ 	.word	0x05000032


	//----- nvinfo : EIATTR_COOP_GROUP_INSTR_OFFSETS
	.align		4
.L_2231:
        /*007c*/ 	.byte	0x04, 0x28
        /*007e*/ 	.short	(.L_2233 - .L_2232)


	//   ....[0]....
.L_2232:
        /*0080*/ 	.word	0x000016e0


	//   ....[1]....
        /*0084*/ 	.word	0x000016f0


	//   ....[2]....
        /*0088*/ 	.word	0x00001720


	//   ....[3]....
        /*008c*/ 	.word	0x00001730


	//   ....[4]....
        /*0090*/ 	.word	0x00001760


	//   ....[5]....
        /*0094*/ 	.word	0x00001770


	//   ....[6]....
        /*0098*/ 	.word	0x000017a0


	//   ....[7]....
        /*009c*/ 	.word	0x000017b0


	//   ....[8]....
        /*00a0*/ 	.word	0x000017e0


	//   ....[9]....
        /*00a4*/ 	.word	0x000017f0


	//   ....[10]....
        /*00a8*/ 	.word	0x00003470


	//   ....[11]....
        /*00ac*/ 	.word	0x000034c0


	//   ....[12]....
        /*00b0*/ 	.word	0x00003530


	//   ....[13]....
        /*00b4*/ 	.word	0x00003590


	//   ....[14]....
        /*00b8*/ 	.word	0x00003600


	//   ....[15]....
        /*00bc*/ 	.word	0x00003660


	//   ....[16]....
        /*00c0*/ 	.word	0x000036d0


	//   ....[17]....
        /*00c4*/ 	.word	0x00003730


	//   ....[18]....
        /*00c8*/ 	.word	0x000037a0


	//   ....[19]....
        /*00cc*/ 	.word	0x00003800


	//----- nvinfo : EIATTR_EXIT_INSTR_OFFSETS
	.align		4
.L_2233:
        /*00d0*/ 	.byte	0x04, 0x1c
        /*00d2*/ 	.short	(.L_2235 - .L_2234)


	//   ....[0]....
.L_2234:
        /*00d4*/ 	.word	0x00003410


	//----- nvinfo : EIATTR_MAX_THREADS
	.align		4
.L_2235:
        /*00d8*/ 	.byte	0x04, 0x05
        /*00da*/ 	.short	(.L_2237 - .L_2236)
.L_2236:
        /*00dc*/ 	.word	0x00000100
        /*00e0*/ 	.word	0x00000001
        /*00e4*/ 	.word	0x00000001


	//----- nvinfo : EIATTR_CRS_STACK_SIZE
	.align		4
.L_2237:
        /*00e8*/ 	.byte	0x04, 0x1e
        /*00ea*/ 	.short	(.L_2239 - .L_2238)
.L_2238:
        /*00ec*/ 	.word	0x00000000


	//----- nvinfo : EIATTR_CBANK_PARAM_SIZE
	.align		4
.L_2239:
        /*00f0*/ 	.byte	0x03, 0x19
        /*00f2*/ 	.short	0x0128


	//----- nvinfo : EIATTR_PARAM_CBANK
	.align		4
        /*00f4*/ 	.byte	0x04, 0x0a
        /*00f6*/ 	.short	(.L_2241 - .L_2240)
	.align		4
.L_2240:
        /*00f8*/ 	.word	index@(.nv.constant0._ZN10layer_norm31ln_parallel_residual_bwd_kernelINS_13Kernel_traitsI6__halfS2_fS2_fjLj6144ELj1ELj1ELj8ELj16ENS_18Kernel_traits_baseILj6144ES2_S2_fS2_fjLj256EEEEELb1ELb1ELb1EEEvNS_9BwdParamsE)
        /*00fc*/ 	.short	0x0210
        /*00fe*/ 	.short	0x0128


	//----- nvinfo : EIATTR_SW_WAR
	.align		4
.L_2241:
        /*0100*/ 	.byte	0x04, 0x36
        /*0102*/ 	.short	(.L_2243 - .L_2242)
.L_2242:
        /*0104*/ 	.word	0x00000008
.L_2243:


//--------------------- .nv.info._ZN10layer_norm31ln_parallel_residual_bwd_kernelINS_13Kernel_traitsIf6__halffS2_fjLj6144ELj1ELj1ELj8ELj16ENS_18Kernel_traits_baseILj6144EfS2_fS2_fjLj256EEEEELb0ELb0ELb0EEEvNS_9BwdParamsE --------------------------
	.section	.nv.info._ZN10layer_norm31ln_parallel_residual_bwd_kernelINS_13Kernel_traitsIf6__halffS2_fjLj6144ELj1ELj1ELj8ELj16ENS_18Kernel_traits_baseILj6144EfS2_fS2_fjLj256EEEEELb0ELb0ELb0EEEvNS_9BwdParamsE,"",@"SHT_CUDA_INFO"
	.sectionflags	@""
	.align	4


	//----- nvinfo : EIATTR_CUDA_API_VERSION
	.align		4
        /*0000*/ 	.byte	0x04, 0x37
        /*0002*/ 	.short	(.L_2245 - .L_2244)
.L_2244:
        /*0004*/ 	.word	0x00000082


	//----- nvinfo : EIATTR_KPARAM_INFO
	.align		4
.L_2245:
        /*0008*/ 	.byte	0x04, 0x17
        /*000a*/ 	.short	(.L_2247 - .L_2246)
.L_2246:
        /*000c*/ 	.word	0x00000000
        /*0010*/ 	.short	0x0000
        /*0012*/ 	.short	0x0000
        /*0014*/ 	.byte	0x00, 0xf0, 0xa1, 0x04


	//----- nvinfo : EIATTR_SPARSE_MMA_MASK
	.align		4
.L_2247:
        /*0018*/ 	.byte	0x03, 0x50
        /*001a*/ 	.short	0x0000


	//----- nvinfo : EIATTR_MAXREG_COUNT
	.align		4
        /*001c*/ 	.byte	0x03, 0x1b
        /*001e*/ 	.short	0x00ff


	//----- nvinfo : EIATTR_NUM_BARRIERS
	.align		4
        /*0020*/ 	.byte	0x02, 0x4c
        /*0022*/ 	.byte	0x01
	.zero		1


	//----- nvinfo : EIATTR_MERCURY_ISA_VERSION
	.align		4
        /*0024*/ 	.byte	0x03, 0x5f
        /*0026*/ 	.short	0x0101


	//----- nvinfo : EIATTR_COOP_GROUP_MASK_REGIDS
	.align		4
        /*0028*/ 	.byte	0x04, 0x29
        /*002a*/ 	.short	(.L_2249 - .L_2248)


	//   ....[0]....
.L_2248:
        /*002c*/ 	.word	0xffffffff


	//   ....[1]....
        /*0030*/ 	.word	0xffffffff


	//   ....[2]....
        /*0034*/ 	.word	0xffffffff


	//   ....[3]....
        /*0038*/ 	.word	0xffffffff


	//   ....[4]....
        /*003c*/ 	.word	0xffffffff


	//   ....[5]....
        /*0040*/ 	.word	0xffffffff


	//   ....[6]....
        /*0044*/ 	.word	0xffffffff


	//   ....[7]....
        /*0048*/ 	.word	0xffffffff


	//   ....[8]....
        /*004c*/ 	.word	0xffffffff


	//   ....[9]....
        /*0050*/ 	.word	0xffffffff


	//   ....[10]....
        /*0054*/ 	.word	0x050000ce


	//   ....[11]....
        /*0058*/ 	.word	0x050000ce


	//   ....[12]....
        /*005c*/ 	.word	0x050000ce


	//   ....[13]....
        /*0060*/ 	.word	0x050000ce


	//   ....[14]....
        /*0064*/ 	.word	0x050000ce


	//   ....[15]....
        /*0068*/ 	.word	0x050000ce


	//   ....[16]....
        /*006c*/ 	.word	0x050000ce


	//   ....[17]....
        /*0070*/ 	.word	0x050000ce


	//   ....[18]....
        /*0074*/ 	.word	0x050000ce


	//   ....[19]....
        /*0078*/ 	.word	0x050000ce


	//----- nvinfo : EIATTR_COOP_GROUP_INSTR_OFFSETS
	.align		4
.L_2249:
        /*007c*/ 	.byte	0x04, 0x28
        /*007e*/ 	.short	(.L_2251 - .L_2250)


	//   ....[0]....
.L_2250:
        /*0080*/ 	.word	0x00001e10


	//   ....[1]....
        /*0084*/ 	.word	0x00001e20


	//   ....[2]....
        /*0088*/ 	.word	0x00001e50


	//   ....[3]....
        /*008c*/ 	.word	0x00001e60


	//   ....[4]....
        /*0090*/ 	.word	0x00001e90


	//   ....[5]....
        /*0094*/ 	.word	0x00001ea0


	//   ....[6]....
        /*0098*/ 	.word	0x00001ed0


	//   ....[7]....
        /*009c*/ 	.word	0x00001ee0


	//   ....[8]....
        /*00a0*/ 	.word	0x00001f10


	//   ....[9]....
        /*00a4*/ 	.word	0x00001f20


	//   ....[10]....
        /*00a8*/ 	.word	0x000034f0


	//   ....[11]....
        /*00ac*/ 	.word	0x00003550


	//   ....[12]....
        /*00b0*/ 	.word	0x000035b0


	//   ....[13]....
        /*00b4*/ 	.word	0x00003610


	//   ....[14]....
        /*00b8*/ 	.word	0x00003680


	//   ....[15]....
        /*00bc*/ 	.word	0x000036e0


	//   ....[16]....
        /*00c0*/ 	.word	0x00003750


	//   ....[17]....
        /*00c4*/ 	.word	0x000037b0


	//   ....[18]....
        /*00c8*/ 	.word	0x00003820


	//   ....[19]....
        /*00cc*/ 	.word	0x00003880


	//----- nvinfo : EIATTR_EXIT_INSTR_OFFSETS
	.align		4
.L_2251:
        /*00d0*/ 	.byte	0x04, 0x1c
        /*00d2*/ 	.short	(.L_2253 - .L_2252)


	//   ....[0]....
.L_2252:
        /*00d4*/ 	.word	0x00003390


	//   ....[1]....
        /*00d8*/ 	.word	0x000034a0


	//----- nvinfo : EIATTR_MAX_THREADS
	.align		4
.L_2253:
        /*00dc*/ 	.byte	0x04, 0x05
        /*00de*/ 	.short	(.L_2255 - .L_2254)
.L_2254:
        /*00e0*/ 	.word	0x00000100
        /*00e4*/ 	.word	0x00000001
        /*00e8*/ 	.word	0x00000001


	//----- nvinfo : EIATTR_CRS_STACK_SIZE
	.align		4
.L_2255:
        /*00ec*/ 	.byte	0x04, 0x1e
        /*00ee*/ 	.short	(.L_2257 - .L_2256)
.L_2256:
        /*00f0*/ 	.word	0x00000000


	//----- nvinfo : EIATTR_CBANK_PARAM_SIZE
	.align		4
.L_2257:
        /*00f4*/ 	.byte	0x03, 0x19
        /*00f6*/ 	.short	0x0128


	//----- nvinfo : EIATTR_PARAM_CBANK
	.align		4
        /*00f8*/ 	.byte	0x04, 0x0a
        /*00fa*/ 	.short	(.L_2259 - .L_2258)
	.align		4
.L_2258:
        /*00fc*/ 	.word	index@(.nv.constant0._ZN10layer_norm31ln_parallel_residual_bwd_kernelINS_13Kernel_traitsIf6__halffS2_fjLj6144ELj1ELj1ELj8ELj16ENS_18Kernel_traits_baseILj6144EfS2_fS2_fjLj256EEEEELb0ELb0ELb0EEEvNS_9BwdParamsE)
        /*0100*/ 	.short	0x0210
        /*0102*/ 	.short	0x0128


	//----- nvinfo : EIATTR_SW_WAR
	.align		4
.L_2259:
        /*0104*/ 	.byte	0x04, 0x36
        /*0106*/ 	.short	(.L_2261 - .L_2260)
.L_2260:
        /*0108*/ 	.word	0x00000008
.L_2261:


//--------------------- .nv.info._ZN10layer_norm31ln_parallel_residual_bwd_kernelINS_13Kernel_traitsIf6__halffS2_fjLj6144ELj1ELj1ELj8ELj16ENS_18Kernel_traits_baseILj6144EfS2_fS2_fjLj256EEEEELb0ELb0ELb1EEEvNS_9BwdParamsE --------------------------
	.section	.nv.info._ZN10layer_norm31ln_parallel_residual_bwd_kernelINS_13Kernel_traitsIf6__halffS2_fjLj6144ELj1ELj1ELj8ELj16ENS_18Kernel_traits_baseILj6144EfS2_fS2_fjLj256EEEEELb0ELb0ELb1EEEvNS_9BwdParamsE,"",@"SHT_CUDA_INFO"
	.sectionflags	@""
	.align	4


	//----- nvinfo : EIATTR_CUDA_API_VERSION
	.align		4
        /*0000*/ 	.byte	0x04, 0x37
        /*0002*/ 	.short	(.L_2263 - .L_2262)
.L_2262:
        /*0004*/ 	.word	0x00000082


	//----- nvinfo : EIATTR_KPARAM_INFO
	.align		4
.L_2263:
        /*0008*/ 	.byte	0x04, 0x17
        /*000a*/ 	.short	(.L_2265 - .L_2264)
.L_2264:
        /*000c*/ 	.word	0x00000000
        /*0010*/ 	.short	0x0000
        /*0012*/ 	.short	0x0000
        /*0014*/ 	.byte	0x00, 0xf0, 0xa1, 0x04


	//----- nvinfo : EIATTR_SPARSE_MMA_MASK
	.align		4
.L_2265:
        /*0018*/ 	.byte	0x03, 0x50
        /*001a*/ 	.short	0x0000


	//----- nvinfo : EIATTR_MAXREG_COUNT
	.align		4
        /*001c*/ 	.byte	0x03, 0x1b
        /*001e*/ 	.short	0x00ff


	//----- nvinfo : EIATTR_NUM_BARRIERS
	.align		4
        /*0020*/ 	.byte	0x02, 0x4c
        /*0022*/ 	.byte	0x01
	.zero		1


	//----- nvinfo : EIATTR_MERCURY_ISA_VERSION
	.align		4
        /*0024*/ 	.byte	0x03, 0x5f
        /*0026*/ 	.short	0x0101


	//----- nvinfo : EIATTR_COOP_GROUP_MASK_REGIDS
	.align		4
        /*0028*/ 	.byte	0x04, 0x29
        /*002a*/ 	.short	(.L_2267 - .L_2266)


	//   ....[0]....
.L_2266:
        /*002c*/ 	.word	0xffffffff


	//   ....[1]....
        /*0030*/ 	.word	0xffffffff


	//   ....[2]....
        /*0034*/ 	.word	0xffffffff


	//   ....[3]....
        /*0038*/ 	.word	0xffffffff


	//   ....[4]....
        /*003c*/ 	.word	0xffffffff


	//   ....[5]....
        /*0040*/ 	.word	0xffffffff


	//   ....[6]....
        /*0044*/ 	.word	0xffffffff


	//   ....[7]....
        /*0048*/ 	.word	0xffffffff


	//   ....[8]....
        /*004c*/ 	.word	0xffffffff


	//   ....[9]....
        /*0050*/ 	.word	0xffffffff


	//   ....[10]....
        /*0054*/ 	.word	0x0500007b


	//   ....[11]....
        /*0058*/ 	.word	0x0500007b


	//   ....[12]....
        /*005c*/ 	.word	0x0500007b


	//   ....[13]....
        /*0060*/ 	.word	0x0500007b


	//   ....[14]....
        /*0064*/ 	.word	0x0500007b


	//   ....[15]....
        /*0068*/ 	.word	0x0500007b


	//   ....[16]....
        /*006c*/ 	.word	0x0500007b


	//   ....[17]....
        /*0070*/ 	.word	0x0500007b


	//   ....[18]....
        /*0074*/ 	.word	0x0500007b


	//   ....[19]....
        /*0078*/ 	.word	0x0500007b


	//----- nvinfo : EIATTR_COOP_GROUP_INSTR_OFFSETS
	.align		4
.L_2267:
        /*007c*/ 	.byte	0x04, 0x28
        /*007e*/ 	.short	(.L_2269 - .L_2268)


	//   ....[0]....
.L_2268:
        /*0080*/ 	.word	0x00001e50


	//   ....[1]....
        /*0084*/ 	.word	0x00001e60


	//   ....[2]....
        /*0088*/ 	.word	0x00001e90


	//   ....[3]....
        /*008c*/ 	.word	0x00001ea0


	//   ....[4]....
        /*0090*/ 	.word	0x00001ed0


	//   ....[5]....
        /*0094*/ 	.word	0x00001ee0


	//   ....[6]....
        /*0098*/ 	.word	0x00001f10


	//   ....[7]....
        /*009c*/ 	.word	0x00001f20


	//   ....[8]....
        /*00a0*/ 	.word	0x00001f50


	//   ....[9]....
        /*00a4*/ 	.word	0x00001f60


	//   ....[10]....
        /*00a8*/ 	.word	0x000037e0


	//   ....[11]....
        /*00ac*/ 	.word	0x00003830


	//   ....[12]....
        /*00b0*/ 	.word	0x00003890


	//   ....[13]....
        /*00b4*/ 	.word	0x000038f0


	//   ....[14]....
        /*00b8*/ 	.word	0x00003950


	//   ....[15]....
        /*00bc*/ 	.word	0x000039b0


	//   ....[16]....
        /*00c0*/ 	.word	0x00003a10


	//   ....[17]....
        /*00c4*/ 	.word	0x00003a70


	//   ....[18]....
        /*00c8*/ 	.word	0x00003ad0


	//   ....[19]....
        /*00cc*/ 	.word	0x00003b30


	//----- nvinfo : EIATTR_EXIT_INSTR_OFFSETS
	.align		4
.L_2269:
        /*00d0*/ 	.byte	0x04, 0x1c
        /*00d2*/ 	.short	(.L_2271 - .L_2270)


	//   ....[0]....
.L_2270:
        /*00d4*/ 	.word	0x00003780


	//----- nvinfo : EIATTR_MAX_THREADS
	.align		4
.L_2271:
        /*00d8*/ 	.byte	0x04, 0x05
        /*00da*/ 	.short	(.L_2273 - .L_2272)
.L_2272:
        /*00dc*/ 	.word	0x00000100
        /*00e0*/ 	.word	0x00000001
        /*00e4*/ 	.word	0x00000001


	//----- nvinfo : EIATTR_CRS_STACK_SIZE
	.align		4
.L_2273:
        /*00e8*/ 	.byte	0x04, 0x1e
        /*00ea*/ 	.short	(.L_2275 - .L_2274)
.L_2274:
        /*00ec*/ 	.word	0x00000000


	//----- nvinfo : EIATTR_CBANK_PARAM_SIZE
	.align		4
.L_2275:
        /*00f0*/ 	.byte	0x03, 0x19
        /*00f2*/ 	.short	0x0128


	//----- nvinfo : EIATTR_PARAM_CBANK
	.align		4
        /*00f4*/ 	.byte	0x04, 0x0a
        /*00f6*/ 	.short	(.L_2277 - .L_2276)
	.align		4
.L_2276:
        /*00f8*/ 	.word	index@(.nv.constant0._ZN10layer_norm31ln_parallel_residual_bwd_kernelINS_13Kernel_traitsIf6__halffS2_fjLj6144ELj1ELj1ELj8ELj16ENS_18Kernel_traits_baseILj6144EfS2_fS2_fjLj256EEEEELb0ELb0ELb1EEEvNS_9BwdParamsE)
        /*00fc*/ 	.short	0x0210
        /*00fe*/ 	.short	0x0128


	//----- nvinfo : EIATTR_SW_WAR
	.align		4
.L_2277:
        /*0100*/ 	.byte	0x04, 0x36
        /*0102*/ 	.short	(.L_2279 - .L_2278)
.L_2278:
        /*0104*/ 	.word	0x00000008
.L_2279:


//--------------------- .nv.info._ZN10layer_norm31ln_parallel_residual_bwd_kernelINS_13Kernel_traitsIf6__halffS2_fjLj6144ELj1ELj1ELj8ELj16ENS_18Kernel_traits_baseILj6144EfS2_fS2_fjLj256EEEEELb0ELb1ELb0EEEvNS_9BwdParamsE --------------------------
	.section	.nv.info._ZN10layer_norm31ln_parallel_residual_bwd_kernelINS_13Kernel_traitsIf6__halffS2_fjLj6144ELj1ELj1ELj8ELj16ENS_18Kernel_traits_baseILj6144EfS2_fS2_fjLj256EEEEELb0ELb1ELb0EEEvNS_9BwdParamsE,"",@"SHT_CUDA_INFO"
	.sectionflags	@""
	.align	4


	//----- nvinfo : EIATTR_CUDA_API_VERSION
	.align		4
        /*0000*/ 	.byte	0x04, 0x37
        /*0002*/ 	.short	(.L_2281 - .L_2280)
.L_2280:
        /*0004*/ 	.word	0x00000082


	//----- nvinfo : EIATTR_KPARAM_INFO
	.align		4
.L_2281:
        /*0008*/ 	.byte	0x04, 0x17
        /*000a*/ 	.short	(.L_2283 - .L_2282)
.L_2282:
        /*000c*/ 	.word	0x00000000
        /*0010*/ 	.short	0x0000
        /*0012*/ 	.short	0x0000
        /*0014*/ 	.byte	0x00, 0xf0, 0xa1, 0x04


	//----- nvinfo : EIATTR_SPARSE_MMA_MASK
	.align		4
.L_2283:
        /*0018*/ 	.byte	0x03, 0x50
        /*001a*/ 	.short	0x0000


	//----- nvinfo : EIATTR_MAXREG_COUNT
	.align		4
        /*001c*/ 	.byte	0x03, 0x1b
        /*001e*/ 	.short	0x00ff


	//----- nvinfo : EIATTR_NUM_BARRIERS
	.align		4
        /*0020*/ 	.byte	0x02, 0x4c
        /*0022*/ 	.byte	0x01
	.zero		1


	//----- nvinfo : EIATTR_MERCURY_ISA_VERSION
	.align		4
        /*0024*/ 	.byte	0x03, 0x5f
        /*0026*/ 	.short	0x0101


	//----- nvinfo : EIATTR_COOP_GROUP_MASK_REGIDS
	.align		4
        /*0028*/ 	.byte	0x04, 0x29
        /*002a*/ 	.short	(.L_2285 - .L_2284)


	//   ....[0]....
.L_2284:
        /*002c*/ 	.word	0xffffffff


	//   ....[1]....
        /*0030*/ 	.word	0xffffffff


	//   ....[2]....
        /*0034*/ 	.word	0xffffffff


	//   ....[3]....
        /*0038*/ 	.word	0xffffffff


	//   ....[4]....
        /*003c*/ 	.word	0xffffffff


	//   ....[5]....
        /*0040*/ 	.word	0xffffffff


	//   ....[6]....
        /*0044*/ 	.word	0xffffffff


	//   ....[7]....
        /*0048*/ 	.word	0xffffffff


	//   ....[8]....
        /*004c*/ 	.word	0xffffffff


	//   ....[9]....
        /*0050*/ 	.word	0xffffffff


	//   ....[10]....
        /*0054*/ 	.word	0x05000078


	//   ....[11]....
        /*0058*/ 	.word	0x05000078


	//   ....[12]....
        /*005c*/ 	.word	0x05000078


	//   ....[13]....
        /*0060*/ 	.word	0x05000078


	//   ....[14]....
        /*0064*/ 	.word	0x05000078


	//   ....[15]....
        /*0068*/ 	.word	0x05000078


	//   ....[16]....
        /*006c*/ 	.word	0x05000078


	//   ....[17]....
        /*0070*/ 	.word	0x05000078


	//   ....[18]....
        /*0074*/ 	.word	0x05000078


	//   ....[19]....
        /*0078*/ 	.word	0x05000078


	//----- nvinfo : EIATTR_COOP_GROUP_INSTR_OFFSETS
	.align		4
.L_2285:
        /*007c*/ 	.byte	0x04, 0x28
        /*007e*/ 	.short	(.L_2287 - .L_2286)


	//   ....[0]....
.L_2286:
        /*0080*/ 	.word	0x000014e0


	//   ....[1]....
        /*0084*/ 	.word	0x000014f0


	//   ....[2]....
        /*0088*/ 	.word	0x00001520


	//   ....[3]....
        /*008c*/ 	.word	0x00001530


	//   ....[4]....
        /*0090*/ 	.word	0x00001560


	//   ....[5]....
        /*0094*/ 	.word	0x00001570


	//   ....[6]....
        /*0098*/ 	.word	0x000015a0


	//   ....[7]....
        /*009c*/ 	.word	0x000015b0


	//   ....[8]....
        /*00a0*/ 	.word	0x000015e0


	//   ....[9]....
        /*00a4*/ 	.word	0x000015f0


	//   ....[10]....
        /*00a8*/ 	.word	0x00002a50


	//   ....[11]....
        /*00ac*/ 	.word	0x00002aa0


	//   ....[12]....
        /*00b0*/ 	.word	0x00002b10


	//   ....[13]....
        /*00b4*/ 	.word	0x00002b70


	//   ....[14]....
        /*00b8*/ 	.word	0x00002be0


	//   ....[15]....
        /*00bc*/ 	.word	0x00002c40


	//   ....[16]....
        /*00c0*/ 	.word	0x00002cb0


	//   ....[17]....
        /*00c4*/ 	.word	0x00002d10


	//   ....[18]....
        /*00c8*/ 	.word	0x00002d80


	//   ....[19]....
        /*00cc*/ 	.word	0x00002de0


	//----- nvinfo : EIATTR_EXIT_INSTR_OFFSETS
	.align		4
.L_2287:
        /*00d0*/ 	.byte	0x04, 0x1c
        /*00d2*/ 	.short	(.L_2289 - .L_2288)


	//   ....[0]....
.L_2288:
        /*00d4*/ 	.word	0x00002960


	//   ....[1]....
        /*00d8*/ 	.word	0x000029f0


	//----- nvinfo : EIATTR_MAX_THREADS
	.align		4
.L_2289:
        /*00dc*/ 	.byte	0x04, 0x05
        /*00de*/ 	.short	(.L_2291 - .L_2290)
.L_2290:
        /*00e0*/ 	.word	0x00000100
        /*00e4*/ 	.word	0x00000001
        /*00e8*/ 	.word	0x00000001


	//----- nvinfo : EIATTR_CRS_STACK_SIZE
	.align		4
.L_2291:
        /*00ec*/ 	.byte	0x04, 0x1e
        /*00ee*/ 	.short	(.L_2293 - .L_2292)
.L_2292:
        /*00f0*/ 	.word	0x00000000


	//----- nvinfo : EIATTR_CBANK_PARAM_SIZE
	.align		4
.L_2293:
        /*00f4*/ 	.byte	0x03, 0x19
        /*00f6*/ 	.short	0x0128


	//----- nvinfo : EIATTR_PARAM_CBANK
	.align		4
        /*00f8*/ 	.byte	0x04, 0x0a
        /*00fa*/ 	.short	(.L_2295 - .L_2294)
	.align		4
.L_2294:
        /*00fc*/ 	.word	index@(.nv.constant0._ZN10layer_norm31ln_parallel_residual_bwd_kernelINS_13Kernel_traitsIf6__halffS2_fjLj6144ELj1ELj1ELj8ELj16ENS_18Kernel_traits_baseILj6144EfS2_fS2_fjLj256EEEEELb0ELb1ELb0EEEvNS_9BwdParamsE)
        /*0100*/ 	.short	0x0210
        /*0102*/ 	.short	0x0128


	//----- nvinfo : EIATTR_SW_WAR
	.align		4
.L_2295:
        /*0104*/ 	.byte	0x04, 0x36
        /*0106*/ 	.short	(.L_2297 - .L_2296)
.L_2296:
        /*0108*/ 	.word	0x00000008
.L_2297:


//--------------------- .nv.info._ZN10layer_norm31ln_parallel_residual_bwd_kernelINS_13Kernel_traitsIf6__halffS2_fjLj6144ELj1ELj1ELj8ELj16ENS_18Kernel_traits_baseILj6144EfS2_fS2_fjLj256EEEEELb0ELb1ELb1EEEvNS_9BwdParamsE --------------------------
	.section	.nv.info._ZN10layer_norm31ln_parallel_residual_bwd_kernelINS_13Kernel_traitsIf6__halffS2_fjLj6144ELj1ELj1ELj8ELj16ENS_18Kernel_traits_baseILj6144EfS2_fS2_fjLj256EEEEELb0ELb1ELb1EEEvNS_9BwdParamsE,"",@"SHT_CUDA_INFO"
	.sectionflags	@""
	.align	4


	//----- nvinfo : EIATTR_CUDA_API_VERSION
	.align		4
        /*0000*/ 	.byte	0x04, 0x37
        /*0002*/ 	.short	(.L_2299 - .L_2298)
.L_2298:
        /*0004*/ 	.word	0x00000082


	//----- nvinfo : EIATTR_KPARAM_INFO
	.align		4
.L_2299:
        /*0008*/ 	.byte	0x04, 0x17
        /*000a*/ 	.short	(.L_2301 - .L_2300)
.L_2300:
        /*000c*/ 	.word	0x00000000
        /*0010*/ 	.short	0x0000
        /*0012*/ 	.short	0x0000
        /*0014*/ 	.byte	0x00, 0xf0, 0xa1, 0x04


	//----- nvinfo : EIATTR_SPARSE_MMA_MASK
	.align		4
.L_2301:
        /*0018*/ 	.byte	0x03, 0x50
        /*001a*/ 	.short	0x0000


	//----- nvinfo : EIATTR_MAXREG_COUNT
	.align		4
        /*001c*/ 	.byte	0x03, 0x1b
        /*001e*/ 	.short	0x00ff


	//----- nvinfo : EIATTR_NUM_BARRIERS
	.align		4
        /*0020*/ 	.byte	0x02, 0x4c
        /*0022*/ 	.byte	0x01
	.zero		1


	//----- nvinfo : EIATTR_MERCURY_ISA_VERSION
	.align		4
        /*0024*/ 	.byte	0x03, 0x5f
        /*0026*/ 	.short	0x0101


	//----- nvinfo : EIATTR_COOP_GROUP_MASK_REGIDS
	.align		4
        /*0028*/ 	.byte	0x04, 0x29
        /*002a*/ 	.short	(.L_2303 - .L_2302)


	//   ....[0]....
.L_2302:
        /*002c*/ 	.word	0xffffffff


	//   ....[1]....
        /*0030*/ 	.word	0xffffffff


	//   ....[2]....
        /*0034*/ 	.word	0xffffffff


	//   ....[3]....
        /*0038*/ 	.word	0xffffffff


	//   ....[4]....
        /*003c*/ 	.word	0xffffffff


	//   ....[5]....
        /*0040*/ 	.word	0xffffffff


	//   ....[6]....
        /*0044*/ 	.word	0xffffffff


	//   ....[7]....
        /*0048*/ 	.word	0xffffffff


	//   ....[8]....
        /*004c*/ 	.word	0xffffffff


	//   ....[9]....
        /*0050*/ 	.word	0xffffffff


	//   ....[10]....
        /*0054*/ 	.word	0x0500004a


	//   ....[11]....
        /*0058*/ 	.word	0x0500004a


	//   ....[12]....
        /*005c*/ 	.word	0x0500004a


	//   ....[13]....
        /*0060*/ 	.word	0x0500004a


	//   ....[14]....
        /*0064*/ 	.word	0x0500004a


	//   ....[15]....
        /*0068*/ 	.word	0x0500004a


	//   ....[16]....
        /*006c*/ 	.word	0x0500004a


	//   ....[17]....
        /*0070*/ 	.word	0x0500004a


	//   ....[18]....
        /*0074*/ 	.word	0x0500004a


	//   ....[19]....
        /*0078*/ 	.word	0x0500004a


	//----- nvinfo : EIATTR_COOP_GROUP_INSTR_OFFSETS
	.align		4
.L_2303:
        /*007c*/ 	.byte	0x04, 0x28
        /*007e*/ 	.short	(.L_2305 - .L_2304)


	//   ....[0]....
.L_2304:
        /*0080*/ 	.word	0x00001460


	//   ....[1]....
        /*0084*/ 	.word	0x00001470


	//   ....[2]....
        /*0088*/ 	.word	0x000014a0


	//   ....[3]....
        /*008c*/ 	.word	0x000014b0


	//   ....[4]....
        /*0090*/ 	.word	0x000014e0


	//   ....[5]....
        /*0094*/ 	.word	0x000014f0


	//   ....[6]....
        /*0098*/ 	.word	0x00001520


	//   ....[7]....
        /*009c*/ 	.word	0x00001530


	//   ....[8]....
        /*00a0*/ 	.word	0x00001560


	//   ....[9]....
        /*00a4*/ 	.word	0x00001570


	//   ....[10]....
        /*00a8*/ 	.word	0x000028f0


	//   ....[11]....
        /*00ac*/ 	.word	0x00002940


	//   ....[12]....
        /*00b0*/ 	.word	0x000029b0


	//   ....[13]....
        /*00b4*/ 	.word	0x00002a10


	//   ....[14]....
        /*00b8*/ 	.word	0x00002a80


	//   ....[15]....
        /*00bc*/ 	.word	0x00002ae0


	//   ....[16]....
        /*00c0*/ 	.word	0x00002b50


	//   ....[17]....
        /*00c4*/ 	.word	0x00002bb0


	//   ....[18]....
        /*00c8*/ 	.word	0x00002c20


	//   ....[19]....
        /*00cc*/ 	.word	0x00002c80


	//----- nvinfo : EIATTR_EXIT_INSTR_OFFSETS
	.align		4
.L_2305:
        /*00d0*/ 	.byte	0x04, 0x1c
        /*00d2*/ 	.short	(.L_2307 - .L_2306)


	//   ....[0]....
.L_2306:
        /*00d4*/ 	.word	0x00002890


	//----- nvinfo : EIATTR_MAX_THREADS
	.align		4
.L_2307:
        /*00d8*/ 	.byte	0x04, 0x05
        /*00da*/ 	.short	(.L_2309 - .L_2308)
.L_2308:
        /*00dc*/ 	.word	0x00000100
        /*00e0*/ 	.word	0x00000001
        /*00e4*/ 	.word	0x00000001


	//----- nvinfo : EIATTR_CRS_STACK_SIZE
	.align		4
.L_2309:
        /*00e8*/ 	.byte	0x04, 0x1e
        /*00ea*/ 	.short	(.L_2311 - .L_2310)
.L_2310:
        /*00ec*/ 	.word	0x00000000


	//----- nvinfo : EIATTR_CBANK_PARAM_SIZE
	.align		4
.L_2311:
        /*00f0*/ 	.byte	0x03, 0x19
        /*00f2*/ 	.short	0x0128


	//----- nvinfo : EIATTR_PARAM_CBANK
	.align		4
        /*00f4*/ 	.byte	0x04, 0x0a
        /*00f6*/ 	.short	(.L_2313 - .L_2312)
	.align		4
.L_2312:
        /*00f8*/ 	.word	index@(.nv.constant0._ZN10layer_norm31ln_parallel_residual_bwd_kernelINS_13Kernel_traitsIf6__halffS2_fjLj6144ELj1ELj1ELj8ELj16ENS_18Kernel_traits_baseILj6144EfS2_fS2_fjLj256EEEEELb0ELb1ELb1EEEvNS_9BwdParamsE)
        /*00fc*/ 	.short	0x0210
        /*00fe*/ 	.short	0x0128


	//----- nvinfo : EIATTR_SW_WAR
	.align		4
.L_2313:
        /*0100*/ 	.byte	0x04, 0x36
        /*0102*/ 	.short	(.L_2315 - .L_2314)
.L_2314:
        /*0104*/ 	.word	0x00000008
.L_2315:


//--------------------- .nv.info._ZN10layer_norm31ln_parallel_residual_bwd_kernelINS_13Kernel_traitsIf6__halffS2_fjLj6144ELj1ELj1ELj8ELj16ENS_18Kernel_traits_baseILj6144EfS2_fS2_fjLj256EEEEELb1ELb0ELb0EEEvNS_9BwdParamsE --------------------------
	.section	.nv.info._ZN10layer_norm31ln_parallel_residual_bwd_kernelINS_13Kernel_traitsIf6__halffS2_fjLj6144ELj1ELj1ELj8ELj16ENS_18Kernel_traits_baseILj6144EfS2_fS2_fjLj256EEEEELb1ELb0ELb0EEEvNS_9BwdParamsE,"",@"SHT_CUDA_INFO"
	.sectionflags	@""
	.align	4


	//----- nvinfo : EIATTR_CUDA_API_VERSION
	.align		4
        /*0000*/ 	.byte	0x04, 0x37
        /*0002*/ 	.short	(.L_2317 - .L_2316)
.L_2316:
        /*0004*/ 	.word	0x00000082


	//----- nvinfo : EIATTR_KPARAM_INFO
	.align		4
.L_2317:
        /*0008*/ 	.byte	0x04, 0x17
        /*000a*/ 	.short	(.L_2319 - .L_2318)
.L_2318:
        /*000c*/ 	.word	0x00000000
        /*0010*/ 	.short	0x0000
        /*0012*/ 	.short	0x0000
        /*0014*/ 	.byte	0x00, 0xf0, 0xa1, 0x04


	//----- nvinfo : EIATTR_SPARSE_MMA_MASK
	.align		4
.L_2319:
        /*0018*/ 	.byte	0x03, 0x50
        /*001a*/ 	.short	0x0000


	//----- nvinfo : EIATTR_MAXREG_COUNT
	.align		4
        /*001c*/ 	.byte	0x03, 0x1b
        /*001e*/ 	.short	0x00ff


	//----- nvinfo : EIATTR_NUM_BARRIERS
	.align		4
        /*0020*/ 	.byte	0x02, 0x4c
        /*0022*/ 	.byte	0x01
	.zero		1


	//----- nvinfo : EIATTR_ANNOTATIONS
	.align		4
        /*0024*/ 	.byte	0x04, 0x55
        /*0026*/ 	.short	(.L_2321 - .L_2320)


	//   ....[0]....
.L_2320:
        /* <DEDUP_REMOVED lines=17> */


	//----- nvinfo : EIATTR_MERCURY_ISA_VERSION
	.align		4
.L_2321:
        /*0120*/ 	.byte	0x03, 0x5f
        /*0122*/ 	.short	0x0101


	//----- nvinfo : EIATTR_COOP_GROUP_MASK_REGIDS
	.align		4
        /*0124*/ 	.byte	0x04, 0x29
        /*0126*/ 	.short	(.L_2323 - .L_2322)


	//   ....[0]....
.L_2322:
        /*0128*/ 	.word	0xffffffff


	//   ....[1]....
        /*012c*/ 	.word	0xffffffff


	//   ....[2]....
        /*0130*/ 	.word	0xffffffff


	//   ....[3]....
        /*0134*/ 	.word	0xffffffff


	//   ....[4]....
        /*0138*/ 	.word	0xffffffff


	//   ....[5]....
        /*013c*/ 	.word	0xffffffff


	//   ....[6]....
        /*0140*/ 	.word	0xffffffff


	//   ....[7]....
        /*0144*/ 	.word	0xffffffff


	//   ....[8]....
        /*0148*/ 	.word	0xffffffff


	//   ....[9]....
        /*014c*/ 	.word	0xffffffff


	//   ....[10]....
        /*0150*/ 	.word	0x050000ce


	//   ....[11]....
        /*0154*/ 	.word	0x050000ce


	//   ....[12]....
        /*0158*/ 	.word	0x050000ce


	//   ....[13]....
        /*015c*/ 	.word	0x050000ce


	//   ....[14]....
        /*0160*/ 	.word	0x050000ce


	//   ....[15]....
        /*0164*/ 	.word	0x050000ce


	//   ....[16]....
        /*0168*/ 	.word	0x050000ce


	//   ....[17]....
        /*016c*/ 	.word	0x050000ce


	//   ....[18]....
        /*0170*/ 	.word	0x050000ce


	//   ....[19]....
        /*0174*/ 	.word	0x050000ce


	//----- nvinfo : EIATTR_COOP_GROUP_INSTR_OFFSETS
	.align		4
.L_2323:
        /*0178*/ 	.byte	0x04, 0x28
        /*017a*/ 	.short	(.L_2325 - .L_2324)


	//   ....[0]....
.L_2324:
        /*017c*/ 	.word	0x000021b0


	//   ....[1]....
        /*0180*/ 	.word	0x000021d0


	//   ....[2]....
        /*0184*/ 	.word	0x000021f0


	//   ....[3]....
        /*0188*/ 	.word	0x00002210


	//   ....[4]....
        /*018c*/ 	.word	0x00002220


	//   ....[5]....
        /*0190*/ 	.word	0x00002250


	//   ....[6]....
        /*0194*/ 	.word	0x00002260


	//   ....[7]....
        /*0198*/ 	.word	0x00002290


	//   ....[8]....
        /*019c*/ 	.word	0x000022a0


	//   ....[9]....
        /*01a0*/ 	.word	0x000022c0


	//   ....[10]....
        /*01a4*/ 	.word	0x000041c0


	//   ....[11]....
        /*01a8*/ 	.word	0x00004210


	//   ....[12]....
        /*01ac*/ 	.word	0x00004270


	//   ....[13]....
        /*01b0*/ 	.word	0x000042c0


	//   ....[14]....
        /*01b4*/ 	.word	0x00004320


	//   ....[15]....
        /*01b8*/ 	.word	0x00004370


	//   ....[16]....
        /*01bc*/ 	.word	0x000043e0


	//   ....[17]....
        /*01c0*/ 	.word	0x00004440


	//   ....[18]....
        /*01c4*/ 	.word	0x000044a0


	//   ....[19]....
        /*01c8*/ 	.word	0x000044f0


	//----- nvinfo : EIATTR_EXIT_INSTR_OFFSETS
	.align		4
.L_2325:
        /*01cc*/ 	.byte	0x04, 0x1c
        /*01ce*/ 	.short	(.L_2327 - .L_2326)


	//   ....[0]....
.L_2326:
        /*01d0*/ 	.word	0x00004050


	//   ....[1]....
        /*01d4*/ 	.word	0x00004160


	//----- nvinfo : EIATTR_MAX_THREADS
	.align		4
.L_2327:
        /*01d8*/ 	.byte	0x04, 0x05
        /*01da*/ 	.short	(.L_2329 - .L_2328)
.L_2328:
        /*01dc*/ 	.word	0x00000100
        /*01e0*/ 	.word	0x00000001
        /*01e4*/ 	.word	0x00000001


	//----- nvinfo : EIATTR_CRS_STACK_SIZE
	.align		4
.L_2329:
        /*01e8*/ 	.byte	0x04, 0x1e
        /*01ea*/ 	.short	(.L_2331 - .L_2330)
.L_2330:
        /*01ec*/ 	.word	0x00000000


	//----- nvinfo : EIATTR_CBANK_PARAM_SIZE
	.align		4
.L_2331:
        /*01f0*/ 	.byte	0x03, 0x19
        /*01f2*/ 	.short	0x0128


	//----- nvinfo : EIATTR_PARAM_CBANK
	.align		4
        /*01f4*/ 	.byte	0x04, 0x0a
        /*01f6*/ 	.short	(.L_2333 - .L_2332)
	.align		4
.L_2332:
        /*01f8*/ 	.word	index@(.nv.constant0._ZN10layer_norm31ln_parallel_residual_bwd_kernelINS_13Kernel_traitsIf6__halffS2_fjLj6144ELj1ELj1ELj8ELj16ENS_18Kernel_traits_baseILj6144EfS2_fS2_fjLj256EEEEELb1ELb0ELb0EEEvNS_9BwdParamsE)
        /*01fc*/ 	.short	0x0210
        /*01fe*/ 	.short	0x0128


	//----- nvinfo : EIATTR_SW_WAR
	.align		4
.L_2333:
        /*0200*/ 	.byte	0x04, 0x36
        /*0202*/ 	.short	(.L_2335 - .L_2334)
.L_2334:
        /*0204*/ 	.word	0x00000008
.L_2335:


//--------------------- .nv.info._ZN10layer_norm31ln_parallel_residual_bwd_kernelINS_13Kernel_traitsIf6__halffS2_fjLj6144ELj1ELj1ELj8ELj16ENS_18Kernel_traits_baseILj6144EfS2_fS2_fjLj256EEEEELb1ELb0ELb1EEEvNS_9BwdParamsE --------------------------
	.section	.nv.info._ZN10layer_norm31ln_parallel_residual_bwd_kernelINS_13Kernel_traitsIf6__halffS2_fjLj6144ELj1ELj1ELj8ELj16ENS_18Kernel_traits_baseILj6144EfS2_fS2_fjLj256EEEEELb1ELb0ELb1EEEvNS_9BwdParamsE,"",@"SHT_CUDA_INFO"
	.sectionflags	@""
	.align	4


	//----- nvinfo : EIATTR_CUDA_API_VERSION
	.align		4
        /*0000*/ 	.byte	0x04, 0x37
        /*0002*/ 	.short	(.L_2337 - .L_2336)
.L_2336:
        /*0004*/ 	.word	0x00000082


	//----- nvinfo : EIATTR_KPARAM_INFO
	.align		4
.L_2337:
        /*0008*/ 	.byte	0x04, 0x17
        /*000a*/ 	.short	(.L_2339 - .L_2338)
.L_2338:
        /*000c*/ 	.word	0x00000000
        /*0010*/ 	.short	0x0000
        /*0012*/ 	.short	0x0000
        /*0014*/ 	.byte	0x00, 0xf0, 0xa1, 0x04


	//----- nvinfo : EIATTR_SPARSE_MMA_MASK
	.align		4
.L_2339:
        /*0018*/ 	.byte	0x03, 0x50
        /*001a*/ 	.short	0x0000


	//----- nvinfo : EIATTR_MAXREG_COUNT
	.align		4
        /*001c*/ 	.byte	0x03, 0x1b
        /*001e*/ 	.short	0x00ff


	//----- nvinfo : EIATTR_NUM_BARRIERS
	.align		4
        /*0020*/ 	.byte	0x02, 0x4c
        /*0022*/ 	.byte	0x01
	.zero		1


	//----- nvinfo : EIATTR_ANNOTATIONS
	.align		4
        /*0024*/ 	.byte	0x04, 0x55
        /*0026*/ 	.short	(.L_2341 - .L_2340)


	//   ....[0]....
.L_2340:
        /* <DEDUP_REMOVED lines=23> */


	//----- nvinfo : EIATTR_MERCURY_ISA_VERSION
	.align		4
.L_2341:
        /*0188*/ 	.byte	0x03, 0x5f
        /*018a*/ 	.short	0x0101


	//----- nvinfo : EIATTR_COOP_GROUP_MASK_REGIDS
	.align		4
        /*018c*/ 	.byte	0x04, 0x29
        /*018e*/ 	.short	(.L_2343 - .L_2342)


	//   ....[0]....
.L_2342:
        /*0190*/ 	.word	0xffffffff


	//   ....[1]....
        /*0194*/ 	.word	0xffffffff


	//   ....[2]....
        /*0198*/ 	.word	0xffffffff


	//   ....[3]....
        /*019c*/ 	.word	0xffffffff


	//   ....[4]....
        /*01a0*/ 	.word	0xffffffff


	//   ....[5]....
        /*01a4*/ 	.word	0xffffffff


	//   ....[6]....
        /*01a8*/ 	.word	0xffffffff


	//   ....[7]....
        /*01ac*/ 	.word	0xffffffff


	//   ....[8]....
        /*01b0*/ 	.word	0xffffffff


	//   ....[9]....
        /*01b4*/ 	.word	0xffffffff


	//   ....[10]....
        /*01b8*/ 	.word	0x050000e5


	//   ....[11]....
        /*01bc*/ 	.word	0x050000e5


	//   ....[12]....
        /*01c0*/ 	.word	0x050000e5


	//   ....[13]....
        /*01c4*/ 	.word	0x050000e5


	//   ....[14]....
        /*01c8*/ 	.word	0x050000e5


	//   ....[15]....
        /*01cc*/ 	.word	0x050000e5


	//   ....[16]....
        /*01d0*/ 	.word	0x050000e5


	//   ....[17]....
        /*01d4*/ 	.word	0x050000e5


	//   ....[18]....
        /*01d8*/ 	.word	0x050000e5


	//   ....[19]....
        /*01dc*/ 	.word	0x050000e5


	//----- nvinfo : EIATTR_COOP_GROUP_INSTR_OFFSETS
	.align		4
.L_2343:
        /*01e0*/ 	.byte	0x04, 0x28
        /*01e2*/ 	.short	(.L_2345 - .L_2344)


	//   ....[0]....
.L_2344:
        /*01e4*/ 	.word	0x000021a0


	//   ....[1]....
        /*01e8*/ 	.word	0x000021c0


	//   ....[2]....
        /*01ec*/ 	.word	0x000021e0


	//   ....[3]....
        /*01f0*/ 	.word	0x00002200


	//   ....[4]....
        /*01f4*/ 	.word	0x00002220


	//   ....[5]....
        /*01f8*/ 	.word	0x00002240


	//   ....[6]....
        /*01fc*/ 	.word	0x00002260


	//   ....[7]....
        /*0200*/ 	.word	0x00002280


	//   ....[8]....
        /*0204*/ 	.word	0x00002290


	//   ....[9]....
        /*0208*/ 	.word	0x000022b0


	//   ....[10]....
        /*020c*/ 	.word	0x000042f0


	//   ....[11]....
        /*0210*/ 	.word	0x00004340


	//   ....[12]....
        /*0214*/ 	.word	0x000043a0


	//   ....[13]....
        /*0218*/ 	.word	0x000043f0


	//   ....[14]....
        /*021c*/ 	.word	0x00004450


	//   ....[15]....
        /*0220*/ 	.word	0x000044a0


	//   ....[16]....
        /*0224*/ 	.word	0x00004500


	//   ....[17]....
        /*0228*/ 	.word	0x00004550


	//   ....[18]....
        /*022c*/ 	.word	0x000045b0


	//   ....[19]....
        /*0230*/ 	.word	0x00004600


	//----- nvinfo : EIATTR_EXIT_INSTR_OFFSETS
	.align		4
.L_2345:
        /*0234*/ 	.byte	0x04, 0x1c
        /*0236*/ 	.short	(.L_2347 - .L_2346)


	//   ....[0]....
.L_2346:
        /*0238*/ 	.word	0x00004290


	//----- nvinfo : EIATTR_MAX_THREADS
	.align		4
.L_2347:
        /*023c*/ 	.byte	0x04, 0x05
        /*023e*/ 	.short	(.L_2349 - .L_2348)
.L_2348:
        /*0240*/ 	.word	0x00000100
        /*0244*/ 	.word	0x00000001
        /*0248*/ 	.word	0x00000001


	//----- nvinfo : EIATTR_CRS_STACK_SIZE
	.align		4
.L_2349:
        /*024c*/ 	.byte	0x04, 0x1e
        /*024e*/ 	.short	(.L_2351 - .L_2350)
.L_2350:
        /*0250*/ 	.word	0x00000000


	//----- nvinfo : EIATTR_CBANK_PARAM_SIZE
	.align		4
.L_2351:
        /*0254*/ 	.byte	0x03, 0x19
        /*0256*/ 	.short	0x0128


	//----- nvinfo : EIATTR_PARAM_CBANK
	.align		4
        /*0258*/ 	.byte	0x04, 0x0a
        /*025a*/ 	.short	(.L_2353 - .L_2352)
	.align		4
.L_2352:
        /*025c*/ 	.word	index@(.nv.constant0._ZN10layer_norm31ln_parallel_residual_bwd_kernelINS_13Kernel_traitsIf6__halffS2_fjLj6144ELj1ELj1ELj8ELj16ENS_18Kernel_traits_baseILj6144EfS2_fS2_fjLj256EEEEELb1ELb0ELb1EEEvNS_9BwdParamsE)
        /*0260*/ 	.short	0x0210
        /*0262*/ 	.short	0x0128


	//----- nvinfo : EIATTR_SW_WAR
	.align		4
.L_2353:
        /*0264*/ 	.byte	0x04, 0x36
        /*0266*/ 	.short	(.L_2355 - .L_2354)
.L_2354:
        /*0268*/ 	.word	0x00000008
.L_2355:


//--------------------- .nv.info._ZN10layer_norm22ln_bwd_finalize_kernelINS_22Kernel_traits_finalizeILj6144Ef6__halffS2_fjLb0ELj1024ELj4ENS_18Kernel_traits_baseILj6144EfS2_fS2_fjLj1024EEEEELb0ELb0EEEvNS_9BwdParamsE --------------------------
	.section	.nv.info._ZN10layer_norm22ln_bwd_finalize_kernelINS_22Kernel_traits_finalizeILj6144Ef6__halffS2_fjLb0ELj1024ELj4ENS_18Kernel_traits_baseILj6144EfS2_fS2_fjLj1024EEEEELb0ELb0EEEvNS_9BwdParamsE,"",@"SHT_CUDA_INFO"
	.sectionflags	@""
	.align	4


	//----- nvinfo : EIATTR_CUDA_API_VERSION
	.align		4
        /*0000*/ 	.byte	0x04, 0x37
        /*0002*/ 	.short	(.L_2357 - .L_2356)
.L_2356:
        /*0004*/ 	.word	0x00000082


	//----- nvinfo : EIATTR_KPARAM_INFO
	.align		4
.L_2357:
        /*0008*/ 	.byte	0x04, 0x17
        /*000a*/ 	.short	(.L_2359 - .L_2358)
.L_2358:
        /*000c*/ 	.word	0x00000000
        /*0010*/ 	.short	0x0000
        /*0012*/ 	.short	0x0000
        /*0014*/ 	.byte	0x00, 0xf0, 0xa1, 0x04


	//----- nvinfo : EIATTR_SPARSE_MMA_MASK
	.align		4
.L_2359:
        /*0018*/ 	.byte	0x03, 0x50
        /*001a*/ 	.short	0x0000


	//----- nvinfo : EIATTR_MAXREG_COUNT
	.align		4
        /*001c*/ 	.byte	0x03, 0x1b
        /*001e*/ 	.short	0x0040


	//----- nvinfo : EIATTR_NUM_BARRIERS
	.align		4
        /*0020*/ 	.byte	0x02, 0x4c
        /*0022*/ 	.byte	0x01
	.zero		1


	//----- nvinfo : EIATTR_MERCURY_ISA_VERSION
	.align		4
        /*0024*/ 	.byte	0x03, 0x5f
        /*0026*/ 	.short	0x0101


	//----- nvinfo : EIATTR_COOP_GROUP_MASK_REGIDS
	.align		4
        /*0028*/ 	.byte	0x04, 0x29
        /*002a*/ 	.short	(.L_2361 - .L_2360)


	//   ....[0]....
.L_2360:
        /*002c*/ 	.word	0xffffffff


	//   ....[1]....
        /*0030*/ 	.word	0xffffffff


	//   ....[2]....
        /*0034*/ 	.word	0xffffffff


	//   ....[3]....
        /*0038*/ 	.word	0xffffffff


	//   ....[4]....
        /*003c*/ 	.word	0xffffffff


	//   ....[5]....
        /*0040*/ 	.word	0xffffffff


	//   ....[6]....
        /*0044*/ 	.word	0xffffffff


	//   ....[7]....
        /*0048*/ 	.word	0xffffffff


	//   ....[8]....
        /*004c*/ 	.word	0xffffffff


	//   ....[9]....
        /*0050*/ 	.word	0xffffffff


	//   ....[10]....
        /*0054*/ 	.word	0x05000013


	//   ....[11]....
        /*0058*/ 	.word	0x05000013


	//   ....[12]....
        /*005c*/ 	.word	0x05000013


	//   ....[13]....
        /*0060*/ 	.word	0x05000013


	//   ....[14]....
        /*0064*/ 	.word	0x05000013


	//   ....[15]....
        /*0068*/ 	.word	0x05000013


	//   ....[16]....
        /*006c*/ 	.word	0x05000013


	//   ....[17]....
        /*0070*/ 	.word	0x05000013


	//   ....[18]....
        /*0074*/ 	.word	0x05000013


	//   ....[19]....
        /*0078*/ 	.word	0x05000013


	//----- nvinfo : EIATTR_COOP_GROUP_INSTR_OFFSETS
	.align		4
.L_2361:
        /*007c*/ 	.byte	0x04, 0x28
        /*007e*/ 	.short	(.L_2363 - .L_2362)


	//   ....[0]....
.L_2362:
        /*0080*/ 	.word	0x000008e0


	//   ....[1]....
        /*0084*/ 	.word	0x000008f0


	//   ....[2]....
        /*0088*/ 	.word	0x00000920


	//   ....[3]....
        /*008c*/ 	.word	0x00000930


	//   ....[4]....
        /*0090*/ 	.word	0x00000960


	//   ....[5]....
        /*0094*/ 	.word	0x00000970


	//   ....[6]....
        /*0098*/ 	.word	0x000009a0


	//   ....[7]....
        /*009c*/ 	.word	0x000009b0


	//   ....[8]....
        /*00a0*/ 	.word	0x000009e0


	//   ....[9]....
        /*00a4*/ 	.word	0x000009f0


	//   ....[10]....
        /*00a8*/ 	.word	0x00000bf0


	//   ....[11]....
        /*00ac*/ 	.word	0x00000c60


	//   ....[12]....
        /*00b0*/ 	.word	0x00000cd0


	//   ....[13]....
        /*00b4*/ 	.word	0x00000d40


	//   ....[14]....
        /*00b8*/ 	.word	0x00000db0


	//   ....[15]....
        /*00bc*/ 	.word	0x00000e10


	//   ....[16]....
        /*00c0*/ 	.word	0x00000e80


	//   ....[17]....
        /*00c4*/ 	.word	0x00000ef0


	//   ....[18]....
        /*00c8*/ 	.word	0x00000f60


	//   ....[19]....
        /*00cc*/ 	.word	0x00000fd0


	//----- nvinfo : EIATTR_EXIT_INSTR_OFFSETS
	.align		4
.L_2363:
        /*00d0*/ 	.byte	0x04, 0x1c
        /*00d2*/ 	.short	(.L_2365 - .L_2364)


	//   ....[0]....
.L_2364:
        /*00d4*/ 	.word	0x00000070


	//   ....[1]....
        /*00d8*/ 	.word	0x00000b90


	//----- nvinfo : EIATTR_MAX_THREADS
	.align		4
.L_2365:
        /*00dc*/ 	.byte	0x04, 0x05
        /*00de*/ 	.short	(.L_2367 - .L_2366)
.L_2366:
        /*00e0*/ 	.word	0x00000400
        /*00e4*/ 	.word	0x00000001
        /*00e8*/ 	.word	0x00000001


	//----- nvinfo : EIATTR_CRS_STACK_SIZE
	.align		4
.L_2367:
        /*00ec*/ 	.byte	0x04, 0x1e
        /*00ee*/ 	.short	(.L_2369 - .L_2368)
.L_2368:
        /*00f0*/ 	.word	0x00000000


	//----- nvinfo : EIATTR_CBANK_PARAM_SIZE
	.align		4
.L_2369:
        /*00f4*/ 	.byte	0x03, 0x19
        /*00f6*/ 	.short	0x0128


	//----- nvinfo : EIATTR_PARAM_CBANK
	.align		4
        /*00f8*/ 	.byte	0x04, 0x0a
        /*00fa*/ 	.short	(.L_2371 - .L_2370)
	.align		4
.L_2370:
        /*00fc*/ 	.word	index@(.nv.constant0._ZN10layer_norm22ln_bwd_finalize_kernelINS_22Kernel_traits_finalizeILj6144Ef6__halffS2_fjLb0ELj1024ELj4ENS_18Kernel_traits_baseILj6144EfS2_fS2_fjLj1024EEEEELb0ELb0EEEvNS_9BwdParamsE)
        /*0100*/ 	.short	0x0210
        /*0102*/ 	.short	0x0128


	//----- nvinfo : EIATTR_SW_WAR
	.align		4
.L_2371:
        /*0104*/ 	.byte	0x04, 0x36
        /*0106*/ 	.short	(.L_2373 - .L_2372)
.L_2372:
        /*0108*/ 	.word	0x00000008
.L_2373:


//--------------------- .nv.info._ZN10layer_norm40ln_parallel_residual_bwd_finalize_kernelINS_22Kernel_traits_finalizeILj6144Ef6__halffS2_fjLb0ELj1024ELj4ENS_18Kernel_traits_baseILj6144EfS2_fS2_fjLj1024EEEEELb0EEEvNS_9BwdParamsE --------------------------
	.section	.nv.info._ZN10layer_norm40ln_parallel_residual_bwd_finalize_kernelINS_22Kernel_traits_finalizeILj6144Ef6__halffS2_fjLb0ELj1024ELj4ENS_18Kernel_traits_baseILj6144EfS2_fS2_fjLj1024EEEEELb0EEEvNS_9BwdParamsE,"",@"SHT_CUDA_INFO"
	.sectionflags	@""
	.align	4


	//----- nvinfo : EIATTR_CUDA_API_VERSION
	.align		4
        /*0000*/ 	.byte	0x04, 0x37
        /*0002*/ 	.short	(.L_2375 - .L_2374)
.L_2374:
        /*0004*/ 	.word	0x00000082


	//----- nvinfo : EIATTR_KPARAM_INFO
	.align		4
.L_2375:
        /*0008*/ 	.byte	0x04, 0x17
        /*000a*/ 	.short	(.L_2377 - .L_2376)
.L_2376:
        /*000c*/ 	.word	0x00000000
        /*0010*/ 	.short	0x0000
        /*0012*/ 	.short	0x0000
        /*0014*/ 	.byte	0x00, 0xf0, 0xa1, 0x04


	//----- nvinfo : EIATTR_SPARSE_MMA_MASK
	.align		4
.L_2377:
        /*0018*/ 	.byte	0x03, 0x50
        /*001a*/ 	.short	0x0000


	//----- nvinfo : EIATTR_MAXREG_COUNT
	.align		4
        /*001c*/ 	.byte	0x03, 0x1b
        /*001e*/ 	.short	0x0040


	//----- nvinfo : EIATTR_NUM_BARRIERS
	.align		4
        /*0020*/ 	.byte	0x02, 0x4c
        /*0022*/ 	.byte	0x01
	.zero		1


	//----- nvinfo : EIATTR_MERCURY_ISA_VERSION
	.align		4
        /*0024*/ 	.byte	0x03, 0x5f
        /*0026*/ 	.short	0x0101


	//----- nvinfo : EIATTR_COOP_GROUP_MASK_REGIDS
	.align		4
        /*0028*/ 	.byte	0x04, 0x29
        /*002a*/ 	.short	(.L_2379 - .L_2378)


	//   ....[0]....
.L_2378:
        /*002c*/ 	.word	0xffffffff


	//   ....[1]....
        /*0030*/ 	.word	0xffffffff


	//   ....[2]....
        /*0034*/ 	.word	0xffffffff


	//   ....[3]....
        /*0038*/ 	.word	0xffffffff


	//   ....[4]....
        /*003c*/ 	.word	0xffffffff


	//   ....[5]....
        /*0040*/ 	.word	0xffffffff


	//   ....[6]....
        /*0044*/ 	.word	0xffffffff


	//   ....[7]....
        /*0048*/ 	.word	0xffffffff


	//   ....[8]....
        /*004c*/ 	.word	0xffffffff


	//   ....[9]....
        /*0050*/ 	.word	0xffffffff


	//   ....[10]....
        /*0054*/ 	.word	0xffffffff


	//   ....[11]....
        /*0058*/ 	.word	0xffffffff


	//   ....[12]....
        /*005c*/ 	.word	0xffffffff


	//   ....[13]....
        /*0060*/ 	.word	0xffffffff


	//   ....[14]....
        /*0064*/ 	.word	0xffffffff


	//   ....[15]....
        /*0068*/ 	.word	0xffffffff


	//   ....[16]....
        /*006c*/ 	.word	0xffffffff


	//   ....[17]....
        /*0070*/ 	.word	0xffffffff


	//   ....[18]....
        /*0074*/ 	.word	0xffffffff


	//   ....[19]....
        /*0078*/ 	.word	0xffffffff


	//   ....[20]....
        /*007c*/ 	.word	0x0500000c


	//   ....[21]....
        /*0080*/ 	.word	0x0500000c


	//   ....[22]....
        /*0084*/ 	.word	0x0500000c


	//   ....[23]....
        /*0088*/ 	.word	0x0500000c


	//   ....[24]....
        /*008c*/ 	.word	0x0500000c


	//   ....[25]....
        /*0090*/ 	.word	0x0500000c


	//   ....[26]....
        /*0094*/ 	.word	0x0500000c


	//   ....[27]....
        /*0098*/ 	.word	0x0500000c


	//   ....[28]....
        /*009c*/ 	.word	0x0500000c


	//   ....[29]....
        /*00a0*/ 	.word	0x0500000c


	//   ....[30]....
        /*00a4*/ 	.word	0x0500000c


	//   ....[31]....
        /*00a8*/ 	.word	0x0500000c


	//   ....[32]....
        /*00ac*/ 	.word	0x0500000c


	//   ....[33]....
        /*00b0*/ 	.word	0x0500000c


	//   ....[34]....
        /*00b4*/ 	.word	0x0500000c


	//   ....[35]....
        /*00b8*/ 	.word	0x0500000c


	//   ....[36]....
        /*00bc*/ 	.word	0x0500000c


	//   ....[37]....
        /*00c0*/ 	.word	0x0500000c


	//   ....[38]....
        /*00c4*/ 	.word	0x0500000c


	//   ....[39]....
        /*00c8*/ 	.word	0x0500000c


	//----- nvinfo : EIATTR_COOP_GROUP_INSTR_OFFSETS
	.align		4
.L_2379:
        /*00cc*/ 	.byte	0x04, 0x28
        /*00ce*/ 	.short	(.L_2381 - .L_2380)


	//   ....[0]....
.L_2380:
        /*00d0*/ 	.word	0x00000ce0


	//   ....[1]....
        /*00d4*/ 	.word	0x00000cf0


	//   ....[2]....
        /*00d8*/ 	.word	0x00000d00


	//   ....[3]....
        /*00dc*/ 	.word	0x00000d10


	//   ....[4]....
        /*00e0*/ 	.word	0x00000d40


	//   ....[5]....
        /*00e4*/ 	.word	0x00000d70


	//   ....[6]....
        /*00e8*/ 	.word	0x00000d80


	//   ....[7]....
        /*00ec*/ 	.word	0x00000d90


	//   ....[8]....
        /*00f0*/ 	.word	0x00000db0


	//   ....[9]....
        /*00f4*/ 	.word	0x00000df0


	//   ....[10]....
        /*00f8*/ 	.word	0x00000e00


	//   ....[11]....
        /*00fc*/ 	.word	0x00000e10


	//   ....[12]....
        /*0100*/ 	.word	0x00000e30


	//   ....[13]....
        /*0104*/ 	.word	0x00000e70


	//   ....[14]....
        /*0108*/ 	.word	0x00000e80


	//   ....[15]....
        /*010c*/ 	.word	0x00000e90


	//   ....[16]....
        /*0110*/ 	.word	0x00000eb0


	//   ....[17]....
        /*0114*/ 	.word	0x00000ee0


	//   ....[18]....
        /*0118*/ 	.word	0x00000f00


	//   ....[19]....
        /*011c*/ 	.word	0x00000f10


	//   ....[20]....
        /*0120*/ 	.word	0x000011f0


	//   ....[21]....
        /*0124*/ 	.word	0x00001250


	//   ....[22]....
        /*0128*/ 	.word	0x000012b0


	//   ....[23]....
        /*012c*/ 	.word	0x00001310


	//   ....[24]....
        /*0130*/ 	.word	0x00001370


	//   ....[25]....
        /*0134*/ 	.word	0x000013d0


	//   ....[26]....
        /*0138*/ 	.word	0x00001440


	//   ....[27]....
        /*013c*/ 	.word	0x000014b0


	//   ....[28]....
        /*0140*/ 	.word	0x00001520


	//   ....[29]....
        /*0144*/ 	.word	0x00001590


	//   ....[30]....
        /*0148*/ 	.word	0x000015f0


	//   ....[31]....
        /*014c*/ 	.word	0x00001660


	//   ....[32]....
        /*0150*/ 	.word	0x000016d0


	//   ....[33]....
        /*0154*/ 	.word	0x00001740


	//   ....[34]....
        /*0158*/ 	.word	0x000017b0


	//   ....[35]....
        /*015c*/ 	.word	0x00001810


	//   ....[36]....
        /*0160*/ 	.word	0x00001880


	//   ....[37]....
        /*0164*/ 	.word	0x000018f0


	//   ....[38]....
        /*0168*/ 	.word	0x00001960


	//   ....[39]....
        /*016c*/ 	.word	0x000019d0


	//----- nvinfo : EIATTR_EXIT_INSTR_OFFSETS
	.align		4
.L_2381:
        /*0170*/ 	.byte	0x04, 0x1c
        /*0172*/ 	.short	(.L_2383 - .L_2382)


	//   ....[0]....
.L_2382:
        /*0174*/ 	.word	0x00000070


	//   ....[1]....
        /*0178*/ 	.word	0x00001190


	//----- nvinfo : EIATTR_MAX_THREADS
	.align		4
.L_2383:
        /*017c*/ 	.byte	0x04, 0x05
        /*017e*/ 	.short	(.L_2385 - .L_2384)
.L_2384:
        /*0180*/ 	.word	0x00000400
        /*0184*/ 	.word	0x00000001
        /*0188*/ 	.word	0x00000001


	//----- nvinfo : EIATTR_CRS_STACK_SIZE
	.align		4
.L_2385:
        /*018c*/ 	.byte	0x04, 0x1e
        /*018e*/ 	.short	(.L_2387 - .L_2386)
.L_2386:
        /*0190*/ 	.word	0x00000000


	//----- nvinfo : EIATTR_CBANK_PARAM_SIZE
	.align		4
.L_2387:
        /*0194*/ 	.byte	0x03, 0x19
        /*0196*/ 	.short	0x0128


	//----- nvinfo : EIATTR_PARAM_CBANK
	.align		4
        /*0198*/ 	.byte	0x04, 0x0a
        /*019a*/ 	.short	(.L_2389 - .L_2388)
	.align		4
.L_2388:
        /*019c*/ 	.word	index@(.nv.constant0._ZN10layer_norm40ln_parallel_residual_bwd_finalize_kernelINS_22Kernel_traits_finalizeILj6144Ef6__halffS2_fjLb0ELj1024ELj4ENS_18Kernel_traits_baseILj6144EfS2_fS2_fjLj1024EEEEELb0EEEvNS_9BwdParamsE)
        /*01a0*/ 	.short	0x0210
        /*01a2*/ 	.short	0x0128


	//----- nvinfo : EIATTR_SW_WAR
	.align		4
.L_2389:
        /*01a4*/ 	.byte	0x04, 0x36
        /*01a6*/ 	.short	(.L_2391 - .L_2390)
.L_2390:
        /*01a8*/ 	.word	0x00000008
.L_2391:


//--------------------- .nv.info._ZN10layer_norm31ln_parallel_residual_bwd_kernelINS_13Kernel_traitsIf6__halffS2_fjLj6144ELj1ELj1ELj8ELj16ENS_18Kernel_traits_baseILj6144EfS2_fS2_fjLj256EEEEELb1ELb1ELb0EEEvNS_9BwdParamsE --------------------------
	.section	.nv.info._ZN10layer_norm31ln_parallel_residual_bwd_kernelINS_13Kernel_traitsIf6__halffS2_fjLj6144ELj1ELj1ELj8ELj16ENS_18Kernel_traits_baseILj6144EfS2_fS2_fjLj256EEEEELb1ELb1ELb0EEEvNS_9BwdParamsE,"",@"SHT_CUDA_INFO"
	.sectionflags	@""
	.align	4


	//----- nvinfo : EIATTR_CUDA_API_VERSION
	.align		4
        /*0000*/ 	.byte	0x04, 0x37
        /*0002*/ 	.short	(.L_2393 - .L_2392)
.L_2392:
        /*0004*/ 	.word	0x00000082


	//----- nvinfo : EIATTR_KPARAM_INFO
	.align		4
.L_2393:
        /*0008*/ 	.byte	0x04, 0x17
        /*000a*/ 	.short	(.L_2395 - .L_2394)
.L_2394:
        /*000c*/ 	.word	0x00000000
        /*0010*/ 	.short	0x0000
        /*0012*/ 	.short	0x0000
        /*0014*/ 	.byte	0x00, 0xf0, 0xa1, 0x04


	//----- nvinfo : EIATTR_SPARSE_MMA_MASK
	.align		4
.L_2395:
        /*0018*/ 	.byte	0x03, 0x50
        /*001a*/ 	.short	0x0000


	//----- nvinfo : EIATTR_MAXREG_COUNT
	.align		4
        /*001c*/ 	.byte	0x03, 0x1b
        /*001e*/ 	.short	0x00ff


	//----- nvinfo : EIATTR_NUM_BARRIERS
	.align		4
        /*0020*/ 	.byte	0x02, 0x4c
        /*0022*/ 	.byte	0x01
	.zero		1


	//----- nvinfo : EIATTR_MERCURY_ISA_VERSION
	.align		4
        /*0024*/ 	.byte	0x03, 0x5f
        /*0026*/ 	.short	0x0101


	//----- nvinfo : EIATTR_COOP_GROUP_MASK_REGIDS
	.align		4
        /*0028*/ 	.byte	0x04, 0x29
        /*002a*/ 	.short	(.L_2397 - .L_2396)


	//   ....[0]....
.L_2396:
        /*002c*/ 	.word	0xffffffff


	//   ....[1]....
        /*0030*/ 	.word	0xffffffff


	//   ....[2]....
        /*0034*/ 	.word	0xffffffff


	//   ....[3]....
        /*0038*/ 	.word	0xffffffff


	//   ....[4]....
        /*003c*/ 	.word	0xffffffff


	//   ....[5]....
        /*0040*/ 	.word	0xffffffff


	//   ....[6]....
        /*0044*/ 	.word	0xffffffff


	//   ....[7]....
        /*0048*/ 	.word	0xffffffff


	//   ....[8]....
        /*004c*/ 	.word	0xffffffff


	//   ....[9]....
        /*0050*/ 	.word	0xffffffff


	//   ....[10]....
        /*0054*/ 	.word	0x05000079


	//   ....[11]....
        /*0058*/ 	.word	0x05000079


	//   ....[12]....
        /*005c*/ 	.word	0x05000079


	//   ....[13]....
        /*0060*/ 	.word	0x05000079


	//   ....[14]....
        /*0064*/ 	.word	0x05000079


	//   ....[15]....
        /*0068*/ 	.word	0x05000079


	//   ....[16]....
        /*006c*/ 	.word	0x05000079


	//   ....[17]....
        /*0070*/ 	.word	0x05000079


	//   ....[18]....
        /*0074*/ 	.word	0x05000079


	//   ....[19]....
        /*0078*/ 	.word	0x05000079


	//----- nvinfo : EIATTR_COOP_GROUP_INSTR_OFFSETS
	.align		4
.L_2397:
        /*007c*/ 	.byte	0x04, 0x28
        /*007e*/ 	.short	(.L_2399 - .L_2398)


	//   ....[0]....
.L_2398:
        /*0080*/ 	.word	0x00001700


	//   ....[1]....
        /*0084*/ 	.word	0x00001710


	//   ....[2]....
        /*0088*/ 	.word	0x00001740


	//   ....[3]....
        /*008c*/ 	.word	0x00001750


	//   ....[4]....
        /*0090*/ 	.word	0x00001780


	//   ....[5]....
        /*0094*/ 	.word	0x00001790


	//   ....[6]....
        /*0098*/ 	.word	0x000017c0


	//   ....[7]....
        /*009c*/ 	.word	0x000017d0


	//   ....[8]....
        /*00a0*/ 	.word	0x00001800


	//   ....[9]....
        /*00a4*/ 	.word	0x00001810


	//   ....[10]....
        /*00a8*/ 	.word	0x00003480


	//   ....[11]....
        /*00ac*/ 	.word	0x000034d0


	//   ....[12]....
        /*00b0*/ 	.word	0x00003540


	//   ....[13]....
        /*00b4*/ 	.word	0x000035a0


	//   ....[14]....
        /*00b8*/ 	.word	0x00003610


	//   ....[15]....
        /*00bc*/ 	.word	0x00003670


	//   ....[16]....
        /*00c0*/ 	.word	0x000036e0


	//   ....[17]....
        /*00c4*/ 	.word	0x00003740


	//   ....[18]....
        /*00c8*/ 	.word	0x000037b0


	//   ....[19]....
        /*00cc*/ 	.word	0x00003810


	//----- nvinfo : EIATTR_EXIT_INSTR_OFFSETS
	.align		4
.L_2399:
        /*00d0*/ 	.byte	0x04, 0x1c
        /*00d2*/ 	.short	(.L_2401 - .L_2400)


	//   ....[0]....
.L_2400:
        /*00d4*/ 	.word	0x00003390


	//   ....[1]....
        /*00d8*/ 	.word	0x00003420


	//----- nvinfo : EIATTR_MAX_THREADS
	.align		4
.L_2401:
        /*00dc*/ 	.byte	0x04, 0x05
        /*00de*/ 	.short	(.L_2403 - .L_2402)
.L_2402:
        /*00e0*/ 	.word	0x00000100
        /*00e4*/ 	.word	0x00000001
        /*00e8*/ 	.word	0x00000001


	//----- nvinfo : EIATTR_CRS_STACK_SIZE
	.align		4
.L_2403:
        /*00ec*/ 	.byte	0x04, 0x1e
        /*00ee*/ 	.short	(.L_2405 - .L_2404)
.L_2404:
        /*00f0*/ 	.word	0x00000000


	//----- nvinfo : EIATTR_CBANK_PARAM_SIZE
	.align		4
.L_2405:
        /*00f4*/ 	.byte	0x03, 0x19
        /*00f6*/ 	.short	0x0128


	//----- nvinfo : EIATTR_PARAM_CBANK
	.align		4
        /*00f8*/ 	.byte	0x04, 0x0a
        /*00fa*/ 	.short	(.L_2407 - .L_2406)
	.align		4
.L_2406:
        /*00fc*/ 	.word	index@(.nv.constant0._ZN10layer_norm31ln_parallel_residual_bwd_kernelINS_13Kernel_traitsIf6__halffS2_fjLj6144ELj1ELj1ELj8ELj16ENS_18Kernel_traits_baseILj6144EfS2_fS2_fjLj256EEEEELb1ELb1ELb0EEEvNS_9BwdParamsE)
        /*0100*/ 	.short	0x0210
        /*0102*/ 	.short	0x0128


	//----- nvinfo : EIATTR_SW_WAR
	.align		4
.L_2407:
        /*0104*/ 	.byte	0x04, 0x36
        /*0106*/ 	.short	(.L_2409 - .L_2408)
.L_2408:
        /*0108*/ 	.word	0x00000008
.L_2409:


//--------------------- .nv.info._ZN10layer_norm22ln_bwd_finalize_kernelINS_22Kernel_traits_finalizeILj6144Ef6__halffS2_fjLb0ELj1024ELj4ENS_18Kernel_traits_baseILj6144EfS2_fS2_fjLj1024EEEEELb0ELb1EEEvNS_9BwdParamsE --------------------------
	.section	.nv.info._ZN10layer_norm22ln_bwd_finalize_kernelINS_22Kernel_traits_finalizeILj6144Ef6__halffS2_fjLb0ELj1024ELj4ENS_18Kernel_traits_baseILj6144EfS2_fS2_fjLj1024EEEEELb0ELb1EEEvNS_9BwdParamsE,"",@"SHT_CUDA_INFO"
	.sectionflags	@""
	.align	4


	//----- nvinfo : EIATTR_CUDA_API_VERSION
	.align		4
        /*0000*/ 	.byte	0x04, 0x37
        /*0002*/ 	.short	(.L_2411 - .L_2410)
.L_2410:
        /*0004*/ 	.word	0x00000082


	//----- nvinfo : EIATTR_KPARAM_INFO
	.align		4
.L_2411:
        /*0008*/ 	.byte	0x04, 0x17
        /*000a*/ 	.short	(.L_2413 - .L_2412)
.L_2412:
        /*000c*/ 	.word	0x00000000
        /*0010*/ 	.short	0x0000
        /*0012*/ 	.short	0x0000
        /*0014*/ 	.byte	0x00, 0xf0, 0xa1, 0x04


	//----- nvinfo : EIATTR_SPARSE_MMA_MASK
	.align		4
.L_2413:
        /*0018*/ 	.byte	0x03, 0x50
        /*001a*/ 	.short	0x0000


	//----- nvinfo : EIATTR_MAXREG_COUNT
	.align		4
        /*001c*/ 	.byte	0x03, 0x1b
        /*001e*/ 	.short	0x0040


	//----- nvinfo : EIATTR_NUM_BARRIERS
	.align		4
        /*0020*/ 	.byte	0x02, 0x4c
        /*0022*/ 	.byte	0x01
	.zero		1


	//----- nvinfo : EIATTR_MERCURY_ISA_VERSION
	.align		4
        /*0024*/ 	.byte	0x03, 0x5f
        /*0026*/ 	.short	0x0101


	//----- nvinfo : EIATTR_COOP_GROUP_MASK_REGIDS
	.align		4
        /*0028*/ 	.byte	0x04, 0x29
        /*002a*/ 	.short	(.L_2415 - .L_2414)


	//   ....[0]....
.L_2414:
        /*002c*/ 	.word	0xffffffff


	//   ....[1]....
        /*0030*/ 	.word	0xffffffff


	//   ....[2]....
        /*0034*/ 	.word	0xffffffff


	//   ....[3]....
        /*0038*/ 	.word	0xffffffff


	//   ....[4]....
        /*003c*/ 	.word	0xffffffff


	//   ....[5]....
        /*0040*/ 	.word	0xffffffff


	//   ....[6]....
        /*0044*/ 	.word	0xffffffff


	//   ....[7]....
        /*0048*/ 	.word	0xffffffff


	//   ....[8]....
        /*004c*/ 	.word	0xffffffff


	//   ....[9]....
        /*0050*/ 	.word	0xffffffff


	//   ....[10]....
        /*0054*/ 	.word	0x05000011


	//   ....[11]....
        /*0058*/ 	.word	0x05000011


	//   ....[12]....
        /*005c*/ 	.word	0x05000011


	//   ....[13]....
        /*0060*/ 	.word	0x05000011


	//   ....[14]....
        /*0064*/ 	.word	0x05000011


	//   ....[15]....
        /*0068*/ 	.word	0x05000011


	//   ....[16]....
        /*006c*/ 	.word	0x05000011


	//   ....[17]....
        /*0070*/ 	.word	0x05000011


	//   ....[18]....
        /*0074*/ 	.word	0x05000011


	//   ....[19]....
        /*0078*/ 	.word	0x05000011


	//----- nvinfo : EIATTR_COOP_GROUP_INSTR_OFFSETS
	.align		4
.L_2415:
        /*007c*/ 	.byte	0x04, 0x28
        /*007e*/ 	.short	(.L_2417 - .L_2416)


	//   ....[0]....
.L_2416:
        /*0080*/ 	.word	0x000008e0


	//   ....[1]....
        /*0084*/ 	.word	0x000008f0


	//   ....[2]....
        /*0088*/ 	.word	0x00000920


	//   ....[3]....
        /*008c*/ 	.word	0x00000930


	//   ....[4]....
        /*0090*/ 	.word	0x00000960


	//   ....[5]....
        /*0094*/ 	.word	0x00000970


	//   ....[6]....
        /*0098*/ 	.word	0x000009a0


	//   ....[7]....
        /*009c*/ 	.word	0x000009b0


	//   ....[8]....
        /*00a0*/ 	.word	0x000009e0


	//   ....[9]....
        /*00a4*/ 	.word	0x000009f0


	//   ....[10]....
        /*00a8*/ 	.word	0x00000ba0


	//   ....[11]....
        /*00ac*/ 	.word	0x00000c10


	//   ....[12]....
        /*00b0*/ 	.word	0x00000c80


	//   ....[13]....
        /*00b4*/ 	.word	0x00000cf0


	//   ....[14]....
        /*00b8*/ 	.word	0x00000d60


	//   ....[15]....
        /*00bc*/ 	.word	0x00000dc0


	//   ....[16]....
        /*00c0*/ 	.word	0x00000e30


	//   ....[17]....
        /*00c4*/ 	.word	0x00000ea0


	//   ....[18]....
        /*00c8*/ 	.word	0x00000f10


	//   ....[19]....
        /*00cc*/ 	.word	0x00000f80


	//----- nvinfo : EIATTR_EXIT_INSTR_OFFSETS
	.align		4
.L_2417:
        /*00d0*/ 	.byte	0x04, 0x1c
        /*00d2*/ 	.short	(.L_2419 - .L_2418)


	//   ....[0]....
.L_2418:
        /*00d4*/ 	.word	0x00000070


	//   ....[1]....
        /*00d8*/ 	.word	0x00000b40


	//----- nvinfo : EIATTR_MAX_THREADS
	.align		4
.L_2419:
        /*00dc*/ 	.byte	0x04, 0x05
        /*00de*/ 	.short	(.L_2421 - .L_2420)
.L_2420:
        /*00e0*/ 	.word	0x00000400
        /*00e4*/ 	.word	0x00000001
        /*00e8*/ 	.word	0x00000001


	//----- nvinfo : EIATTR_CRS_STACK_SIZE
	.align		4
.L_2421:
        /*00ec*/ 	.byte	0x04, 0x1e
        /*00ee*/ 	.short	(.L_2423 - .L_2422)
.L_2422:
        /*00f0*/ 	.word	0x00000000


	//----- nvinfo : EIATTR_CBANK_PARAM_SIZE
	.align		4
.L_2423:
        /*00f4*/ 	.byte	0x03, 0x19
        /*00f6*/ 	.short	0x0128


	//----- nvinfo : EIATTR_PARAM_CBANK
	.align		4
        /*00f8*/ 	.byte	0x04, 0x0a
        /*00fa*/ 	.short	(.L_2425 - .L_2424)
	.align		4
.L_2424:
        /*00fc*/ 	.word	index@(.nv.constant0._ZN10layer_norm22ln_bwd_finalize_kernelINS_22Kernel_traits_finalizeILj6144Ef6__halffS2_fjLb0ELj1024ELj4ENS_18Kernel_traits_baseILj6144EfS2_fS2_fjLj1024EEEEELb0ELb1EEEvNS_9BwdParamsE)
        /*0100*/ 	.short	0x0210
        /*0102*/ 	.short	0x0128


	//----- nvinfo : EIATTR_SW_WAR
	.align		4
.L_2425:
        /*0104*/ 	.byte	0x04, 0x36
        /*0106*/ 	.short	(.L_2427 - .L_2426)
.L_2426:
        /*0108*/ 	.word	0x00000008
.L_2427:


//--------------------- .nv.info._ZN10layer_norm40ln_parallel_residual_bwd_finalize_kernelINS_22Kernel_traits_finalizeILj6144Ef6__halffS2_fjLb0ELj1024ELj4ENS_18Kernel_traits_baseILj6144EfS2_fS2_fjLj1024EEEEELb1EEEvNS_9BwdParamsE --------------------------
	.section	.nv.info._ZN10layer_norm40ln_parallel_residual_bwd_finalize_kernelINS_22Kernel_traits_finalizeILj6144Ef6__halffS2_fjLb0ELj1024ELj4ENS_18Kernel_traits_baseILj6144EfS2_fS2_fjLj1024EEEEELb1EEEvNS_9BwdParamsE,"",@"SHT_CUDA_INFO"
	.sectionflags	@""
	.align	4


	//----- nvinfo : EIATTR_CUDA_API_VERSION
	.align		4
        /*0000*/ 	.byte	0x04, 0x37
        /*0002*/ 	.short	(.L_2429 - .L_2428)
.L_2428:
        /*0004*/ 	.word	0x00000082


	//----- nvinfo : EIATTR_KPARAM_INFO
	.align		4
.L_2429:
        /*0008*/ 	.byte	0x04, 0x17
        /*000a*/ 	.short	(.L_2431 - .L_2430)
.L_2430:
        /*000c*/ 	.word	0x00000000
        /*0010*/ 	.short	0x0000
        /*0012*/ 	.short	0x0000
        /*0014*/ 	.byte	0x00, 0xf0, 0xa1, 0x04


	//----- nvinfo : EIATTR_SPARSE_MMA_MASK
	.align		4
.L_2431:
        /*0018*/ 	.byte	0x03, 0x50
        /*001a*/ 	.short	0x0000


	//----- nvinfo : EIATTR_MAXREG_COUNT
	.align		4
        /*001c*/ 	.byte	0x03, 0x1b
        /*001e*/ 	.short	0x0040


	//----- nvinfo : EIATTR_NUM_BARRIERS
	.align		4
        /*0020*/ 	.byte	0x02, 0x4c
        /*0022*/ 	.byte	0x01
	.zero		1


	//----- nvinfo : EIATTR_MERCURY_ISA_VERSION
	.align		4
        /*0024*/ 	.byte	0x03, 0x5f
        /*0026*/ 	.short	0x0101


	//----- nvinfo : EIATTR_COOP_GROUP_MASK_REGIDS
	.align		4
        /*0028*/ 	.byte	0x04, 0x29
        /*002a*/ 	.short	(.L_2433 - .L_2432)


	//   ....[0]....
.L_2432:
        /*002c*/ 	.word	0xffffffff


	//   ....[1]....
        /*0030*/ 	.word	0xffffffff


	//   ....[2]....
        /*0034*/ 	.word	0xffffffff


	//   ....[3]....
        /*0038*/ 	.word	0xffffffff


	//   ....[4]....
        /*003c*/ 	.word	0xffffffff


	//   ....[5]....
        /*0040*/ 	.word	0xffffffff


	//   ....[6]....
        /*0044*/ 	.word	0xffffffff


	//   ....[7]....
        /*0048*/ 	.word	0xffffffff


	//   ....[8]....
        /*004c*/ 	.word	0xffffffff


	//   ....[9]....
        /*0050*/ 	.word	0xffffffff


	//   ....[10]....
        /*0054*/ 	.word	0xffffffff


	//   ....[11]....
        /*0058*/ 	.word	0xffffffff


	//   ....[12]....
        /*005c*/ 	.word	0xffffffff


	//   ....[13]....
        /*0060*/ 	.word	0xffffffff


	//   ....[14]....
        /*0064*/ 	.word	0xffffffff


	//   ....[15]....
        /*0068*/ 	.word	0xffffffff


	//   ....[16]....
        /*006c*/ 	.word	0xffffffff


	//   ....[17]....
        /*0070*/ 	.word	0xffffffff


	//   ....[18]....
        /*0074*/ 	.word	0xffffffff


	//   ....[19]....
        /*0078*/ 	.word	0xffffffff


	//   ....[20]....
        /*007c*/ 	.word	0x0500000b


	//   ....[21]....
        /*0080*/ 	.word	0x0500000b


	//   ....[22]....
        /*0084*/ 	.word	0x0500000b


	//   ....[23]....
        /*0088*/ 	.word	0x0500000b


	//   ....[24]....
        /*008c*/ 	.word	0x0500000b


	//   ....[25]....
        /*0090*/ 	.word	0x0500000b


	//   ....[26]....
        /*0094*/ 	.word	0x0500000b


	//   ....[27]....
        /*0098*/ 	.word	0x0500000b


	//   ....[28]....
        /*009c*/ 	.word	0x0500000b


	//   ....[29]....
        /*00a0*/ 	.word	0x0500000b


	//   ....[30]....
        /*00a4*/ 	.word	0x0500000b


	//   ....[31]....
        /*00a8*/ 	.word	0x0500000b


	//   ....[32]....
        /*00ac*/ 	.word	0x0500000b


	//   ....[33]....
        /*00b0*/ 	.word	0x0500000b


	//   ....[34]....
        /*00b4*/ 	.word	0x0500000b


	//   ....[35]....
        /*00b8*/ 	.word	0x0500000b


	//   ....[36]....
        /*00bc*/ 	.word	0x0500000b


	//   ....[37]....
        /*00c0*/ 	.word	0x0500000b


	//   ....[38]....
        /*00c4*/ 	.word	0x0500000b


	//   ....[39]....
        /*00c8*/ 	.word	0x0500000b


	//----- nvinfo : EIATTR_COOP_GROUP_INSTR_OFFSETS
	.align		4
.L_2433:
        /*00cc*/ 	.byte	0x04, 0x28
        /*00ce*/ 	.short	(.L_2435 - .L_2434)


	//   ....[0]....
.L_2434:
        /*00d0*/ 	.word	0x00000ce0


	//   ....[1]....
        /*00d4*/ 	.word	0x00000cf0


	//   ....[2]....
        /*00d8*/ 	.word	0x00000d00


	//   ....[3]....
        /*00dc*/ 	.word	0x00000d10


	//   ....[4]....
        /*00e0*/ 	.word	0x00000d40


	//   ....[5]....
        /*00e4*/ 	.word	0x00000d70


	//   ....[6]....
        /*00e8*/ 	.word	0x00000d80


	//   ....[7]....
        /*00ec*/ 	.word	0x00000d90


	//   ....[8]....
        /*00f0*/ 	.word	0x00000db0


	//   ....[9]....
        /*00f4*/ 	.word	0x00000df0


	//   ....[10]....
        /*00f8*/ 	.word	0x00000e00


	//   ....[11]....
        /*00fc*/ 	.word	0x00000e10


	//   ....[12]....
        /*0100*/ 	.word	0x00000e30


	//   ....[13]....
        /*0104*/ 	.word	0x00000e70


	//   ....[14]....
        /*0108*/ 	.word	0x00000e80


	//   ....[15]....
        /*010c*/ 	.word	0x00000e90


	//   ....[16]....
        /*0110*/ 	.word	0x00000eb0


	//   ....[17]....
        /*0114*/ 	.word	0x00000ee0


	//   ....[18]....
        /*0118*/ 	.word	0x00000f00


	//   ....[19]....
        /*011c*/ 	.word	0x00000f10


	//   ....[20]....
        /*0120*/ 	.word	0x000011d0


	//   ....[21]....
        /*0124*/ 	.word	0x00001230


	//   ....[22]....
        /*0128*/ 	.word	0x00001290


	//   ....[23]....
        /*012c*/ 	.word	0x000012f0


	//   ....[24]....
        /*0130*/ 	.word	0x00001350


	//   ....[25]....
        /*0134*/ 	.word	0x000013b0


	//   ....[26]....
        /*0138*/ 	.word	0x00001420


	//   ....[27]....
        /*013c*/ 	.word	0x00001490


	//   ....[28]....
        /*0140*/ 	.word	0x00001500


	//   ....[29]....
        /*0144*/ 	.word	0x00001570


	//   ....[30]....
        /*0148*/ 	.word	0x000015d0


	//   ....[31]....
        /*014c*/ 	.word	0x00001640


	//   ....[32]....
        /*0150*/ 	.word	0x000016b0


	//   ....[33]....
        /*0154*/ 	.word	0x00001720


	//   ....[34]....
        /*0158*/ 	.word	0x00001790


	//   ....[35]....
        /*015c*/ 	.word	0x000017f0


	//   ....[36]....
        /*0160*/ 	.word	0x00001860


	//   ....[37]....
        /*0164*/ 	.word	0x000018d0


	//   ....[38]....
        /*0168*/ 	.word	0x00001940


	//   ....[39]....
        /*016c*/ 	.word	0x000019b0


	//----- nvinfo : EIATTR_EXIT_INSTR_OFFSETS
	.align		4
.L_2435:
        /*0170*/ 	.byte	0x04, 0x1c
        /*0172*/ 	.short	(.L_2437 - .L_2436)


	//   ....[0]....
.L_2436:
        /*0174*/ 	.word	0x00000070


	//   ....[1]....
        /*0178*/ 	.word	0x00001170


	//----- nvinfo : EIATTR_MAX_THREADS
	.align		4
.L_2437:
        /*017c*/ 	.byte	0x04, 0x05
        /*017e*/ 	.short	(.L_2439 - .L_2438)
.L_2438:
        /*0180*/ 	.word	0x00000400
        /*0184*/ 	.word	0x00000001
        /*0188*/ 	.word	0x00000001


	//----- nvinfo : EIATTR_CRS_STACK_SIZE
	.align		4
.L_2439:
        /*018c*/ 	.byte	0x04, 0x1e
        /*018e*/ 	.short	(.L_2441 - .L_2440)
.L_2440:
        /*0190*/ 	.word	0x00000000


	//----- nvinfo : EIATTR_CBANK_PARAM_SIZE
	.align		4
.L_2441:
        /*0194*/ 	.byte	0x03, 0x19
        /*0196*/ 	.short	0x0128


	//----- nvinfo : EIATTR_PARAM_CBANK
	.align		4
        /*0198*/ 	.byte	0x04, 0x0a
        /*019a*/ 	.short	(.L_2443 - .L_2442)
	.align		4
.L_2442:
        /*019c*/ 	.word	index@(.nv.constant0._ZN10layer_norm40ln_parallel_residual_bwd_finalize_kernelINS_22Kernel_traits_finalizeILj6144Ef6__halffS2_fjLb0ELj1024ELj4ENS_18Kernel_traits_baseILj6144EfS2_fS2_fjLj1024EEEEELb1EEEvNS_9BwdParamsE)
        /*01a0*/ 	.short	0x0210
        /*01a2*/ 	.short	0x0128


	//----- nvinfo : EIATTR_SW_WAR
	.align		4
.L_2443:
        /*01a4*/ 	.byte	0x04, 0x36
        /*01a6*/ 	.short	(.L_2445 - .L_2444)
.L_2444:
        /*01a8*/ 	.word	0x00000008
.L_2445:


//--------------------- .nv.info._ZN10layer_norm31ln_parallel_residual_bwd_kernelINS_13Kernel_traitsIf6__halffS2_fjLj6144ELj1ELj1ELj8ELj16ENS_18Kernel_traits_baseILj6144EfS2_fS2_fjLj256EEEEELb1ELb1ELb1EEEvNS_9BwdParamsE --------------------------
	.section	.nv.info._ZN10layer_norm31ln_parallel_residual_bwd_kernelINS_13Kernel_traitsIf6__halffS2_fjLj6144ELj1ELj1ELj8ELj16ENS_18Kernel_traits_baseILj6144EfS2_fS2_fjLj256EEEEELb1ELb1ELb1EEEvNS_9BwdParamsE,"",@"SHT_CUDA_INFO"
	.sectionflags	@""
	.align	4


	//----- nvinfo : EIATTR_CUDA_API_VERSION
	.align		4
        /*0000*/ 	.byte	0x04, 0x37
        /*0002*/ 	.short	(.L_2447 - .L_2446)
.L_2446:
        /*0004*/ 	.word	0x00000082


	//----- nvinfo : EIATTR_KPARAM_INFO
	.align		4
.L_2447:
        /*0008*/ 	.byte	0x04, 0x17
        /*000a*/ 	.short	(.L_2449 - .L_2448)
.L_2448:
        /*000c*/ 	.word	0x00000000
        /*0010*/ 	.short	0x0000
        /*0012*/ 	.short	0x0000
        /*0014*/ 	.byte	0x00, 0xf0, 0xa1, 0x04


	//----- nvinfo : EIATTR_SPARSE_MMA_MASK
	.align		4
.L_2449:
        /*0018*/ 	.byte	0x03, 0x50
        /*001a*/ 	.short	0x0000


	//----- nvinfo : EIATTR_MAXREG_COUNT
	.align		4
        /*001c*/ 	.byte	0x03, 0x1b
        /*001e*/ 	.short	0x00ff


	//----- nvinfo : EIATTR_NUM_BARRIERS
	.align		4
        /*0020*/ 	.byte	0x02, 0x4c
        /*0022*/ 	.byte	0x01
	.zero		1


	//----- nvinfo : EIATTR_MERCURY_ISA_VERSION
	.align		4
        /*0024*/ 	.byte	0x03, 0x5f
        /*0026*/ 	.short	0x0101


	//----- nvinfo : EIATTR_COOP_GROUP_MASK_REGIDS
	.align		4
        /*0028*/ 	.byte	0x04, 0x29
        /*002a*/ 	.short	(.L_2451 - .L_2450)


	//   ....[0]....
.L_2450:
        /*002c*/ 	.word	0xffffffff


	//   ....[1]....
        /*0030*/ 	.word	0xffffffff


	//   ....[2]....
        /*0034*/ 	.word	0xffffffff


	//   ....[3]....
        /*0038*/ 	.word	0xffffffff


	//   ....[4]....
        /*003c*/ 	.word	0xffffffff


	//   ....[5]....
        /*0040*/ 	.word	0xffffffff


	//   ....[6]....
        /*0044*/ 	.word	0xffffffff


	//   ....[7]....
        /*0048*/ 	.word	0xffffffff


	//   ....[8]....
        /*004c*/ 	.word	0xffffffff


	//   ....[9]....
        /*0050*/ 	.word	0xffffffff


	//   ....[10]....
        /*0054*/ 	.word	0x0500004a


	//   ....[11]....
        /*0058*/ 	.word	0x0500004a


	//   ....[12]....
        /*005c*/ 	.word	0x0500004a


	//   ....[13]....
        /*0060*/ 	.word	0x0500004a


	//   ....[14]....
        /*0064*/ 	.word	0x0500004a


	//   ....[15]....
        /*0068*/ 	.word	0x0500004a


	//   ....[16]....
        /*006c*/ 	.word	0x0500004a


	//   ....[17]....
        /*0070*/ 	.word	0x0500004a


	//   ....[18]....
        /*0074*/ 	.word	0x0500004a


	//   ....[19]....
        /*0078*/ 	.word	0x0500004a


	//----- nvinfo : EIATTR_COOP_GROUP_INSTR_OFFSETS
	.align		4
.L_2451:
        /*007c*/ 	.byte	0x04, 0x28
        /*007e*/ 	.short	(.L_2453 - .L_2452)


	//   ....[0]....
.L_2452:
        /*0080*/ 	.word	0x00001590


	//   ....[1]....
        /*0084*/ 	.word	0x000015a0


	//   ....[2]....
        /*0088*/ 	.word	0x000015d0


	//   ....[3]....
        /*008c*/ 	.word	0x000015e0


	//   ....[4]....
        /*0090*/ 	.word	0x00001610


	//   ....[5]....
        /*0094*/ 	.word	0x00001620


	//   ....[6]....
        /*0098*/ 	.word	0x00001650


	//   ....[7]....
        /*009c*/ 	.word	0x00001660


	//   ....[8]....
        /*00a0*/ 	.word	0x00001690


	//   ....[9]....
        /*00a4*/ 	.word	0x000016a0


	//   ....[10]....
        /*00a8*/ 	.word	0x00003320


	//   ....[11]....
        /*00ac*/ 	.word	0x00003370


	//   ....[12]....
        /*00b0*/ 	.word	0x000033e0


	//   ....[13]....
        /*00b4*/ 	.word	0x00003440


	//   ....[14]....
        /*00b8*/ 	.word	0x000034b0


	//   ....[15]....
        /*00bc*/ 	.word	0x00003510


	//   ....[16]....
        /*00c0*/ 	.word	0x00003580


	//   ....[17]....
        /*00c4*/ 	.word	0x000035e0


	//   ....[18]....
        /*00c8*/ 	.word	0x00003650


	//   ....[19]....
        /*00cc*/ 	.word	0x000036b0


	//----- nvinfo : EIATTR_EXIT_INSTR_OFFSETS
	.align		4
.L_2453:
        /*00d0*/ 	.byte	0x04, 0x1c
        /*00d2*/ 	.short	(.L_2455 - .L_2454)


	//   ....[0]....
.L_2454:
        /*00d4*/ 	.word	0x000032c0


	//----- nvinfo : EIATTR_MAX_THREADS
	.align		4
.L_2455:
        /*00d8*/ 	.byte	0x04, 0x05
        /*00da*/ 	.short	(.L_2457 - .L_2456)
.L_2456:
        /*00dc*/ 	.word	0x00000100
        /*00e0*/ 	.word	0x00000001
        /*00e4*/ 	.word	0x00000001


	//----- nvinfo : EIATTR_CRS_STACK_SIZE
	.align		4
.L_2457:
        /*00e8*/ 	.byte	0x04, 0x1e
        /*00ea*/ 	.short	(.L_2459 - .L_2458)
.L_2458:
        /*00ec*/ 	.word	0x00000000


	//----- nvinfo : EIATTR_CBANK_PARAM_SIZE
	.align		4
.L_2459:
        /*00f0*/ 	.byte	0x03, 0x19
        /*00f2*/ 	.short	0x0128


	//----- nvinfo : EIATTR_PARAM_CBANK
	.align		4
        /*00f4*/ 	.byte	0x04, 0x0a
        /*00f6*/ 	.short	(.L_2461 - .L_2460)
	.align		4
.L_2460:
        /*00f8*/ 	.word	index@(.nv.constant0._ZN10layer_norm31ln_parallel_residual_bwd_kernelINS_13Kernel_traitsIf6__halffS2_fjLj6144ELj1ELj1ELj8ELj16ENS_18Kernel_traits_baseILj6144EfS2_fS2_fjLj256EEEEELb1ELb1ELb1EEEvNS_9BwdParamsE)
        /*00fc*/ 	.short	0x0210
        /*00fe*/ 	.short	0x0128


	//----- nvinfo : EIATTR_SW_WAR
	.align		4
.L_2461:
        /*0100*/ 	.byte	0x04, 0x36
        /*0102*/ 	.short	(.L_2463 - .L_2462)
.L_2462:
        /*0104*/ 	.word	0x00000008
.L_2463:


//--------------------- .nv.info._ZN10layer_norm31ln_parallel_residual_bwd_kernelINS_13Kernel_traitsI6__halfffffjLj6144ELj1ELj1ELj8ELj16ENS_18Kernel_traits_baseILj6144ES2_ffffjLj256EEEEELb0ELb0ELb0EEEvNS_9BwdParamsE --------------------------
	.section	.nv.info._ZN10layer_norm31ln_parallel_residual_bwd_kernelINS_13Kernel_traitsI6__halfffffjLj6144ELj1ELj1ELj8ELj16ENS_18Kernel_traits_baseILj6144ES2_ffffjLj256EEEEELb0ELb0ELb0EEEvNS_9BwdParamsE,"",@"SHT_CUDA_INFO"
	.sectionflags	@""
	.align	4


	//----- nvinfo : EIATTR_CUDA_API_VERSION
	.align		4
        /*0000*/ 	.byte	0x04, 0x37
        /*0002*/ 	.short	(.L_2465 - .L_2464)
.L_2464:
        /*0004*/ 	.word	0x00000082


	//----- nvinfo : EIATTR_KPARAM_INFO
	.align		4
.L_2465:
        /*0008*/ 	.byte	0x04, 0x17
        /*000a*/ 	.short	(.L_2467 - .L_2466)
.L_2466:
        /*000c*/ 	.word	0x00000000
        /*0010*/ 	.short	0x0000
        /*0012*/ 	.short	0x0000
        /*0014*/ 	.byte	0x00, 0xf0, 0xa1, 0x04


	//----- nvinfo : EIATTR_SPARSE_MMA_MASK
	.align		4
.L_2467:
        /*0018*/ 	.byte	0x03, 0x50
        /*001a*/ 	.short	0x0000


	//----- nvinfo : EIATTR_MAXREG_COUNT
	.align		4
        /*001c*/ 	.byte	0x03, 0x1b
        /*001e*/ 	.short	0x00ff


	//----- nvinfo : EIATTR_NUM_BARRIERS
	.align		4
        /*0020*/ 	.byte	0x02, 0x4c
        /*0022*/ 	.byte	0x01
	.zero		1


	//----- nvinfo : EIATTR_MERCURY_ISA_VERSION
	.align		4
        /*0024*/ 	.byte	0x03, 0x5f
        /*0026*/ 	.short	0x0101


	//----- nvinfo : EIATTR_COOP_GROUP_MASK_REGIDS
	.align		4
        /*0028*/ 	.byte	0x04, 0x29
        /*002a*/ 	.short	(.L_2469 - .L_2468)


	//   ....[0]....
.L_2468:
        /*002c*/ 	.word	0xffffffff


	//   ....[1]....
        /*0030*/ 	.word	0xffffffff


	//   ....[2]....
        /*0034*/ 	.word	0xffffffff


	//   ....[3]....
        /*0038*/ 	.word	0xffffffff


	//   ....[4]....
        /*003c*/ 	.word	0xffffffff


	//   ....[5]....
        /*0040*/ 	.word	0xffffffff


	//   ....[6]....
        /*0044*/ 	.word	0xffffffff


	//   ....[7]....
        /*0048*/ 	.word	0xffffffff


	//   ....[8]....
        /*004c*/ 	.word	0xffffffff


	//   ....[9]....
        /*0050*/ 	.word	0xffffffff


	//   ....[10]....
        /*0054*/ 	.word	0x050000a6


	//   ....[11]....
        /*0058*/ 	.word	0x050000a6


	//   ....[12]....
        /*005c*/ 	.word	0x050000a6


	//   ....[13]....
        /*0060*/ 	.word	0x050000a6


	//   ....[14]....
        /*0064*/ 	.word	0x050000a6


	//   ....[15]....
        /*0068*/ 	.word	0x050000a6


	//   ....[16]....
        /*006c*/ 	.word	0x050000a6


	//   ....[17]....
        /*0070*/ 	.word	0x050000a6


	//   ....[18]....
        /*0074*/ 	.word	0x050000a6


	//   ....[19]....
        /*0078*/ 	.word	0x050000a6


	//----- nvinfo : EIATTR_COOP_GROUP_INSTR_OFFSETS
	.align		4
.L_2469:
        /*007c*/ 	.byte	0x04, 0x28
        /*007e*/ 	.short	(.L_2471 - .L_2470)


	//   ....[0]....
.L_2470:
        /*0080*/ 	.word	0x00002580


	//   ....[1]....
        /*0084*/ 	.word	0x00002590


	//   ....[2]....
        /*0088*/ 	.word	0x000025c0


	//   ....[3]....
        /*008c*/ 	.word	0x000025d0


	//   ....[4]....
        /*0090*/ 	.word	0x00002600


	//   ....[5]....
        /*0094*/ 	.word	0x00002610


	//   ....[6]....
        /*0098*/ 	.word	0x00002640


	//   ....[7]....
        /*009c*/ 	.word	0x00002650


	//   ....[8]....
        /*00a0*/ 	.word	0x00002680


	//   ....[9]....
        /*00a4*/ 	.word	0x00002690


	//   ....[10]....
        /*00a8*/ 	.word	0x000040b0


	//   ....[11]....
        /*00ac*/ 	.word	0x00004110


	//   ....[12]....
        /*00b0*/ 	.word	0x00004170


	//   ....[13]....
        /*00b4*/ 	.word	0x000041d0


	//   ....[14]....
        /*00b8*/ 	.word	0x00004240


	//   ....[15]....
        /*00bc*/ 	.word	0x000042a0


	//   ....[16]....
        /*00c0*/ 	.word	0x00004310


	//   ....[17]....
        /*00c4*/ 	.word	0x00004370


	//   ....[18]....
        /*00c8*/ 	.word	0x000043e0


	//   ....[19]....
        /*00cc*/ 	.word	0x00004440


	//----- nvinfo : EIATTR_EXIT_INSTR_OFFSETS
	.align		4
.L_2471:
        /*00d0*/ 	.byte	0x04, 0x1c
        /*00d2*/ 	.short	(.L_2473 - .L_2472)


	//   ....[0]....
.L_2472:
        /*00d4*/ 	.word	0x00003f90


	//   ....[1]....
        /*00d8*/ 	.word	0x00004060


	//----- nvinfo : EIATTR_MAX_THREADS
	.align		4
.L_2473:
        /*00dc*/ 	.byte	0x04, 0x05
        /*00de*/ 	.short	(.L_2475 - .L_2474)
.L_2474:
        /*00e0*/ 	.word	0x00000100
        /*00e4*/ 	.word	0x00000001
        /*00e8*/ 	.word	0x00000001


	//----- nvinfo : EIATTR_CRS_STACK_SIZE
	.align		4
.L_2475:
        /*00ec*/ 	.byte	0x04, 0x1e
        /*00ee*/ 	.short	(.L_2477 - .L_2476)
.L_2476:
        /*00f0*/ 	.word	0x00000000


	//----- nvinfo : EIATTR_CBANK_PARAM_SIZE
	.align		4
.L_2477:
        /*00f4*/ 	.byte	0x03, 0x19
        /*00f6*/ 	.short	0x0128


	//----- nvinfo : EIATTR_PARAM_CBANK
	.align		4
        /*00f8*/ 	.byte	0x04, 0x0a
        /*00fa*/ 	.short	(.L_2479 - .L_2478)
	.align		4
.L_2478:
        /*00fc*/ 	.word	index@(.nv.constant0._ZN10layer_norm31ln_parallel_residual_bwd_kernelINS_13Kernel_traitsI6__halfffffjLj6144ELj1ELj1ELj8ELj16ENS_18Kernel_traits_baseILj6144ES2_ffffjLj256EEEEELb0ELb0ELb0EEEvNS_9BwdParamsE)
        /*0100*/ 	.short	0x0210
        /*0102*/ 	.short	0x0128


	//----- nvinfo : EIATTR_SW_WAR
	.align		4
.L_2479:
        /*0104*/ 	.byte	0x04, 0x36
        /*0106*/ 	.short	(.L_2481 - .L_2480)
.L_2480:
        /*0108*/ 	.word	0x00000008
.L_2481:


//--------------------- .nv.info._ZN10layer_norm31ln_parallel_residual_bwd_kernelINS_13Kernel_traitsI6__halfffffjLj6144ELj1ELj1ELj8ELj16ENS_18Kernel_traits_baseILj6144ES2_ffffjLj256EEEEELb0ELb0ELb1EEEvNS_9BwdParamsE --------------------------
	.section	.nv.info._ZN10layer_norm31ln_parallel_residual_bwd_kernelINS_13Kernel_traitsI6__halfffffjLj6144ELj1ELj1ELj8ELj16ENS_18Kernel_traits_baseILj6144ES2_ffffjLj256EEEEELb0ELb0ELb1EEEvNS_9BwdParamsE,"",@"SHT_CUDA_INFO"
	.sectionflags	@""
	.align	4


	//----- nvinfo : EIATTR_CUDA_API_VERSION
	.align		4
        /*0000*/ 	.byte	0x04, 0x37
        /*0002*/ 	.short	(.L_2483 - .L_2482)
.L_2482:
        /*0004*/ 	.word	0x00000082


	//----- nvinfo : EIATTR_KPARAM_INFO
	.align		4
.L_2483:
        /*0008*/ 	.byte	0x04, 0x17
        /*000a*/ 	.short	(.L_2485 - .L_2484)
.L_2484:
        /*000c*/ 	.word	0x00000000
        /*0010*/ 	.short	0x0000
        /*0012*/ 	.short	0x0000
        /*0014*/ 	.byte	0x00, 0xf0, 0xa1, 0x04


	//----- nvinfo : EIATTR_SPARSE_MMA_MASK
	.align		4
.L_2485:
        /*0018*/ 	.byte	0x03, 0x50
        /*001a*/ 	.short	0x0000


	//----- nvinfo : EIATTR_MAXREG_COUNT
	.align		4
        /*001c*/ 	.byte	0x03, 0x1b
        /*001e*/ 	.short	0x00ff


	//----- nvinfo : EIATTR_NUM_BARRIERS
	.align		4
        /*0020*/ 	.byte	0x02, 0x4c
        /*0022*/ 	.byte	0x01
	.zero		1


	//----- nvinfo : EIATTR_MERCURY_ISA_VERSION
	.align		4
        /*0024*/ 	.byte	0x03, 0x5f
        /*0026*/ 	.short	0x0101


	//----- nvinfo : EIATTR_COOP_GROUP_MASK_REGIDS
	.align		4
        /*0028*/ 	.byte	0x04, 0x29
        /*002a*/ 	.short	(.L_2487 - .L_2486)


	//   ....[0]....
.L_2486:
        /*002c*/ 	.word	0xffffffff


	//   ....[1]....
        /*0030*/ 	.word	0xffffffff


	//   ....[2]....
        /*0034*/ 	.word	0xffffffff


	//   ....[3]....
        /*0038*/ 	.word	0xffffffff


	//   ....[4]....
        /*003c*/ 	.word	0xffffffff


	//   ....[5]....
        /*0040*/ 	.word	0xffffffff


	//   ....[6]....
        /*0044*/ 	.word	0xffffffff


	//   ....[7]....
        /*0048*/ 	.word	0xffffffff


	//   ....[8]....
        /*004c*/ 	.word	0xffffffff


	//   ....[9]....
        /*0050*/ 	.word	0xffffffff


	//   ....[10]....
        /*0054*/ 	.word	0x05000054


	//   ....[11]....
        /*0058*/ 	.word	0x05000054


	//   ....[12]....
        /*005c*/ 	.word	0x05000054


	//   ....[13]....
        /*0060*/ 	.word	0x05000054


	//   ....[14]....
        /*0064*/ 	.word	0x05000054


	//   ....[15]....
        /*0068*/ 	.word	0x05000054


	//   ....[16]....
        /*006c*/ 	.word	0x05000054


	//   ....[17]....
        /*0070*/ 	.word	0x05000054


	//   ....[18]....
        /*0074*/ 	.word	0x05000054


	//   ....[19]....
        /*0078*/ 	.word	0x05000054


	//----- nvinfo : EIATTR_COOP_GROUP_INSTR_OFFSETS
	.align		4
.L_2487:
        /*007c*/ 	.byte	0x04, 0x28
        /*007e*/ 	.short	(.L_2489 - .L_2488)


	//   ....[0]....
.L_2488:
        /*0080*/ 	.word	0x000021a0


	//   ....[1]....
        /*0084*/ 	.word	0x000021b0


	//   ....[2]....
        /*0088*/ 	.word	0x000021e0


	//   ....[3]....
        /*008c*/ 	.word	0x000021f0


	//   ....[4]....
        /*0090*/ 	.word	0x00002220


	//   ....[5]....
        /*0094*/ 	.word	0x00002230


	//   ....[6]....
        /*0098*/ 	.word	0x00002260


	//   ....[7]....
        /*009c*/ 	.word	0x00002270


	//   ....[8]....
        /*00a0*/ 	.word	0x000022a0


	//   ....[9]....
        /*00a4*/ 	.word	0x000022b0


	//   ....[10]....
        /*00a8*/ 	.word	0x00003bd0


	//   ....[11]....
        /*00ac*/ 	.word	0x00003c20


	//   ....[12]....
        /*00b0*/ 	.word	0x00003c90


	//   ....[13]....
        /*00b4*/ 	.word	0x00003cf0


	//   ....[14]....
        /*00b8*/ 	.word	0x00003d60


	//   ....[15]....
        /*00bc*/ 	.word	0x00003dc0


	//   ....[16]....
        /*00c0*/ 	.word	0x00003e30


	//   ....[17]....
        /*00c4*/ 	.word	0x00003e90


	//   ....[18]....
        /*00c8*/ 	.word	0x00003f00


	//   ....[19]....
        /*00cc*/ 	.word	0x00003f60


	//----- nvinfo : EIATTR_EXIT_INSTR_OFFSETS
	.align		4
.L_2489:
        /*00d0*/ 	.byte	0x04, 0x1c
        /*00d2*/ 	.short	(.L_2491 - .L_2490)


	//   ....[0]....
.L_2490:
        /*00d4*/ 	.word	0x00003b70


	//----- nvinfo : EIATTR_MAX_THREADS
	.align		4
.L_2491:
        /*00d8*/ 	.byte	0x04, 0x05
        /*00da*/ 	.short	(.L_2493 - .L_2492)
.L_2492:
        /*00dc*/ 	.word	0x00000100
        /*00e0*/ 	.word	0x00000001
        /*00e4*/ 	.word	0x00000001


	//----- nvinfo : EIATTR_CRS_STACK_SIZE
	.align		4
.L_2493:
        /*00e8*/ 	.byte	0x04, 0x1e
        /*00ea*/ 	.short	(.L_2495 - .L_2494)
.L_2494:
        /*00ec*/ 	.word	0x00000000


	//----- nvinfo : EIATTR_CBANK_PARAM_SIZE
	.align		4
.L_2495:
        /*00f0*/ 	.byte	0x03, 0x19
        /*00f2*/ 	.short	0x0128


	//----- nvinfo : EIATTR_PARAM_CBANK
	.align		4
        /*00f4*/ 	.byte	0x04, 0x0a
        /*00f6*/ 	.short	(.L_2497 - .L_2496)
	.align		4
.L_2496:
        /*00f8*/ 	.word	index@(.nv.constant0._ZN10layer_norm31ln_parallel_residual_bwd_kernelINS_13Kernel_traitsI6__halfffffjLj6144ELj1ELj1ELj8ELj16ENS_18Kernel_traits_baseILj6144ES2_ffffjLj256EEEEELb0ELb0ELb1EEEvNS_9BwdParamsE)
        /*00fc*/ 	.short	0x0210
        /*00fe*/ 	.short	0x0128


	//----- nvinfo : EIATTR_SW_WAR
	.align		4
.L_2497:
        /*0100*/ 	.byte	0x04, 0x36
        /*0102*/ 	.short	(.L_2499 - .L_2498)
.L_2498:
        /*0104*/ 	.word	0x00000008
.L_2499:


//--------------------- .nv.info._ZN10layer_norm31ln_parallel_residual_bwd_kernelINS_13Kernel_traitsI6__halfffffjLj6144ELj1ELj1ELj8ELj16ENS_18Kernel_traits_baseILj6144ES2_ffffjLj256EEEEELb0ELb1ELb0EEEvNS_9BwdParamsE --------------------------
	.section	.nv.info._ZN10layer_norm31ln_parallel_residual_bwd_kernelINS_13Kernel_traitsI6__halfffffjLj6144ELj1ELj1ELj8ELj16ENS_18Kernel_traits_baseILj6144ES2_ffffjLj256EEEEELb0ELb1ELb0EEEvNS_9BwdParamsE,"",@"SHT_CUDA_INFO"
	.sectionflags	@""
	.align	4


	//----- nvinfo : EIATTR_CUDA_API_VERSION
	.align		4
        /*0000*/ 	.byte	0x04, 0x37
        /*0002*/ 	.short	(.L_2501 - .L_2500)
.L_2500:
        /*0004*/ 	.word	0x00000082


	//----- nvinfo : EIATTR_KPARAM_INFO
	.align		4
.L_2501:
        /*0008*/ 	.byte	0x04, 0x17
        /*000a*/ 	.short	(.L_2503 - .L_2502)
.L_2502:
        /*000c*/ 	.word	0x00000000
        /*0010*/ 	.short	0x0000
        /*0012*/ 	.short	0x0000
        /*0014*/ 	.byte	0x00, 0xf0, 0xa1, 0x04


	//----- nvinfo : EIATTR_SPARSE_MMA_MASK
	.align		4
.L_2503:
        /*0018*/ 	.byte	0x03, 0x50
        /*001a*/ 	.short	0x0000


	//----- nvinfo : EIATTR_MAXREG_COUNT
	.align		4
        /*001c*/ 	.byte	0x03, 0x1b
        /*001e*/ 	.short	0x00ff


	//----- nvinfo : EIATTR_NUM_BARRIERS
	.align		4
        /*0020*/ 	.byte	0x02, 0x4c
        /*0022*/ 	.byte	0x01
	.zero		1


	//----- nvinfo : EIATTR_MERCURY_ISA_VERSION
	.align		4
        /*0024*/ 	.byte	0x03, 0x5f
        /*0026*/ 	.short	0x0101


	//----- nvinfo : EIATTR_COOP_GROUP_MASK_REGIDS
	.align		4
        /*0028*/ 	.byte	0x04, 0x29
        /*002a*/ 	.short	(.L_2505 - .L_2504)


	//   ....[0]....
.L_2504:
        /*002c*/ 	.word	0xffffffff


	//   ....[1]....
        /*0030*/ 	.word	0xffffffff


	//   ....[2]....
        /*0034*/ 	.word	0xffffffff


	//   ....[3]....
        /*0038*/ 	.word	0xffffffff


	//   ....[4]....
        /*003c*/ 	.word	0xffffffff


	//   ....[5]....
        /*0040*/ 	.word	0xffffffff


	//   ....[6]....
        /*0044*/ 	.word	0xffffffff


	//   ....[7]....
        /*0048*/ 	.word	0xffffffff


	//   ....[8]....
        /*004c*/ 	.word	0xffffffff


	//   ....[9]....
        /*0050*/ 	.word	0xffffffff


	//   ....[10]....
        /*0054*/ 	.word	0x0500005e


	//   ....[11]....
        /*0058*/ 	.word	0x0500005e


	//   ....[12]....
        /*005c*/ 	.word	0x0500005e


	//   ....[13]....
        /*0060*/ 	.word	0x0500005e


	//   ....[14]....
        /*0064*/ 	.word	0x0500005e


	//   ....[15]....
        /*0068*/ 	.word	0x0500005e


	//   ....[16]....
        /*006c*/ 	.word	0x0500005e


	//   ....[17]....
        /*0070*/ 	.word	0x0500005e


	//   ....[18]....
        /*0074*/ 	.word	0x0500005e


	//   ....[19]....
        /*0078*/ 	.word	0x0500005e


	//----- nvinfo : EIATTR_COOP_GROUP_INSTR_OFFSETS
	.align		4
.L_2505:
        /*007c*/ 	.byte	0x04, 0x28
        /*007e*/ 	.short	(.L_2507 - .L_2506)


	//   ....[0]....
.L_2506:
        /*0080*/ 	.word	0x00001a50


	//   ....[1]....
        /*0084*/ 	.word	0x00001a60


	//   ....[2]....
        /*0088*/ 	.word	0x00001a90


	//   ....[3]....
        /*008c*/ 	.word	0x00001aa0


	//   ....[4]....
        /*0090*/ 	.word	0x00001ad0


	//   ....[5]....
        /*0094*/ 	.word	0x00001ae0


	//   ....[6]....
        /*0098*/ 	.word	0x00001b10


	//   ....[7]....
        /*009c*/ 	.word	0x00001b20


	//   ....[8]....
        /*00a0*/ 	.word	0x00001b50


	//   ....[9]....
        /*00a4*/ 	.word	0x00001b60


	//   ....[10]....
        /*00a8*/ 	.word	0x00003260


	//   ....[11]....
        /*00ac*/ 	.word	0x000032b0


	//   ....[12]....
        /*00b0*/ 	.word	0x00003320


	//   ....[13]....
        /*00b4*/ 	.word	0x00003380


	//   ....[14]....
        /*00b8*/ 	.word	0x000033f0


	//   ....[15]....
        /*00bc*/ 	.word	0x00003450


	//   ....[16]....
        /*00c0*/ 	.word	0x000034c0


	//   ....[17]....
        /*00c4*/ 	.word	0x00003520


	//   ....[18]....
        /*00c8*/ 	.word	0x00003590


	//   ....[19]....
        /*00cc*/ 	.word	0x000035f0


	//----- nvinfo : EIATTR_EXIT_INSTR_OFFSETS
	.align		4
.L_2507:
        /*00d0*/ 	.byte	0x04, 0x1c
        /*00d2*/ 	.short	(.L_2509 - .L_2508)


	//   ....[0]....
.L_2508:
        /*00d4*/ 	.word	0x00003180


	//   ....[1]....
        /*00d8*/ 	.word	0x00003200


	//----- nvinfo : EIATTR_MAX_THREADS
	.align		4
.L_2509:
        /*00dc*/ 	.byte	0x04, 0x05
        /*00de*/ 	.short	(.L_2511 - .L_2510)
.L_2510:
        /*00e0*/ 	.word	0x00000100
        /*00e4*/ 	.word	0x00000001
        /*00e8*/ 	.word	0x00000001


	//----- nvinfo : EIATTR_CRS_STACK_SIZE
	.align		4
.L_2511:
        /*00ec*/ 	.byte	0x04, 0x1e
        /*00ee*/ 	.short	(.L_2513 - .L_2512)
.L_2512:
        /*00f0*/ 	.word	0x00000000


	//----- nvinfo : EIATTR_CBANK_PARAM_SIZE
	.align		4
.L_2513:
        /*00f4*/ 	.byte	0x03, 0x19
        /*00f6*/ 	.short	0x0128


	//----- nvinfo : EIATTR_PARAM_CBANK
	.align		4
        /*00f8*/ 	.byte	0x04, 0x0a
        /*00fa*/ 	.short	(.L_2515 - .L_2514)
	.align		4
.L_2514:
        /*00fc*/ 	.word	index@(.nv.constant0._ZN10layer_norm31ln_parallel_residual_bwd_kernelINS_13Kernel_traitsI6__halfffffjLj6144ELj1ELj1ELj8ELj16ENS_18Kernel_traits_baseILj6144ES2_ffffjLj256EEEEELb0ELb1ELb0EEEvNS_9BwdParamsE)
        /*0100*/ 	.short	0x0210
        /*0102*/ 	.short	0x0128


	//----- nvinfo : EIATTR_SW_WAR
	.align		4
.L_2515:
        /*0104*/ 	.byte	0x04, 0x36
        /*0106*/ 	.short	(.L_2517 - .L_2516)
.L_2516:
        /*0108*/ 	.word	0x00000008
.L_2517:


//--------------------- .nv.info._ZN10layer_norm31ln_parallel_residual_bwd_kernelINS_13Kernel_traitsI6__halfffffjLj6144ELj1ELj1ELj8ELj16ENS_18Kernel_traits_baseILj6144ES2_ffffjLj256EEEEELb0ELb1ELb1EEEvNS_9BwdParamsE --------------------------
	.section	.nv.info._ZN10layer_norm31ln_parallel_residual_bwd_kernelINS_13Kernel_traitsI6__halfffffjLj6144ELj1ELj1ELj8ELj16ENS_18Kernel_traits_baseILj6144ES2_ffffjLj256EEEEELb0ELb1ELb1EEEvNS_9BwdParamsE,"",@"SHT_CUDA_INFO"
	.sectionflags	@""
	.align	4


	//----- nvinfo : EIATTR_CUDA_API_VERSION
	.align		4
        /*0000*/ 	.byte	0x04, 0x37
        /*0002*/ 	.short	(.L_2519 - .L_2518)
.L_2518:
        /*0004*/ 	.word	0x00000082


	//----- nvinfo : EIATTR_KPARAM_INFO
	.align		4
.L_2519:
        /*0008*/ 	.byte	0x04, 0x17
        /*000a*/ 	.short	(.L_2521 - .L_2520)
.L_2520:
        /*000c*/ 	.word	0x00000000
        /*0010*/ 	.short	0x0000
        /*0012*/ 	.short	0x0000
        /*0014*/ 	.byte	0x00, 0xf0, 0xa1, 0x04


	//----- nvinfo : EIATTR_SPARSE_MMA_MASK
	.align		4
.L_2521:
        /*0018*/ 	.byte	0x03, 0x50
        /*001a*/ 	.short	0x0000


	//----- nvinfo : EIATTR_MAXREG_COUNT
	.align		4
        /*001c*/ 	.byte	0x03, 0x1b
        /*001e*/ 	.short	0x00ff


	//----- nvinfo : EIATTR_NUM_BARRIERS
	.align		4
        /*0020*/ 	.byte	0x02, 0x4c
        /*0022*/ 	.byte	0x01
	.zero		1


	//----- nvinfo : EIATTR_MERCURY_ISA_VERSION
	.align		4
        /*0024*/ 	.byte	0x03, 0x5f
        /*0026*/ 	.short	0x0101


	//----- nvinfo : EIATTR_COOP_GROUP_MASK_REGIDS
	.align		4
        /*0028*/ 	.byte	0x04, 0x29
        /*002a*/ 	.short	(.L_2523 - .L_2522)


	//   ....[0]....
.L_2522:
        /*002c*/ 	.word	0xffffffff


	//   ....[1]....
        /*0030*/ 	.word	0xffffffff


	//   ....[2]....
        /*0034*/ 	.word	0xffffffff


	//   ....[3]....
        /*0038*/ 	.word	0xffffffff


	//   ....[4]....
        /*003c*/ 	.word	0xffffffff


	//   ....[5]....
        /*0040*/ 	.word	0xffffffff


	//   ....[6]....
        /*0044*/ 	.word	0xffffffff


	//   ....[7]....
        /*0048*/ 	.word	0xffffffff


	//   ....[8]....
        /*004c*/ 	.word	0xffffffff


	//   ....[9]....
        /*0050*/ 	.word	0xffffffff


	//   ....[10]....
        /*0054*/ 	.word	0x0500002c


	//   ....[11]....
        /*0058*/ 	.word	0x0500002c


	//   ....[12]....
        /*005c*/ 	.word	0x0500002c


	//   ....[13]....
        /*0060*/ 	.word	0x0500002c


	//   ....[14]....
        /*0064*/ 	.word	0x0500002c


	//   ....[15]....
        /*0068*/ 	.word	0x0500002c


	//   ....[16]....
        /*006c*/ 	.word	0x0500002c


	//   ....[17]....
        /*0070*/ 	.word	0x0500002c


	//   ....[18]....
        /*0074*/ 	.word	0x0500002c


	//   ....[19]....
        /*0078*/ 	.word	0x0500002c


	//----- nvinfo : EIATTR_COOP_GROUP_INSTR_OFFSETS
	.align		4
.L_2523:
        /*007c*/ 	.byte	0x04, 0x28
        /*007e*/ 	.short	(.L_2525 - .L_2524)


	//   ....[0]....
.L_2524:
        /*0080*/ 	.word	0x00001680


	//   ....[1]....
        /*0084*/ 	.word	0x00001690


	//   ....[2]....
        /*0088*/ 	.word	0x000016c0


	//   ....[3]....
        /*008c*/ 	.word	0x000016d0


	//   ....[4]....
        /*0090*/ 	.word	0x00001700


	//   ....[5]....
        /*0094*/ 	.word	0x00001710


	//   ....[6]....
        /*0098*/ 	.word	0x00001740


	//   ....[7]....
        /*009c*/ 	.word	0x00001750


	//   ....[8]....
        /*00a0*/ 	.word	0x00001780


	//   ....[9]....
        /*00a4*/ 	.word	0x00001790


	//   ....[10]....
        /*00a8*/ 	.word	0x00002cc0


	//   ....[11]....
        /*00ac*/ 	.word	0x00002d10


	//   ....[12]....
        /*00b0*/ 	.word	0x00002d80


	//   ....[13]....
        /*00b4*/ 	.word	0x00002de0


	//   ....[14]....
        /*00b8*/ 	.word	0x00002e50


	//   ....[15]....
        /*00bc*/ 	.word	0x00002eb0


	//   ....[16]....
        /*00c0*/ 	.word	0x00002f20


	//   ....[17]....
        /*00c4*/ 	.word	0x00002f80


	//   ....[18]....
        /*00c8*/ 	.word	0x00002ff0


	//   ....[19]....
        /*00cc*/ 	.word	0x00003050


	//----- nvinfo : EIATTR_EXIT_INSTR_OFFSETS
	.align		4
.L_2525:
        /*00d0*/ 	.byte	0x04, 0x1c
        /*00d2*/ 	.short	(.L_2527 - .L_2526)


	//   ....[0]....
.L_2526:
        /*00d4*/ 	.word	0x00002c60


	//----- nvinfo : EIATTR_MAX_THREADS
	.align		4
.L_2527:
        /*00d8*/ 	.byte	0x04, 0x05
        /*00da*/ 	.short	(.L_2529 - .L_2528)
.L_2528:
        /*00dc*/ 	.word	0x00000100
        /*00e0*/ 	.word	0x00000001
        /*00e4*/ 	.word	0x00000001


	//----- nvinfo : EIATTR_CRS_STACK_SIZE
	.align		4
.L_2529:
        /*00e8*/ 	.byte	0x04, 0x1e
        /*00ea*/ 	.short	(.L_2531 - .L_2530)
.L_2530:
        /*00ec*/ 	.word	0x00000000


	//----- nvinfo : EIATTR_CBANK_PARAM_SIZE
	.align		4
.L_2531:
        /*00f0*/ 	.byte	0x03, 0x19
        /*00f2*/ 	.short	0x0128


	//----- nvinfo : EIATTR_PARAM_CBANK
	.align		4
        /*00f4*/ 	.byte	0x04, 0x0a
        /*00f6*/ 	.short	(.L_2533 - .L_2532)
	.align		4
.L_2532:
        /*00f8*/ 	.word	index@(.nv.constant0._ZN10layer_norm31ln_parallel_residual_bwd_kernelINS_13Kernel_traitsI6__halfffffjLj6144ELj1ELj1ELj8ELj16ENS_18Kernel_traits_baseILj6144ES2_ffffjLj256EEEEELb0ELb1ELb1EEEvNS_9BwdParamsE)
        /*00fc*/ 	.short	0x0210
        /*00fe*/ 	.short	0x0128


	//----- nvinfo : EIATTR_SW_WAR
	.align		4
.L_2533:
        /*0100*/ 	.byte	0x04, 0x36
        /*0102*/ 	.short	(.L_2535 - .L_2534)
.L_2534:
        /*0104*/ 	.word	0x00000008
.L_2535:


//--------------------- .nv.info._ZN10layer_norm31ln_parallel_residual_bwd_kernelINS_13Kernel_traitsI6__halfffffjLj6144ELj1ELj1ELj8ELj16ENS_18Kernel_traits_baseILj6144ES2_ffffjLj256EEEEELb1ELb0ELb0EEEvNS_9BwdParamsE --------------------------
	.section	.nv.info._ZN10layer_norm31ln_parallel_residual_bwd_kernelINS_13Kernel_traitsI6__halfffffjLj6144ELj1ELj1ELj8ELj16ENS_18Kernel_traits_baseILj6144ES2_ffffjLj256EEEEELb1ELb0ELb0EEEvNS_9BwdParamsE,"",@"SHT_CUDA_INFO"
	.sectionflags	@""
	.align	4


	//----- nvinfo : EIATTR_CUDA_API_VERSION
	.align		4
        /*0000*/ 	.byte	0x04, 0x37
        /*0002*/ 	.short	(.L_2537 - .L_2536)
.L_2536:
        /*0004*/ 	.word	0x00000082


	//----- nvinfo : EIATTR_KPARAM_INFO
	.align		4
.L_2537:
        /*0008*/ 	.byte	0x04, 0x17
        /*000a*/ 	.short	(.L_2539 - .L_2538)
.L_2538:
        /*000c*/ 	.word	0x00000000
        /*0010*/ 	.short	0x0000
        /*0012*/ 	.short	0x0000
        /*0014*/ 	.byte	0x00, 0xf0, 0xa1, 0x04


	//----- nvinfo : EIATTR_SPARSE_MMA_MASK
	.align		4
.L_2539:
        /*0018*/ 	.byte	0x03, 0x50
        /*001a*/ 	.short	0x0000


	//----- nvinfo : EIATTR_MAXREG_COUNT
	.align		4
        /*001c*/ 	.byte	0x03, 0x1b
        /*001e*/ 	.short	0x00ff


	//----- nvinfo : EIATTR_NUM_BARRIERS
	.align		4
        /*0020*/ 	.byte	0x02, 0x4c
        /*0022*/ 	.byte	0x01
	.zero		1


	//----- nvinfo : EIATTR_ANNOTATIONS
	.align		4
        /*0024*/ 	.byte	0x04, 0x55
        /*0026*/ 	.short	(.L_2541 - .L_2540)


	//   ....[0]....
.L_2540:
        /*0028*/ 	.word	0x00000001
        /*002c*/ 	.byte	0xb0, 0x08, 0x00, 0x00, 0x01, 0x00, 0x00, 0x00, 0xf0, 0x08, 0x00, 0x00, 0x01, 0x00, 0x00, 0x00
        /*003c*/ 	.byte	0x30, 0x09, 0x00, 0x00, 0x01, 0x00, 0x00, 0x00, 0xe0, 0x09, 0x00, 0x00, 0x01, 0x00, 0x00, 0x00
        /*004c*/ 	.byte	0x20, 0x0a, 0x00, 0x00, 0x01, 0x00, 0x00, 0x00, 0x80, 0x0f, 0x00, 0x00, 0x01, 0x00, 0x00, 0x00
        /*005c*/ 	.byte	0xb0, 0x0f, 0x00, 0x00, 0x01, 0x00, 0x00, 0x00, 0xd0, 0x0f, 0x00, 0x00, 0x01, 0x00, 0x00, 0x00
        /*006c*/ 	.byte	0xe0, 0x0f, 0x00, 0x00, 0x01, 0x00, 0x00, 0x00, 0x50, 0x11, 0x00, 0x00


	//----- nvinfo : EIATTR_MERCURY_ISA_VERSION
	.align		4
.L_2541:
        /*0078*/ 	.byte	0x03, 0x5f
        /*007a*/ 	.short	0x0101


	//----- nvinfo : EIATTR_COOP_GROUP_MASK_REGIDS
	.align		4
        /*007c*/ 	.byte	0x04, 0x29
        /*007e*/ 	.short	(.L_2543 - .L_2542)


	//   ....[0]....
.L_2542:
        /*0080*/ 	.word	0xffffffff


	//   ....[1]....
        /*0084*/ 	.word	0xffffffff


	//   ....[2]....
        /*0088*/ 	.word	0xffffffff


	//   ....[3]....
        /*008c*/ 	.word	0xffffffff


	//   ....[4]....
        /*0090*/ 	.word	0xffffffff


	//   ....[5]....
        /*0094*/ 	.word	0xffffffff


	//   ....[6]....
        /*0098*/ 	.word	0xffffffff


	//   ....[7]....
        /*009c*/ 	.word	0xffffffff


	//   ....[8]....
        /*00a0*/ 	.word	0xffffffff


	//   ....[9]....
        /*00a4*/ 	.word	0xffffffff


	//   ....[10]....
        /*00a8*/ 	.word	0x050000a1


	//   ....[11]....
        /*00ac*/ 	.word	0x050000a1


	//   ....[12]....
        /*00b0*/ 	.word	0x050000a1


	//   ....[13]....
        /*00b4*/ 	.word	0x050000a1


	//   ....[14]....
        /*00b8*/ 	.word	0x050000a1


	//   ....[15]....
        /*00bc*/ 	.word	0x050000a1


	//   ....[16]....
        /*00c0*/ 	.word	0x050000a1


	//   ....[17]....
        /*00c4*/ 	.word	0x050000a1


	//   ....[18]....
        /*00c8*/ 	.word	0x050000a1


	//   ....[19]....
        /*00cc*/ 	.word	0x050000a1


	//----- nvinfo : EIATTR_COOP_GROUP_INSTR_OFFSETS
	.align		4
.L_2543:
        /*00d0*/ 	.byte	0x04, 0x28
        /*00d2*/ 	.short	(.L_2545 - .L_2544)


	//   ....[0]....
.L_2544:
        /*00d4*/ 	.word	0x00002b00


	//   ....[1]....
        /*00d8*/ 	.word	0x00002b10


	//   ....[2]....
        /*00dc*/ 	.word	0x00002b40


	//   ....[3]....
        /*00e0*/ 	.word	0x00002b50


	//   ....[4]....
        /*00e4*/ 	.word	0x00002b80


	//   ....[5]....
        /*00e8*/ 	.word	0x00002b90


	//   ....[6]....
        /*00ec*/ 	.word	0x00002bc0


	//   ....[7]....
        /*00f0*/ 	.word	0x00002bd0


	//   ....[8]....
        /*00f4*/ 	.word	0x00002c00


	//   ....[9]....
        /*00f8*/ 	.word	0x00002c10


	//   ....[10]....
        /*00fc*/ 	.word	0x00004e70


	//   ....[11]....
        /*0100*/ 	.word	0x00004ec0


	//   ....[12]....
        /*0104*/ 	.word	0x00004f20


	//   ....[13]....
        /*0108*/ 	.word	0x00004f80


	//   ....[14]....
        /*010c*/ 	.word	0x00004fe0


	//   ....[15]....
        /*0110*/ 	.word	0x00005040


	//   ....[16]....
        /*0114*/ 	.word	0x000050a0


	//   ....[17]....
        /*0118*/ 	.word	0x00005100


	//   ....[18]....
        /*011c*/ 	.word	0x00005160


	//   ....[19]....
        /*0120*/ 	.word	0x000051c0


	//----- nvinfo : EIATTR_EXIT_INSTR_OFFSETS
	.align		4
.L_2545:
        /*0124*/ 	.byte	0x04, 0x1c
        /*0126*/ 	.short	(.L_2547 - .L_2546)


	//   ....[0]....
.L_2546:
        /*0128*/ 	.word	0x00004d40


	//   ....[1]....
        /*012c*/ 	.word	0x00004e10


	//----- nvinfo : EIATTR_MAX_THREADS
	.align		4
.L_2547:
        /*0130*/ 	.byte	0x04, 0x05
        /*0132*/ 	.short	(.L_2549 - .L_2548)
.L_2548:
        /*0134*/ 	.word	0x00000100
        /*0138*/ 	.word	0x00000001
        /*013c*/ 	.word	0x00000001


	//----- nvinfo : EIATTR_CRS_STACK_SIZE
	.align		4
.L_2549:
        /*0140*/ 	.byte	0x04, 0x1e
        /*0142*/ 	.short	(.L_2551 - .L_2550)
.L_2550:
        /*0144*/ 	.word	0x00000000


	//----- nvinfo : EIATTR_CBANK_PARAM_SIZE
	.align		4
.L_2551:
        /*0148*/ 	.byte	0x03, 0x19
        /*014a*/ 	.short	0x0128


	//----- nvinfo : EIATTR_PARAM_CBANK
	.align		4
        /*014c*/ 	.byte	0x04, 0x0a
        /*014e*/ 	.short	(.L_2553 - .L_2552)
	.align		4
.L_2552:
        /*0150*/ 	.word	index@(.nv.constant0._ZN10layer_norm31ln_parallel_residual_bwd_kernelINS_13Kernel_traitsI6__halfffffjLj6144ELj1ELj1ELj8ELj16ENS_18Kernel_traits_baseILj6144ES2_ffffjLj256EEEEELb1ELb0ELb0EEEvNS_9BwdParamsE)
        /*0154*/ 	.short	0x0210
        /*0156*/ 	.short	0x0128


	//----- nvinfo : EIATTR_SW_WAR
	.align		4
.L_2553:
        /*0158*/ 	.byte	0x04, 0x36
        /*015a*/ 	.short	(.L_2555 - .L_2554)
.L_2554:
        /*015c*/ 	.word	0x00000008
.L_2555:


//--------------------- .nv.info._ZN10layer_norm31ln_parallel_residual_bwd_kernelINS_13Kernel_traitsI6__halfffffjLj6144ELj1ELj1ELj8ELj16ENS_18Kernel_traits_baseILj6144ES2_ffffjLj256EEEEELb1ELb0ELb1EEEvNS_9BwdParamsE --------------------------
	.section	.nv.info._ZN10layer_norm31ln_parallel_residual_bwd_kernelINS_13Kernel_traitsI6__halfffffjLj6144ELj1ELj1ELj8ELj16ENS_18Kernel_traits_baseILj6144ES2_ffffjLj256EEEEELb1ELb0ELb1EEEvNS_9BwdParamsE,"",@"SHT_CUDA_INFO"
	.sectionflags	@""
	.align	4


	//----- nvinfo : EIATTR_CUDA_API_VERSION
	.align		4
        /*0000*/ 	.byte	0x04, 0x37
        /*0002*/ 	.short	(.L_2557 - .L_2556)
.L_2556:
        /*0004*/ 	.word	0x00000082


	//----- nvinfo : EIATTR_KPARAM_INFO
	.align		4
.L_2557:
        /*0008*/ 	.byte	0x04, 0x17
        /*000a*/ 	.short	(.L_2559 - .L_2558)
.L_2558:
        /*000c*/ 	.word	0x00000000
        /*0010*/ 	.short	0x0000
        /*0012*/ 	.short	0x0000
        /*0014*/ 	.byte	0x00, 0xf0, 0xa1, 0x04


	//----- nvinfo : EIATTR_SPARSE_MMA_MASK
	.align		4
.L_2559:
        /*0018*/ 	.byte	0x03, 0x50
        /*001a*/ 	.short	0x0000


	//----- nvinfo : EIATTR_MAXREG_COUNT
	.align		4
        /*001c*/ 	.byte	0x03, 0x1b
        /*001e*/ 	.short	0x00ff


	//----- nvinfo : EIATTR_NUM_BARRIERS
	.align		4
        /*0020*/ 	.byte	0x02, 0x4c
        /*0022*/ 	.byte	0x01
	.zero		1


	//----- nvinfo : EIATTR_ANNOTATIONS
	.align		4
        /*0024*/ 	.byte	0x04, 0x55
        /*0026*/ 	.short	(.L_2561 - .L_2560)


	//   ....[0]....
.L_2560:
        /* <DEDUP_REMOVED lines=24> */


	//----- nvinfo : EIATTR_MERCURY_ISA_VERSION
	.align		4
.L_2561:
        /*0198*/ 	.byte	0x03, 0x5f
        /*019a*/ 	.short	0x0101


	//----- nvinfo : EIATTR_COOP_GROUP_MASK_REGIDS
	.align		4
        /*019c*/ 	.byte	0x04, 0x29
        /*019e*/ 	.short	(.L_2563 - .L_2562)


	//   ....[0]....
.L_2562:
        /*01a0*/ 	.word	0xffffffff


	//   ....[1]....
        /*01a4*/ 	.word	0xffffffff


	//   ....[2]....
        /*01a8*/ 	.word	0xffffffff


	//   ....[3]....
        /*01ac*/ 	.word	0xffffffff


	//   ....[4]....
        /*01b0*/ 	.word	0xffffffff


	//   ....[5]....
        /*01b4*/ 	.word	0xffffffff


	//   ....[6]....
        /*01b8*/ 	.word	0xffffffff


	//   ....[7]....
        /*01bc*/ 	.word	0xffffffff


	//   ....[8]....
        /*01c0*/ 	.word	0xffffffff


	//   ....[9]....
        /*01c4*/ 	.word	0xffffffff


	//   ....[10]....
        /*01c8*/ 	.word	0x0500005a


	//   ....[11]....
        /*01cc*/ 	.word	0x0500005a


	//   ....[12]....
        /*01d0*/ 	.word	0x0500005a


	//   ....[13]....
        /*01d4*/ 	.word	0x0500005a


	//   ....[14]....
        /*01d8*/ 	.word	0x0500005a


	//   ....[15]....
        /*01dc*/ 	.word	0x0500005a


	//   ....[16]....
        /*01e0*/ 	.word	0x0500005a


	//   ....[17]....
        /*01e4*/ 	.word	0x0500005a


	//   ....[18]....
        /*01e8*/ 	.word	0x0500005a


	//   ....[19]....
        /*01ec*/ 	.word	0x0500005a


	//----- nvinfo : EIATTR_COOP_GROUP_INSTR_OFFSETS
	.align		4
.L_2563:
        /*01f0*/ 	.byte	0x04, 0x28
        /*01f2*/ 	.short	(.L_2565 - .L_2564)


	//   ....[0]....
.L_2564:
        /*01f4*/ 	.word	0x000029a0


	//   ....[1]....
        /*01f8*/ 	.word	0x000029c0


	//   ....[2]....
        /*01fc*/ 	.word	0x000029e0


	//   ....[3]....
        /*0200*/ 	.word	0x00002a00


	//   ....[4]....
        /*0204*/ 	.word	0x00002a20


	//   ....[5]....
        /*0208*/ 	.word	0x00002a40


	//   ....[6]....
        /*020c*/ 	.word	0x00002a60


	//   ....[7]....
        /*0210*/ 	.word	0x00002a80


	//   ....[8]....
        /*0214*/ 	.word	0x00002a90


	//   ....[9]....
        /*0218*/ 	.word	0x00002ab0


	//   ....[10]....
        /*021c*/ 	.word	0x00004a40


	//   ....[11]....
        /*0220*/ 	.word	0x00004a90


	//   ....[12]....
        /*0224*/ 	.word	0x00004af0


	//   ....[13]....
        /*0228*/ 	.word	0x00004b40


	//   ....[14]....
        /*022c*/ 	.word	0x00004ba0


	//   ....[15]....
        /*0230*/ 	.word	0x00004bf0


	//   ....[16]....
        /*0234*/ 	.word	0x00004c50


	//   ....[17]....
        /*0238*/ 	.word	0x00004ca0


	//   ....[18]....
        /*023c*/ 	.word	0x00004d00


	//   ....[19]....
        /*0240*/ 	.word	0x00004d50


	//----- nvinfo : EIATTR_EXIT_INSTR_OFFSETS
	.align		4
.L_2565:
        /*0244*/ 	.byte	0x04, 0x1c
        /*0246*/ 	.short	(.L_2567 - .L_2566)


	//   ....[0]....
.L_2566:
        /*0248*/ 	.word	0x000049e0


	//----- nvinfo : EIATTR_MAX_THREADS
	.align		4
.L_2567:
        /*024c*/ 	.byte	0x04, 0x05
        /*024e*/ 	.short	(.L_2569 - .L_2568)
.L_2568:
        /*0250*/ 	.word	0x00000100
        /*0254*/ 	.word	0x00000001
        /*0258*/ 	.word	0x00000001


	//----- nvinfo : EIATTR_CRS_STACK_SIZE
	.align		4
.L_2569:
        /*025c*/ 	.byte	0x04, 0x1e
        /*025e*/ 	.short	(.L_2571 - .L_2570)
.L_2570:
        /*0260*/ 	.word	0x00000000


	//----- nvinfo : EIATTR_CBANK_PARAM_SIZE
	.align		4
.L_2571:
        /*0264*/ 	.byte	0x03, 0x19
        /*0266*/ 	.short	0x0128


	//----- nvinfo : EIATTR_PARAM_CBANK
	.align		4
        /*0268*/ 	.byte	0x04, 0x0a
        /*026a*/ 	.short	(.L_2573 - .L_2572)
	.align		4
.L_2572:
        /*026c*/ 	.word	index@(.nv.constant0._ZN10layer_norm31ln_parallel_residual_bwd_kernelINS_13Kernel_traitsI6__halfffffjLj6144ELj1ELj1ELj8ELj16ENS_18Kernel_traits_baseILj6144ES2_ffffjLj256EEEEELb1ELb0ELb1EEEvNS_9BwdParamsE)
        /*0270*/ 	.short	0x0210
        /*0272*/ 	.short	0x0128


	//----- nvinfo : EIATTR_SW_WAR
	.align		4
.L_2573:
        /*0274*/ 	.byte	0x04, 0x36
        /*0276*/ 	.short	(.L_2575 - .L_2574)
.L_2574:
        /*0278*/ 	.word	0x00000008
.L_2575:


//--------------------- .nv.info._ZN10layer_norm22ln_bwd_finalize_kernelINS_22Kernel_traits_finalizeILj6144E6__halfffffjLb0ELj1024ELj4ENS_18Kernel_traits_baseILj6144ES2_ffffjLj1024EEEEELb0ELb0EEEvNS_9BwdParamsE --------------------------
	.section	.nv.info._ZN10layer_norm22ln_bwd_finalize_kernelINS_22Kernel_traits_finalizeILj6144E6__halfffffjLb0ELj1024ELj4ENS_18Kernel_traits_baseILj6144ES2_ffffjLj1024EEEEELb0ELb0EEEvNS_9BwdParamsE,"",@"SHT_CUDA_INFO"
	.sectionflags	@""
	.align	4


	//----- nvinfo : EIATTR_CUDA_API_VERSION
	.align		4
        /*0000*/ 	.byte	0x04, 0x37
        /*0002*/ 	.short	(.L_2577 - .L_2576)
.L_2576:
        /*0004*/ 	.word	0x00000082


	//----- nvinfo : EIATTR_KPARAM_INFO
	.align		4
.L_2577:
        /*0008*/ 	.byte	0x04, 0x17
        /*000a*/ 	.short	(.L_2579 - .L_2578)
.L_2578:
        /*000c*/ 	.word	0x00000000
        /*0010*/ 	.short	0x0000
        /*0012*/ 	.short	0x0000
        /*0014*/ 	.byte	0x00, 0xf0, 0xa1, 0x04


	//----- nvinfo : EIATTR_SPARSE_MMA_MASK
	.align		4
.L_2579:
        /*0018*/ 	.byte	0x03, 0x50
        /*001a*/ 	.short	0x0000


	//----- nvinfo : EIATTR_MAXREG_COUNT
	.align		4
        /*001c*/ 	.byte	0x03, 0x1b
        /*001e*/ 	.short	0x0040


	//----- nvinfo : EIATTR_NUM_BARRIERS
	.align		4
        /*0020*/ 	.byte	0x02, 0x4c
        /*0022*/ 	.byte	0x01
	.zero		1


	//----- nvinfo : EIATTR_MERCURY_ISA_VERSION
	.align		4
        /*0024*/ 	.byte	0x03, 0x5f
        /*0026*/ 	.short	0x0101


	//----- nvinfo : EIATTR_COOP_GROUP_MASK_REGIDS
	.align		4
        /*0028*/ 	.byte	0x04, 0x29
        /*002a*/ 	.short	(.L_2581 - .L_2580)


	//   ....[0]....
.L_2580:
        /*002c*/ 	.word	0xffffffff


	//   ....[1]....
        /*0030*/ 	.word	0xffffffff


	//   ....[2]....
        /*0034*/ 	.word	0xffffffff


	//   ....[3]....
        /*0038*/ 	.word	0xffffffff


	//   ....[4]....
        /*003c*/ 	.word	0xffffffff


	//   ....[5]....
        /*0040*/ 	.word	0xffffffff


	//   ....[6]....
        /*0044*/ 	.word	0xffffffff


	//   ....[7]....
        /*0048*/ 	.word	0xffffffff


	//   ....[8]....
        /*004c*/ 	.word	0xffffffff


	//   ....[9]....
        /*0050*/ 	.word	0xffffffff


	//   ....[10]....
        /*0054*/ 	.word	0x05000013


	//   ....[11]....
        /*0058*/ 	.word	0x05000013


	//   ....[12]....
        /*005c*/ 	.word	0x05000013


	//   ....[13]....
        /*0060*/ 	.word	0x05000013


	//   ....[14]....
        /*0064*/ 	.word	0x05000013


	//   ....[15]....
        /*0068*/ 	.word	0x05000013


	//   ....[16]....
        /*006c*/ 	.word	0x05000013


	//   ....[17]....
        /*0070*/ 	.word	0x05000013


	//   ....[18]....
        /*0074*/ 	.word	0x05000013


	//   ....[19]....
        /*0078*/ 	.word	0x05000013


	//----- nvinfo : EIATTR_COOP_GROUP_INSTR_OFFSETS
	.align		4
.L_2581:
        /*007c*/ 	.byte	0x04, 0x28
        /*007e*/ 	.short	(.L_2583 - .L_2582)


	//   ....[0]....
.L_2582:
        /*0080*/ 	.word	0x000008e0


	//   ....[1]....
        /*0084*/ 	.word	0x000008f0


	//   ....[2]....
        /*0088*/ 	.word	0x00000920


	//   ....[3]....
        /*008c*/ 	.word	0x00000930


	//   ....[4]....
        /*0090*/ 	.word	0x00000960


	//   ....[5]....
        /*0094*/ 	.word	0x00000970


	//   ....[6]....
        /*0098*/ 	.word	0x000009a0


	//   ....[7]....
        /*009c*/ 	.word	0x000009b0


	//   ....[8]....
        /*00a0*/ 	.word	0x000009e0


	//   ....[9]....
        /*00a4*/ 	.word	0x000009f0


	//   ....[10]....
        /*00a8*/ 	.word	0x00000c10


	//   ....[11]....
        /*00ac*/ 	.word	0x00000c80


	//   ....[12]....
        /*00b0*/ 	.word	0x00000cf0


	//   ....[13]....
        /*00b4*/ 	.word	0x00000d60


	//   ....[14]....
        /*00b8*/ 	.word	0x00000dd0


	//   ....[15]....
        /*00bc*/ 	.word	0x00000e30


	//   ....[16]....
        /*00c0*/ 	.word	0x00000ea0


	//   ....[17]....
        /*00c4*/ 	.word	0x00000f10


	//   ....[18]....
        /*00c8*/ 	.word	0x00000f80


	//   ....[19]....
        /*00cc*/ 	.word	0x00000ff0


	//----- nvinfo : EIATTR_EXIT_INSTR_OFFSETS
	.align		4
.L_2583:
        /*00d0*/ 	.byte	0x04, 0x1c
        /*00d2*/ 	.short	(.L_2585 - .L_2584)


	//   ....[0]....
.L_2584:
        /*00d4*/ 	.word	0x00000070


	//   ....[1]....
        /*00d8*/ 	.word	0x00000bb0


	//----- nvinfo : EIATTR_MAX_THREADS
	.align		4
.L_2585:
        /*00dc*/ 	.byte	0x04, 0x05
        /*00de*/ 	.short	(.L_2587 - .L_2586)
.L_2586:
        /*00e0*/ 	.word	0x00000400
        /*00e4*/ 	.word	0x00000001
        /*00e8*/ 	.word	0x00000001


	//----- nvinfo : EIATTR_CRS_STACK_SIZE
	.align		4
.L_2587:
        /*00ec*/ 	.byte	0x04, 0x1e
        /*00ee*/ 	.short	(.L_2589 - .L_2588)
.L_2588:
        /*00f0*/ 	.word	0x00000000


	//----- nvinfo : EIATTR_CBANK_PARAM_SIZE
	.align		4
.L_2589:
        /*00f4*/ 	.byte	0x03, 0x19
        /*00f6*/ 	.short	0x0128


	//----- nvinfo : EIATTR_PARAM_CBANK
	.align		4
        /*00f8*/ 	.byte	0x04, 0x0a
        /*00fa*/ 	.short	(.L_2591 - .L_2590)
	.align		4
.L_2590:
        /*00fc*/ 	.word	index@(.nv.constant0._ZN10layer_norm22ln_bwd_finalize_kernelINS_22Kernel_traits_finalizeILj6144E6__halfffffjLb0ELj1024ELj4ENS_18Kernel_traits_baseILj6144ES2_ffffjLj1024EEEEELb0ELb0EEEvNS_9BwdParamsE)
        /*0100*/ 	.short	0x0210
        /*0102*/ 	.short	0x0128


	//----- nvinfo : EIATTR_SW_WAR
	.align		4
.L_2591:
        /*0104*/ 	.byte	0x04, 0x36
        /*0106*/ 	.short	(.L_2593 - .L_2592)
.L_2592:
        /*0108*/ 	.word	0x00000008
.L_2593:


//--------------------- .nv.info._ZN10layer_norm40ln_parallel_residual_bwd_finalize_kernelINS_22Kernel_traits_finalizeILj6144E6__halfffffjLb0ELj1024ELj4ENS_18Kernel_traits_baseILj6144ES2_ffffjLj1024EEEEELb0EEEvNS_9BwdParamsE --------------------------
	.section	.nv.info._ZN10layer_norm40ln_parallel_residual_bwd_finalize_kernelINS_22Kernel_traits_finalizeILj6144E6__halfffffjLb0ELj1024ELj4ENS_18Kernel_traits_baseILj6144ES2_ffffjLj1024EEEEELb0EEEvNS_9BwdParamsE,"",@"SHT_CUDA_INFO"
	.sectionflags	@""
	.align	4


	//----- nvinfo : EIATTR_CUDA_API_VERSION
	.align		4
        /*0000*/ 	.byte	0x04, 0x37
        /*0002*/ 	.short	(.L_2595 - .L_2594)
.L_2594:
        /*0004*/ 	.word	0x00000082


	//----- nvinfo : EIATTR_KPARAM_INFO
	.align		4
.L_2595:
        /*0008*/ 	.byte	0x04, 0x17
        /*000a*/ 	.short	(.L_2597 - .L_2596)
.L_2596:
        /*000c*/ 	.word	0x00000000
        /*0010*/ 	.short	0x0000
        /*0012*/ 	.short	0x0000
        /*0014*/ 	.byte	0x00, 0xf0, 0xa1, 0x04


	//----- nvinfo : EIATTR_SPARSE_MMA_MASK
	.align		4
.L_2597:
        /*0018*/ 	.byte	0x03, 0x50
        /*001a*/ 	.short	0x0000


	//----- nvinfo : EIATTR_MAXREG_COUNT
	.align		4
        /*001c*/ 	.byte	0x03, 0x1b
        /*001e*/ 	.short	0x0040


	//----- nvinfo : EIATTR_NUM_BARRIERS
	.align		4
        /*0020*/ 	.byte	0x02, 0x4c
        /*0022*/ 	.byte	0x01
	.zero		1


	//----- nvinfo : EIATTR_MERCURY_ISA_VERSION
	.align		4
        /*0024*/ 	.byte	0x03, 0x5f
        /*0026*/ 	.short	0x0101


	//----- nvinfo : EIATTR_COOP_GROUP_MASK_REGIDS
	.align		4
        /*0028*/ 	.byte	0x04, 0x29
        /*002a*/ 	.short	(.L_2599 - .L_2598)


	//   ....[0]....
.L_2598:
        /*002c*/ 	.word	0xffffffff


	//   ....[1]....
        /*0030*/ 	.word	0xffffffff


	//   ....[2]....
        /*0034*/ 	.word	0xffffffff


	//   ....[3]....
        /*0038*/ 	.word	0xffffffff


	//   ....[4]....
        /*003c*/ 	.word	0xffffffff


	//   ....[5]....
        /*0040*/ 	.word	0xffffffff


	//   ....[6]....
        /*0044*/ 	.word	0xffffffff


	//   ....[7]....
        /*0048*/ 	.word	0xffffffff


	//   ....[8]....
        /*004c*/ 	.word	0xffffffff


	//   ....[9]....
        /*0050*/ 	.word	0xffffffff


	//   ....[10]....
        /*0054*/ 	.word	0xffffffff


	//   ....[11]....
        /*0058*/ 	.word	0xffffffff


	//   ....[12]....
        /*005c*/ 	.word	0xffffffff


	//   ....[13]....
        /*0060*/ 	.word	0xffffffff


	//   ....[14]....
        /*0064*/ 	.word	0xffffffff


	//   ....[15]....
        /*0068*/ 	.word	0xffffffff


	//   ....[16]....
        /*006c*/ 	.word	0xffffffff


	//   ....[17]....
        /*0070*/ 	.word	0xffffffff


	//   ....[18]....
        /*0074*/ 	.word	0xffffffff


	//   ....[19]....
        /*0078*/ 	.word	0xffffffff


	//   ....[20]....
        /*007c*/ 	.word	0x0500000c


	//   ....[21]....
        /*0080*/ 	.word	0x0500000c


	//   ....[22]....
        /*0084*/ 	.word	0x0500000c


	//   ....[23]....
        /*0088*/ 	.word	0x0500000c


	//   ....[24]....
        /*008c*/ 	.word	0x0500000c


	//   ....[25]....
        /*0090*/ 	.word	0x0500000c


	//   ....[26]....
        /*0094*/ 	.word	0x0500000c


	//   ....[27]....
        /*0098*/ 	.word	0x0500000c


	//   ....[28]....
        /*009c*/ 	.word	0x0500000c


	//   ....[29]....
        /*00a0*/ 	.word	0x0500000c


	//   ....[30]....
        /*00a4*/ 	.word	0x0500000c


	//   ....[31]....
        /*00a8*/ 	.word	0x0500000c


	//   ....[32]....
        /*00ac*/ 	.word	0x0500000c


	//   ....[33]....
        /*00b0*/ 	.word	0x0500000c


	//   ....[34]....
        /*00b4*/ 	.word	0x0500000c


	//   ....[35]....
        /*00b8*/ 	.word	0x0500000c


	//   ....[36]....
        /*00bc*/ 	.word	0x0500000c


	//   ....[37]....
        /*00c0*/ 	.word	0x0500000c


	//   ....[38]....
        /*00c4*/ 	.word	0x0500000c


	//   ....[39]....
        /*00c8*/ 	.word	0x0500000c


	//----- nvinfo : EIATTR_COOP_GROUP_INSTR_OFFSETS
	.align		4
.L_2599:
        /*00cc*/ 	.byte	0x04, 0x28
        /*00ce*/ 	.short	(.L_2601 - .L_2600)


	//   ....[0]....
.L_2600:
        /*00d0*/ 	.word	0x00000ce0


	//   ....[1]....
        /*00d4*/ 	.word	0x00000cf0


	//   ....[2]....
        /*00d8*/ 	.word	0x00000d00


	//   ....[3]....
        /*00dc*/ 	.word	0x00000d10


	//   ....[4]....
        /*00e0*/ 	.word	0x00000d40


	//   ....[5]....
        /*00e4*/ 	.word	0x00000d70


	//   ....[6]....
        /*00e8*/ 	.word	0x00000d80


	//   ....[7]....
        /*00ec*/ 	.word	0x00000d90


	//   ....[8]....
        /*00f0*/ 	.word	0x00000db0


	//   ....[9]....
        /*00f4*/ 	.word	0x00000df0


	//   ....[10]....
        /*00f8*/ 	.word	0x00000e00


	//   ....[11]....
        /*00fc*/ 	.word	0x00000e10


	//   ....[12]....
        /*0100*/ 	.word	0x00000e30


	//   ....[13]....
        /*0104*/ 	.word	0x00000e70


	//   ....[14]....
        /*0108*/ 	.word	0x00000e80


	//   ....[15]....
        /*010c*/ 	.word	0x00000e90


	//   ....[16]....
        /*0110*/ 	.word	0x00000eb0


	//   ....[17]....
        /*0114*/ 	.word	0x00000ee0


	//   ....[18]....
        /*0118*/ 	.word	0x00000f00


	//   ....[19]....
        /*011c*/ 	.word	0x00000f10


	//   ....[20]....
        /*0120*/ 	.word	0x00001230


	//   ....[21]....
        /*0124*/ 	.word	0x00001290


	//   ....[22]....
        /*0128*/ 	.word	0x000012f0


	//   ....[23]....
        /*012c*/ 	.word	0x00001350


	//   ....[24]....
        /*0130*/ 	.word	0x000013b0


	//   ....[25]....
        /*0134*/ 	.word	0x00001410


	//   ....[26]....
        /*0138*/ 	.word	0x00001480


	//   ....[27]....
        /*013c*/ 	.word	0x000014f0


	//   ....[28]....
        /*0140*/ 	.word	0x00001560


	//   ....[29]....
        /*0144*/ 	.word	0x000015d0


	//   ....[30]....
        /*0148*/ 	.word	0x00001630


	//   ....[31]....
        /*014c*/ 	.word	0x000016a0


	//   ....[32]....
        /*0150*/ 	.word	0x00001710


	//   ....[33]....
        /*0154*/ 	.word	0x00001780


	//   ....[34]....
        /*0158*/ 	.word	0x000017f0


	//   ....[35]....
        /*015c*/ 	.word	0x00001850


	//   ....[36]....
        /*0160*/ 	.word	0x000018c0


	//   ....[37]....
        /*0164*/ 	.word	0x00001930


	//   ....[38]....
        /*0168*/ 	.word	0x000019a0


	//   ....[39]....
        /*016c*/ 	.word	0x00001a10


	//----- nvinfo : EIATTR_EXIT_INSTR_OFFSETS
	.align		4
.L_2601:
        /*0170*/ 	.byte	0x04, 0x1c
        /*0172*/ 	.short	(.L_2603 - .L_2602)


	//   ....[0]....
.L_2602:
        /*0174*/ 	.word	0x00000070


	//   ....[1]....
        /*0178*/ 	.word	0x000011d0


	//----- nvinfo : EIATTR_MAX_THREADS
	.align		4
.L_2603:
        /*017c*/ 	.byte	0x04, 0x05
        /*017e*/ 	.short	(.L_2605 - .L_2604)
.L_2604:
        /*0180*/ 	.word	0x00000400
        /*0184*/ 	.word	0x00000001
        /*0188*/ 	.word	0x00000001


	//----- nvinfo : EIATTR_CRS_STACK_SIZE
	.align		4
.L_2605:
        /*018c*/ 	.byte	0x04, 0x1e
        /*018e*/ 	.short	(.L_2607 - .L_2606)
.L_2606:
        /*0190*/ 	.word	0x00000000


	//----- nvinfo : EIATTR_CBANK_PARAM_SIZE
	.align		4
.L_2607:
        /*0194*/ 	.byte	0x03, 0x19
        /*0196*/ 	.short	0x0128


	//----- nvinfo : EIATTR_PARAM_CBANK
	.align		4
        /*0198*/ 	.byte	0x04, 0x0a
        /*019a*/ 	.short	(.L_2609 - .L_2608)
	.align		4
.L_2608:
        /*019c*/ 	.word	index@(.nv.constant0._ZN10layer_norm40ln_parallel_residual_bwd_finalize_kernelINS_22Kernel_traits_finalizeILj6144E6__halfffffjLb0ELj1024ELj4ENS_18Kernel_traits_baseILj6144ES2_ffffjLj1024EEEEELb0EEEvNS_9BwdParamsE)
        /*01a0*/ 	.short	0x0210
        /*01a2*/ 	.short	0x0128


	//----- nvinfo : EIATTR_SW_WAR
	.align		4
.L_2609:
        /*01a4*/ 	.byte	0x04, 0x36
        /*01a6*/ 	.short	(.L_2611 - .L_2610)
.L_2610:
        /*01a8*/ 	.word	0x00000008
.L_2611:


//--------------------- .nv.info._ZN10layer_norm31ln_parallel_residual_bwd_kernelINS_13Kernel_traitsI6__halfffffjLj6144ELj1ELj1ELj8ELj16ENS_18Kernel_traits_baseILj6144ES2_ffffjLj256EEEEELb1ELb1ELb0EEEvNS_9BwdParamsE --------------------------
	.section	.nv.info._ZN10layer_norm31ln_parallel_residual_bwd_kernelINS_13Kernel_traitsI6__halfffffjLj6144ELj1ELj1ELj8ELj16ENS_18Kernel_traits_baseILj6144ES2_ffffjLj256EEEEELb1ELb1ELb0EEEvNS_9BwdParamsE,"",@"SHT_CUDA_INFO"
	.sectionflags	@""
	.align	4


	//----- nvinfo : EIATTR_CUDA_API_VERSION
	.align		4
        /*0000*/ 	.byte	0x04, 0x37
        /*0002*/ 	.short	(.L_2613 - .L_2612)
.L_2612:
        /*0004*/ 	.word	0x00000082


	//----- nvinfo : EIATTR_KPARAM_INFO
	.align		4
.L_2613:
        /*0008*/ 	.byte	0x04, 0x17
        /*000a*/ 	.short	(.L_2615 - .L_2614)
.L_2614:
        /*000c*/ 	.word	0x00000000
        /*0010*/ 	.short	0x0000
        /*0012*/ 	.short	0x0000
        /*0014*/ 	.byte	0x00, 0xf0, 0xa1, 0x04


	//----- nvinfo : EIATTR_SPARSE_MMA_MASK
	.align		4
.L_2615:
        /*0018*/ 	.byte	0x03, 0x50
        /*001a*/ 	.short	0x0000


	//----- nvinfo : EIATTR_MAXREG_COUNT
	.align		4
        /*001c*/ 	.byte	0x03, 0x1b
        /*001e*/ 	.short	0x00ff


	//----- nvinfo : EIATTR_NUM_BARRIERS
	.align		4
        /*0020*/ 	.byte	0x02, 0x4c
        /*0022*/ 	.byte	0x01
	.zero		1


	//----- nvinfo : EIATTR_MERCURY_ISA_VERSION
	.align		4
        /*0024*/ 	.byte	0x03, 0x5f
        /*0026*/ 	.short	0x0101


	//----- nvinfo : EIATTR_COOP_GROUP_MASK_REGIDS
	.align		4
        /*0028*/ 	.byte	0x04, 0x29
        /*002a*/ 	.short	(.L_2617 - .L_2616)


	//   ....[0]....
.L_2616:
        /*002c*/ 	.word	0xffffffff


	//   ....[1]....
        /*0030*/ 	.word	0xffffffff


	//   ....[2]....
        /*0034*/ 	.word	0xffffffff


	//   ....[3]....
        /*0038*/ 	.word	0xffffffff


	//   ....[4]....
        /*003c*/ 	.word	0xffffffff


	//   ....[5]....
        /*0040*/ 	.word	0xffffffff


	//   ....[6]....
        /*0044*/ 	.word	0xffffffff


	//   ....[7]....
        /*0048*/ 	.word	0xffffffff


	//   ....[8]....
        /*004c*/ 	.word	0xffffffff


	//   ....[9]....
        /*0050*/ 	.word	0xffffffff


	//   ....[10]....
        /*0054*/ 	.word	0x05000082


	//   ....[11]....
        /*0058*/ 	.word	0x05000082


	//   ....[12]....
        /*005c*/ 	.word	0x05000082


	//   ....[13]....
        /*0060*/ 	.word	0x05000082


	//   ....[14]....
        /*0064*/ 	.word	0x05000082


	//   ....[15]....
        /*0068*/ 	.word	0x05000082


	//   ....[16]....
        /*006c*/ 	.word	0x05000082


	//   ....[17]....
        /*0070*/ 	.word	0x05000082


	//   ....[18]....
        /*0074*/ 	.word	0x05000082


	//   ....[19]....
        /*0078*/ 	.word	0x05000082


	//----- nvinfo : EIATTR_COOP_GROUP_INSTR_OFFSETS
	.align		4
.L_2617:
        /*007c*/ 	.byte	0x04, 0x28
        /*007e*/ 	.short	(.L_2619 - .L_2618)


	//   ....[0]....
.L_2618:
        /*0080*/ 	.word	0x00001e80


	//   ....[1]....
        /*0084*/ 	.word	0x00001e90


	//   ....[2]....
        /*0088*/ 	.word	0x00001ec0


	//   ....[3]....
        /*008c*/ 	.word	0x00001ed0


	//   ....[4]....
        /*0090*/ 	.word	0x00001f00


	//   ....[5]....
        /*0094*/ 	.word	0x00001f10


	//   ....[6]....
        /*0098*/ 	.word	0x00001f40


	//   ....[7]....
        /*009c*/ 	.word	0x00001f50


	//   ....[8]....
        /*00a0*/ 	.word	0x00001f80


	//   ....[9]....
        /*00a4*/ 	.word	0x00001f90


	//   ....[10]....
        /*00a8*/ 	.word	0x00003eb0


	//   ....[11]....
        /*00ac*/ 	.word	0x00003f00


	//   ....[12]....
        /*00b0*/ 	.word	0x00003f70


	//   ....[13]....
        /*00b4*/ 	.word	0x00003fd0


	//   ....[14]....
        /*00b8*/ 	.word	0x00004040


	//   ....[15]....
        /*00bc*/ 	.word	0x000040a0


	//   ....[16]....
        /*00c0*/ 	.word	0x00004110


	//   ....[17]....
        /*00c4*/ 	.word	0x00004170


	//   ....[18]....
        /*00c8*/ 	.word	0x000041e0


	//   ....[19]....
        /*00cc*/ 	.word	0x00004240


	//----- nvinfo : EIATTR_EXIT_INSTR_OFFSETS
	.align		4
.L_2619:
        /*00d0*/ 	.byte	0x04, 0x1c
        /*00d2*/ 	.short	(.L_2621 - .L_2620)


	//   ....[0]....
.L_2620:
        /*00d4*/ 	.word	0x00003dd0


	//   ....[1]....
        /*00d8*/ 	.word	0x00003e50


	//----- nvinfo : EIATTR_MAX_THREADS
	.align		4
.L_2621:
        /*00dc*/ 	.byte	0x04, 0x05
        /*00de*/ 	.short	(.L_2623 - .L_2622)
.L_2622:
        /*00e0*/ 	.word	0x00000100
        /*00e4*/ 	.word	0x00000001
        /*00e8*/ 	.word	0x00000001


	//----- nvinfo : EIATTR_CRS_STACK_SIZE
	.align		4
.L_2623:
        /*00ec*/ 	.byte	0x04, 0x1e
        /*00ee*/ 	.short	(.L_2625 - .L_2624)
.L_2624:
        /*00f0*/ 	.word	0x00000000


	//----- nvinfo : EIATTR_CBANK_PARAM_SIZE
	.align		4
.L_2625:
        /*00f4*/ 	.byte	0x03, 0x19
        /*00f6*/ 	.short	0x0128


	//----- nvinfo : EIATTR_PARAM_CBANK
	.align		4
        /*00f8*/ 	.byte	0x04, 0x0a
        /*00fa*/ 	.short	(.L_2627 - .L_2626)
	.align		4
.L_2626:
        /*00fc*/ 	.word	index@(.nv.constant0._ZN10layer_norm31ln_parallel_residual_bwd_kernelINS_13Kernel_traitsI6__halfffffjLj6144ELj1ELj1ELj8ELj16ENS_18Kernel_traits_baseILj6144ES2_ffffjLj256EEEEELb1ELb1ELb0EEEvNS_9BwdParamsE)
        /*0100*/ 	.short	0x0210
        /*0102*/ 	.short	0x0128


	//----- nvinfo : EIATTR_SW_WAR
	.align		4
.L_2627:
        /*0104*/ 	.byte	0x04, 0x36
        /*0106*/ 	.short	(.L_2629 - .L_2628)
.L_2628:
        /*0108*/ 	.word	0x00000008
.L_2629:


//--------------------- .nv.info._ZN10layer_norm22ln_bwd_finalize_kernelINS_22Kernel_traits_finalizeILj6144E6__halfffffjLb0ELj1024ELj4ENS_18Kernel_traits_baseILj6144ES2_ffffjLj1024EEEEELb0ELb1EEEvNS_9BwdParamsE --------------------------
	.section	.nv.info._ZN10layer_norm22ln_bwd_finalize_kernelINS_22Kernel_traits_finalizeILj6144E6__halfffffjLb0ELj1024ELj4ENS_18Kernel_traits_baseILj6144ES2_ffffjLj1024EEEEELb0ELb1EEEvNS_9BwdParamsE,"",@"SHT_CUDA_INFO"
	.sectionflags	@""
	.align	4


	//----- nvinfo : EIATTR_CUDA_API_VERSION
	.align		4
        /*0000*/ 	.byte	0x04, 0x37
        /*0002*/ 	.short	(.L_2631 - .L_2630)
.L_2630:
        /*0004*/ 	.word	0x00000082


	//----- nvinfo : EIATTR_KPARAM_INFO
	.align		4
.L_2631:
        /*0008*/ 	.byte	0x04, 0x17
        /*000a*/ 	.short	(.L_2633 - .L_2632)
.L_2632:
        /*000c*/ 	.word	0x00000000
        /*0010*/ 	.short	0x0000
        /*0012*/ 	.short	0x0000
        /*0014*/ 	.byte	0x00, 0xf0, 0xa1, 0x04


	//----- nvinfo : EIATTR_SPARSE_MMA_MASK
	.align		4
.L_2633:
        /*0018*/ 	.byte	0x03, 0x50
        /*001a*/ 	.short	0x0000


	//----- nvinfo : EIATTR_MAXREG_COUNT
	.align		4
        /*001c*/ 	.byte	0x03, 0x1b
        /*001e*/ 	.short	0x0040


	//----- nvinfo : EIATTR_NUM_BARRIERS
	.align		4
        /*0020*/ 	.byte	0x02, 0x4c
        /*0022*/ 	.byte	0x01
	.zero		1


	//----- nvinfo : EIATTR_MERCURY_ISA_VERSION
	.align		4
        /*0024*/ 	.byte	0x03, 0x5f
        /*0026*/ 	.short	0x0101


	//----- nvinfo : EIATTR_COOP_GROUP_MASK_REGIDS
	.align		4
        /*0028*/ 	.byte	0x04, 0x29
        /*002a*/ 	.short	(.L_2635 - .L_2634)


	//   ....[0]....
.L_2634:
        /*002c*/ 	.word	0xffffffff


	//   ....[1]....
        /*0030*/ 	.word	0xffffffff


	//   ....[2]....
        /*0034*/ 	.word	0xffffffff


	//   ....[3]....
        /*0038*/ 	.word	0xffffffff


	//   ....[4]....
        /*003c*/ 	.word	0xffffffff


	//   ....[5]....
        /*0040*/ 	.word	0xffffffff


	//   ....[6]....
        /*0044*/ 	.word	0xffffffff


	//   ....[7]....
        /*0048*/ 	.word	0xffffffff


	//   ....[8]....
        /*004c*/ 	.word	0xffffffff


	//   ....[9]....
        /*0050*/ 	.word	0xffffffff


	//   ....[10]....
        /*0054*/ 	.word	0x05000011


	//   ....[11]....
        /*0058*/ 	.word	0x05000011


	//   ....[12]....
        /*005c*/ 	.word	0x05000011


	//   ....[13]....
        /*0060*/ 	.word	0x05000011


	//   ....[14]....
        /*0064*/ 	.word	0x05000011


	//   ....[15]....
        /*0068*/ 	.word	0x05000011


	//   ....[16]....
        /*006c*/ 	.word	0x05000011


	//   ....[17]....
        /*0070*/ 	.word	0x05000011


	//   ....[18]....
        /*0074*/ 	.word	0x05000011


	//   ....[19]....
        /*0078*/ 	.word	0x05000011


	//----- nvinfo : EIATTR_COOP_GROUP_INSTR_OFFSETS
	.align		4
.L_2635:
        /*007c*/ 	.byte	0x04, 0x28
        /*007e*/ 	.short	(.L_2637 - .L_2636)


	//   ....[0]....
.L_2636:
        /*0080*/ 	.word	0x000008e0


	//   ....[1]....
        /*0084*/ 	.word	0x000008f0


	//   ....[2]....
        /*0088*/ 	.word	0x00000920


	//   ....[3]....
        /*008c*/ 	.word	0x00000930


	//   ....[4]....
        /*0090*/ 	.word	0x00000960


	//   ....[5]....
        /*0094*/ 	.word	0x00000970


	//   ....[6]....
        /*0098*/ 	.word	0x000009a0


	//   ....[7]....
        /*009c*/ 	.word	0x000009b0


	//   ....[8]....
        /*00a0*/ 	.word	0x000009e0


	//   ....[9]....
        /*00a4*/ 	.word	0x000009f0


	//   ....[10]....
        /*00a8*/ 	.word	0x00000bf0


	//   ....[11]....
        /*00ac*/ 	.word	0x00000c60


	//   ....[12]....
        /*00b0*/ 	.word	0x00000cd0


	//   ....[13]....
        /*00b4*/ 	.word	0x00000d40


	//   ....[14]....
        /*00b8*/ 	.word	0x00000db0


	//   ....[15]....
        /*00bc*/ 	.word	0x00000e10


	//   ....[16]....
        /*00c0*/ 	.word	0x00000e80


	//   ....[17]....
        /*00c4*/ 	.word	0x00000ef0


	//   ....[18]....
        /*00c8*/ 	.word	0x00000f60


	//   ....[19]....
        /*00cc*/ 	.word	0x00000fd0


	//----- nvinfo : EIATTR_EXIT_INSTR_OFFSETS
	.align		4
.L_2637:
        /*00d0*/ 	.byte	0x04, 0x1c
        /*00d2*/ 	.short	(.L_2639 - .L_2638)


	//   ....[0]....
.L_2638:
        /*00d4*/ 	.word	0x00000070


	//   ....[1]....
        /*00d8*/ 	.word	0x00000b90


	//----- nvinfo : EIATTR_MAX_THREADS
	.align		4
.L_2639:
        /*00dc*/ 	.byte	0x04, 0x05
        /*00de*/ 	.short	(.L_2641 - .L_2640)
.L_2640:
        /*00e0*/ 	.word	0x00000400
        /*00e4*/ 	.word	0x00000001
        /*00e8*/ 	.word	0x00000001


	//----- nvinfo : EIATTR_CRS_STACK_SIZE
	.align		4
.L_2641:
        /*00ec*/ 	.byte	0x04, 0x1e
        /*00ee*/ 	.short	(.L_2643 - .L_2642)
.L_2642:
        /*00f0*/ 	.word	0x00000000


	//----- nvinfo : EIATTR_CBANK_PARAM_SIZE
	.align		4
.L_2643:
        /*00f4*/ 	.byte	0x03, 0x19
        /*00f6*/ 	.short	0x0128


	//----- nvinfo : EIATTR_PARAM_CBANK
	.align		4
        /*00f8*/ 	.byte	0x04, 0x0a
        /*00fa*/ 	.short	(.L_2645 - .L_2644)
	.align		4
.L_2644:
        /*00fc*/ 	.word	index@(.nv.constant0._ZN10layer_norm22ln_bwd_finalize_kernelINS_22Kernel_traits_finalizeILj6144E6__halfffffjLb0ELj1024ELj4ENS_18Kernel_traits_baseILj6144ES2_ffffjLj1024EEEEELb0ELb1EEEvNS_9BwdParamsE)
        /*0100*/ 	.short	0x0210
        /*0102*/ 	.short	0x0128


	//----- nvinfo : EIATTR_SW_WAR
	.align		4
.L_2645:
        /*0104*/ 	.byte	0x04, 0x36
        /*0106*/ 	.short	(.L_2647 - .L_2646)
.L_2646:
        /*0108*/ 	.word	0x00000008
.L_2647:


//--------------------- .nv.info._ZN10layer_norm40ln_parallel_residual_bwd_finalize_kernelINS_22Kernel_traits_finalizeILj6144E6__halfffffjLb0ELj1024ELj4ENS_18Kernel_traits_baseILj6144ES2_ffffjLj1024EEEEELb1EEEvNS_9BwdParamsE --------------------------
	.section	.nv.info._ZN10layer_norm40ln_parallel_residual_bwd_finalize_kernelINS_22Kernel_traits_finalizeILj6144E6__halfffffjLb0ELj1024ELj4ENS_18Kernel_traits_baseILj6144ES2_ffffjLj1024EEEEELb1EEEvNS_9BwdParamsE,"",@"SHT_CUDA_INFO"
	.sectionflags	@""
	.align	4


	//----- nvinfo : EIATTR_CUDA_API_VERSION
	.align		4
        /*0000*/ 	.byte	0x04, 0x37
        /*0002*/ 	.short	(.L_2649 - .L_2648)
.L_2648:
        /*0004*/ 	.word	0x00000082


	//----- nvinfo : EIATTR_KPARAM_INFO
	.align		4
.L_2649:
        /*0008*/ 	.byte	0x04, 0x17
        /*000a*/ 	.short	(.L_2651 - .L_2650)
.L_2650:
        /*000c*/ 	.word	0x00000000
        /*0010*/ 	.short	0x0000
        /*0012*/ 	.short	0x0000
        /*0014*/ 	.byte	0x00, 0xf0, 0xa1, 0x04


	//----- nvinfo : EIATTR_SPARSE_MMA_MASK
	.align		4
.L_2651:
        /*0018*/ 	.byte	0x03, 0x50
        /*001a*/ 	.short	0x0000


	//----- nvinfo : EIATTR_MAXREG_COUNT
	.align		4
        /*001c*/ 	.byte	0x03, 0x1b
        /*001e*/ 	.short	0x0040


	//----- nvinfo : EIATTR_NUM_BARRIERS
	.align		4
        /*0020*/ 	.byte	0x02, 0x4c
        /*0022*/ 	.byte	0x01
	.zero		1


	//----- nvinfo : EIATTR_MERCURY_ISA_VERSION
	.align		4
        /*0024*/ 	.byte	0x03, 0x5f
        /*0026*/ 	.short	0x0101


	//----- nvinfo : EIATTR_COOP_GROUP_MASK_REGIDS
	.align		4
        /*0028*/ 	.byte	0x04, 0x29
        /*002a*/ 	.short	(.L_2653 - .L_2652)


	//   ....[0]....
.L_2652:
        /*002c*/ 	.word	0xffffffff


	//   ....[1]....
        /*0030*/ 	.word	0xffffffff


	//   ....[2]....
        /*0034*/ 	.word	0xffffffff


	//   ....[3]....
        /*0038*/ 	.word	0xffffffff


	//   ....[4]....
        /*003c*/ 	.word	0xffffffff


	//   ....[5]....
        /*0040*/ 	.word	0xffffffff


	//   ....[6]....
        /*0044*/ 	.word	0xffffffff


	//   ....[7]....
        /*0048*/ 	.word	0xffffffff


	//   ....[8]....
        /*004c*/ 	.word	0xffffffff


	//   ....[9]....
        /*0050*/ 	.word	0xffffffff


	//   ....[10]....
        /*0054*/ 	.word	0xffffffff


	//   ....[11]....
        /*0058*/ 	.word	0xffffffff


	//   ....[12]....
        /*005c*/ 	.word	0xffffffff


	//   ....[13]....
        /*0060*/ 	.word	0xffffffff


	//   ....[14]....
        /*0064*/ 	.word	0xffffffff


	//   ....[15]....
        /*0068*/ 	.word	0xffffffff


	//   ....[16]....
        /*006c*/ 	.word	0xffffffff


	//   ....[17]....
        /*0070*/ 	.word	0xffffffff


	//   ....[18]....
        /*0074*/ 	.word	0xffffffff


	//   ....[19]....
        /*0078*/ 	.word	0xffffffff


	//   ....[20]....
        /*007c*/ 	.word	0x0500000b


	//   ....[21]....
        /*0080*/ 	.word	0x0500000b


	//   ....[22]....
        /*0084*/ 	.word	0x0500000b


	//   ....[23]....
        /*0088*/ 	.word	0x0500000b


	//   ....[24]....
        /*008c*/ 	.word	0x0500000b


	//   ....[25]....
        /*0090*/ 	.word	0x0500000b


	//   ....[26]....
        /*0094*/ 	.word	0x0500000b


	//   ....[27]....
        /*0098*/ 	.word	0x0500000b


	//   ....[28]....
        /*009c*/ 	.word	0x0500000b


	//   ....[29]....
        /*00a0*/ 	.word	0x0500000b


	//   ....[30]....
        /*00a4*/ 	.word	0x0500000b


	//   ....[31]....
        /*00a8*/ 	.word	0x0500000b


	//   ....[32]....
        /*00ac*/ 	.word	0x0500000b


	//   ....[33]....
        /*00b0*/ 	.word	0x0500000b


	//   ....[34]....
        /*00b4*/ 	.word	0x0500000b


	//   ....[35]....
        /*00b8*/ 	.word	0x0500000b


	//   ....[36]....
        /*00bc*/ 	.word	0x0500000b


	//   ....[37]....
        /*00c0*/ 	.word	0x0500000b


	//   ....[38]....
        /*00c4*/ 	.word	0x0500000b


	//   ....[39]....
        /*00c8*/ 	.word	0x0500000b


	//----- nvinfo : EIATTR_COOP_GROUP_INSTR_OFFSETS
	.align		4
.L_2653:
        /*00cc*/ 	.byte	0x04, 0x28
        /*00ce*/ 	.short	(.L_2655 - .L_2654)


	//   ....[0]....
.L_2654:
        /*00d0*/ 	.word	0x00000ce0


	//   ....[1]....
        /*00d4*/ 	.word	0x00000cf0


	//   ....[2]....
        /*00d8*/ 	.word	0x00000d00


	//   ....[3]....
        /*00dc*/ 	.word	0x00000d10


	//   ....[4]....
        /*00e0*/ 	.word	0x00000d40


	//   ....[5]....
        /*00e4*/ 	.word	0x00000d70


	//   ....[6]....
        /*00e8*/ 	.word	0x00000d80


	//   ....[7]....
        /*00ec*/ 	.word	0x00000d90


	//   ....[8]....
        /*00f0*/ 	.word	0x00000db0


	//   ....[9]....
        /*00f4*/ 	.word	0x00000df0


	//   ....[10]....
        /*00f8*/ 	.word	0x00000e00


	//   ....[11]....
        /*00fc*/ 	.word	0x00000e10


	//   ....[12]....
        /*0100*/ 	.word	0x00000e30


	//   ....[13]....
        /*0104*/ 	.word	0x00000e70


	//   ....[14]....
        /*0108*/ 	.word	0x00000e80


	//   ....[15]....
        /*010c*/ 	.word	0x00000e90


	//   ....[16]....
        /*0110*/ 	.word	0x00000eb0


	//   ....[17]....
        /*0114*/ 	.word	0x00000ee0


	//   ....[18]....
        /*0118*/ 	.word	0x00000f00


	//   ....[19]....
        /*011c*/ 	.word	0x00000f10


	//   ....[20]....
        /*0120*/ 	.word	0x00001210


	//   ....[21]....
        /*0124*/ 	.word	0x00001270


	//   ....[22]....
        /*0128*/ 	.word	0x000012d0


	//   ....[23]....
        /*012c*/ 	.word	0x00001330


	//   ....[24]....
        /*0130*/ 	.word	0x00001390


	//   ....[25]....
        /*0134*/ 	.word	0x000013f0


	//   ....[26]....
        /*0138*/ 	.word	0x00001460


	//   ....[27]....
        /*013c*/ 	.word	0x000014d0


	//   ....[28]....
        /*0140*/ 	.word	0x00001540


	//   ....[29]....
        /*0144*/ 	.word	0x000015b0


	//   ....[30]....
        /*0148*/ 	.word	0x00001610


	//   ....[31]....
        /*014c*/ 	.word	0x00001680


	//   ....[32]....
        /*0150*/ 	.word	0x000016f0


	//   ....[33]....
        /*0154*/ 	.word	0x00001760


	//   ....[34]....
        /*0158*/ 	.word	0x000017d0


	//   ....[35]....
        /*015c*/ 	.word	0x00001830


	//   ....[36]....
        /*0160*/ 	.word	0x000018a0


	//   ....[37]....
        /*0164*/ 	.word	0x00001910


	//   ....[38]....
        /*0168*/ 	.word	0x00001980


	//   ....[39]....
        /*016c*/ 	.word	0x000019f0


	//----- nvinfo : EIATTR_EXIT_INSTR_OFFSETS
	.align		4
.L_2655:
        /*0170*/ 	.byte	0x04, 0x1c
        /*0172*/ 	.short	(.L_2657 - .L_2656)


	//   ....[0]....
.L_2656:
        /*0174*/ 	.word	0x00000070


	//   ....[1]....
        /*0178*/ 	.word	0x000011b0


	//----- nvinfo : EIATTR_MAX_THREADS
	.align		4
.L_2657:
        /*017c*/ 	.byte	0x04, 0x05
        /*017e*/ 	.short	(.L_2659 - .L_2658)
.L_2658:
        /*0180*/ 	.word	0x00000400
        /*0184*/ 	.word	0x00000001
        /*0188*/ 	.word	0x00000001


	//----- nvinfo : EIATTR_CRS_STACK_SIZE
	.align		4
.L_2659:
        /*018c*/ 	.byte	0x04, 0x1e
        /*018e*/ 	.short	(.L_2661 - .L_2660)
.L_2660:
        /*0190*/ 	.word	0x00000000


	//----- nvinfo : EIATTR_CBANK_PARAM_SIZE
	.align		4
.L_2661:
        /*0194*/ 	.byte	0x03, 0x19
        /*0196*/ 	.short	0x0128


	//----- nvinfo : EIATTR_PARAM_CBANK
	.align		4
        /*0198*/ 	.byte	0x04, 0x0a
        /*019a*/ 	.short	(.L_2663 - .L_2662)
	.align		4
.L_2662:
        /*019c*/ 	.word	index@(.nv.constant0._ZN10layer_norm40ln_parallel_residual_bwd_finalize_kernelINS_22Kernel_traits_finalizeILj6144E6__halfffffjLb0ELj1024ELj4ENS_18Kernel_traits_baseILj6144ES2_ffffjLj1024EEEEELb1EEEvNS_9BwdParamsE)
        /*01a0*/ 	.short	0x0210
        /*01a2*/ 	.short	0x0128


	//----- nvinfo : EIATTR_SW_WAR
	.align		4
.L_2663:
        /*01a4*/ 	.byte	0x04, 0x36
        /*01a6*/ 	.short	(.L_2665 - .L_2664)
.L_2664:
        /*01a8*/ 	.word	0x00000008
.L_2665:


//--------------------- .nv.info._ZN10layer_norm31ln_parallel_residual_bwd_kernelINS_13Kernel_traitsI6__halfffffjLj6144ELj1ELj1ELj8ELj16ENS_18Kernel_traits_baseILj6144ES2_ffffjLj256EEEEELb1ELb1ELb1EEEvNS_9BwdParamsE --------------------------
	.section	.nv.info._ZN10layer_norm31ln_parallel_residual_bwd_kernelINS_13Kernel_traitsI6__halfffffjLj6144ELj1ELj1ELj8ELj16ENS_18Kernel_traits_baseILj6144ES2_ffffjLj256EEEEELb1ELb1ELb1EEEvNS_9BwdParamsE,"",@"SHT_CUDA_INFO"
	.sectionflags	@""
	.align	4


	//----- nvinfo : EIATTR_CUDA_API_VERSION
	.align		4
        /*0000*/ 	.byte	0x04, 0x37
        /*0002*/ 	.short	(.L_2667 - .L_2666)
.L_2666:
        /*0004*/ 	.word	0x00000082


	//----- nvinfo : EIATTR_KPARAM_INFO
	.align		4
.L_2667:
        /*0008*/ 	.byte	0x04, 0x17
        /*000a*/ 	.short	(.L_2669 - .L_2668)
.L_2668:
        /*000c*/ 	.word	0x00000000
        /*0010*/ 	.short	0x0000
        /*0012*/ 	.short	0x0000
        /*0014*/ 	.byte	0x00, 0xf0, 0xa1, 0x04


	//----- nvinfo : EIATTR_SPARSE_MMA_MASK
	.align		4
.L_2669:
        /*0018*/ 	.byte	0x03, 0x50
        /*001a*/ 	.short	0x0000


	//----- nvinfo : EIATTR_MAXREG_COUNT
	.align		4
        /*001c*/ 	.byte	0x03, 0x1b
        /*001e*/ 	.short	0x00ff


	//----- nvinfo : EIATTR_NUM_BARRIERS
	.align		4
        /*0020*/ 	.byte	0x02, 0x4c
        /*0022*/ 	.byte	0x01
	.zero		1


	//----- nvinfo : EIATTR_MERCURY_ISA_VERSION
	.align		4
        /*0024*/ 	.byte	0x03, 0x5f
        /*0026*/ 	.short	0x0101


	//----- nvinfo : EIATTR_COOP_GROUP_MASK_REGIDS
	.align		4
        /*0028*/ 	.byte	0x04, 0x29
        /*002a*/ 	.short	(.L_2671 - .L_2670)


	//   ....[0]....
.L_2670:
        /*002c*/ 	.word	0xffffffff


	//   ....[1]....
        /*0030*/ 	.word	0xffffffff


	//   ....[2]....
        /*0034*/ 	.word	0xffffffff


	//   ....[3]....
        /*0038*/ 	.word	0xffffffff


	//   ....[4]....
        /*003c*/ 	.word	0xffffffff


	//   ....[5]....
        /*0040*/ 	.word	0xffffffff


	//   ....[6]....
        /*0044*/ 	.word	0xffffffff


	//   ....[7]....
        /*0048*/ 	.word	0xffffffff


	//   ....[8]....
        /*004c*/ 	.word	0xffffffff


	//   ....[9]....
        /*0050*/ 	.word	0xffffffff


	//   ....[10]....
        /*0054*/ 	.word	0x05000055


	//   ....[11]....
        /*0058*/ 	.word	0x05000055


	//   ....[12]....
        /*005c*/ 	.word	0x05000055


	//   ....[13]....
        /*0060*/ 	.word	0x05000055


	//   ....[14]....
        /*0064*/ 	.word	0x05000055


	//   ....[15]....
        /*0068*/ 	.word	0x05000055


	//   ....[16]....
        /*006c*/ 	.word	0x05000055


	//   ....[17]....
        /*0070*/ 	.word	0x05000055


	//   ....[18]....
        /*0074*/ 	.word	0x05000055


	//   ....[19]....
        /*0078*/ 	.word	0x05000055


	//----- nvinfo : EIATTR_COOP_GROUP_INSTR_OFFSETS
	.align		4
.L_2671:
        /*007c*/ 	.byte	0x04, 0x28
        /*007e*/ 	.short	(.L_2673 - .L_2672)


	//   ....[0]....
.L_2672:
        /*0080*/ 	.word	0x00001b70


	//   ....[1]....
        /*0084*/ 	.word	0x00001b80


	//   ....[2]....
        /*0088*/ 	.word	0x00001bb0


	//   ....[3]....
        /*008c*/ 	.word	0x00001bc0


	//   ....[4]....
        /*0090*/ 	.word	0x00001bf0


	//   ....[5]....
        /*0094*/ 	.word	0x00001c00


	//   ....[6]....
        /*0098*/ 	.word	0x00001c30


	//   ....[7]....
        /*009c*/ 	.word	0x00001c40


	//   ....[8]....
        /*00a0*/ 	.word	0x00001c70


	//   ....[9]....
        /*00a4*/ 	.word	0x00001c80


	//   ....[10]....
        /*00a8*/ 	.word	0x00003860


	//   ....[11]....
        /*00ac*/ 	.word	0x000038b0


	//   ....[12]....
        /*00b0*/ 	.word	0x00003920


	//   ....[13]....
        /*00b4*/ 	.word	0x00003980


	//   ....[14]....
        /*00b8*/ 	.word	0x000039f0


	//   ....[15]....
        /*00bc*/ 	.word	0x00003a50


	//   ....[16]....
        /*00c0*/ 	.word	0x00003ac0


	//   ....[17]....
        /*00c4*/ 	.word	0x00003b20


	//   ....[18]....
        /*00c8*/ 	.word	0x00003b90


	//   ....[19]....
        /*00cc*/ 	.word	0x00003bf0


	//----- nvinfo : EIATTR_EXIT_INSTR_OFFSETS
	.align		4
.L_2673:
        /*00d0*/ 	.byte	0x04, 0x1c
        /*00d2*/ 	.short	(.L_2675 - .L_2674)


	//   ....[0]....
.L_2674:
        /*00d4*/ 	.word	0x00003800


	//----- nvinfo : EIATTR_MAX_THREADS
	.align		4
.L_2675:
        /*00d8*/ 	.byte	0x04, 0x05
        /*00da*/ 	.short	(.L_2677 - .L_2676)
.L_2676:
        /*00dc*/ 	.word	0x00000100
        /*00e0*/ 	.word	0x00000001
        /*00e4*/ 	.word	0x00000001


	//----- nvinfo : EIATTR_CRS_STACK_SIZE
	.align		4
.L_2677:
        /*00e8*/ 	.byte	0x04, 0x1e
        /*00ea*/ 	.short	(.L_2679 - .L_2678)
.L_2678:
        /*00ec*/ 	.word	0x00000000


	//----- nvinfo : EIATTR_CBANK_PARAM_SIZE
	.align		4
.L_2679:
        /*00f0*/ 	.byte	0x03, 0x19
        /*00f2*/ 	.short	0x0128


	//----- nvinfo : EIATTR_PARAM_CBANK
	.align		4
        /*00f4*/ 	.byte	0x04, 0x0a
        /*00f6*/ 	.short	(.L_2681 - .L_2680)
	.align		4
.L_2680:
        /*00f8*/ 	.word	index@(.nv.constant0._ZN10layer_norm31ln_parallel_residual_bwd_kernelINS_13Kernel_traitsI6__halfffffjLj6144ELj1ELj1ELj8ELj16ENS_18Kernel_traits_baseILj6144ES2_ffffjLj256EEEEELb1ELb1ELb1EEEvNS_9BwdParamsE)
        /*00fc*/ 	.short	0x0210
        /*00fe*/ 	.short	0x0128


	//----- nvinfo : EIATTR_SW_WAR
	.align		4
.L_2681:
        /*0100*/ 	.byte	0x04, 0x36
        /*0102*/ 	.short	(.L_2683 - .L_2682)
.L_2682:
        /*0104*/ 	.word	0x00000008
.L_2683:


//--------------------- .nv.info._ZN10layer_norm31ln_parallel_residual_bwd_kernelINS_13Kernel_traitsIfffffjLj6144ELj1ELj1ELj8ELj16ENS_18Kernel_traits_baseILj6144EfffffjLj256EEEEELb0ELb0ELb0EEEvNS_9BwdParamsE --------------------------
	.section	.nv.info._ZN10layer_norm31ln_parallel_residual_bwd_kernelINS_13Kernel_traitsIfffffjLj6144ELj1ELj1ELj8ELj16ENS_18Kernel_traits_baseILj6144EfffffjLj256EEEEELb0ELb0ELb0EEEvNS_9BwdParamsE,"",@"SHT_CUDA_INFO"
	.sectionflags	@""
	.align	4


	//----- nvinfo : EIATTR_CUDA_API_VERSION
	.align		4
        /*0000*/ 	.byte	0x04, 0x37
        /*0002*/ 	.short	(.L_2685 - .L_2684)
.L_2684:
        /*0004*/ 	.word	0x00000082


	//----- nvinfo : EIATTR_KPARAM_INFO
	.align		4
.L_2685:
        /*0008*/ 	.byte	0x04, 0x17
        /*000a*/ 	.short	(.L_2687 - .L_2686)
.L_2686:
        /*000c*/ 	.word	0x00000000
        /*0010*/ 	.short	0x0000
        /*0012*/ 	.short	0x0000
        /*0014*/ 	.byte	0x00, 0xf0, 0xa1, 0x04


	//----- nvinfo : EIATTR_SPARSE_MMA_MASK
	.align		4
.L_2687:
        /*0018*/ 	.byte	0x03, 0x50
        /*001a*/ 	.short	0x0000


	//----- nvinfo : EIATTR_MAXREG_COUNT
	.align		4
        /*001c*/ 	.byte	0x03, 0x1b
        /*001e*/ 	.short	0x00ff


	//----- nvinfo : EIATTR_NUM_BARRIERS
	.align		4
        /*0020*/ 	.byte	0x02, 0x4c
        /*0022*/ 	.byte	0x01
	.zero		1


	//----- nvinfo : EIATTR_MERCURY_ISA_VERSION
	.align		4
        /*0024*/ 	.byte	0x03, 0x5f
        /*0026*/ 	.short	0x0101


	//----- nvinfo : EIATTR_COOP_GROUP_MASK_REGIDS
	.align		4
        /*0028*/ 	.byte	0x04, 0x29
        /*002a*/ 	.short	(.L_2689 - .L_2688)


	//   ....[0]....
.L_2688:
        /*002c*/ 	.word	0xffffffff


	//   ....[1]....
        /*0030*/ 	.word	0xffffffff


	//   ....[2]....
        /*0034*/ 	.word	0xffffffff


	//   ....[3]....
        /*0038*/ 	.word	0xffffffff


	//   ....[4]....
        /*003c*/ 	.word	0xffffffff


	//   ....[5]....
        /*0040*/ 	.word	0xffffffff


	//   ....[6]....
        /*0044*/ 	.word	0xffffffff


	//   ....[7]....
        /*0048*/ 	.word	0xffffffff


	//   ....[8]....
        /*004c*/ 	.word	0xffffffff


	//   ....[9]....
        /*0050*/ 	.word	0xffffffff


	//   ....[10]....
        /*0054*/ 	.word	0x050000ca


	//   ....[11]....
        /*0058*/ 	.word	0x050000ca


	//   ....[12]....
        /*005c*/ 	.word	0x050000ca


	//   ....[13]....
        /*0060*/ 	.word	0x050000ca


	//   ....[14]....
        /*0064*/ 	.word	0x050000ca


	//   ....[15]....
        /*0068*/ 	.word	0x050000ca


	//   ....[16]....
        /*006c*/ 	.word	0x050000ca


	//   ....[17]....
        /*0070*/ 	.word	0x050000ca


	//   ....[18]....
        /*0074*/ 	.word	0x050000ca


	//   ....[19]....
        /*0078*/ 	.word	0x050000ca


	//----- nvinfo : EIATTR_COOP_GROUP_INSTR_OFFSETS
	.align		4
.L_2689:
        /*007c*/ 	.byte	0x04, 0x28
        /*007e*/ 	.short	(.L_2691 - .L_2690)


	//   ....[0]....
.L_2690:
        /*0080*/ 	.word	0x00001f80


	//   ....[1]....
        /*0084*/ 	.word	0x00001f90


	//   ....[2]....
        /*0088*/ 	.word	0x00001fc0


	//   ....[3]....
        /*008c*/ 	.word	0x00001fd0


	//   ....[4]....
        /*0090*/ 	.word	0x00002000


	//   ....[5]....
        /*0094*/ 	.word	0x00002010


	//   ....[6]....
        /*0098*/ 	.word	0x00002040


	//   ....[7]....
        /*009c*/ 	.word	0x00002050


	//   ....[8]....
        /*00a0*/ 	.word	0x00002080


	//   ....[9]....
        /*00a4*/ 	.word	0x00002090


	//   ....[10]....
        /*00a8*/ 	.word	0x00003ab0


	//   ....[11]....
        /*00ac*/ 	.word	0x00003b10


	//   ....[12]....
        /*00b0*/ 	.word	0x00003b70


	//   ....[13]....
        /*00b4*/ 	.word	0x00003bd0


	//   ....[14]....
        /*00b8*/ 	.word	0x00003c40


	//   ....[15]....
        /*00bc*/ 	.word	0x00003ca0


	//   ....[16]....
        /*00c0*/ 	.word	0x00003d10


	//   ....[17]....
        /*00c4*/ 	.word	0x00003d70


	//   ....[18]....
        /*00c8*/ 	.word	0x00003de0


	//   ....[19]....
        /*00cc*/ 	.word	0x00003e40


	//----- nvinfo : EIATTR_EXIT_INSTR_OFFSETS
	.align		4
.L_2691:
        /*00d0*/ 	.byte	0x04, 0x1c
        /*00d2*/ 	.short	(.L_2693 - .L_2692)


	//   ....[0]....
.L_2692:
        /*00d4*/ 	.word	0x00003990


	//   ....[1]....
        /*00d8*/ 	.word	0x00003a60


	//----- nvinfo : EIATTR_MAX_THREADS
	.align		4
.L_2693:
        /*00dc*/ 	.byte	0x04, 0x05
        /*00de*/ 	.short	(.L_2695 - .L_2694)
.L_2694:
        /*00e0*/ 	.word	0x00000100
        /*00e4*/ 	.word	0x00000001
        /*00e8*/ 	.word	0x00000001


	//----- nvinfo : EIATTR_CRS_STACK_SIZE
	.align		4
.L_2695:
        /*00ec*/ 	.byte	0x04, 0x1e
        /*00ee*/ 	.short	(.L_2697 - .L_2696)
.L_2696:
        /*00f0*/ 	.word	0x00000000


	//----- nvinfo : EIATTR_CBANK_PARAM_SIZE
	.align		4
.L_2697:
        /*00f4*/ 	.byte	0x03, 0x19
        /*00f6*/ 	.short	0x0128


	//----- nvinfo : EIATTR_PARAM_CBANK
	.align		4
        /*00f8*/ 	.byte	0x04, 0x0a
        /*00fa*/ 	.short	(.L_2699 - .L_2698)
	.align		4
.L_2698:
        /*00fc*/ 	.word	index@(.nv.constant0._ZN10layer_norm31ln_parallel_residual_bwd_kernelINS_13Kernel_traitsIfffffjLj6144ELj1ELj1ELj8ELj16ENS_18Kernel_traits_baseILj6144EfffffjLj256EEEEELb0ELb0ELb0EEEvNS_9BwdParamsE)
        /*0100*/ 	.short	0x0210
        /*0102*/ 	.short	0x0128


	//----- nvinfo : EIATTR_SW_WAR
	.align		4
.L_2699:
        /*0104*/ 	.byte	0x04, 0x36
        /*0106*/ 	.short	(.L_2701 - .L_2700)
.L_2700:
        /*0108*/ 	.word	0x00000008
.L_2701:


//--------------------- .nv.info._ZN10layer_norm31ln_parallel_residual_bwd_kernelINS_13Kernel_traitsIfffffjLj6144ELj1ELj1ELj8ELj16ENS_18Kernel_traits_baseILj6144EfffffjLj256EEEEELb0ELb0ELb1EEEvNS_9BwdParamsE --------------------------
	.section	.nv.info._ZN10layer_norm31ln_parallel_residual_bwd_kernelINS_13Kernel_traitsIfffffjLj6144ELj1ELj1ELj8ELj16ENS_18Kernel_traits_baseILj6144EfffffjLj256EEEEELb0ELb0ELb1EEEvNS_9BwdParamsE,"",@"SHT_CUDA_INFO"
	.sectionflags	@""
	.align	4


	//----- nvinfo : EIATTR_CUDA_API_VERSION
	.align		4
        /*0000*/ 	.byte	0x04, 0x37
        /*0002*/ 	.short	(.L_2703 - .L_2702)
.L_2702:
        /*0004*/ 	.word	0x00000082


	//----- nvinfo : EIATTR_KPARAM_INFO
	.align		4
.L_2703:
        /*0008*/ 	.byte	0x04, 0x17
        /*000a*/ 	.short	(.L_2705 - .L_2704)
.L_2704:
        /*000c*/ 	.word	0x00000000
        /*0010*/ 	.short	0x0000
        /*0012*/ 	.short	0x0000
        /*0014*/ 	.byte	0x00, 0xf0, 0xa1, 0x04


	//----- nvinfo : EIATTR_SPARSE_MMA_MASK
	.align		4
.L_2705:
        /*0018*/ 	.byte	0x03, 0x50
        /*001a*/ 	.short	0x0000


	//----- nvinfo : EIATTR_MAXREG_COUNT
	.align		4
        /*001c*/ 	.byte	0x03, 0x1b
        /*001e*/ 	.short	0x00ff


	//----- nvinfo : EIATTR_NUM_BARRIERS
	.align		4
        /*0020*/ 	.byte	0x02, 0x4c
        /*0022*/ 	.byte	0x01
	.zero		1


	//----- nvinfo : EIATTR_MERCURY_ISA_VERSION
	.align		4
        /*0024*/ 	.byte	0x03, 0x5f
        /*0026*/ 	.short	0x0101


	//----- nvinfo : EIATTR_COOP_GROUP_MASK_REGIDS
	.align		4
        /*0028*/ 	.byte	0x04, 0x29
        /*002a*/ 	.short	(.L_2707 - .L_2706)


	//   ....[0]....
.L_2706:
        /*002c*/ 	.word	0xffffffff


	//   ....[1]....
        /*0030*/ 	.word	0xffffffff


	//   ....[2]....
        /*0034*/ 	.word	0xffffffff


	//   ....[3]....
        /*0038*/ 	.word	0xffffffff


	//   ....[4]....
        /*003c*/ 	.word	0xffffffff


	//   ....[5]....
        /*0040*/ 	.word	0xffffffff


	//   ....[6]....
        /*0044*/ 	.word	0xffffffff


	//   ....[7]....
        /*0048*/ 	.word	0xffffffff


	//   ....[8]....
        /*004c*/ 	.word	0xffffffff


	//   ....[9]....
        /*0050*/ 	.word	0xffffffff


	//   ....[10]....
        /*0054*/ 	.word	0x05000078


	//   ....[11]....
        /*0058*/ 	.word	0x05000078


	//   ....[12]....
        /*005c*/ 	.word	0x05000078


	//   ....[13]....
        /*0060*/ 	.word	0x05000078


	//   ....[14]....
        /*0064*/ 	.word	0x05000078


	//   ....[15]....
        /*0068*/ 	.word	0x05000078


	//   ....[16]....
        /*006c*/ 	.word	0x05000078


	//   ....[17]....
        /*0070*/ 	.word	0x05000078


	//   ....[18]....
        /*0074*/ 	.word	0x05000078


	//   ....[19]....
        /*0078*/ 	.word	0x05000078


	//----- nvinfo : EIATTR_COOP_GROUP_INSTR_OFFSETS
	.align		4
.L_2707:
        /*007c*/ 	.byte	0x04, 0x28
        /*007e*/ 	.short	(.L_2709 - .L_2708)


	//   ....[0]....
.L_2708:
        /*0080*/ 	.word	0x00001cc0


	//   ....[1]....
        /*0084*/ 	.word	0x00001cd0


	//   ....[2]....
        /*0088*/ 	.word	0x00001d00


	//   ....[3]....
        /*008c*/ 	.word	0x00001d10


	//   ....[4]....
        /*0090*/ 	.word	0x00001d40


	//   ....[5]....
        /*0094*/ 	.word	0x00001d50


	//   ....[6]....
        /*0098*/ 	.word	0x00001d80


	//   ....[7]....
        /*009c*/ 	.word	0x00001d90


	//   ....[8]....
        /*00a0*/ 	.word	0x00001dc0


	//   ....[9]....
        /*00a4*/ 	.word	0x00001dd0


	//   ....[10]....
        /*00a8*/ 	.word	0x00003700


	//   ....[11]....
        /*00ac*/ 	.word	0x00003750


	//   ....[12]....
        /*00b0*/ 	.word	0x000037c0


	//   ....[13]....
        /*00b4*/ 	.word	0x00003820


	//   ....[14]....
        /*00b8*/ 	.word	0x00003890


	//   ....[15]....
        /*00bc*/ 	.word	0x000038f0


	//   ....[16]....
        /*00c0*/ 	.word	0x00003960


	//   ....[17]....
        /*00c4*/ 	.word	0x000039c0


	//   ....[18]....
        /*00c8*/ 	.word	0x00003a30


	//   ....[19]....
        /*00cc*/ 	.word	0x00003a90


	//----- nvinfo : EIATTR_EXIT_INSTR_OFFSETS
	.align		4
.L_2709:
        /*00d0*/ 	.byte	0x04, 0x1c
        /*00d2*/ 	.short	(.L_2711 - .L_2710)


	//   ....[0]....
.L_2710:
        /*00d4*/ 	.word	0x000036a0


	//----- nvinfo : EIATTR_MAX_THREADS
	.align		4
.L_2711:
        /*00d8*/ 	.byte	0x04, 0x05
        /*00da*/ 	.short	(.L_2713 - .L_2712)
.L_2712:
        /*00dc*/ 	.word	0x00000100
        /*00e0*/ 	.word	0x00000001
        /*00e4*/ 	.word	0x00000001


	//----- nvinfo : EIATTR_CRS_STACK_SIZE
	.align		4
.L_2713:
        /*00e8*/ 	.byte	0x04, 0x1e
        /*00ea*/ 	.short	(.L_2715 - .L_2714)
.L_2714:
        /*00ec*/ 	.word	0x00000000


	//----- nvinfo : EIATTR_CBANK_PARAM_SIZE
	.align		4
.L_2715:
        /*00f0*/ 	.byte	0x03, 0x19
        /*00f2*/ 	.short	0x0128


	//----- nvinfo : EIATTR_PARAM_CBANK
	.align		4
        /*00f4*/ 	.byte	0x04, 0x0a
        /*00f6*/ 	.short	(.L_2717 - .L_2716)
	.align		4
.L_2716:
        /*00f8*/ 	.word	index@(.nv.constant0._ZN10layer_norm31ln_parallel_residual_bwd_kernelINS_13Kernel_traitsIfffffjLj6144ELj1ELj1ELj8ELj16ENS_18Kernel_traits_baseILj6144EfffffjLj256EEEEELb0ELb0ELb1EEEvNS_9BwdParamsE)
        /*00fc*/ 	.short	0x0210
        /*00fe*/ 	.short	0x0128


	//----- nvinfo : EIATTR_SW_WAR
	.align		4
.L_2717:
        /*0100*/ 	.byte	0x04, 0x36
        /*0102*/ 	.short	(.L_2719 - .L_2718)
.L_2718:
        /*0104*/ 	.word	0x00000008
.L_2719:


//--------------------- .nv.info._ZN10layer_norm31ln_parallel_residual_bwd_kernelINS_13Kernel_traitsIfffffjLj6144ELj1ELj1ELj8ELj16ENS_18Kernel_traits_baseILj6144EfffffjLj256EEEEELb0ELb1ELb0EEEvNS_9BwdParamsE --------------------------
	.section	.nv.info._ZN10layer_norm31ln_parallel_residual_bwd_kernelINS_13Kernel_traitsIfffffjLj6144ELj1ELj1ELj8ELj16ENS_18Kernel_traits_baseILj6144EfffffjLj256EEEEELb0ELb1ELb0EEEvNS_9BwdParamsE,"",@"SHT_CUDA_INFO"
	.sectionflags	@""
	.align	4


	//----- nvinfo : EIATTR_CUDA_API_VERSION
	.align		4
        /*0000*/ 	.byte	0x04, 0x37
        /*0002*/ 	.short	(.L_2721 - .L_2720)
.L_2720:
        /*0004*/ 	.word	0x00000082


	//----- nvinfo : EIATTR_KPARAM_INFO
	.align		4
.L_2721:
        /*0008*/ 	.byte	0x04, 0x17
        /*000a*/ 	.short	(.L_2723 - .L_2722)
.L_2722:
        /*000c*/ 	.word	0x00000000
        /*0010*/ 	.short	0x0000
        /*0012*/ 	.short	0x0000
        /*0014*/ 	.byte	0x00, 0xf0, 0xa1, 0x04


	//----- nvinfo : EIATTR_SPARSE_MMA_MASK
	.align		4
.L_2723:
        /*0018*/ 	.byte	0x03, 0x50
        /*001a*/ 	.short	0x0000


	//----- nvinfo : EIATTR_MAXREG_COUNT
	.align		4
        /*001c*/ 	.byte	0x03, 0x1b
        /*001e*/ 	.short	0x00ff


	//----- nvinfo : EIATTR_NUM_BARRIERS
	.align		4
        /*0020*/ 	.byte	0x02, 0x4c
        /*0022*/ 	.byte	0x01
	.zero		1


	//----- nvinfo : EIATTR_MERCURY_ISA_VERSION
	.align		4
        /*0024*/ 	.byte	0x03, 0x5f
        /*0026*/ 	.short	0x0101


	//----- nvinfo : EIATTR_COOP_GROUP_MASK_REGIDS
	.align		4
        /*0028*/ 	.byte	0x04, 0x29
        /*002a*/ 	.short	(.L_2725 - .L_2724)


	//   ....[0]....
.L_2724:
        /*002c*/ 	.word	0xffffffff


	//   ....[1]....
        /*0030*/ 	.word	0xffffffff


	//   ....[2]....
        /*0034*/ 	.word	0xffffffff


	//   ....[3]....
        /*0038*/ 	.word	0xffffffff


	//   ....[4]....
        /*003c*/ 	.word	0xffffffff


	//   ....[5]....
        /*0040*/ 	.word	0xffffffff


	//   ....[6]....
        /*0044*/ 	.word	0xffffffff


	//   ....[7]....
        /*0048*/ 	.word	0xffffffff


	//   ....[8]....
        /*004c*/ 	.word	0xffffffff


	//   ....[9]....
        /*0050*/ 	.word	0xffffffff


	//   ....[10]....
        /*0054*/ 	.word	0x05000076


	//   ....[11]....
        /*0058*/ 	.word	0x05000076


	//   ....[12]....
        /*005c*/ 	.word	0x05000076


	//   ....[13]....
        /*0060*/ 	.word	0x05000076


	//   ....[14]....
        /*0064*/ 	.word	0x05000076


	//   ....[15]....
        /*0068*/ 	.word	0x05000076


	//   ....[16]....
        /*006c*/ 	.word	0x05000076


	//   ....[17]....
        /*0070*/ 	.word	0x05000076


	//   ....[18]....
        /*0074*/ 	.word	0x05000076


	//   ....[19]....
        /*0078*/ 	.word	0x05000076


	//----- nvinfo : EIATTR_COOP_GROUP_INSTR_OFFSETS
	.align		4
.L_2725:
        /*007c*/ 	.byte	0x04, 0x28
        /*007e*/ 	.short	(.L_2727 - .L_2726)


	//   ....[0]....
.L_2726:
        /*0080*/ 	.word	0x00001750


	//   ....[1]....
        /*0084*/ 	.word	0x00001760


	//   ....[2]....
        /*0088*/ 	.word	0x00001790


	//   ....[3]....
        /*008c*/ 	.word	0x000017a0


	//   ....[4]....
        /*0090*/ 	.word	0x000017d0


	//   ....[5]....
        /*0094*/ 	.word	0x000017e0


	//   ....[6]....
        /*0098*/ 	.word	0x00001810


	//   ....[7]....
        /*009c*/ 	.word	0x00001820


	//   ....[8]....
        /*00a0*/ 	.word	0x00001850


	//   ....[9]....
        /*00a4*/ 	.word	0x00001860


	//   ....[10]....
        /*00a8*/ 	.word	0x00002f60


	//   ....[11]....
        /*00ac*/ 	.word	0x00002fb0


	//   ....[12]....
        /*00b0*/ 	.word	0x00003020


	//   ....[13]....
        /*00b4*/ 	.word	0x00003080


	//   ....[14]....
        /*00b8*/ 	.word	0x000030f0


	//   ....[15]....
        /*00bc*/ 	.word	0x00003150


	//   ....[16]....
        /*00c0*/ 	.word	0x000031c0


	//   ....[17]....
        /*00c4*/ 	.word	0x00003220


	//   ....[18]....
        /*00c8*/ 	.word	0x00003290


	//   ....[19]....
        /*00cc*/ 	.word	0x000032f0


	//----- nvinfo : EIATTR_EXIT_INSTR_OFFSETS
	.align		4
.L_2727:
        /*00d0*/ 	.byte	0x04, 0x1c
        /*00d2*/ 	.short	(.L_2729 - .L_2728)


	//   ....[0]....
.L_2728:
        /*00d4*/ 	.word	0x00002e80


	//   ....[1]....
        /*00d8*/ 	.word	0x00002f00


	//----- nvinfo : EIATTR_MAX_THREADS
	.align		4
.L_2729:
        /*00dc*/ 	.byte	0x04, 0x05
        /*00de*/ 	.short	(.L_2731 - .L_2730)
.L_2730:
        /*00e0*/ 	.word	0x00000100
        /*00e4*/ 	.word	0x00000001
        /*00e8*/ 	.word	0x00000001


	//----- nvinfo : EIATTR_CRS_STACK_SIZE
	.align		4
.L_2731:
        /*00ec*/ 	.byte	0x04, 0x1e
        /*00ee*/ 	.short	(.L_2733 - .L_2732)
.L_2732:
        /*00f0*/ 	.word	0x00000000


	//----- nvinfo : EIATTR_CBANK_PARAM_SIZE
	.align		4
.L_2733:
        /*00f4*/ 	.byte	0x03, 0x19
        /*00f6*/ 	.short	0x0128


	//----- nvinfo : EIATTR_PARAM_CBANK
	.align		4
        /*00f8*/ 	.byte	0x04, 0x0a
        /*00fa*/ 	.short	(.L_2735 - .L_2734)
	.align		4
.L_2734:
        /*00fc*/ 	.word	index@(.nv.constant0._ZN10layer_norm31ln_parallel_residual_bwd_kernelINS_13Kernel_traitsIfffffjLj6144ELj1ELj1ELj8ELj16ENS_18Kernel_traits_baseILj6144EfffffjLj256EEEEELb0ELb1ELb0EEEvNS_9BwdParamsE)
        /*0100*/ 	.short	0x0210
        /*0102*/ 	.short	0x0128


	//----- nvinfo : EIATTR_SW_WAR
	.align		4
.L_2735:
        /*0104*/ 	.byte	0x04, 0x36
        /*0106*/ 	.short	(.L_2737 - .L_2736)
.L_2736:
        /*0108*/ 	.word	0x00000008
.L_2737:


//--------------------- .nv.info._ZN10layer_norm31ln_parallel_residual_bwd_kernelINS_13Kernel_traitsIfffffjLj6144ELj1ELj1ELj8ELj16ENS_18Kernel_traits_baseILj6144EfffffjLj256EEEEELb0ELb1ELb1EEEvNS_9BwdParamsE --------------------------
	.section	.nv.info._ZN10layer_norm31ln_parallel_residual_bwd_kernelINS_13Kernel_traitsIfffffjLj6144ELj1ELj1ELj8ELj16ENS_18Kernel_traits_baseILj6144EfffffjLj256EEEEELb0ELb1ELb1EEEvNS_9BwdParamsE,"",@"SHT_CUDA_INFO"
	.sectionflags	@""
	.align	4


	//----- nvinfo : EIATTR_CUDA_API_VERSION
	.align		4
        /*0000*/ 	.byte	0x04, 0x37
        /*0002*/ 	.short	(.L_2739 - .L_2738)
.L_2738:
        /*0004*/ 	.word	0x00000082


	//----- nvinfo : EIATTR_KPARAM_INFO
	.align		4
.L_2739:
        /*0008*/ 	.byte	0x04, 0x17
        /*000a*/ 	.short	(.L_2741 - .L_2740)
.L_2740:
        /*000c*/ 	.word	0x00000000
        /*0010*/ 	.short	0x0000
        /*0012*/ 	.short	0x0000
        /*0014*/ 	.byte	0x00, 0xf0, 0xa1, 0x04


	//----- nvinfo : EIATTR_SPARSE_MMA_MASK
	.align		4
.L_2741:
        /*0018*/ 	.byte	0x03, 0x50
        /*001a*/ 	.short	0x0000


	//----- nvinfo : EIATTR_MAXREG_COUNT
	.align		4
        /*001c*/ 	.byte	0x03, 0x1b
        /*001e*/ 	.short	0x00ff


	//----- nvinfo : EIATTR_NUM_BARRIERS
	.align		4
        /*0020*/ 	.byte	0x02, 0x4c
        /*0022*/ 	.byte	0x01
	.zero		1


	//----- nvinfo : EIATTR_MERCURY_ISA_VERSION
	.align		4
        /*0024*/ 	.byte	0x03, 0x5f
        /*0026*/ 	.short	0x0101


	//----- nvinfo : EIATTR_COOP_GROUP_MASK_REGIDS
	.align		4
        /*0028*/ 	.byte	0x04, 0x29
        /*002a*/ 	.short	(.L_2743 - .L_2742)


	//   ....[0]....
.L_2742:
        /*002c*/ 	.word	0xffffffff


	//   ....[1]....
        /*0030*/ 	.word	0xffffffff


	//   ....[2]....
        /*0034*/ 	.word	0xffffffff


	//   ....[3]....
        /*0038*/ 	.word	0xffffffff


	//   ....[4]....
        /*003c*/ 	.word	0xffffffff


	//   ....[5]....
        /*0040*/ 	.word	0xffffffff


	//   ....[6]....
        /*0044*/ 	.word	0xffffffff


	//   ....[7]....
        /*0048*/ 	.word	0xffffffff


	//   ....[8]....
        /*004c*/ 	.word	0xffffffff


	//   ....[9]....
        /*0050*/ 	.word	0xffffffff


	//   ....[10]....
        /*0054*/ 	.word	0x05000044


	//   ....[11]....
        /*0058*/ 	.word	0x05000044


	//   ....[12]....
        /*005c*/ 	.word	0x05000044


	//   ....[13]....
        /*0060*/ 	.word	0x05000044


	//   ....[14]....
        /*0064*/ 	.word	0x05000044


	//   ....[15]....
        /*0068*/ 	.word	0x05000044


	//   ....[16]....
        /*006c*/ 	.word	0x05000044


	//   ....[17]....
        /*0070*/ 	.word	0x05000044


	//   ....[18]....
        /*0074*/ 	.word	0x05000044


	//   ....[19]....
        /*0078*/ 	.word	0x05000044


	//----- nvinfo : EIATTR_COOP_GROUP_INSTR_OFFSETS
	.align		4
.L_2743:
        /*007c*/ 	.byte	0x04, 0x28
        /*007e*/ 	.short	(.L_2745 - .L_2744)


	//   ....[0]....
.L_2744:
        /*0080*/ 	.word	0x00001410


	//   ....[1]....
        /*0084*/ 	.word	0x00001420


	//   ....[2]....
        /*0088*/ 	.word	0x00001450


	//   ....[3]....
        /*008c*/ 	.word	0x00001460


	//   ....[4]....
        /*0090*/ 	.word	0x00001490


	//   ....[5]....
        /*0094*/ 	.word	0x000014a0


	//   ....[6]....
        /*0098*/ 	.word	0x000014d0


	//   ....[7]....
        /*009c*/ 	.word	0x000014e0


	//   ....[8]....
        /*00a0*/ 	.word	0x00001510


	//   ....[9]....
        /*00a4*/ 	.word	0x00001520


	//   ....[10]....
        /*00a8*/ 	.word	0x00002a50


	//   ....[11]....
        /*00ac*/ 	.word	0x00002aa0


	//   ....[12]....
        /*00b0*/ 	.word	0x00002b10


	//   ....[13]....
        /*00b4*/ 	.word	0x00002b70


	//   ....[14]....
        /*00b8*/ 	.word	0x00002be0


	//   ....[15]....
        /*00bc*/ 	.word	0x00002c40


	//   ....[16]....
        /*00c0*/ 	.word	0x00002cb0


	//   ....[17]....
        /*00c4*/ 	.word	0x00002d10


	//   ....[18]....
        /*00c8*/ 	.word	0x00002d80


	//   ....[19]....
        /*00cc*/ 	.word	0x00002de0


	//----- nvinfo : EIATTR_EXIT_INSTR_OFFSETS
	.align		4
.L_2745:
        /*00d0*/ 	.byte	0x04, 0x1c
        /*00d2*/ 	.short	(.L_2747 - .L_2746)


	//   ....[0]....
.L_2746:
        /*00d4*/ 	.word	0x000029f0


	//----- nvinfo : EIATTR_MAX_THREADS
	.align		4
.L_2747:
        /*00d8*/ 	.byte	0x04, 0x05
        /*00da*/ 	.short	(.L_2749 - .L_2748)
.L_2748:
        /*00dc*/ 	.word	0x00000100
        /*00e0*/ 	.word	0x00000001
        /*00e4*/ 	.word	0x00000001


	//----- nvinfo : EIATTR_CRS_STACK_SIZE
	.align		4
.L_2749:
        /*00e8*/ 	.byte	0x04, 0x1e
        /*00ea*/ 	.short	(.L_2751 - .L_2750)
.L_2750:
        /*00ec*/ 	.word	0x00000000


	//----- nvinfo : EIATTR_CBANK_PARAM_SIZE
	.align		4
.L_2751:
        /*00f0*/ 	.byte	0x03, 0x19
        /*00f2*/ 	.short	0x0128


	//----- nvinfo : EIATTR_PARAM_CBANK
	.align		4
        /*00f4*/ 	.byte	0x04, 0x0a
        /*00f6*/ 	.short	(.L_2753 - .L_2752)
	.align		4
.L_2752:
        /*00f8*/ 	.word	index@(.nv.constant0._ZN10layer_norm31ln_parallel_residual_bwd_kernelINS_13Kernel_traitsIfffffjLj6144ELj1ELj1ELj8ELj16ENS_18Kernel_traits_baseILj6144EfffffjLj256EEEEELb0ELb1ELb1EEEvNS_9BwdParamsE)
        /*00fc*/ 	.short	0x0210
        /*00fe*/ 	.short	0x0128


	//----- nvinfo : EIATTR_SW_WAR
	.align		4
.L_2753:
        /*0100*/ 	.byte	0x04, 0x36
        /*0102*/ 	.short	(.L_2755 - .L_2754)
.L_2754:
        /*0104*/ 	.word	0x00000008
.L_2755:


//--------------------- .nv.info._ZN10layer_norm31ln_parallel_residual_bwd_kernelINS_13Kernel_traitsIfffffjLj6144ELj1ELj1ELj8ELj16ENS_18Kernel_traits_baseILj6144EfffffjLj256EEEEELb1ELb0ELb0EEEvNS_9BwdParamsE --------------------------
	.section	.nv.info._ZN10layer_norm31ln_parallel_residual_bwd_kernelINS_13Kernel_traitsIfffffjLj6144ELj1ELj1ELj8ELj16ENS_18Kernel_traits_baseILj6144EfffffjLj256EEEEELb1ELb0ELb0EEEvNS_9BwdParamsE,"",@"SHT_CUDA_INFO"
	.sectionflags	@""
	.align	4


	//----- nvinfo : EIATTR_CUDA_API_VERSION
	.align		4
        /*0000*/ 	.byte	0x04, 0x37
        /*0002*/ 	.short	(.L_2757 - .L_2756)
.L_2756:
        /*0004*/ 	.word	0x00000082


	//----- nvinfo : EIATTR_KPARAM_INFO
	.align		4
.L_2757:
        /*0008*/ 	.byte	0x04, 0x17
        /*000a*/ 	.short	(.L_2759 - .L_2758)
.L_2758:
        /*000c*/ 	.word	0x00000000
        /*0010*/ 	.short	0x0000
        /*0012*/ 	.short	0x0000
        /*0014*/ 	.byte	0x00, 0xf0, 0xa1, 0x04


	//----- nvinfo : EIATTR_SPARSE_MMA_MASK
	.align		4
.L_2759:
        /*0018*/ 	.byte	0x03, 0x50
        /*001a*/ 	.short	0x0000


	//----- nvinfo : EIATTR_MAXREG_COUNT
	.align		4
        /*001c*/ 	.byte	0x03, 0x1b
        /*001e*/ 	.short	0x00ff


	//----- nvinfo : EIATTR_NUM_BARRIERS
	.align		4
        /*0020*/ 	.byte	0x02, 0x4c
        /*0022*/ 	.byte	0x01
	.zero		1


	//----- nvinfo : EIATTR_ANNOTATIONS
	.align		4
        /*0024*/ 	.byte	0x04, 0x55
        /*0026*/ 	.short	(.L_2761 - .L_2760)


	//   ....[0]....
.L_2760:
        /*0028*/ 	.word	0x00000001
        /*002c*/ 	.byte	0xa0, 0x00, 0x00, 0x00, 0x01, 0x00, 0x00, 0x00, 0xc0, 0x01, 0x00, 0x00, 0x01, 0x00, 0x00, 0x00
        /*003c*/ 	.byte	0x10, 0x02, 0x00, 0x00, 0x01, 0x00, 0x00, 0x00, 0xf0, 0x07, 0x00, 0x00, 0x01, 0x00, 0x00, 0x00
        /*004c*/ 	.byte	0x00, 0x08, 0x00, 0x00, 0x01, 0x00, 0x00, 0x00, 0x50, 0x08, 0x00, 0x00, 0x01, 0x00, 0x00, 0x00
        /*005c*/ 	.byte	0xb0, 0x1f, 0x00, 0x00, 0x01, 0x00, 0x00, 0x00, 0x40, 0x24, 0x00, 0x00, 0x01, 0x00, 0x00, 0x00
        /*006c*/ 	.byte	0xf0, 0x25, 0x00, 0x00, 0x01, 0x00, 0x00, 0x00, 0x30, 0x3d, 0x00, 0x00, 0x01, 0x00, 0x00, 0x00
        /*007c*/ 	.byte	0x90, 0x41, 0x00, 0x00, 0x01, 0x00, 0x00, 0x00, 0xc0, 0x41, 0x00, 0x00, 0x01, 0x00, 0x00, 0x00
        /*008c*/ 	.byte	0xd0, 0x41, 0x00, 0x00, 0x01, 0x00, 0x00, 0x00, 0x50, 0x47, 0x00, 0x00


	//----- nvinfo : EIATTR_MERCURY_ISA_VERSION
	.align		4
.L_2761:
        /*0098*/ 	.byte	0x03, 0x5f
        /*009a*/ 	.short	0x0101


	//----- nvinfo : EIATTR_COOP_GROUP_MASK_REGIDS
	.align		4
        /*009c*/ 	.byte	0x04, 0x29
        /*009e*/ 	.short	(.L_2763 - .L_2762)


	//   ....[0]....
.L_2762:
        /*00a0*/ 	.word	0xffffffff


	//   ....[1]....
        /*00a4*/ 	.word	0xffffffff


	//   ....[2]....
        /*00a8*/ 	.word	0xffffffff


	//   ....[3]....
        /*00ac*/ 	.word	0xffffffff


	//   ....[4]....
        /*00b0*/ 	.word	0xffffffff


	//   ....[5]....
        /*00b4*/ 	.word	0xffffffff


	//   ....[6]....
        /*00b8*/ 	.word	0xffffffff


	//   ....[7]....
        /*00bc*/ 	.word	0xffffffff


	//   ....[8]....
        /*00c0*/ 	.word	0xffffffff


	//   ....[9]....
        /*00c4*/ 	.word	0xffffffff


	//   ....[10]....
        /*00c8*/ 	.word	0x050000c5


	//   ....[11]....
        /*00cc*/ 	.word	0x050000c5


	//   ....[12]....
        /*00d0*/ 	.word	0x050000c5


	//   ....[13]....
        /*00d4*/ 	.word	0x050000c5


	//   ....[14]....
        /*00d8*/ 	.word	0x050000c5


	//   ....[15]....
        /*00dc*/ 	.word	0x050000c5


	//   ....[16]....
        /*00e0*/ 	.word	0x050000c5


	//   ....[17]....
        /*00e4*/ 	.word	0x050000c5


	//   ....[18]....
        /*00e8*/ 	.word	0x050000c5


	//   ....[19]....
        /*00ec*/ 	.word	0x050000c5


	//----- nvinfo : EIATTR_COOP_GROUP_INSTR_OFFSETS
	.align		4
.L_2763:
        /*00f0*/ 	.byte	0x04, 0x28
        /*00f2*/ 	.short	(.L_2765 - .L_2764)


	//   ....[0]....
.L_2764:
        /*00f4*/ 	.word	0x000024d0


	//   ....[1]....
        /*00f8*/ 	.word	0x000024e0


	//   ....[2]....
        /*00fc*/ 	.word	0x00002510


	//   ....[3]....
        /*0100*/ 	.word	0x00002520


	//   ....[4]....
        /*0104*/ 	.word	0x00002550


	//   ....[5]....
        /*0108*/ 	.word	0x00002560


	//   ....[6]....
        /*010c*/ 	.word	0x00002590


	//   ....[7]....
        /*0110*/ 	.word	0x000025a0


	//   ....[8]....
        /*0114*/ 	.word	0x000025d0


	//   ....[9]....
        /*0118*/ 	.word	0x000025e0


	//   ....[10]....
        /*011c*/ 	.word	0x00004890


	//   ....[11]....
        /*0120*/ 	.word	0x000048e0


	//   ....[12]....
        /*0124*/ 	.word	0x00004940


	//   ....[13]....
        /*0128*/ 	.word	0x000049a0


	//   ....[14]....
        /*012c*/ 	.word	0x00004a00


	//   ....[15]....
        /*0130*/ 	.word	0x00004a60


	//   ....[16]....
        /*0134*/ 	.word	0x00004ac0


	//   ....[17]....
        /*0138*/ 	.word	0x00004b20


	//   ....[18]....
        /*013c*/ 	.word	0x00004b80


	//   ....[19]....
        /*0140*/ 	.word	0x00004be0


	//----- nvinfo : EIATTR_EXIT_INSTR_OFFSETS
	.align		4
.L_2765:
        /*0144*/ 	.byte	0x04, 0x1c
        /*0146*/ 	.short	(.L_2767 - .L_2766)


	//   ....[0]....
.L_2766:
        /*0148*/ 	.word	0x00004770


	//   ....[1]....
        /*014c*/ 	.word	0x00004840


	//----- nvinfo : EIATTR_MAX_THREADS
	.align		4
.L_2767:
        /*0150*/ 	.byte	0x04, 0x05
        /*0152*/ 	.short	(.L_2769 - .L_2768)
.L_2768:
        /*0154*/ 	.word	0x00000100
        /*0158*/ 	.word	0x00000001
        /*015c*/ 	.word	0x00000001


	//----- nvinfo : EIATTR_CRS_STACK_SIZE
	.align		4
.L_2769:
        /*0160*/ 	.byte	0x04, 0x1e
        /*0162*/ 	.short	(.L_2771 - .L_2770)
.L_2770:
        /*0164*/ 	.word	0x00000000


	//----- nvinfo : EIATTR_CBANK_PARAM_SIZE
	.align		4
.L_2771:
        /*0168*/ 	.byte	0x03, 0x19
        /*016a*/ 	.short	0x0128


	//----- nvinfo : EIATTR_PARAM_CBANK
	.align		4
        /*016c*/ 	.byte	0x04, 0x0a
        /*016e*/ 	.short	(.L_2773 - .L_2772)
	.align		4
.L_2772:
        /*0170*/ 	.word	index@(.nv.constant0._ZN10layer_norm31ln_parallel_residual_bwd_kernelINS_13Kernel_traitsIfffffjLj6144ELj1ELj1ELj8ELj16ENS_18Kernel_traits_baseILj6144EfffffjLj256EEEEELb1ELb0ELb0EEEvNS_9BwdParamsE)
        /*0174*/ 	.short	0x0210
        /*0176*/ 	.short	0x0128


	//----- nvinfo : EIATTR_SW_WAR
	.align		4
.L_2773:
        /*0178*/ 	.byte	0x04, 0x36
        /*017a*/ 	.short	(.L_2775 - .L_2774)
.L_2774:
        /*017c*/ 	.word	0x00000008
.L_2775:


//--------------------- .nv.info._ZN10layer_norm31ln_parallel_residual_bwd_kernelINS_13Kernel_traitsIfffffjLj6144ELj1ELj1ELj8ELj16ENS_18Kernel_traits_baseILj6144EfffffjLj256EEEEELb1ELb0ELb1EEEvNS_9BwdParamsE --------------------------
	.section	.nv.info._ZN10layer_norm31ln_parallel_residual_bwd_kernelINS_13Kernel_traitsIfffffjLj6144ELj1ELj1ELj8ELj16ENS_18Kernel_traits_baseILj6144EfffffjLj256EEEEELb1ELb0ELb1EEEvNS_9BwdParamsE,"",@"SHT_CUDA_INFO"
	.sectionflags	@""
	.align	4


	//----- nvinfo : EIATTR_CUDA_API_VERSION
	.align		4
        /*0000*/ 	.byte	0x04, 0x37
        /*0002*/ 	.short	(.L_2777 - .L_2776)
.L_2776:
        /*0004*/ 	.word	0x00000082


	//----- nvinfo : EIATTR_KPARAM_INFO
	.align		4
.L_2777:
        /*0008*/ 	.byte	0x04, 0x17
        /*000a*/ 	.short	(.L_2779 - .L_2778)
.L_2778:
        /*000c*/ 	.word	0x00000000
        /*0010*/ 	.short	0x0000
        /*0012*/ 	.short	0x0000
        /*0014*/ 	.byte	0x00, 0xf0, 0xa1, 0x04


	//----- nvinfo : EIATTR_SPARSE_MMA_MASK
	.align		4
.L_2779:
        /*0018*/ 	.byte	0x03, 0x50
        /*001a*/ 	.short	0x0000


	//----- nvinfo : EIATTR_MAXREG_COUNT
	.align		4
        /*001c*/ 	.byte	0x03, 0x1b
        /*001e*/ 	.short	0x00ff


	//----- nvinfo : EIATTR_NUM_BARRIERS
	.align		4
        /*0020*/ 	.byte	0x02, 0x4c
        /*0022*/ 	.byte	0x01
	.zero		1


	//----- nvinfo : EIATTR_ANNOTATIONS
	.align		4
        /*0024*/ 	.byte	0x04, 0x55
        /*0026*/ 	.short	(.L_2781 - .L_2780)


	//   ....[0]....
.L_2780:
        /* <DEDUP_REMOVED lines=44> */


	//----- nvinfo : EIATTR_MERCURY_ISA_VERSION
	.align		4
.L_2781:
        /*02d8*/ 	.byte	0x03, 0x5f
        /*02da*/ 	.short	0x0101


	//----- nvinfo : EIATTR_COOP_GROUP_MASK_REGIDS
	.align		4
        /*02dc*/ 	.byte	0x04, 0x29
        /*02de*/ 	.short	(.L_2783 - .L_2782)


	//   ....[0]....
.L_2782:
        /*02e0*/ 	.word	0xffffffff


	//   ....[1]....
        /*02e4*/ 	.word	0xffffffff


	//   ....[2]....
        /*02e8*/ 	.word	0xffffffff


	//   ....[3]....
        /*02ec*/ 	.word	0xffffffff


	//   ....[4]....
        /*02f0*/ 	.word	0xffffffff


	//   ....[5]....
        /*02f4*/ 	.word	0xffffffff


	//   ....[6]....
        /*02f8*/ 	.word	0xffffffff


	//   ....[7]....
        /*02fc*/ 	.word	0xffffffff


	//   ....[8]....
        /*0300*/ 	.word	0xffffffff


	//   ....[9]....
        /*0304*/ 	.word	0xffffffff


	//   ....[10]....
        /*0308*/ 	.word	0x0500007e


	//   ....[11]....
        /*030c*/ 	.word	0x0500007e


	//   ....[12]....
        /*0310*/ 	.word	0x0500007e


	//   ....[13]....
        /*0314*/ 	.word	0x0500007e


	//   ....[14]....
        /*0318*/ 	.word	0x0500007e


	//   ....[15]....
        /*031c*/ 	.word	0x0500007e


	//   ....[16]....
        /*0320*/ 	.word	0x0500007e


	//   ....[17]....
        /*0324*/ 	.word	0x0500007e


	//   ....[18]....
        /*0328*/ 	.word	0x0500007e


	//   ....[19]....
        /*032c*/ 	.word	0x0500007e


	//----- nvinfo : EIATTR_COOP_GROUP_INSTR_OFFSETS
	.align		4
.L_2783:
        /*0330*/ 	.byte	0x04, 0x28
        /*0332*/ 	.short	(.L_2785 - .L_2784)


	//   ....[0]....
.L_2784:
        /*0334*/ 	.word	0x00002590


	//   ....[1]....
        /*0338*/ 	.word	0x000025b0


	//   ....[2]....
        /*033c*/ 	.word	0x000025d0


	//   ....[3]....
        /*0340*/ 	.word	0x000025f0


	//   ....[4]....
        /*0344*/ 	.word	0x00002610


	//   ....[5]....
        /*0348*/ 	.word	0x00002630


	//   ....[6]....
        /*034c*/ 	.word	0x00002650


	//   ....[7]....
        /*0350*/ 	.word	0x00002670


	//   ....[8]....
        /*0354*/ 	.word	0x00002680


	//   ....[9]....
        /*0358*/ 	.word	0x000026a0


	//   ....[10]....
        /*035c*/ 	.word	0x00004600


	//   ....[11]....
        /*0360*/ 	.word	0x00004650


	//   ....[12]....
        /*0364*/ 	.word	0x000046b0


	//   ....[13]....
        /*0368*/ 	.word	0x00004700


	//   ....[14]....
        /*036c*/ 	.word	0x00004760


	//   ....[15]....
        /*0370*/ 	.word	0x000047b0


	//   ....[16]....
        /*0374*/ 	.word	0x00004810


	//   ....[17]....
        /*0378*/ 	.word	0x00004860


	//   ....[18]....
        /*037c*/ 	.word	0x000048c0


	//   ....[19]....
        /*0380*/ 	.word	0x00004910


	//----- nvinfo : EIATTR_EXIT_INSTR_OFFSETS
	.align		4
.L_2785:
        /*0384*/ 	.byte	0x04, 0x1c
        /*0386*/ 	.short	(.L_2787 - .L_2786)


	//   ....[0]....
.L_2786:
        /*0388*/ 	.word	0x000045a0


	//----- nvinfo : EIATTR_MAX_THREADS
	.align		4
.L_2787:
        /*038c*/ 	.byte	0x04, 0x05
        /*038e*/ 	.short	(.L_2789 - .L_2788)
.L_2788:
        /*0390*/ 	.word	0x00000100
        /*0394*/ 	.word	0x00000001
        /*0398*/ 	.word	0x00000001


	//----- nvinfo : EIATTR_CRS_STACK_SIZE
	.align		4
.L_2789:
        /*039c*/ 	.byte	0x04, 0x1e
        /*039e*/ 	.short	(.L_2791 - .L_2790)
.L_2790:
        /*03a0*/ 	.word	0x00000000


	//----- nvinfo : EIATTR_CBANK_PARAM_SIZE
	.align		4
.L_2791:
        /*03a4*/ 	.byte	0x03, 0x19
        /*03a6*/ 	.short	0x0128


	//----- nvinfo : EIATTR_PARAM_CBANK
	.align		4
        /*03a8*/ 	.byte	0x04, 0x0a
        /*03aa*/ 	.short	(.L_2793 - .L_2792)
	.align		4
.L_2792:
        /*03ac*/ 	.word	index@(.nv.constant0._ZN10layer_norm31ln_parallel_residual_bwd_kernelINS_13Kernel_traitsIfffffjLj6144ELj1ELj1ELj8ELj16ENS_18Kernel_traits_baseILj6144EfffffjLj256EEEEELb1ELb0ELb1EEEvNS_9BwdParamsE)
        /*03b0*/ 	.short	0x0210
        /*03b2*/ 	.short	0x0128


	//----- nvinfo : EIATTR_SW_WAR
	.align		4
.L_2793:
        /*03b4*/ 	.byte	0x04, 0x36
        /*03b6*/ 	.short	(.L_2795 - .L_2794)
.L_2794:
        /*03b8*/ 	.word	0x00000008
.L_2795:


//--------------------- .nv.info._ZN10layer_norm22ln_bwd_finalize_kernelINS_22Kernel_traits_finalizeILj6144EfffffjLb0ELj1024ELj4ENS_18Kernel_traits_baseILj6144EfffffjLj1024EEEEELb0ELb0EEEvNS_9BwdParamsE --------------------------
	.section	.nv.info._ZN10layer_norm22ln_bwd_finalize_kernelINS_22Kernel_traits_finalizeILj6144EfffffjLb0ELj1024ELj4ENS_18Kernel_traits_baseILj6144EfffffjLj1024EEEEELb0ELb0EEEvNS_9BwdParamsE,"",@"SHT_CUDA_INFO"
	.sectionflags	@""
	.align	4


	//----- nvinfo : EIATTR_CUDA_API_VERSION
	.align		4
        /*0000*/ 	.byte	0x04, 0x37
        /*0002*/ 	.short	(.L_2797 - .L_2796)
.L_2796:
        /*0004*/ 	.word	0x00000082


	//----- nvinfo : EIATTR_KPARAM_INFO
	.align		4
.L_2797:
        /*0008*/ 	.byte	0x04, 0x17
        /*000a*/ 	.short	(.L_2799 - .L_2798)
.L_2798:
        /*000c*/ 	.word	0x00000000
        /*0010*/ 	.short	0x0000
        /*0012*/ 	.short	0x0000
        /*0014*/ 	.byte	0x00, 0xf0, 0xa1, 0x04


	//----- nvinfo : EIATTR_SPARSE_MMA_MASK
	.align		4
.L_2799:
        /*0018*/ 	.byte	0x03, 0x50
        /*001a*/ 	.short	0x0000


	//----- nvinfo : EIATTR_MAXREG_COUNT
	.align		4
        /*001c*/ 	.byte	0x03, 0x1b
        /*001e*/ 	.short	0x0040


	//----- nvinfo : EIATTR_NUM_BARRIERS
	.align		4
        /*0020*/ 	.byte	0x02, 0x4c
        /*0022*/ 	.byte	0x01
	.zero		1


	//----- nvinfo : EIATTR_MERCURY_ISA_VERSION
	.align		4
        /*0024*/ 	.byte	0x03, 0x5f
        /*0026*/ 	.short	0x0101


	//----- nvinfo : EIATTR_COOP_GROUP_MASK_REGIDS
	.align		4
        /*0028*/ 	.byte	0x04, 0x29
        /*002a*/ 	.short	(.L_2801 - .L_2800)


	//   ....[0]....
.L_2800:
        /*002c*/ 	.word	0xffffffff


	//   ....[1]....
        /*0030*/ 	.word	0xffffffff


	//   ....[2]....
        /*0034*/ 	.word	0xffffffff


	//   ....[3]....
        /*0038*/ 	.word	0xffffffff


	//   ....[4]....
        /*003c*/ 	.word	0xffffffff


	//   ....[5]....
        /*0040*/ 	.word	0xffffffff


	//   ....[6]....
        /*0044*/ 	.word	0xffffffff


	//   ....[7]....
        /*0048*/ 	.word	0xffffffff


	//   ....[8]....
        /*004c*/ 	.word	0xffffffff


	//   ....[9]....
        /*0050*/ 	.word	0xffffffff


	//   ....[10]....
        /*0054*/ 	.word	0x05000013


	//   ....[11]....
        /*0058*/ 	.word	0x05000013


	//   ....[12]....
        /*005c*/ 	.word	0x05000013


	//   ....[13]....
        /*0060*/ 	.word	0x05000013


	//   ....[14]....
        /*0064*/ 	.word	0x05000013


	//   ....[15]....
        /*0068*/ 	.word	0x05000013


	//   ....[16]....
        /*006c*/ 	.word	0x05000013


	//   ....[17]....
        /*0070*/ 	.word	0x05000013


	//   ....[18]....
        /*0074*/ 	.word	0x05000013


	//   ....[19]....
        /*0078*/ 	.word	0x05000013


	//----- nvinfo : EIATTR_COOP_GROUP_INSTR_OFFSETS
	.align		4
.L_2801:
        /*007c*/ 	.byte	0x04, 0x28
        /*007e*/ 	.short	(.L_2803 - .L_2802)


	//   ....[0]....
.L_2802:
        /*0080*/ 	.word	0x000008e0


	//   ....[1]....
        /*0084*/ 	.word	0x000008f0


	//   ....[2]....
        /*0088*/ 	.word	0x00000920


	//   ....[3]....
        /*008c*/ 	.word	0x00000930


	//   ....[4]....
        /*0090*/ 	.word	0x00000960


	//   ....[5]....
        /*0094*/ 	.word	0x00000970


	//   ....[6]....
        /*0098*/ 	.word	0x000009a0


	//   ....[7]....
        /*009c*/ 	.word	0x000009b0


	//   ....[8]....
        /*00a0*/ 	.word	0x000009e0


	//   ....[9]....
        /*00a4*/ 	.word	0x000009f0


	//   ....[10]....
        /*00a8*/ 	.word	0x00000bf0


	//   ....[11]....
        /*00ac*/ 	.word	0x00000c60


	//   ....[12]....
        /*00b0*/ 	.word	0x00000cd0


	//   ....[13]....
        /*00b4*/ 	.word	0x00000d40


	//   ....[14]....
        /*00b8*/ 	.word	0x00000db0


	//   ....[15]....
        /*00bc*/ 	.word	0x00000e10


	//   ....[16]....
        /*00c0*/ 	.word	0x00000e80


	//   ....[17]....
        /*00c4*/ 	.word	0x00000ef0


	//   ....[18]....
        /*00c8*/ 	.word	0x00000f60


	//   ....[19]....
        /*00cc*/ 	.word	0x00000fd0


	//----- nvinfo : EIATTR_EXIT_INSTR_OFFSETS
	.align		4
.L_2803:
        /*00d0*/ 	.byte	0x04, 0x1c
        /*00d2*/ 	.short	(.L_2805 - .L_2804)


	//   ....[0]....
.L_2804:
        /*00d4*/ 	.word	0x00000070


	//   ....[1]....
        /*00d8*/ 	.word	0x00000b90


	//----- nvinfo : EIATTR_MAX_THREADS
	.align		4
.L_2805:
        /*00dc*/ 	.byte	0x04, 0x05
        /*00de*/ 	.short	(.L_2807 - .L_2806)
.L_2806:
        /*00e0*/ 	.word	0x00000400
        /*00e4*/ 	.word	0x00000001
        /*00e8*/ 	.word	0x00000001


	//----- nvinfo : EIATTR_CRS_STACK_SIZE
	.align		4
.L_2807:
        /*00ec*/ 	.byte	0x04, 0x1e
        /*00ee*/ 	.short	(.L_2809 - .L_2808)
.L_2808:
        /*00f0*/ 	.word	0x00000000


	//----- nvinfo : EIATTR_CBANK_PARAM_SIZE
	.align		4
.L_2809:
        /*00f4*/ 	.byte	0x03, 0x19
        /*00f6*/ 	.short	0x0128


	//----- nvinfo : EIATTR_PARAM_CBANK
	.align		4
        /*00f8*/ 	.byte	0x04, 0x0a
        /*00fa*/ 	.short	(.L_2811 - .L_2810)
	.align		4
.L_2810:
        /*00fc*/ 	.word	index@(.nv.constant0._ZN10layer_norm22ln_bwd_finalize_kernelINS_22Kernel_traits_finalizeILj6144EfffffjLb0ELj1024ELj4ENS_18Kernel_traits_baseILj6144EfffffjLj1024EEEEELb0ELb0EEEvNS_9BwdParamsE)
        /*0100*/ 	.short	0x0210
        /*0102*/ 	.short	0x0128


	//----- nvinfo : EIATTR_SW_WAR
	.align		4
.L_2811:
        /*0104*/ 	.byte	0x04, 0x36
        /*0106*/ 	.short	(.L_2813 - .L_2812)
.L_2812:
        /*0108*/ 	.word	0x00000008
.L_2813:


//--------------------- .nv.info._ZN10layer_norm40ln_parallel_residual_bwd_finalize_kernelINS_22Kernel_traits_finalizeILj6144EfffffjLb0ELj1024ELj4ENS_18Kernel_traits_baseILj6144EfffffjLj1024EEEEELb0EEEvNS_9BwdParamsE --------------------------
	.section	.nv.info._ZN10layer_norm40ln_parallel_residual_bwd_finalize_kernelINS_22Kernel_traits_finalizeILj6144EfffffjLb0ELj1024ELj4ENS_18Kernel_traits_baseILj6144EfffffjLj1024EEEEELb0EEEvNS_9BwdParamsE,"",@"SHT_CUDA_INFO"
	.sectionflags	@""
	.align	4


	//----- nvinfo : EIATTR_CUDA_API_VERSION
	.align		4
        /*0000*/ 	.byte	0x04, 0x37
        /*0002*/ 	.short	(.L_2815 - .L_2814)
.L_2814:
        /*0004*/ 	.word	0x00000082


	//----- nvinfo : EIATTR_KPARAM_INFO
	.align		4
.L_2815:
        /*0008*/ 	.byte	0x04, 0x17
        /*000a*/ 	.short	(.L_2817 - .L_2816)
.L_2816:
        /*000c*/ 	.word	0x00000000
        /*0010*/ 	.short	0x0000
        /*0012*/ 	.short	0x0000
        /*0014*/ 	.byte	0x00, 0xf0, 0xa1, 0x04


	//----- nvinfo : EIATTR_SPARSE_MMA_MASK
	.align		4
.L_2817:
        /*0018*/ 	.byte	0x03, 0x50
        /*001a*/ 	.short	0x0000


	//----- nvinfo : EIATTR_MAXREG_COUNT
	.align		4
        /*001c*/ 	.byte	0x03, 0x1b
        /*001e*/ 	.short	0x0040


	//----- nvinfo : EIATTR_NUM_BARRIERS
	.align		4
        /*0020*/ 	.byte	0x02, 0x4c
        /*0022*/ 	.byte	0x01
	.zero		1


	//----- nvinfo : EIATTR_MERCURY_ISA_VERSION
	.align		4
        /*0024*/ 	.byte	0x03, 0x5f
        /*0026*/ 	.short	0x0101


	//----- nvinfo : EIATTR_COOP_GROUP_MASK_REGIDS
	.align		4
        /*0028*/ 	.byte	0x04, 0x29
        /*002a*/ 	.short	(.L_2819 - .L_2818)


	//   ....[0]....
.L_2818:
        /*002c*/ 	.word	0xffffffff


	//   ....[1]....
        /*0030*/ 	.word	0xffffffff


	//   ....[2]....
        /*0034*/ 	.word	0xffffffff


	//   ....[3]....
        /*0038*/ 	.word	0xffffffff


	//   ....[4]....
        /*003c*/ 	.word	0xffffffff


	//   ....[5]....
        /*0040*/ 	.word	0xffffffff


	//   ....[6]....
        /*0044*/ 	.word	0xffffffff


	//   ....[7]....
        /*0048*/ 	.word	0xffffffff


	//   ....[8]....
        /*004c*/ 	.word	0xffffffff


	//   ....[9]....
        /*0050*/ 	.word	0xffffffff


	//   ....[10]....
        /*0054*/ 	.word	0xffffffff


	//   ....[11]....
        /*0058*/ 	.word	0xffffffff


	//   ....[12]....
        /*005c*/ 	.word	0xffffffff


	//   ....[13]....
        /*0060*/ 	.word	0xffffffff


	//   ....[14]....
        /*0064*/ 	.word	0xffffffff


	//   ....[15]....
        /*0068*/ 	.word	0xffffffff


	//   ....[16]....
        /*006c*/ 	.word	0xffffffff


	//   ....[17]....
        /*0070*/ 	.word	0xffffffff


	//   ....[18]....
        /*0074*/ 	.word	0xffffffff


	//   ....[19]....
        /*0078*/ 	.word	0xffffffff


	//   ....[20]....
        /*007c*/ 	.word	0x0500000c


	//   ....[21]....
        /*0080*/ 	.word	0x0500000c


	//   ....[22]....
        /*0084*/ 	.word	0x0500000c


	//   ....[23]....
        /*0088*/ 	.word	0x0500000c


	//   ....[24]....
        /*008c*/ 	.word	0x0500000c


	//   ....[25]....
        /*0090*/ 	.word	0x0500000c


	//   ....[26]....
        /*0094*/ 	.word	0x0500000c


	//   ....[27]....
        /*0098*/ 	.word	0x0500000c


	//   ....[28]....
        /*009c*/ 	.word	0x0500000c


	//   ....[29]....
        /*00a0*/ 	.word	0x0500000c


	//   ....[30]....
        /*00a4*/ 	.word	0x0500000c


	//   ....[31]....
        /*00a8*/ 	.word	0x0500000c


	//   ....[32]....
        /*00ac*/ 	.word	0x0500000c


	//   ....[33]....
        /*00b0*/ 	.word	0x0500000c


	//   ....[34]....
        /*00b4*/ 	.word	0x0500000c


	//   ....[35]....
        /*00b8*/ 	.word	0x0500000c


	//   ....[36]....
        /*00bc*/ 	.word	0x0500000c


	//   ....[37]....
        /*00c0*/ 	.word	0x0500000c


	//   ....[38]....
        /*00c4*/ 	.word	0x0500000c


	//   ....[39]....
        /*00c8*/ 	.word	0x0500000c


	//----- nvinfo : EIATTR_COOP_GROUP_INSTR_OFFSETS
	.align		4
.L_2819:
        /*00cc*/ 	.byte	0x04, 0x28
        /*00ce*/ 	.short	(.L_2821 - .L_2820)


	//   ....[0]....
.L_2820:
        /*00d0*/ 	.word	0x00000ce0


	//   ....[1]....
        /*00d4*/ 	.word	0x00000cf0


	//   ....[2]....
        /*00d8*/ 	.word	0x00000d00


	//   ....[3]....
        /*00dc*/ 	.word	0x00000d10


	//   ....[4]....
        /*00e0*/ 	.word	0x00000d40


	//   ....[5]....
        /*00e4*/ 	.word	0x00000d70


	//   ....[6]....
        /*00e8*/ 	.word	0x00000d80


	//   ....[7]....
        /*00ec*/ 	.word	0x00000d90


	//   ....[8]....
        /*00f0*/ 	.word	0x00000db0


	//   ....[9]....
        /*00f4*/ 	.word	0x00000df0


	//   ....[10]....
        /*00f8*/ 	.word	0x00000e00


	//   ....[11]....
        /*00fc*/ 	.word	0x00000e10


	//   ....[12]....
        /*0100*/ 	.word	0x00000e30


	//   ....[13]....
        /*0104*/ 	.word	0x00000e70


	//   ....[14]....
        /*0108*/ 	.word	0x00000e80


	//   ....[15]....
        /*010c*/ 	.word	0x00000e90


	//   ....[16]....
        /*0110*/ 	.word	0x00000eb0


	//   ....[17]....
        /*0114*/ 	.word	0x00000ee0


	//   ....[18]....
        /*0118*/ 	.word	0x00000f00


	//   ....[19]....
        /*011c*/ 	.word	0x00000f10


	//   ....[20]....
        /*0120*/ 	.word	0x000011f0


	//   ....[21]....
        /*0124*/ 	.word	0x00001250


	//   ....[22]....
        /*0128*/ 	.word	0x000012b0


	//   ....[23]....
        /*012c*/ 	.word	0x00001310


	//   ....[24]....
        /*0130*/ 	.word	0x00001370


	//   ....[25]....
        /*0134*/ 	.word	0x000013d0


	//   ....[26]....
        /*0138*/ 	.word	0x00001440


	//   ....[27]....
        /*013c*/ 	.word	0x000014b0


	//   ....[28]....
        /*0140*/ 	.word	0x00001520


	//   ....[29]....
        /*0144*/ 	.word	0x00001590


	//   ....[30]....
        /*0148*/ 	.word	0x000015f0


	//   ....[31]....
        /*014c*/ 	.word	0x00001660


	//   ....[32]....
        /*0150*/ 	.word	0x000016d0


	//   ....[33]....
        /*0154*/ 	.word	0x00001740


	//   ....[34]....
        /*0158*/ 	.word	0x000017b0


	//   ....[35]....
        /*015c*/ 	.word	0x00001810


	//   ....[36]....
        /*0160*/ 	.word	0x00001880


	//   ....[37]....
        /*0164*/ 	.word	0x000018f0


	//   ....[38]....
        /*0168*/ 	.word	0x00001960


	//   ....[39]....
        /*016c*/ 	.word	0x000019d0


	//----- nvinfo : EIATTR_EXIT_INSTR_OFFSETS
	.align		4
.L_2821:
        /*0170*/ 	.byte	0x04, 0x1c
        /*0172*/ 	.short	(.L_2823 - .L_2822)


	//   ....[0]....
.L_2822:
        /*0174*/ 	.word	0x00000070


	//   ....[1]....
        /*0178*/ 	.word	0x00001190


	//----- nvinfo : EIATTR_MAX_THREADS
	.align		4
.L_2823:
        /*017c*/ 	.byte	0x04, 0x05
        /*017e*/ 	.short	(.L_2825 - .L_2824)
.L_2824:
        /*0180*/ 	.word	0x00000400
        /*0184*/ 	.word	0x00000001
        /*0188*/ 	.word	0x00000001


	//----- nvinfo : EIATTR_CRS_STACK_SIZE
	.align		4
.L_2825:
        /*018c*/ 	.byte	0x04, 0x1e
        /*018e*/ 	.short	(.L_2827 - .L_2826)
.L_2826:
        /*0190*/ 	.word	0x00000000


	//----- nvinfo : EIATTR_CBANK_PARAM_SIZE
	.align		4
.L_2827:
        /*0194*/ 	.byte	0x03, 0x19
        /*0196*/ 	.short	0x0128


	//----- nvinfo : EIATTR_PARAM_CBANK
	.align		4
        /*0198*/ 	.byte	0x04, 0x0a
        /*019a*/ 	.short	(.L_2829 - .L_2828)
	.align		4
.L_2828:
        /*019c*/ 	.word	index@(.nv.constant0._ZN10layer_norm40ln_parallel_residual_bwd_finalize_kernelINS_22Kernel_traits_finalizeILj6144EfffffjLb0ELj1024ELj4ENS_18Kernel_traits_baseILj6144EfffffjLj1024EEEEELb0EEEvNS_9BwdParamsE)
        /*01a0*/ 	.short	0x0210
        /*01a2*/ 	.short	0x0128


	//----- nvinfo : EIATTR_SW_WAR
	.align		4
.L_2829:
        /*01a4*/ 	.byte	0x04, 0x36
        /*01a6*/ 	.short	(.L_2831 - .L_2830)
.L_2830:
        /*01a8*/ 	.word	0x00000008
.L_2831:


//--------------------- .nv.info._ZN10layer_norm31ln_parallel_residual_bwd_kernelINS_13Kernel_traitsIfffffjLj6144ELj1ELj1ELj8ELj16ENS_18Kernel_traits_baseILj6144EfffffjLj256EEEEELb1ELb1ELb0EEEvNS_9BwdParamsE --------------------------
	.section	.nv.info._ZN10layer_norm31ln_parallel_residual_bwd_kernelINS_13Kernel_traitsIfffffjLj6144ELj1ELj1ELj8ELj16ENS_18Kernel_traits_baseILj6144EfffffjLj256EEEEELb1ELb1ELb0EEEvNS_9BwdParamsE,"",@"SHT_CUDA_INFO"
	.sectionflags	@""
	.align	4


	//----- nvinfo : EIATTR_CUDA_API_VERSION
	.align		4
        /*0000*/ 	.byte	0x04, 0x37
        /*0002*/ 	.short	(.L_2833 - .L_2832)
.L_2832:
        /*0004*/ 	.word	0x00000082


	//----- nvinfo : EIATTR_KPARAM_INFO
	.align		4
.L_2833:
        /*0008*/ 	.byte	0x04, 0x17
        /*000a*/ 	.short	(.L_2835 - .L_2834)
.L_2834:
        /*000c*/ 	.word	0x00000000
        /*0010*/ 	.short	0x0000
        /*0012*/ 	.short	0x0000
        /*0014*/ 	.byte	0x00, 0xf0, 0xa1, 0x04


	//----- nvinfo : EIATTR_SPARSE_MMA_MASK
	.align		4
.L_2835:
        /*0018*/ 	.byte	0x03, 0x50
        /*001a*/ 	.short	0x0000


	//----- nvinfo : EIATTR_MAXREG_COUNT
	.align		4
        /*001c*/ 	.byte	0x03, 0x1b
        /*001e*/ 	.short	0x00ff


	//----- nvinfo : EIATTR_NUM_BARRIERS
	.align		4
        /*0020*/ 	.byte	0x02, 0x4c
        /*0022*/ 	.byte	0x01
	.zero		1


	//----- nvinfo : EIATTR_MERCURY_ISA_VERSION
	.align		4
        /*0024*/ 	.byte	0x03, 0x5f
        /*0026*/ 	.short	0x0101


	//----- nvinfo : EIATTR_COOP_GROUP_MASK_REGIDS
	.align		4
        /*0028*/ 	.byte	0x04, 0x29
        /*002a*/ 	.short	(.L_2837 - .L_2836)


	//   ....[0]....
.L_2836:
        /*002c*/ 	.word	0xffffffff


	//   ....[1]....
        /*0030*/ 	.word	0xffffffff


	//   ....[2]....
        /*0034*/ 	.word	0xffffffff


	//   ....[3]....
        /*0038*/ 	.word	0xffffffff


	//   ....[4]....
        /*003c*/ 	.word	0xffffffff


	//   ....[5]....
        /*0040*/ 	.word	0xffffffff


	//   ....[6]....
        /*0044*/ 	.word	0xffffffff


	//   ....[7]....
        /*0048*/ 	.word	0xffffffff


	//   ....[8]....
        /*004c*/ 	.word	0xffffffff


	//   ....[9]....
        /*0050*/ 	.word	0xffffffff


	//   ....[10]....
        /*0054*/ 	.word	0x05000096


	//   ....[11]....
        /*0058*/ 	.word	0x05000096


	//   ....[12]....
        /*005c*/ 	.word	0x05000096


	//   ....[13]....
        /*0060*/ 	.word	0x05000096


	//   ....[14]....
        /*0064*/ 	.word	0x05000096


	//   ....[15]....
        /*0068*/ 	.word	0x05000096


	//   ....[16]....
        /*006c*/ 	.word	0x05000096


	//   ....[17]....
        /*0070*/ 	.word	0x05000096


	//   ....[18]....
        /*0074*/ 	.word	0x05000096


	//   ....[19]....
        /*0078*/ 	.word	0x05000096


	//----- nvinfo : EIATTR_COOP_GROUP_INSTR_OFFSETS
	.align		4
.L_2837:
        /*007c*/ 	.byte	0x04, 0x28
        /*007e*/ 	.short	(.L_2839 - .L_2838)


	//   ....[0]....
.L_2838:
        /*0080*/ 	.word	0x00001b80


	//   ....[1]....
        /*0084*/ 	.word	0x00001b90


	//   ....[2]....
        /*0088*/ 	.word	0x00001bc0


	//   ....[3]....
        /*008c*/ 	.word	0x00001bd0


	//   ....[4]....
        /*0090*/ 	.word	0x00001c00


	//   ....[5]....
        /*0094*/ 	.word	0x00001c10


	//   ....[6]....
        /*0098*/ 	.word	0x00001c40


	//   ....[7]....
        /*009c*/ 	.word	0x00001c50


	//   ....[8]....
        /*00a0*/ 	.word	0x00001c80


	//   ....[9]....
        /*00a4*/ 	.word	0x00001c90


	//   ....[10]....
        /*00a8*/ 	.word	0x00003bb0


	//   ....[11]....
        /*00ac*/ 	.word	0x00003c00


	//   ....[12]....
        /*00b0*/ 	.word	0x00003c70


	//   ....[13]....
        /*00b4*/ 	.word	0x00003cd0


	//   ....[14]....
        /*00b8*/ 	.word	0x00003d40


	//   ....[15]....
        /*00bc*/ 	.word	0x00003da0


	//   ....[16]....
        /*00c0*/ 	.word	0x00003e10


	//   ....[17]....
        /*00c4*/ 	.word	0x00003e70


	//   ....[18]....
        /*00c8*/ 	.word	0x00003ee0


	//   ....[19]....
        /*00cc*/ 	.word	0x00003f40


	//----- nvinfo : EIATTR_EXIT_INSTR_OFFSETS
	.align		4
.L_2839:
        /*00d0*/ 	.byte	0x04, 0x1c
        /*00d2*/ 	.short	(.L_2841 - .L_2840)


	//   ....[0]....
.L_2840:
        /*00d4*/ 	.word	0x00003ad0


	//   ....[1]....
        /*00d8*/ 	.word	0x00003b50


	//----- nvinfo : EIATTR_MAX_THREADS
	.align		4
.L_2841:
        /*00dc*/ 	.byte	0x04, 0x05
        /*00de*/ 	.short	(.L_2843 - .L_2842)
.L_2842:
        /*00e0*/ 	.word	0x00000100
        /*00e4*/ 	.word	0x00000001
        /*00e8*/ 	.word	0x00000001


	//----- nvinfo : EIATTR_CRS_STACK_SIZE
	.align		4
.L_2843:
        /*00ec*/ 	.byte	0x04, 0x1e
        /*00ee*/ 	.short	(.L_2845 - .L_2844)
.L_2844:
        /*00f0*/ 	.word	0x00000000


	//----- nvinfo : EIATTR_CBANK_PARAM_SIZE
	.align		4
.L_2845:
        /*00f4*/ 	.byte	0x03, 0x19
        /*00f6*/ 	.short	0x0128


	//----- nvinfo : EIATTR_PARAM_CBANK
	.align		4
        /*00f8*/ 	.byte	0x04, 0x0a
        /*00fa*/ 	.short	(.L_2847 - .L_2846)
	.align		4
.L_2846:
        /*00fc*/ 	.word	index@(.nv.constant0._ZN10layer_norm31ln_parallel_residual_bwd_kernelINS_13Kernel_traitsIfffffjLj6144ELj1ELj1ELj8ELj16ENS_18Kernel_traits_baseILj6144EfffffjLj256EEEEELb1ELb1ELb0EEEvNS_9BwdParamsE)
        /*0100*/ 	.short	0x0210
        /*0102*/ 	.short	0x0128


	//----- nvinfo : EIATTR_SW_WAR
	.align		4
.L_2847:
        /*0104*/ 	.byte	0x04, 0x36
        /*0106*/ 	.short	(.L_2849 - .L_2848)
.L_2848:
        /*0108*/ 	.word	0x00000008
.L_2849:


//--------------------- .nv.info._ZN10layer_norm22ln_bwd_finalize_kernelINS_22Kernel_traits_finalizeILj6144EfffffjLb0ELj1024ELj4ENS_18Kernel_traits_baseILj6144EfffffjLj1024EEEEELb0ELb1EEEvNS_9BwdParamsE --------------------------
	.section	.nv.info._ZN10layer_norm22ln_bwd_finalize_kernelINS_22Kernel_traits_finalizeILj6144EfffffjLb0ELj1024ELj4ENS_18Kernel_traits_baseILj6144EfffffjLj1024EEEEELb0ELb1EEEvNS_9BwdParamsE,"",@"SHT_CUDA_INFO"
	.sectionflags	@""
	.align	4


	//----- nvinfo : EIATTR_CUDA_API_VERSION
	.align		4
        /*0000*/ 	.byte	0x04, 0x37
        /*0002*/ 	.short	(.L_2851 - .L_2850)
.L_2850:
        /*0004*/ 	.word	0x00000082


	//----- nvinfo : EIATTR_KPARAM_INFO
	.align		4
.L_2851:
        /*0008*/ 	.byte	0x04, 0x17
        /*000a*/ 	.short	(.L_2853 - .L_2852)
.L_2852:
        /*000c*/ 	.word	0x00000000
        /*0010*/ 	.short	0x0000
        /*0012*/ 	.short	0x0000
        /*0014*/ 	.byte	0x00, 0xf0, 0xa1, 0x04


	//----- nvinfo : EIATTR_SPARSE_MMA_MASK
	.align		4
.L_2853:
        /*0018*/ 	.byte	0x03, 0x50
        /*001a*/ 	.short	0x0000


	//----- nvinfo : EIATTR_MAXREG_COUNT
	.align		4
        /*001c*/ 	.byte	0x03, 0x1b
        /*001e*/ 	.short	0x0040


	//----- nvinfo : EIATTR_NUM_BARRIERS
	.align		4
        /*0020*/ 	.byte	0x02, 0x4c
        /*0022*/ 	.byte	0x01
	.zero		1


	//----- nvinfo : EIATTR_MERCURY_ISA_VERSION
	.align		4
        /*0024*/ 	.byte	0x03, 0x5f
        /*0026*/ 	.short	0x0101


	//----- nvinfo : EIATTR_COOP_GROUP_MASK_REGIDS
	.align		4
        /*0028*/ 	.byte	0x04, 0x29
        /*002a*/ 	.short	(.L_2855 - .L_2854)


	//   ....[0]....
.L_2854:
        /*002c*/ 	.word	0xffffffff


	//   ....[1]....
        /*0030*/ 	.word	0xffffffff


	//   ....[2]....
        /*0034*/ 	.word	0xffffffff


	//   ....[3]....
        /*0038*/ 	.word	0xffffffff


	//   ....[4]....
        /*003c*/ 	.word	0xffffffff


	//   ....[5]....
        /*0040*/ 	.word	0xffffffff


	//   ....[6]....
        /*0044*/ 	.word	0xffffffff


	//   ....[7]....
        /*0048*/ 	.word	0xffffffff


	//   ....[8]....
        /*004c*/ 	.word	0xffffffff


	//   ....[9]....
        /*0050*/ 	.word	0xffffffff


	//   ....[10]....
        /*0054*/ 	.word	0x05000011


	//   ....[11]....
        /*0058*/ 	.word	0x05000011


	//   ....[12]....
        /*005c*/ 	.word	0x05000011


	//   ....[13]....
        /*0060*/ 	.word	0x05000011


	//   ....[14]....
        /*0064*/ 	.word	0x05000011


	//   ....[15]....
        /*0068*/ 	.word	0x05000011


	//   ....[16]....
        /*006c*/ 	.word	0x05000011


	//   ....[17]....
        /*0070*/ 	.word	0x05000011


	//   ....[18]....
        /*0074*/ 	.word	0x05000011


	//   ....[19]....
        /*0078*/ 	.word	0x05000011


	//----- nvinfo : EIATTR_COOP_GROUP_INSTR_OFFSETS
	.align		4
.L_2855:
        /*007c*/ 	.byte	0x04, 0x28
        /*007e*/ 	.short	(.L_2857 - .L_2856)


	//   ....[0]....
.L_2856:
        /*0080*/ 	.word	0x000008e0


	//   ....[1]....
        /*0084*/ 	.word	0x000008f0


	//   ....[2]....
        /*0088*/ 	.word	0x00000920


	//   ....[3]....
        /*008c*/ 	.word	0x00000930


	//   ....[4]....
        /*0090*/ 	.word	0x00000960


	//   ....[5]....
        /*0094*/ 	.word	0x00000970


	//   ....[6]....
        /*0098*/ 	.word	0x000009a0


	//   ....[7]....
        /*009c*/ 	.word	0x000009b0


	//   ....[8]....
        /*00a0*/ 	.word	0x000009e0


	//   ....[9]....
        /*00a4*/ 	.word	0x000009f0


	//   ....[10]....
        /*00a8*/ 	.word	0x00000ba0


	//   ....[11]....
        /*00ac*/ 	.word	0x00000c10


	//   ....[12]....
        /*00b0*/ 	.word	0x00000c80


	//   ....[13]....
        /*00b4*/ 	.word	0x00000cf0


	//   ....[14]....
        /*00b8*/ 	.word	0x00000d60


	//   ....[15]....
        /*00bc*/ 	.word	0x00000dc0


	//   ....[16]....
        /*00c0*/ 	.word	0x00000e30


	//   ....[17]....
        /*00c4*/ 	.word	0x00000ea0


	//   ....[18]....
        /*00c8*/ 	.word	0x00000f10


	//   ....[19]....
        /*00cc*/ 	.word	0x00000f80


	//----- nvinfo : EIATTR_EXIT_INSTR_OFFSETS
	.align		4
.L_2857:
        /*00d0*/ 	.byte	0x04, 0x1c
        /*00d2*/ 	.short	(.L_2859 - .L_2858)


	//   ....[0]....
.L_2858:
        /*00d4*/ 	.word	0x00000070


	//   ....[1]....
        /*00d8*/ 	.word	0x00000b40


	//----- nvinfo : EIATTR_MAX_THREADS
	.align		4
.L_2859:
        /*00dc*/ 	.byte	0x04, 0x05
        /*00de*/ 	.short	(.L_2861 - .L_2860)
.L_2860:
        /*00e0*/ 	.word	0x00000400
        /*00e4*/ 	.word	0x00000001
        /*00e8*/ 	.word	0x00000001


	//----- nvinfo : EIATTR_CRS_STACK_SIZE
	.align		4
.L_2861:
        /*00ec*/ 	.byte	0x04, 0x1e
        /*00ee*/ 	.short	(.L_2863 - .L_2862)
.L_2862:
        /*00f0*/ 	.word	0x00000000


	//----- nvinfo : EIATTR_CBANK_PARAM_SIZE
	.align		4
.L_2863:
        /*00f4*/ 	.byte	0x03, 0x19
        /*00f6*/ 	.short	0x0128


	//----- nvinfo : EIATTR_PARAM_CBANK
	.align		4
        /*00f8*/ 	.byte	0x04, 0x0a
        /*00fa*/ 	.short	(.L_2865 - .L_2864)
	.align		4
.L_2864:
        /*00fc*/ 	.word	index@(.nv.constant0._ZN10layer_norm22ln_bwd_finalize_kernelINS_22Kernel_traits_finalizeILj6144EfffffjLb0ELj1024ELj4ENS_18Kernel_traits_baseILj6144EfffffjLj1024EEEEELb0ELb1EEEvNS_9BwdParamsE)
        /*0100*/ 	.short	0x0210
        /*0102*/ 	.short	0x0128


	//----- nvinfo : EIATTR_SW_WAR
	.align		4
.L_2865:
        /*0104*/ 	.byte	0x04, 0x36
        /*0106*/ 	.short	(.L_2867 - .L_2866)
.L_2866:
        /*0108*/ 	.word	0x00000008
.L_2867:


//--------------------- .nv.info._ZN10layer_norm40ln_parallel_residual_bwd_finalize_kernelINS_22Kernel_traits_finalizeILj6144EfffffjLb0ELj1024ELj4ENS_18Kernel_traits_baseILj6144EfffffjLj1024EEEEELb1EEEvNS_9BwdParamsE --------------------------
	.section	.nv.info._ZN10layer_norm40ln_parallel_residual_bwd_finalize_kernelINS_22Kernel_traits_finalizeILj6144EfffffjLb0ELj1024ELj4ENS_18Kernel_traits_baseILj6144EfffffjLj1024EEEEELb1EEEvNS_9BwdParamsE,"",@"SHT_CUDA_INFO"
	.sectionflags	@""
	.align	4


	//----- nvinfo : EIATTR_CUDA_API_VERSION
	.align		4
        /*0000*/ 	.byte	0x04, 0x37
        /*0002*/ 	.short	(.L_2869 - .L_2868)
.L_2868:
        /*0004*/ 	.word	0x00000082


	//----- nvinfo : EIATTR_KPARAM_INFO
	.align		4
.L_2869:
        /*0008*/ 	.byte	0x04, 0x17
        /*000a*/ 	.short	(.L_2871 - .L_2870)
.L_2870:
        /*000c*/ 	.word	0x00000000
        /*0010*/ 	.short	0x0000
        /*0012*/ 	.short	0x0000
        /*0014*/ 	.byte	0x00, 0xf0, 0xa1, 0x04


	//----- nvinfo : EIATTR_SPARSE_MMA_MASK
	.align		4
.L_2871:
        /*0018*/ 	.byte	0x03, 0x50
        /*001a*/ 	.short	0x0000


	//----- nvinfo : EIATTR_MAXREG_COUNT
	.align		4
        /*001c*/ 	.byte	0x03, 0x1b
        /*001e*/ 	.short	0x0040


	//----- nvinfo : EIATTR_NUM_BARRIERS
	.align		4
        /*0020*/ 	.byte	0x02, 0x4c
        /*0022*/ 	.byte	0x01
	.zero		1


	//----- nvinfo : EIATTR_MERCURY_ISA_VERSION
	.align		4
        /*0024*/ 	.byte	0x03, 0x5f
        /*0026*/ 	.short	0x0101


	//----- nvinfo : EIATTR_COOP_GROUP_MASK_REGIDS
	.align		4
        /*0028*/ 	.byte	0x04, 0x29
        /*002a*/ 	.short	(.L_2873 - .L_2872)


	//   ....[0]....
.L_2872:
        /*002c*/ 	.word	0xffffffff


	//   ....[1]....
        /*0030*/ 	.word	0xffffffff


	//   ....[2]....
        /*0034*/ 	.word	0xffffffff


	//   ....[3]....
        /*0038*/ 	.word	0xffffffff


	//   ....[4]....
        /*003c*/ 	.word	0xffffffff


	//   ....[5]....
        /*0040*/ 	.word	0xffffffff


	//   ....[6]....
        /*0044*/ 	.word	0xffffffff


	//   ....[7]....
        /*0048*/ 	.word	0xffffffff


	//   ....[8]....
        /*004c*/ 	.word	0xffffffff


	//   ....[9]....
        /*0050*/ 	.word	0xffffffff


	//   ....[10]....
        /*0054*/ 	.word	0xffffffff


	//   ....[11]....
        /*0058*/ 	.word	0xffffffff


	//   ....[12]....
        /*005c*/ 	.word	0xffffffff


	//   ....[13]....
        /*0060*/ 	.word	0xffffffff


	//   ....[14]....
        /*0064*/ 	.word	0xffffffff


	//   ....[15]....
        /*0068*/ 	.word	0xffffffff


	//   ....[16]....
        /*006c*/ 	.word	0xffffffff


	//   ....[17]....
        /*0070*/ 	.word	0xffffffff


	//   ....[18]....
        /*0074*/ 	.word	0xffffffff


	//   ....[19]....
        /*0078*/ 	.word	0xffffffff


	//   ....[20]....
        /*007c*/ 	.word	0x0500000b


	//   ....[21]....
        /*0080*/ 	.word	0x0500000b


	//   ....[22]....
        /*0084*/ 	.word	0x0500000b


	//   ....[23]....
        /*0088*/ 	.word	0x0500000b


	//   ....[24]....
        /*008c*/ 	.word	0x0500000b


	//   ....[25]....
        /*0090*/ 	.word	0x0500000b


	//   ....[26]....
        /*0094*/ 	.word	0x0500000b


	//   ....[27]....
        /*0098*/ 	.word	0x0500000b


	//   ....[28]....
        /*009c*/ 	.word	0x0500000b


	//   ....[29]....
        /*00a0*/ 	.word	0x0500000b


	//   ....[30]....
        /*00a4*/ 	.word	0x0500000b


	//   ....[31]....
        /*00a8*/ 	.word	0x0500000b


	//   ....[32]....
        /*00ac*/ 	.word	0x0500000b


	//   ....[33]....
        /*00b0*/ 	.word	0x0500000b


	//   ....[34]....
        /*00b4*/ 	.word	0x0500000b


	//   ....[35]....
        /*00b8*/ 	.word	0x0500000b


	//   ....[36]....
        /*00bc*/ 	.word	0x0500000b


	//   ....[37]....
        /*00c0*/ 	.word	0x0500000b


	//   ....[38]....
        /*00c4*/ 	.word	0x0500000b


	//   ....[39]....
        /*00c8*/ 	.word	0x0500000b


	//----- nvinfo : EIATTR_COOP_GROUP_INSTR_OFFSETS
	.align		4
.L_2873:
        /*00cc*/ 	.byte	0x04, 0x28
        /*00ce*/ 	.short	(.L_2875 - .L_2874)


	//   ....[0]....
.L_2874:
        /*00d0*/ 	.word	0x00000ce0


	//   ....[1]....
        /*00d4*/ 	.word	0x00000cf0


	//   ....[2]....
        /*00d8*/ 	.word	0x00000d00


	//   ....[3]....
        /*00dc*/ 	.word	0x00000d10


	//   ....[4]....
        /*00e0*/ 	.word	0x00000d40


	//   ....[5]....
        /*00e4*/ 	.word	0x00000d70


	//   ....[6]....
        /*00e8*/ 	.word	0x00000d80


	//   ....[7]....
        /*00ec*/ 	.word	0x00000d90


	//   ....[8]....
        /*00f0*/ 	.word	0x00000db0


	//   ....[9]....
        /*00f4*/ 	.word	0x00000df0


	//   ....[10]....
        /*00f8*/ 	.word	0x00000e00


	//   ....[11]....
        /*00fc*/ 	.word	0x00000e10


	//   ....[12]....
        /*0100*/ 	.word	0x00000e30


	//   ....[13]....
        /*0104*/ 	.word	0x00000e70


	//   ....[14]....
        /*0108*/ 	.word	0x00000e80


	//   ....[15]....
        /*010c*/ 	.word	0x00000e90


	//   ....[16]....
        /*0110*/ 	.word	0x00000eb0


	//   ....[17]....
        /*0114*/ 	.word	0x00000ee0


	//   ....[18]....
        /*0118*/ 	.word	0x00000f00


	//   ....[19]....
        /*011c*/ 	.word	0x00000f10


	//   ....[20]....
        /*0120*/ 	.word	0x000011d0


	//   ....[21]....
        /*0124*/ 	.word	0x00001230


	//   ....[22]....
        /*0128*/ 	.word	0x00001290


	//   ....[23]....
        /*012c*/ 	.word	0x000012f0


	//   ....[24]....
        /*0130*/ 	.word	0x00001350


	//   ....[25]....
        /*0134*/ 	.word	0x000013b0


	//   ....[26]....
        /*0138*/ 	.word	0x00001420


	//   ....[27]....
        /*013c*/ 	.word	0x00001490


	//   ....[28]....
        /*0140*/ 	.word	0x00001500


	//   ....[29]....
        /*0144*/ 	.word	0x00001570


	//   ....[30]....
        /*0148*/ 	.word	0x000015d0


	//   ....[31]....
        /*014c*/ 	.word	0x00001640


	//   ....[32]....
        /*0150*/ 	.word	0x000016b0


	//   ....[33]....
        /*0154*/ 	.word	0x00001720


	//   ....[34]....
        /*0158*/ 	.word	0x00001790


	//   ....[35]....
        /*015c*/ 	.word	0x000017f0


	//   ....[36]....
        /*0160*/ 	.word	0x00001860


	//   ....[37]....
        /*0164*/ 	.word	0x000018d0


	//   ....[38]....
        /*0168*/ 	.word	0x00001940


	//   ....[39]....
        /*016c*/ 	.word	0x000019b0


	//----- nvinfo : EIATTR_EXIT_INSTR_OFFSETS
	.align		4
.L_2875:
        /*0170*/ 	.byte	0x04, 0x1c
        /*0172*/ 	.short	(.L_2877 - .L_2876)


	//   ....[0]....
.L_2876:
        /*0174*/ 	.word	0x00000070


	//   ....[1]....
        /*0178*/ 	.word	0x00001170


	//----- nvinfo : EIATTR_MAX_THREADS
	.align		4
.L_2877:
        /*017c*/ 	.byte	0x04, 0x05
        /*017e*/ 	.short	(.L_2879 - .L_2878)
.L_2878:
        /*0180*/ 	.word	0x00000400
        /*0184*/ 	.word	0x00000001
        /*0188*/ 	.word	0x00000001


	//----- nvinfo : EIATTR_CRS_STACK_SIZE
	.align		4
.L_2879:
        /*018c*/ 	.byte	0x04, 0x1e
        /*018e*/ 	.short	(.L_2881 - .L_2880)
.L_2880:
        /*0190*/ 	.word	0x00000000


	//----- nvinfo : EIATTR_CBANK_PARAM_SIZE
	.align		4
.L_2881:
        /*0194*/ 	.byte	0x03, 0x19
        /*0196*/ 	.short	0x0128


	//----- nvinfo : EIATTR_PARAM_CBANK
	.align		4
        /*0198*/ 	.byte	0x04, 0x0a
        /*019a*/ 	.short	(.L_2883 - .L_2882)
	.align		4
.L_2882:
        /*019c*/ 	.word	index@(.nv.constant0._ZN10layer_norm40ln_parallel_residual_bwd_finalize_kernelINS_22Kernel_traits_finalizeILj6144EfffffjLb0ELj1024ELj4ENS_18Kernel_traits_baseILj6144EfffffjLj1024EEEEELb1EEEvNS_9BwdParamsE)
        /*01a0*/ 	.short	0x0210
        /*01a2*/ 	.short	0x0128


	//----- nvinfo : EIATTR_SW_WAR
	.align		4
.L_2883:
        /*01a4*/ 	.byte	0x04, 0x36
        /*01a6*/ 	.short	(.L_2885 - .L_2884)
.L_2884:
        /*01a8*/ 	.word	0x00000008
.L_2885:


//--------------------- .nv.info._ZN10layer_norm31ln_parallel_residual_bwd_kernelINS_13Kernel_traitsIfffffjLj6144ELj1ELj1ELj8ELj16ENS_18Kernel_traits_baseILj6144EfffffjLj256EEEEELb1ELb1ELb1EEEvNS_9BwdParamsE --------------------------
	.section	.nv.info._ZN10layer_norm31ln_parallel_residual_bwd_kernelINS_13Kernel_traitsIfffffjLj6144ELj1ELj1ELj8ELj16ENS_18Kernel_traits_baseILj6144EfffffjLj256EEEEELb1ELb1ELb1EEEvNS_9BwdParamsE,"",@"SHT_CUDA_INFO"
	.sectionflags	@""
	.align	4


	//----- nvinfo : EIATTR_CUDA_API_VERSION
	.align		4
        /*0000*/ 	.byte	0x04, 0x37
        /*0002*/ 	.short	(.L_2887 - .L_2886)
.L_2886:
        /*0004*/ 	.word	0x00000082


	//----- nvinfo : EIATTR_KPARAM_INFO
	.align		4
.L_2887:
        /*0008*/ 	.byte	0x04, 0x17
        /*000a*/ 	.short	(.L_2889 - .L_2888)
.L_2888:
        /*000c*/ 	.word	0x00000000
        /*0010*/ 	.short	0x0000
        /*0012*/ 	.short	0x0000
        /*0014*/ 	.byte	0x00, 0xf0, 0xa1, 0x04


	//----- nvinfo : EIATTR_SPARSE_MMA_MASK
	.align		4
.L_2889:
        /*0018*/ 	.byte	0x03, 0x50
        /*001a*/ 	.short	0x0000


	//----- nvinfo : EIATTR_MAXREG_COUNT
	.align		4
        /*001c*/ 	.byte	0x03, 0x1b
        /*001e*/ 	.short	0x00ff


	//----- nvinfo : EIATTR_NUM_BARRIERS
	.align		4
        /*0020*/ 	.byte	0x02, 0x4c
        /*0022*/ 	.byte	0x01
	.zero		1


	//----- nvinfo : EIATTR_MERCURY_ISA_VERSION
	.align		4
        /*0024*/ 	.byte	0x03, 0x5f
        /*0026*/ 	.short	0x0101


	//----- nvinfo : EIATTR_COOP_GROUP_MASK_REGIDS
	.align		4
        /*0028*/ 	.byte	0x04, 0x29
        /*002a*/ 	.short	(.L_2891 - .L_2890)


	//   ....[0]....
.L_2890:
        /*002c*/ 	.word	0xffffffff


	//   ....[1]....
        /*0030*/ 	.word	0xffffffff


	//   ....[2]....
        /*0034*/ 	.word	0xffffffff


	//   ....[3]....
        /*0038*/ 	.word	0xffffffff


	//   ....[4]....
        /*003c*/ 	.word	0xffffffff


	//   ....[5]....
        /*0040*/ 	.word	0xffffffff


	//   ....[6]....
        /*0044*/ 	.word	0xffffffff


	//   ....[7]....
        /*0048*/ 	.word	0xffffffff


	//   ....[8]....
        /*004c*/ 	.word	0xffffffff


	//   ....[9]....
        /*0050*/ 	.word	0xffffffff


	//   ....[10]....
        /*0054*/ 	.word	0x0500006b


	//   ....[11]....
        /*0058*/ 	.word	0x0500006b


	//   ....[12]....
        /*005c*/ 	.word	0x0500006b


	//   ....[13]....
        /*0060*/ 	.word	0x0500006b


	//   ....[14]....
        /*0064*/ 	.word	0x0500006b


	//   ....[15]....
        /*0068*/ 	.word	0x0500006b


	//   ....[16]....
        /*006c*/ 	.word	0x0500006b


	//   ....[17]....
        /*0070*/ 	.word	0x0500006b


	//   ....[18]....
        /*0074*/ 	.word	0x0500006b


	//   ....[19]....
        /*0078*/ 	.word	0x0500006b


	//----- nvinfo : EIATTR_COOP_GROUP_INSTR_OFFSETS
	.align		4
.L_2891:
        /*007c*/ 	.byte	0x04, 0x28
        /*007e*/ 	.short	(.L_2893 - .L_2892)


	//   ....[0]....
.L_2892:
        /*0080*/ 	.word	0x000018c0


	//   ....[1]....
        /*0084*/ 	.word	0x000018d0


	//   ....[2]....
        /*0088*/ 	.word	0x00001900


	//   ....[3]....
        /*008c*/ 	.word	0x00001910


	//   ....[4]....
        /*0090*/ 	.word	0x00001950


	//   ....[5]....
        /*0094*/ 	.word	0x00001970


	//   ....[6]....
        /*0098*/ 	.word	0x000019a0


	//   ....[7]....
        /*009c*/ 	.word	0x000019b0


	//   ....[8]....
        /*00a0*/ 	.word	0x000019e0


	//   ....[9]....
        /*00a4*/ 	.word	0x00001a00


	//   ....[10]....
        /*00a8*/ 	.word	0x000035e0


	//   ....[11]....
        /*00ac*/ 	.word	0x00003630


	//   ....[12]....
        /*00b0*/ 	.word	0x000036a0


	//   ....[13]....
        /*00b4*/ 	.word	0x00003700


	//   ....[14]....
        /*00b8*/ 	.word	0x00003780


	//   ....[15]....
        /*00bc*/ 	.word	0x000037f0


	//   ....[16]....
        /*00c0*/ 	.word	0x00003860


	//   ....[17]....
        /*00c4*/ 	.word	0x000038c0


	//   ....[18]....
        /*00c8*/ 	.word	0x00003930


	//   ....[19]....
        /*00cc*/ 	.word	0x000039a0


	//----- nvinfo : EIATTR_EXIT_INSTR_OFFSETS
	.align		4
.L_2893:
        /*00d0*/ 	.byte	0x04, 0x1c
        /*00d2*/ 	.short	(.L_2895 - .L_2894)


	//   ....[0]....
.L_2894:
        /*00d4*/ 	.word	0x00003580


	//----- nvinfo : EIATTR_MAX_THREADS
	.align		4
.L_2895:
        /*00d8*/ 	.byte	0x04, 0x05
        /*00da*/ 	.short	(.L_2897 - .L_2896)
.L_2896:
        /*00dc*/ 	.word	0x00000100
        /*00e0*/ 	.word	0x00000001
        /*00e4*/ 	.word	0x00000001


	//----- nvinfo : EIATTR_CRS_STACK_SIZE
	.align		4
.L_2897:
        /*00e8*/ 	.byte	0x04, 0x1e
        /*00ea*/ 	.short	(.L_2899 - .L_2898)
.L_2898:
        /*00ec*/ 	.word	0x00000000


	//----- nvinfo : EIATTR_CBANK_PARAM_SIZE
	.align		4
.L_2899:
        /*00f0*/ 	.byte	0x03, 0x19
        /*00f2*/ 	.short	0x0128


	//----- nvinfo : EIATTR_PARAM_CBANK
	.align		4
        /*00f4*/ 	.byte	0x04, 0x0a
        /*00f6*/ 	.short	(.L_2901 - .L_2900)
	.align		4
.L_2900:
        /*00f8*/ 	.word	index@(.nv.constant0._ZN10layer_norm31ln_parallel_residual_bwd_kernelINS_13Kernel_traitsIfffffjLj6144ELj1ELj1ELj8ELj16ENS_18Kernel_traits_baseILj6144EfffffjLj256EEEEELb1ELb1ELb1EEEvNS_9BwdParamsE)
        /*00fc*/ 	.short	0x0210
        /*00fe*/ 	.short	0x0128


	//----- nvinfo : EIATTR_SW_WAR
	.align		4
.L_2901:
        /*0100*/ 	.byte	0x04, 0x36
        /*0102*/ 	.short	(.L_2903 - .L_2902)
.L_2902:
        /*0104*/ 	.word	0x00000008
.L_2903:


//--------------------- .nv.callgraph             --------------------------
	.section	.nv.callgraph,"",@"SHT_CUDA_CALLGRAPH"
	.align	4
	.sectionentsize	8
	.align		4
        /*0000*/ 	.word	0x00000000
	.align		4
        /*0004*/ 	.word	0xffffffff
	.align		4
        /*0008*/ 	.word	0x00000000
	.align		4
        /*000c*/ 	.word	0xfffffffe
	.align		4
        /*0010*/ 	.word	0x00000000
	.align		4
        /*0014*/ 	.word	0xfffffffd
	.align		4
        /*0018*/ 	.word	0x00000000
	.align		4
        /*001c*/ 	.word	0xfffffffc


//--------------------- .text._ZN10layer_norm31ln_parallel_residual_bwd_kernelINS_13Kernel_traitsI13__nv_bfloat16S2_S2_S2_fjLj6144ELj1ELj1ELj8ELj16ENS_18Kernel_traits_baseILj6144ES2_S2_S2_S2_fjLj256EEEEELb0ELb0ELb0EEEvNS_9BwdParamsE --------------------------
	.section	.text._ZN10layer_norm31ln_parallel_residual_bwd_kernelINS_13Kernel_traitsI13__nv_bfloat16S2_S2_S2_fjLj6144ELj1ELj1ELj8ELj16ENS_18Kernel_traits_baseILj6144ES2_S2_S2_S2_fjLj256EEEEELb0ELb0ELb0EEEvNS_9BwdParamsE,"ax",@progbits
	.align	128
        .global         _ZN10layer_norm31ln_parallel_residual_bwd_kernelINS_13Kernel_traitsI13__nv_bfloat16S2_S2_S2_fjLj6144ELj1ELj1ELj8ELj16ENS_18Kernel_traits_baseILj6144ES2_S2_S2_S2_fjLj256EEEEELb0ELb0ELb0EEEvNS_9BwdParamsE
        .type           _ZN10layer_norm31ln_parallel_residual_bwd_kernelINS_13Kernel_traitsI13__nv_bfloat16S2_S2_S2_fjLj6144ELj1ELj1ELj8ELj16ENS_18Kernel_traits_baseILj6144ES2_S2_S2_S2_fjLj256EEEEELb0ELb0ELb0EEEvNS_9BwdParamsE,@function
        .size           _ZN10layer_norm31ln_parallel_residual_bwd_kernelINS_13Kernel_traitsI13__nv_bfloat16S2_S2_S2_fjLj6144ELj1ELj1ELj8ELj16ENS_18Kernel_traits_baseILj6144ES2_S2_S2_S2_fjLj256EEEEELb0ELb0ELb0EEEvNS_9BwdParamsE,(.L_x_3214 - _ZN10layer_norm31ln_parallel_residual_bwd_kernelINS_13Kernel_traitsI13__nv_bfloat16S2_S2_S2_fjLj6144ELj1ELj1ELj8ELj16ENS_18Kernel_traits_baseILj6144ES2_S2_S2_S2_fjLj256EEEEELb0ELb0ELb0EEEvNS_9BwdParamsE)
        .other          _ZN10layer_norm31ln_parallel_residual_bwd_kernelINS_13Kernel_traitsI13__nv_bfloat16S2_S2_S2_fjLj6144ELj1ELj1ELj8ELj16ENS_18Kernel_traits_baseILj6144ES2_S2_S2_S2_fjLj256EEEEELb0ELb0ELb0EEEvNS_9BwdParamsE,@"STO_CUDA_ENTRY STV_DEFAULT"
_ZN10layer_norm31ln_parallel_residual_bwd_kernelINS_13Kernel_traitsI13__nv_bfloat16S2_S2_S2_fjLj6144ELj1ELj1ELj8ELj16ENS_18Kernel_traits_baseILj6144ES2_S2_S2_S2_fjLj256EEEEELb0ELb0ELb0EEEvNS_9BwdParamsE:
.text._ZN10layer_norm31ln_parallel_residual_bwd_kernelINS_13Kernel_traitsI13__nv_bfloat16S2_S2_S2_fjLj6144ELj1ELj1ELj8ELj16ENS_18Kernel_traits_baseILj6144ES2_S2_S2_S2_fjLj256EEEEELb0ELb0ELb0EEEvNS_9BwdParamsE:
[----:B------:R-:W-:Y:S01]  /*0000*/  LDC R1, c[0x0][0x28] ;  /* 0x00000a00ff017b82 */ /* 0x000fe20000000800 */
[----:B------:R-:W0:Y:S01]  /*0010*/  S2R R185, SR_TID.X ;  /* 0x0000000000b97919 */ /* 0x000e220000002100 */
[----:B------:R-:W-:-:S06]  /*0020*/  ULDC UR4, c[0x0][0x218] ;  /* 0x0000860000047ab9 */ /* 0x000fcc0000000800 */
[----:B------:R-:W1:Y:S01]  /*0030*/  S2UR UR6, SR_CTAID.X ;  /* 0x00000000000679c3 */ /* 0x000e620000002500 */
[----:B------:R-:W-:Y:S01]  /*0040*/  MOV R186, UR4 ;  /* 0x0000000400ba7c02 */ /* 0x000fe20008000f00 */
[----:B------:R-:W-:Y:S01]  /*0050*/  ULDC.64 UR4, c[0x0][0x208] ;  /* 0x0000820000047ab9 */ /* 0x000fe20000000a00 */
[----:B------:R-:W-:Y:S01]  /*0060*/  ULDC UR7, c[0x0][0x214] ;  /* 0x0000850000077ab9 */ /* 0x000fe20000000800 */
[----:B------:R-:W-:Y:S01]  /*0070*/  ULDC UR18, c[0x0][0x218] ;  /* 0x0000860000127ab9 */ /* 0x000fe20000000800 */
[----:B------:R-:W-:Y:S01]  /*0080*/  SHF.R.S32.HI R3, RZ, 0x1f, R186 ;  /* 0x0000001fff037819 */ /* 0x000fe200000114ba */
[----:B------:R-:W-:Y:S01]  /*0090*/  ULDC UR12, c[0x0][0x290] ;  /* 0x0000a400000c7ab9 */ /* 0x000fe20000000800 */
[----:B------:R-:W-:Y:S01]  /*00a0*/  ULDC.64 UR8, c[0x0][0x2c8] ;  /* 0x0000b20000087ab9 */ /* 0x000fe20000000a00 */
[----:B------:R-:W-:Y:S01]  /*00b0*/  ULDC.64 UR10, c[0x0][0x238] ;  /* 0x00008e00000a7ab9 */ /* 0x000fe20000000a00 */
[----:B------:R-:W-:Y:S01]  /*00c0*/  LEA.HI R3, R3, R186, RZ, 0x3 ;  /* 0x000000ba03037211 */ /* 0x000fe200078f18ff */
[----:B------:R-:W-:Y:S01]  /*00d0*/  ULDC.64 UR14, c[0x0][0x308] ;  /* 0x0000c200000e7ab9 */ /* 0x000fe20000000a00 */
[----:B------:R-:W-:Y:S01]  /*00e0*/  ULDC.64 UR16, c[0x0][0x300] ;  /* 0x0000c00000107ab9 */ /* 0x000fe20000000a00 */
[----:B0-----:R-:W-:-:S02]  /*00f0*/  LOP3.LUT R0, R185, 0xff, RZ, 0xc, !PT ;  /* 0x000000ffb9007812 */ /* 0x001fc400078e0cff */
[----:B------:R-:W-:Y:S02]  /*0100*/  LOP3.LUT R184, R185, 0xff, RZ, 0xc0, !PT ;  /* 0x000000ffb9b87812 */ /* 0x000fe400078ec0ff */
[----:B------:R-:W-:Y:S02]  /*0110*/  LEA.HI.SX32 R0, R3, R0, 0x1d ;  /* 0x0000000003007211 */ /* 0x000fe400078feaff */
[----:B------:R-:W-:Y:S02]  /*0120*/  MOV R39, R184 ;  /* 0x000000b800277202 */ /* 0x000fe40000000f00 */
[C---:B------:R-:W-:Y:S02]  /*0130*/  LOP3.LUT P1, RZ, R0.reuse, 0xffffff00, RZ, 0xc0, !PT ;  /* 0xffffff0000ff7812 */ /* 0x040fe4000782c0ff */
[C---:B------:R-:W-:Y:S02]  /*0140*/  ISETP.GE.U32.AND P2, PT, R0.reuse, 0x200, PT ;  /* 0x000002000000780c */ /* 0x040fe40003f46070 */
[----:B------:R-:W-:-:S09]  /*0150*/  ISETP.GE.U32.AND P3, PT, R0, 0x300, PT ;  /* 0x000003000000780c */ /* 0x000fd20003f66070 */
[----:B------:R-:W0:Y:S08]  /*0160*/  @P1 LDC.64 R2, c[0x0][0x260] ;  /* 0x00009800ff021b82 */ /* 0x000e300000000a00 */
[----:B------:R-:W2:Y:S08]  /*0170*/  @P1 LDC.64 R24, c[0x0][0x268] ;  /* 0x00009a00ff181b82 */ /* 0x000eb00000000a00 */
[----:B------:R-:W3:Y:S08]  /*0180*/  @P2 LDC.64 R26, c[0x0][0x260] ;  /* 0x00009800ff1a2b82 */ /* 0x000ef00000000a00 */
[----:B------:R-:W4:Y:S01]  /*0190*/  @P2 LDC.64 R28, c[0x0][0x268] ;  /* 0x00009a00ff1c2b82 */ /* 0x000f220000000a00 */
[----:B0-----:R-:W-:-:S05]  /*01a0*/  @P1 IMAD.WIDE.U32 R2, R39, 0x10, R2 ;  /* 0x0000001027021825 */ /* 0x001fca00078e0002 */
[----:B------:R-:W5:Y:S02]  /*01b0*/  @P1 LDG.E.128 R128, desc[UR4][R2.64] ;  /* 0x0000000402801981 */ /* 0x000f64000c1e1d00 */
[----:B------:R-:W0:Y:S01]  /*01c0*/  @P3 LDC.64 R36, c[0x0][0x268] ;  /* 0x00009a00ff243b82 */ /* 0x000e220000000a00 */
[C---:B--2---:R-:W-:Y:S01]  /*01d0*/  @P1 IMAD.WIDE.U32 R24, R39.reuse, 0x10, R24 ;  /* 0x0000001027181825 */ /* 0x044fe200078e0018 */
[----:B------:R-:W-:-:S04]  /*01e0*/  @P1 LOP3.LUT R39, R39, 0x100, RZ, 0xfc, !PT ;  /* 0x0000010027271812 */ /* 0x000fc800078efcff */
[----:B------:R-:W5:Y:S01]  /*01f0*/  @P1 LDG.E.128 R20, desc[UR4][R24.64] ;  /* 0x0000000418141981 */ /* 0x000f62000c1e1d00 */
[C---:B---3--:R-:W-:Y:S01]  /*0200*/  @P2 IMAD.WIDE.U32 R30, R39.reuse, 0x10, R26 ;  /* 0x00000010271e2825 */ /* 0x048fe200078e001a */
[----:B------:R-:W2:Y:S04]  /*0210*/  @P3 LDC.64 R34, c[0x0][0x260] ;  /* 0x00009800ff223b82 */ /* 0x000ea80000000a00 */
[----:B------:R-:W5:Y:S01]  /*0220*/  @P2 LDG.E.128 R16, desc[UR4][R30.64] ;  /* 0x000000041e102981 */ /* 0x000f62000c1e1d00 */
[C---:B----4-:R-:W-:Y:S01]  /*0230*/  @P2 IMAD.WIDE.U32 R32, R39.reuse, 0x10, R28 ;  /* 0x0000001027202825 */ /* 0x050fe200078e001c */
[----:B------:R-:W-:Y:S02]  /*0240*/  @P2 IADD3 R39, R39, 0x100, RZ ;  /* 0x0000010027272810 */ /* 0x000fe40007ffe0ff */
[----:B------:R-:W-:-:S02]  /*0250*/  CS2R R124, SRZ ;  /* 0x00000000007c7805 */ /* 0x000fc4000001ff00 */
[----:B------:R-:W-:Y:S02]  /*0260*/  CS2R R126, SRZ ;  /* 0x00000000007e7805 */ /* 0x000fe4000001ff00 */
[----:B------:R-:W-:Y:S01]  /*0270*/  CS2R R120, SRZ ;  /* 0x0000000000787805 */ /* 0x000fe2000001ff00 */
[----:B------:R-:W5:Y:S01]  /*0280*/  @P2 LDG.E.128 R12, desc[UR4][R32.64] ;  /* 0x00000004200c2981 */ /* 0x000f62000c1e1d00 */
[----:B0-----:R-:W-:-:S05]  /*0290*/  @P3 IMAD.WIDE.U32 R28, R39, 0x10, R36 ;  /* 0x00000010271c3825 */ /* 0x001fca00078e0024 */
[----:B------:R-:W5:Y:S01]  /*02a0*/  @P3 LDG.E.128 R4, desc[UR4][R28.64] ;  /* 0x000000041c043981 */ /* 0x000f62000c1e1d00 */
[----:B--2---:R-:W-:-:S05]  /*02b0*/  @P3 IMAD.WIDE.U32 R26, R39, 0x10, R34 ;  /* 0x00000010271a3825 */ /* 0x004fca00078e0022 */
[----:B------:R1:W5:Y:S02]  /*02c0*/  @P3 LDG.E.128 R8, desc[UR4][R26.64] ;  /* 0x000000041a083981 */ /* 0x000364000c1e1d00 */
[----:B-1----:R-:W-:-:S04]  /*02d0*/  LEA.HI R27, R185, UR6, RZ, 0x18 ;  /* 0x00000006b91b7c11 */ /* 0x002fc8000f8fc0ff */
[----:B------:R-:W-:Y:S01]  /*02e0*/  ISETP.GE.AND P0, PT, R27, UR7, PT ;  /* 0x000000071b007c0c */ /* 0x000fe2000bf06270 */
[----:B------:R-:W-:Y:S01]  /*02f0*/  ULDC.64 UR6, c[0x0][0x210] ;  /* 0x0000840000067ab9 */ /* 0x000fe20000000a00 */
[----:B------:R-:W-:Y:S02]  /*0300*/  CS2R R122, SRZ ;  /* 0x00000000007a7805 */ /* 0x000fe4000001ff00 */
[----:B------:R-:W-:Y:S02]  /*0310*/  CS2R R116, SRZ ;  /* 0x0000000000747805 */ /* 0x000fe4000001ff00 */
[----:B------:R-:W-:Y:S02]  /*0320*/  CS2R R118, SRZ ;  /* 0x0000000000767805 */ /* 0x000fe4000001ff00 */
[----:B------:R-:W-:Y:S02]  /*0330*/  CS2R R112, SRZ ;  /* 0x0000000000707805 */ /* 0x000fe4000001ff00 */
[----:B------:R-:W-:-:S02]  /*0340*/  CS2R R114, SRZ ;  /* 0x0000000000727805 */ /* 0x000fc4000001ff00 */
[----:B------:R-:W-:Y:S02]  /*0350*/  CS2R R108, SRZ ;  /* 0x00000000006c7805 */ /* 0x000fe4000001ff00 */
        /* <DEDUP_REMOVED lines=38> */
[----:B------:R-:W-:Y:S01]  /*05c0*/  CS2R R34, SRZ ;  /* 0x0000000000227805 */ /* 0x000fe2000001ff00 */
[----:B------:R-:W-:Y:S06]  /*05d0*/  @P0 BRA `(.L_x_0) ;  /* 0x0000003400800947 */ /* 0x000fec0003800000 */
[----:B------:R-:W0:Y:S01]  /*05e0*/  LDC.U8 R26, c[0x0][0x2a0] ;  /* 0x0000a800ff1a7b82 */ /* 0x000e220000000000 */
[----:B------:R-:W-:Y:S01]  /*05f0*/  HFMA2.MMA R142, -RZ, RZ, 0, 5.9604644775390625e-08 ;  /* 0x00000001ff8e7435 */ /* 0x000fe200000001ff */
[----:B-----5:R-:W-:Y:S01]  /*0600*/  @P1 PRMT R3, R130, 0x7632, R3 ;  /* 0x0000763282031816 */ /* 0x020fe20000000003 */
[----:B------:R-:W-:Y:S01]  /*0610*/  IMAD.U32 R183, R128, 0x10000, RZ ;  /* 0x0001000080b77824 */ /* 0x000fe200078e00ff */
[----:B------:R-:W-:Y:S01]  /*0620*/  SHF.L.U32 R181, R130, 0x10, RZ ;  /* 0x0000001082b57819 */ /* 0x000fe200000006ff */
[----:B------:R-:W-:Y:S01]  /*0630*/  IMAD.U32 R180, R131, 0x10000, RZ ;  /* 0x0001000083b47824 */ /* 0x000fe200078e00ff */
[C---:B------:R-:W-:Y:S01]  /*0640*/  @P2 PRMT R130, R16.reuse, 0x7632, R130 ;  /* 0x0000763210822816 */ /* 0x040fe20000000082 */
[----:B------:R-:W-:Y:S01]  /*0650*/  IMAD.U32 R176, R23, 0x10000, RZ ;  /* 0x0001000017b07824 */ /* 0x000fe200078e00ff */
[----:B------:R-:W-:Y:S01]  /*0660*/  SHF.L.U32 R175, R16, 0x10, RZ ;  /* 0x0000001010af7819 */ /* 0x000fe200000006ff */
[----:B------:R-:W-:Y:S01]  /*0670*/  IMAD.U32 R172, R19, 0x10000, RZ ;  /* 0x0001000013ac7824 */ /* 0x000fe200078e00ff */
[C---:B------:R-:W-:Y:S01]  /*0680*/  @P3 PRMT R136, R8.reuse, 0x7632, R136 ;  /* 0x0000763208883816 */ /* 0x040fe20000000088 */
[----:B------:R-:W-:Y:S01]  /*0690*/  IMAD.U32 R168, R15, 0x10000, RZ ;  /* 0x000100000fa87824 */ /* 0x000fe200078e00ff */
[----:B------:R-:W-:Y:S01]  /*06a0*/  SHF.L.U32 R167, R8, 0x10, RZ ;  /* 0x0000001008a77819 */ /* 0x000fe200000006ff */
[----:B------:R-:W-:Y:S01]  /*06b0*/  IMAD.U32 R164, R11, 0x10000, RZ ;  /* 0x000100000ba47824 */ /* 0x000fe200078e00ff */
[----:B------:R-:W-:Y:S01]  /*06c0*/  @P1 PRMT R25, R128, 0x7632, R25 ;  /* 0x0000763280191816 */ /* 0x000fe20000000019 */
[----:B------:R-:W-:Y:S01]  /*06d0*/  IMAD.U32 R28, R7, 0x10000, RZ ;  /* 0x00010000071c7824 */ /* 0x000fe200078e00ff */
[----:B------:R-:W-:-:S02]  /*06e0*/  @P1 PRMT R24, R20, 0x7632, R24 ;  /* 0x0000763214181816 */ /* 0x000fc40000000018 */
[----:B------:R-:W-:Y:S02]  /*06f0*/  SHF.L.U32 R179, R20, 0x10, RZ ;  /* 0x0000001014b37819 */ /* 0x000fe400000006ff */
[----:B------:R-:W-:Y:S01]  /*0700*/  @P2 PRMT R16, R12, 0x7632, R16 ;  /* 0x000076320c102816 */ /* 0x000fe20000000010 */
[----:B------:R-:W-:Y:S01]  /*0710*/  IMAD.U32 R24, R24, 0x10000, RZ ;  /* 0x0001000018187824 */ /* 0x000fe200078e00ff */
[----:B------:R-:W-:Y:S02]  /*0720*/  SHF.L.U32 R171, R12, 0x10, RZ ;  /* 0x000000100cab7819 */ /* 0x000fe400000006ff */
[----:B------:R-:W-:Y:S01]  /*0730*/  @P3 PRMT R8, R4, 0x7632, R8 ;  /* 0x0000763204083816 */ /* 0x000fe20000000008 */
[----:B------:R-:W-:Y:S01]  /*0740*/  IMAD.U32 R16, R16, 0x10000, RZ ;  /* 0x0001000010107824 */ /* 0x000fe200078e00ff */
[----:B------:R-:W-:Y:S02]  /*0750*/  SHF.L.U32 R31, R4, 0x10, RZ ;  /* 0x00000010041f7819 */ /* 0x000fe400000006ff */
[C---:B------:R-:W-:Y:S01]  /*0760*/  @P1 PRMT R0, R129.reuse, 0x7632, R0 ;  /* 0x0000763281001816 */ /* 0x040fe20000000000 */
[----:B------:R-:W-:Y:S01]  /*0770*/  IMAD.U32 R8, R8, 0x10000, RZ ;  /* 0x0001000008087824 */ /* 0x000fe200078e00ff */
[----:B------:R-:W-:-:S02]  /*0780*/  SHF.L.U32 R182, R129, 0x10, RZ ;  /* 0x0000001081b67819 */ /* 0x000fc400000006ff */
[----:B------:R-:W-:Y:S02]  /*0790*/  @P1 PRMT R128, R131, 0x7632, R128 ;  /* 0x0000763283801816 */ /* 0x000fe40000000080 */
[----:B------:R-:W-:Y:S02]  /*07a0*/  @P1 PRMT R2, R21, 0x7632, R2 ;  /* 0x0000763215021816 */ /* 0x000fe40000000002 */
[----:B------:R-:W-:Y:S02]  /*07b0*/  @P1 PRMT R20, R22, 0x7632, R20 ;  /* 0x0000763216141816 */ /* 0x000fe40000000014 */
[----:B------:R-:W-:Y:S02]  /*07c0*/  @P2 PRMT R12, R13, 0x7632, R12 ;  /* 0x000076320d0c2816 */ /* 0x000fe4000000000c */
[----:B------:R-:W-:Y:S01]  /*07d0*/  @P2 PRMT R133, R14, 0x7632, R133 ;  /* 0x000076320e852816 */ /* 0x000fe20000000085 */
[----:B------:R-:W-:Y:S01]  /*07e0*/  IMAD.U32 R20, R20, 0x10000, RZ ;  /* 0x0001000014147824 */ /* 0x000fe200078e00ff */
[----:B------:R-:W-:-:S02]  /*07f0*/  @P3 PRMT R4, R5, 0x7632, R4 ;  /* 0x0000763205043816 */ /* 0x000fc40000000004 */
[----:B------:R-:W-:Y:S02]  /*0800*/  @P3 PRMT R139, R6, 0x7632, R139 ;  /* 0x00007632068b3816 */ /* 0x000fe4000000008b */
[----:B------:R-:W-:Y:S02]  /*0810*/  @P1 PRMT R129, R23, 0x7632, R129 ;  /* 0x0000763217811816 */ /* 0x000fe40000000081 */
[----:B------:R-:W-:Y:S02]  /*0820*/  @P2 PRMT R131, R17, 0x7632, R131 ;  /* 0x0000763211832816 */ /* 0x000fe40000000083 */
[----:B------:R-:W-:Y:S02]  /*0830*/  @P2 PRMT R132, R18, 0x7632, R132 ;  /* 0x0000763212842816 */ /* 0x000fe40000000084 */
[----:B------:R-:W-:Y:S02]  /*0840*/  @P2 PRMT R134, R19, 0x7632, R134 ;  /* 0x0000763213862816 */ /* 0x000fe40000000086 */
[----:B------:R-:W-:-:S02]  /*0850*/  @P2 PRMT R135, R15, 0x7632, R135 ;  /* 0x000076320f872816 */ /* 0x000fc40000000087 */
[----:B------:R-:W-:Y:S02]  /*0860*/  @P3 PRMT R137, R9, 0x7632, R137 ;  /* 0x0000763209893816 */ /* 0x000fe40000000089 */
[----:B------:R-:W-:Y:S02]  /*0870*/  @P3 PRMT R138, R10, 0x7632, R138 ;  /* 0x000076320a8a3816 */ /* 0x000fe4000000008a */
[----:B------:R-:W-:Y:S02]  /*0880*/  @P3 PRMT R140, R11, 0x7632, R140 ;  /* 0x000076320b8c3816 */ /* 0x000fe4000000008c */
[----:B------:R-:W-:Y:S02]  /*0890*/  @P3 PRMT R141, R7, 0x7632, R141 ;  /* 0x00007632078d3816 */ /* 0x000fe4000000008d */
[----:B------:R-:W-:Y:S02]  /*08a0*/  SHF.L.U32 R178, R21, 0x10, RZ ;  /* 0x0000001015b27819 */ /* 0x000fe400000006ff */
[----:B------:R-:W-:-:S02]  /*08b0*/  SHF.L.U32 R177, R22, 0x10, RZ ;  /* 0x0000001016b17819 */ /* 0x000fc400000006ff */
[----:B------:R-:W-:Y:S02]  /*08c0*/  SHF.L.U32 R169, R14, 0x10, RZ ;  /* 0x000000100ea97819 */ /* 0x000fe400000006ff */
[----:B------:R-:W-:Y:S02]  /*08d0*/  SHF.L.U32 R29, R6, 0x10, RZ ;  /* 0x00000010061d7819 */ /* 0x000fe400000006ff */
[----:B------:R-:W-:Y:S02]  /*08e0*/  SHF.L.U32 R174, R17, 0x10, RZ ;  /* 0x0000001011ae7819 */ /* 0x000fe400000006ff */
[----:B------:R-:W-:Y:S02]  /*08f0*/  SHF.L.U32 R173, R18, 0x10, RZ ;  /* 0x0000001012ad7819 */ /* 0x000fe400000006ff */
[----:B------:R-:W-:Y:S02]  /*0900*/  SHF.L.U32 R170, R13, 0x10, RZ ;  /* 0x000000100daa7819 */ /* 0x000fe400000006ff */
[----:B------:R-:W-:-:S02]  /*0910*/  SHF.L.U32 R166, R9, 0x10, RZ ;  /* 0x0000001009a67819 */ /* 0x000fc400000006ff */
[----:B------:R-:W-:Y:S02]  /*0920*/  SHF.L.U32 R165, R10, 0x10, RZ ;  /* 0x000000100aa57819 */ /* 0x000fe400000006ff */
[----:B------:R-:W-:Y:S02]  /*0930*/  SHF.L.U32 R30, R5, 0x10, RZ ;  /* 0x00000010051e7819 */ /* 0x000fe400000006ff */
[----:B------:R-:W-:Y:S02]  /*0940*/  SHF.L.U32 R23, R0, 0x10, RZ ;  /* 0x0000001000177819 */ /* 0x000fe400000006ff */
[----:B------:R-:W-:Y:S02]  /*0950*/  SHF.L.U32 R22, R2, 0x10, RZ ;  /* 0x0000001002167819 */ /* 0x000fe400000006ff */
[----:B------:R-:W-:Y:S02]  /*0960*/  SHF.L.U32 R21, R3, 0x10, RZ ;  /* 0x0000001003157819 */ /* 0x000fe400000006ff */
[----:B------:R-:W-:Y:S01]  /*0970*/  SHF.L.U32 R14, R12, 0x10, RZ ;  /* 0x000000100c0e7819 */ /* 0x000fe200000006ff */
[----:B------:R-:W-:Y:S01]  /*0980*/  IMAD.U32 R12, R133, 0x10000, RZ ;  /* 0x00010000850c7824 */ /* 0x000fe200078e00ff */
[----:B------:R-:W-:Y:S01]  /*0990*/  SHF.L.U32 R6, R4, 0x10, RZ ;  /* 0x0000001004067819 */ /* 0x000fe200000006ff */
[----:B------:R-:W-:Y:S01]  /*09a0*/  IMAD.U32 R4, R139, 0x10000, RZ ;  /* 0x000100008b047824 */ /* 0x000fe200078e00ff */
[----:B------:R-:W-:-:S02]  /*09b0*/  MOV R125, RZ ;  /* 0x000000ff007d7202 */ /* 0x000fc40000000f00 */
        /* <DEDUP_REMOVED lines=13> */
[----:B0-----:R-:W-:-:S07]  /*0a90*/  PRMT R0, R142, 0x7610, R0 ;  /* 0x000076108e007816 */ /* 0x001fce0000000000 */
.L_x_14:
[----:B012---:R-:W0:Y:S08]  /*0aa0*/  LDC.64 R148, c[0x0][0x258] ;  /* 0x00009600ff947b82 */ /* 0x007e300000000a00 */
[----:B------:R-:W1:Y:S01]  /*0ab0*/  LDC.64 R160, c[0x0][0x250] ;  /* 0x00009400ffa07b82 */ /* 0x000e620000000a00 */
[----:B0-----:R-:W-:-:S05]  /*0ac0*/  IMAD.WIDE R148, R27, 0x4, R148 ;  /* 0x000000041b947825 */ /* 0x001fca00078e0294 */
[----:B------:R-:W5:Y:S01]  /*0ad0*/  LDG.E R187, desc[UR4][R148.64] ;  /* 0x0000000494bb7981 */ /* 0x000f62000c1e1900 */
[----:B------:R-:W-:Y:S01]  /*0ae0*/  MOV R186, UR18 ;  /* 0x0000001200ba7c02 */ /* 0x000fe20008000f00 */
[----:B-1----:R-:W-:-:S04]  /*0af0*/  IMAD.WIDE R160, R27, 0x4, R160 ;  /* 0x000000041ba07825 */ /* 0x002fc800078e02a0 */
[----:B------:R-:W-:Y:S01]  /*0b00*/  IMAD R150, R27, R186, RZ ;  /* 0x000000ba1b967224 */ /* 0x000fe200078e02ff */
[----:B------:R-:W-:Y:S01]  /*0b10*/  LOP3.LUT P4, RZ, R0, 0xff, RZ, 0xc0, !PT ;  /* 0x000000ff00ff7812 */ /* 0x000fe2000788c0ff */
[----:B------:R-:W-:Y:S01]  /*0b20*/  BSSY B0, `(.L_x_1) ;  /* 0x000008f000007945 */ /* 0x000fe20003800000 */
[----:B------:R0:W5:Y:S02]  /*0b30*/  LDG.E R160, desc[UR4][R160.64] ;  /* 0x00000004a0a07981 */ /* 0x000164000c1e1900 */
[----:B------:R-:W-:-:S04]  /*0b40*/  SHF.R.S32.HI R151, RZ, 0x1f, R150 ;  /* 0x0000001fff977819 */ /* 0x000fc80000011496 */
[----:B------:R-:W-:-:S04]  /*0b50*/  LEA.HI R151, R151, R150, RZ, 0x3 ;  /* 0x0000009697977211 */ /* 0x000fc800078f18ff */
[----:B------:R-:W-:Y:S01]  /*0b60*/  LEA.HI.SX32 R0, R151, R184, 0x1d ;  /* 0x000000b897007211 */ /* 0x000fe200078feaff */
[----:B------:R-:W-:Y:S01]  /*0b70*/  IMAD.MOV.U32 R200, RZ, RZ, RZ ;  /* 0x000000ffffc87224 */ /* 0x000fe200078e00ff */
[----:B------:R-:W-:Y:S02]  /*0b80*/  MOV R240, RZ ;  /* 0x000000ff00f07202 */ /* 0x000fe40000000f00 */
[----:B------:R-:W-:Y:S02]  /*0b90*/  IADD3 R27, R27, UR6, RZ ;  /* 0x000000061b1b7c10 */ /* 0x000fe4000fffe0ff */
[----:B0-----:R-:W-:Y:S01]  /*0ba0*/  MOV R161, R0 ;  /* 0x0000000000a17202 */ /* 0x001fe20000000f00 */
[----:B------:R-:W-:Y:S06]  /*0bb0*/  @!P1 BRA `(.L_x_2) ;  /* 0x0000000800149947 */ /* 0x000fec0003800000 */
[----:B------:R-:W0:Y:S01]  /*0bc0*/  LDC.64 R156, c[0x0][0x2c0] ;  /* 0x0000b000ff9c7b82 */ /* 0x000e220000000a00 */
[----:B------:R-:W-:-:S04]  /*0bd0*/  LEA R148, P0, R0, UR10, 0x4 ;  /* 0x0000000a00947c11 */ /* 0x000fc8000f8020ff */
[----:B------:R-:W-:-:S03]  /*0be0*/  LEA.HI.X R149, R0, UR11, RZ, 0x4, P0 ;  /* 0x0000000b00957c11 */ /* 0x000fc600080f24ff */
[----:B------:R-:W1:Y:S03]  /*0bf0*/  LDC.64 R152, c[0x0][0x2b8] ;  /* 0x0000ae00ff987b82 */ /* 0x000e660000000a00 */
[----:B------:R-:W2:Y:S01]  /*0c00*/  LDG.E.128 R148, desc[UR4][R148.64] ;  /* 0x0000000494947981 */ /* 0x000ea2000c1e1d00 */
[----:B0-----:R-:W-:-:S06]  /*0c10*/  IMAD.WIDE.U32 R156, R0, 0x10, R156 ;  /* 0x00000010009c7825 */ /* 0x001fcc00078e009c */
[----:B------:R-:W3:Y:S01]  /*0c20*/  LDG.E.128 R156, desc[UR4][R156.64] ;  /* 0x000000049c9c7981 */ /* 0x000ee2000c1e1d00 */
[----:B-1----:R-:W-:-:S06]  /*0c30*/  IMAD.WIDE.U32 R152, R0, 0x10, R152 ;  /* 0x0000001000987825 */ /* 0x002fcc00078e0098 */
[----:B------:R-:W4:Y:S01]  /*0c40*/  LDG.E.128 R152, desc[UR4][R152.64] ;  /* 0x0000000498987981 */ /* 0x000f22000c1e1d00 */
[----:B------:R-:W-:-:S04]  /*0c50*/  ISETP.NE.U32.AND P0, PT, RZ, UR8, PT ;  /* 0x00000008ff007c0c */ /* 0x000fc8000bf05070 */
[----:B------:R-:W-:-:S13]  /*0c60*/  ISETP.NE.AND.EX P0, PT, RZ, UR9, PT, P0 ;  /* 0x00000009ff007c0c */ /* 0x000fda000bf05300 */
[----:B------:R-:W-:-:S04]  /*0c70*/  @P0 LEA R162, P5, R0, UR8, 0x4 ;  /* 0x0000000800a20c11 */ /* 0x000fc8000f8a20ff */
[----:B------:R-:W-:-:S05]  /*0c80*/  @P0 LEA.HI.X R163, R0, UR9, RZ, 0x4, P5 ;  /* 0x0000000900a30c11 */ /* 0x000fca000a8f24ff */
[----:B------:R0:W5:Y:S01]  /*0c90*/  @P0 LDG.E.128 R128, desc[UR4][R162.64] ;  /* 0x00000004a2800981 */ /* 0x000162000c1e1d00 */
[----:B------:R-:W-:-:S04]  /*0ca0*/  ISETP.NE.AND P0, PT, R26, RZ, PT ;  /* 0x000000ff1a00720c */ /* 0x000fc80003f05270 */
[----:B-----5:R-:W-:Y:S02]  /*0cb0*/  FSEL R189, R160, RZ, !P0 ;  /* 0x000000ffa0bd7208 */ /* 0x020fe40004000000 */
[C---:B--2---:R-:W-:Y:S02]  /*0cc0*/  PRMT R200, R149.reuse, 0x7632, R200 ;  /* 0x0000763295c87816 */ /* 0x044fe400000000c8 */
[----:B------:R-:W-:Y:S02]  /*0cd0*/  SHF.L.U32 R224, R150, 0x10, RZ ;  /* 0x0000001096e07819 */ /* 0x000fe400000006ff */
[----:B------:R-:W-:Y:S02]  /*0ce0*/  SHF.L.U32 R222, R149, 0x10, RZ ;  /* 0x0000001095de7819 */ /* 0x000fe400000006ff */
[----:B------:R-:W-:Y:S02]  /*0cf0*/  SHF.L.U32 R200, R200, 0x10, RZ ;  /* 0x00000010c8c87819 */ /* 0x000fe400000006ff */
[----:B------:R-:W-:-:S02]  /*0d00*/  PRMT R161, R148, 0x7632, R161 ;  /* 0x0000763294a17816 */ /* 0x000fc400000000a1 */
[----:B------:R-:W-:Y:S02]  /*0d10*/  PRMT R149, R150, 0x7632, R149 ;  /* 0x0000763296957816 */ /* 0x000fe40000000095 */
[----:B------:R-:W-:Y:S01]  /*0d20*/  PRMT R201, R151, 0x7632, R201 ;  /* 0x0000763297c97816 */ /* 0x000fe200000000c9 */
[----:B------:R-:W-:Y:S02]  /*0d30*/  IMAD.U32 R148, R148, 0x10000, RZ ;  /* 0x0001000094947824 */ /* 0x000fe400078e00ff */
[----:B0-----:R-:W-:Y:S01]  /*0d40*/  FADD.FTZ R162, -R189, R224 ;  /* 0x000000e0bda27221 */ /* 0x001fe20000010100 */
[----:B------:R-:W-:Y:S01]  /*0d50*/  SHF.L.U32 R226, R151, 0x10, RZ ;  /* 0x0000001097e27819 */ /* 0x000fe200000006ff */
[--C-:B------:R-:W-:Y:S01]  /*0d60*/  FADD.FTZ R232, -R189, R200.reuse ;  /* 0x000000c8bde87221 */ /* 0x100fe20000010100 */
[----:B------:R-:W-:Y:S01]  /*0d70*/  SHF.L.U32 R228, R149, 0x10, RZ ;  /* 0x0000001095e47819 */ /* 0x000fe200000006ff */
[----:B------:R-:W-:Y:S01]  /*0d80*/  IMAD.U32 R236, R161, 0x10000, RZ ;  /* 0x00010000a1ec7824 */ /* 0x000fe200078e00ff */
[----:B------:R-:W-:Y:S01]  /*0d90*/  SHF.L.U32 R224, R201, 0x10, RZ ;  /* 0x00000010c9e07819 */ /* 0x000fe200000006ff */
[----:B------:R-:W-:Y:S01]  /*0da0*/  FADD.FTZ R150, R148, -R189 ;  /* 0x800000bd94967221 */ /* 0x000fe20000010000 */
[----:B---3--:R-:W-:-:S02]  /*0db0*/  PRMT R200, R158, 0x7632, R200 ;  /* 0x000076329ec87816 */ /* 0x008fc400000000c8 */
[----:B------:R-:W-:Y:S01]  /*0dc0*/  SHF.L.U32 R158, R158, 0x10, RZ ;  /* 0x000000109e9e7819 */ /* 0x000fe200000006ff */
[C---:B------:R-:W-:Y:S01]  /*0dd0*/  FADD.FTZ R222, -R189.reuse, R222 ;  /* 0x000000debdde7221 */ /* 0x040fe20000010100 */
[C---:B------:R-:W-:Y:S01]  /*0de0*/  FADD.FTZ R226, -R189.reuse, R226 ;  /* 0x000000e2bde27221 */ /* 0x040fe20000010100 */
[C---:B------:R-:W-:Y:S01]  /*0df0*/  FADD.FTZ R236, -R189.reuse, R236 ;  /* 0x000000ecbdec7221 */ /* 0x040fe20000010100 */
[C---:B------:R-:W-:Y:S01]  /*0e00*/  FADD.FTZ R228, -R189.reuse, R228 ;  /* 0x000000e4bde47221 */ /* 0x040fe20000010100 */
[----:B------:R-:W-:Y:S01]  /*0e10*/  FADD.FTZ R224, -R189, R224 ;  /* 0x000000e0bde07221 */ /* 0x000fe20000010100 */
[----:B----4-:R-:W-:Y:S01]  /*0e20*/  PRMT R148, R154, 0x7632, R148 ;  /* 0x000076329a947816 */ /* 0x010fe20000000094 */
[----:B------:R-:W-:Y:S01]  /*0e30*/  FMUL.FTZ R189, R187, R150 ;  /* 0x00000096bbbd7220 */ /* 0x000fe20000410000 */
[----:B------:R-:W-:Y:S01]  /*0e40*/  PRMT R151, R153, 0x7632, R151 ;  /* 0x0000763299977816 */ /* 0x000fe20000000097 */
[----:B------:R-:W-:Y:S01]  /*0e50*/  FMUL.FTZ R150, R177, R158 ;  /* 0x0000009eb1967220 */ /* 0x000fe20000410000 */
[----:B------:R-:W-:-:S02]  /*0e60*/  SHF.L.U32 R163, R153, 0x10, RZ ;  /* 0x0000001099a37819 */ /* 0x000fc400000006ff */
[----:B------:R-:W-:Y:S02]  /*0e70*/  SHF.L.U32 R154, R154, 0x10, RZ ;  /* 0x000000109a9a7819 */ /* 0x000fe400000006ff */
[C---:B------:R-:W-:Y:S01]  /*0e80*/  PRMT R153, R156.reuse, 0x7632, R153 ;  /* 0x000076329c997816 */ /* 0x040fe20000000099 */
[----:B------:R-:W-:Y:S02]  /*0e90*/  IMAD.U32 R156, R156, 0x10000, RZ ;  /* 0x000100009c9c7824 */ /* 0x000fe400078e00ff */
[----:B------:R-:W-:Y:S01]  /*0ea0*/  FMUL.FTZ R231, R187, R162 ;  /* 0x000000a2bbe77220 */ /* 0x000fe20000410000 */
[C---:B------:R-:W-:Y:S01]  /*0eb0*/  PRMT R161, R152.reuse, 0x7632, R161 ;  /* 0x0000763298a17816 */ /* 0x040fe200000000a1 */
[----:B------:R-:W-:Y:S01]  /*0ec0*/  FFMA.FTZ R229, R181, R154, R150 ;  /* 0x0000009ab5e57223 */ /* 0x000fe20000010096 */
[----:B------:R-:W-:Y:S01]  /*0ed0*/  IMAD.U32 R152, R152, 0x10000, RZ ;  /* 0x0001000098987824 */ /* 0x000fe200078e00ff */
[----:B------:R-:W-:Y:S01]  /*0ee0*/  PRMT R149, R155, 0x7632, R149 ;  /* 0x000076329b957816 */ /* 0x000fe20000000095 */
[----:B------:R-:W-:Y:S01]  /*0ef0*/  FMUL.FTZ R238, R179, R156 ;  /* 0x0000009cb3ee7220 */ /* 0x000fe20000410000 */
[----:B------:R-:W-:Y:S01]  /*0f00*/  SHF.L.U32 R201, R155, 0x10, RZ ;  /* 0x000000109bc97819 */ /* 0x000fe200000006ff */
[----:B------:R-:W-:Y:S01]  /*0f10*/  IMAD.U32 R150, R153, 0x10000, RZ ;  /* 0x0001000099967824 */ /* 0x000fe200078e00ff */
[----:B------:R-:W-:Y:S01]  /*0f20*/  PRMT R155, R157, 0x7632, R155 ;  /* 0x000076329d9b7816 */ /* 0x000fe2000000009b */
[----:B------:R-:W-:Y:S01]  /*0f30*/  FADD.FTZ R96, R96, R154 ;  /* 0x0000009a60607221 */ /* 0x000fe20000010000 */
[----:B------:R-:W-:Y:S01]  /*0f40*/  FFMA.FTZ R120, R231, R154, R120 ;  /* 0x0000009ae7787223 */ /* 0x000fe20000010078 */
[----:B------:R-:W-:Y:S01]  /*0f50*/  SHF.L.U32 R154, R161, 0x10, RZ ;  /* 0x00000010a19a7819 */ /* 0x000fe200000006ff */
[----:B------:R-:W-:Y:S01]  /*0f60*/  FADD.FTZ R100, R100, R152 ;  /* 0x0000009864647221 */ /* 0x000fe20000010000 */
[-C--:B------:R-:W-:Y:S01]  /*0f70*/  FFMA.FTZ R238, R183, R152.reuse, R238 ;  /* 0x00000098b7ee7223 */ /* 0x080fe200000100ee */
[----:B------:R-:W-:Y:S01]  /*0f80*/  FFMA.FTZ R124, R189, R152, R124 ;  /* 0x00000098bd7c7223 */ /* 0x000fe2000001007c */
[----:B------:R-:W-:Y:S01]  /*0f90*/  FMUL.FTZ R234, R24, R150 ;  /* 0x0000009618ea7220 */ /* 0x000fe20000410000 */
[----:B------:R-:W-:Y:S01]  /*0fa0*/  FMUL.FTZ R236, R187, R236 ;  /* 0x000000ecbbec7220 */ /* 0x000fe20000410000 */
[----:B------:R-:W-:Y:S01]  /*0fb0*/  SHF.L.U32 R152, R155, 0x10, RZ ;  /* 0x000000109b987819 */ /* 0x000fe200000006ff */
[----:B------:R-:W-:Y:S01]  /*0fc0*/  FADD.FTZ R101, R101, R154 ;  /* 0x0000009a65657221 */ /* 0x000fe20000010000 */
[----:B------:R-:W-:Y:S01]  /*0fd0*/  PRMT R237, R159, 0x7632, R237 ;  /* 0x000076329fed7816 */ /* 0x000fe200000000ed */
[-C--:B------:R-:W-:Y:S01]  /*0fe0*/  FFMA.FTZ R234, R25, R154.reuse, R234 ;  /* 0x0000009a19ea7223 */ /* 0x080fe200000100ea */
[----:B------:R-:W-:Y:S01]  /*0ff0*/  FFMA.FTZ R125, R236, R154, R125 ;  /* 0x0000009aec7d7223 */ /* 0x000fe2000001007d */
[----:B------:R-:W-:Y:S01]  /*1000*/  SHF.L.U32 R154, R151, 0x10, RZ ;  /* 0x00000010979a7819 */ /* 0x000fe200000006ff */
[----:B------:R-:W-:Y:S01]  /*1010*/  FMUL.FTZ R230, R22, R152 ;  /* 0x0000009816e67220 */ /* 0x000fe20000410000 */
[----:B------:R-:W-:Y:S01]  /*1020*/  FMUL.FTZ R232, R187, R232 ;  /* 0x000000e8bbe87220 */ /* 0x000fe20000410000 */
[----:B------:R-:W-:Y:S01]  /*1030*/  SHF.L.U32 R237, R237, 0x10, RZ ;  /* 0x00000010eded7819 */ /* 0x000fe200000006ff */
[----:B------:R-:W-:Y:S01]  /*1040*/  IMAD.U32 R200, R200, 0x10000, RZ ;  /* 0x00010000c8c87824 */ /* 0x000fe200078e00ff */
[----:B------:R-:W-:Y:S01]  /*1050*/  SHF.L.U32 R157, R157, 0x10, RZ ;  /* 0x000000109d9d7819 */ /* 0x000fe200000006ff */
[----:B------:R-:W-:Y:S01]  /*1060*/  FADD.FTZ R103, R103, R154 ;  /* 0x0000009a67677221 */ /* 0x000fe20000010000 */
[-C--:B------:R-:W-:Y:S01]  /*1070*/  FFMA.FTZ R230, R23, R154.reuse, R230 ;  /* 0x0000009a17e67223 */ /* 0x080fe200000100e6 */
[----:B------:R-:W-:Y:S01]  /*1080*/  FFMA.FTZ R127, R232, R154, R127 ;  /* 0x0000009ae87f7223 */ /* 0x000fe2000001007f */
[C---:B------:R-:W-:Y:S01]  /*1090*/  FMUL.FTZ R235, R187.reuse, R222 ;  /* 0x000000debbeb7220 */ /* 0x040fe20000410000 */
[----:B------:R-:W-:Y:S01]  /*10a0*/  FMUL.FTZ R227, R187, R226 ;  /* 0x000000e2bbe37220 */ /* 0x000fe20000410000 */
[----:B------:R-:W-:Y:S01]  /*10b0*/  SHF.L.U32 R148, R148, 0x10, RZ ;  /* 0x0000001094947819 */ /* 0x000fe200000006ff */
[----:B------:R-:W-:Y:S01]  /*10c0*/  FMUL.FTZ R226, R20, R200 ;  /* 0x000000c814e27220 */ /* 0x000fe20000410000 */
[----:B------:R-:W-:Y:S01]  /*10d0*/  SHF.L.U32 R154, R149, 0x10, RZ ;  /* 0x00000010959a7819 */ /* 0x000fe200000006ff */
[----:B------:R-:W-:Y:S01]  /*10e0*/  FMUL.FTZ R222, R18, R237 ;  /* 0x000000ed12de7220 */ /* 0x000fe20000410000 */
[C---:B------:R-:W-:Y:S01]  /*10f0*/  FMUL.FTZ R228, R187.reuse, R228 ;  /* 0x000000e4bbe47220 */ /* 0x040fe20000410000 */
[----:B------:R-:W-:Y:S01]  /*1100*/  FMUL.FTZ R224, R187, R224 ;  /* 0x000000e0bbe07220 */ /* 0x000fe20000410000 */
[----:B------:R-:W-:Y:S01]  /*1110*/  FMUL.FTZ R233, R178, R157 ;  /* 0x0000009db2e97220 */ /* 0x000fe20000410000 */
[----:B------:R-:W-:Y:S01]  /*1120*/  FADD.FTZ R149, RZ, R238 ;  /* 0x000000eeff957221 */ /* 0x000fe20000010000 */
[----:B------:R-:W-:Y:S01]  /*1130*/  FFMA.FTZ R151, R189, R238, RZ ;  /* 0x000000eebd977223 */ /* 0x000fe200000100ff */
[----:B------:R-:W-:Y:S01]  /*1140*/  FADD.FTZ R97, R97, R148 ;  /* 0x0000009461617221 */ /* 0x000fe20000010000 */
[-C--:B------:R-:W-:Y:S01]  /*1150*/  FFMA.FTZ R226, R21, R148.reuse, R226 ;  /* 0x0000009415e27223 */ /* 0x080fe200000100e2 */
[----:B------:R-:W-:Y:S01]  /*1160*/  FFMA.FTZ R121, R228, R148, R121 ;  /* 0x00000094e4797223 */ /* 0x000fe20000010079 */
[----:B------:R-:W-:Y:S01]  /*1170*/  FADD.FTZ R99, R99, R154 ;  /* 0x0000009a63637221 */ /* 0x000fe20000010000 */
[-C--:B------:R-:W-:Y:S01]  /*1180*/  FFMA.FTZ R222, R19, R154.reuse, R222 ;  /* 0x0000009a13de7223 */ /* 0x080fe200000100de */
[----:B------:R-:W-:Y:S01]  /*1190*/  FFMA.FTZ R123, R224, R154, R123 ;  /* 0x0000009ae07b7223 */ /* 0x000fe2000001007b */
[----:B------:R-:W-:Y:S01]  /*11a0*/  FFMA.FTZ R233, R182, R163, R233 ;  /* 0x000000a3b6e97223 */ /* 0x000fe200000100e9 */
[----:B------:R-:W-:Y:S01]  /*11b0*/  FADD.FTZ R148, R149, R234 ;  /* 0x000000ea95947221 */ /* 0x000fe20000010000 */
[----:B------:R-:W-:-:S03]  /*11c0*/  FFMA.FTZ R154, R236, R234, R151 ;  /* 0x000000eaec9a7223 */ /* 0x000fc60000010097 */
[----:B------:R-:W-:Y:S01]  /*11d0*/  FADD.FTZ R149, R148, R233 ;  /* 0x000000e994957221 */ /* 0x000fe20000010000 */
[----:B------:R-:W-:Y:S01]  /*11e0*/  FFMA.FTZ R151, R235, R233, R154 ;  /* 0x000000e9eb977223 */ /* 0x000fe2000001009a */
[----:B------:R-:W-:Y:S02]  /*11f0*/  SHF.L.U32 R159, R159, 0x10, RZ ;  /* 0x000000109f9f7819 */ /* 0x000fe400000006ff */
[----:B------:R-:W-:Y:S01]  /*1200*/  FADD.FTZ R148, R149, R230 ;  /* 0x000000e695947221 */ /* 0x000fe20000010000 */
[----:B------:R-:W-:Y:S02]  /*1210*/  FFMA.FTZ R154, R232, R230, R151 ;  /* 0x000000e6e89a7223 */ /* 0x000fe40000010097 */
[----:B------:R-:W-:Y:S01]  /*1220*/  FMUL.FTZ R225, R176, R159 ;  /* 0x0000009fb0e17220 */ /* 0x000fe20000410000 */
[----:B------:R-:W-:Y:S01]  /*1230*/  FADD.FTZ R149, R148, R229 ;  /* 0x000000e594957221 */ /* 0x000fe20000010000 */
[----:B------:R-:W-:Y:S01]  /*1240*/  FFMA.FTZ R151, R231, R229, R154 ;  /* 0x000000e5e7977223 */ /* 0x000fe2000001009a */
[----:B------:R-:W-:Y:S01]  /*1250*/  FADD.FTZ R53, R53, R150 ;  /* 0x0000009635357221 */ /* 0x000fe20000010000 */
[----:B------:R-:W-:Y:S01]  /*1260*/  FFMA.FTZ R77, R236, R150, R77 ;  /* 0x00000096ec4d7223 */ /* 0x000fe2000001004d */
[----:B------:R-:W-:Y:S01]  /*1270*/  FFMA.FTZ R225, R180, R201, R225 ;  /* 0x000000c9b4e17223 */ /* 0x000fe200000100e1 */
[----:B------:R-:W-:Y:S01]  /*1280*/  FADD.FTZ R148, R149, R226 ;  /* 0x000000e295947221 */ /* 0x000fe20000010000 */
[----:B------:R-:W-:-:S03]  /*1290*/  FFMA.FTZ R150, R228, R226, R151 ;  /* 0x000000e2e4967223 */ /* 0x000fc60000010097 */
[----:B------:R-:W-:Y:S01]  /*12a0*/  FADD.FTZ R149, R148, R225 ;  /* 0x000000e194957221 */ /* 0x000fe20000010000 */
[----:B------:R-:W-:Y:S01]  /*12b0*/  FFMA.FTZ R151, R227, R225, R150 ;  /* 0x000000e1e3977223 */ /* 0x000fe20000010096 */
        /* <DEDUP_REMOVED lines=18> */
[----:B------:R-:W-:-:S02]  /*13e0*/  VIADD R161, R0, 0x100 ;  /* 0x0000010000a17836 */ /* 0x000fc40000000000 */
[----:B------:R-:W-:Y:S01]  /*13f0*/  FADD.FTZ R200, R149, R222 ;  /* 0x000000de95c87221 */ /* 0x000fe20000010000 */
[----:B------:R-:W-:-:S07]  /*1400*/  FFMA.FTZ R240, R224, R222, R151 ;  /* 0x000000dee0f07223 */ /* 0x000fce0000010097 */
.L_x_2:
[----:B------:R-:W-:Y:S05]  /*1410*/  BSYNC B0 ;  /* 0x0000000000007941 */ /* 0x000fea0003800000 */
.L_x_1:
[----:B------:R-:W-:Y:S04]  /*1420*/  BSSY B0, `(.L_x_3) ;  /* 0x0000087000007945 */ /* 0x000fe80003800000 */
[----:B------:R-:W-:Y:S05]  /*1430*/  @!P2 BRA `(.L_x_4) ;  /* 0x000000080014a947 */ /* 0x000fea0003800000 */
[----:B------:R-:W0:Y:S08]  /*1440*/  LDC.64 R148, c[0x0][0x2b8] ;  /* 0x0000ae00ff947b82 */ /* 0x000e300000000a00 */
[----:B------:R-:W1:Y:S01]  /*1450*/  LDC.64 R152, c[0x0][0x2c0] ;  /* 0x0000b000ff987b82 */ /* 0x000e620000000a00 */
[----:B------:R-:W-:-:S04]  /*1460*/  LEA R156, P0, R161, UR10, 0x4 ;  /* 0x0000000aa19c7c11 */ /* 0x000fc8000f8020ff */
[----:B------:R-:W-:-:S06]  /*1470*/  LEA.HI.X R157, R161, UR11, RZ, 0x4, P0 ;  /* 0x0000000ba19d7c11 */ /* 0x000fcc00080f24ff */
        /* <DEDUP_REMOVED lines=12> */
[----:B------:R-:W-:Y:S02]  /*1540*/  IADD3 R161, R161, 0x100, RZ ;  /* 0x00000100a1a17810 */ /* 0x000fe40007ffe0ff */
[----:B--2---:R-:W-:Y:S02]  /*1550*/  PRMT R196, R158, 0x7632, R196 ;  /* 0x000076329ec47816 */ /* 0x004fe400000000c4 */
[----:B------:R-:W-:Y:S02]  /*1560*/  PRMT R201, R159, 0x7632, R201 ;  /* 0x000076329fc97816 */ /* 0x000fe400000000c9 */
[----:B------:R-:W-:Y:S02]  /*1570*/  SHF.L.U32 R196, R196, 0x10, RZ ;  /* 0x00000010c4c47819 */ /* 0x000fe400000006ff */
[C---:B---3--:R-:W-:Y:S01]  /*1580*/  PRMT R195, R148.reuse, 0x7632, R195 ;  /* 0x0000763294c37816 */ /* 0x048fe200000000c3 */
[----:B------:R-:W-:Y:S01]  /*1590*/  IMAD.U32 R197, R151, 0x10000, RZ ;  /* 0x0001000097c57824 */ /* 0x000fe200078e00ff */
[----:B------:R-:W-:-:S02]  /*15a0*/  SHF.L.U32 R188, R148, 0x10, RZ ;  /* 0x0000001094bc7819 */ /* 0x000fc400000006ff */
[----:B------:R-:W-:Y:S02]  /*15b0*/  PRMT R148, R151, 0x7632, R148 ;  /* 0x0000763297947816 */ /* 0x000fe40000000094 */
[C---:B----4-:R-:W-:Y:S02]  /*15c0*/  PRMT R190, R152.reuse, 0x7632, R190 ;  /* 0x0000763298be7816 */ /* 0x050fe400000000be */
[----:B0-----:R-:W-:Y:S02]  /*15d0*/  SHF.L.U32 R162, R152, 0x10, RZ ;  /* 0x0000001098a27819 */ /* 0x001fe400000006ff */
[----:B------:R-:W-:Y:S02]  /*15e0*/  SHF.L.U32 R152, R156, 0x10, RZ ;  /* 0x000000109c987819 */ /* 0x000fe400000006ff */
[C---:B------:R-:W-:Y:S02]  /*15f0*/  PRMT R151, R154.reuse, 0x7632, R151 ;  /* 0x000076329a977816 */ /* 0x040fe40000000097 */
[----:B------:R-:W-:-:S02]  /*1600*/  SHF.L.U32 R163, R154, 0x10, RZ ;  /* 0x000000109aa37819 */ /* 0x000fc400000006ff */
[----:B------:R-:W-:Y:S02]  /*1610*/  PRMT R156, R156, 0x7632, R156 ;  /* 0x000076329c9c7816 */ /* 0x000fe4000000009c */
[C---:B------:R-:W-:Y:S02]  /*1620*/  PRMT R154, R157.reuse, 0x7632, R154 ;  /* 0x000076329d9a7816 */ /* 0x040fe4000000009a */
[----:B------:R-:W-:Y:S01]  /*1630*/  SHF.L.U32 R157, R157, 0x10, RZ ;  /* 0x000000109d9d7819 */ /* 0x000fe200000006ff */
[----:B------:R-:W-:Y:S01]  /*1640*/  FADD.FTZ R152, -R219, R152 ;  /* 0x00000098db987221 */ /* 0x000fe20000010100 */
[C---:B------:R-:W-:Y:S02]  /*1650*/  PRMT R194, R150.reuse, 0x7632, R194 ;  /* 0x0000763296c27816 */ /* 0x040fe400000000c2 */
[----:B------:R-:W-:Y:S01]  /*1660*/  SHF.L.U32 R193, R150, 0x10, RZ ;  /* 0x0000001096c17819 */ /* 0x000fe200000006ff */
[----:B------:R-:W-:Y:S01]  /*1670*/  IMAD.U32 R159, R159, 0x10000, RZ ;  /* 0x000100009f9f7824 */ /* 0x000fe200078e00ff */
[----:B------:R-:W-:Y:S01]  /*1680*/  PRMT R150, R153, 0x7632, R150 ;  /* 0x0000763299967816 */ /* 0x000fe20000000096 */
[----:B------:R-:W-:Y:S01]  /*1690*/  IMAD.U32 R201, R201, 0x10000, RZ ;  /* 0x00010000c9c97824 */ /* 0x000fe200078e00ff */
[----:B------:R-:W-:-:S02]  /*16a0*/  SHF.L.U32 R199, R158, 0x10, RZ ;  /* 0x000000109ec77819 */ /* 0x000fc400000006ff */
[----:B------:R-:W-:Y:S02]  /*16b0*/  SHF.L.U32 R156, R156, 0x10, RZ ;  /* 0x000000109c9c7819 */ /* 0x000fe400000006ff */
[----:B------:R-:W-:Y:S01]  /*16c0*/  SHF.L.U32 R154, R154, 0x10, RZ ;  /* 0x000000109a9a7819 */ /* 0x000fe200000006ff */
[----:B------:R-:W-:Y:S01]  /*16d0*/  FADD.FTZ R216, -R219, R157 ;  /* 0x0000009ddbd87221 */ /* 0x000fe20000010100 */
[----:B------:R-:W-:Y:S01]  /*16e0*/  SHF.L.U32 R153, R153, 0x10, RZ ;  /* 0x0000001099997819 */ /* 0x000fe200000006ff */
[----:B------:R-:W-:Y:S01]  /*16f0*/  FMUL.FTZ R223, R187, R152 ;  /* 0x00000098bbdf7220 */ /* 0x000fe20000410000 */
[----:B------:R-:W-:Y:S01]  /*1700*/  FADD.FTZ R152, -R219, R196 ;  /* 0x000000c4db987221 */ /* 0x000fe20000010100 */
[----:B------:R-:W-:Y:S01]  /*1710*/  SHF.L.U32 R191, R149, 0x10, RZ ;  /* 0x0000001095bf7819 */ /* 0x000fe200000006ff */
[C---:B------:R-:W-:Y:S01]  /*1720*/  FADD.FTZ R218, -R219.reuse, R199 ;  /* 0x000000c7dbda7221 */ /* 0x040fe20000010100 */
[C---:B------:R-:W-:Y:S01]  /*1730*/  FADD.FTZ R220, -R219.reuse, R159 ;  /* 0x0000009fdbdc7221 */ /* 0x040fe20000010100 */
[C---:B------:R-:W-:Y:S01]  /*1740*/  FADD.FTZ R156, -R219.reuse, R156 ;  /* 0x0000009cdb9c7221 */ /* 0x040fe20000010100 */
[C---:B------:R-:W-:Y:S01]  /*1750*/  FADD.FTZ R154, -R219.reuse, R154 ;  /* 0x0000009adb9a7221 */ /* 0x040fe20000010100 */
[----:B------:R-:W-:Y:S01]  /*1760*/  FADD.FTZ R196, -R219, R201 ;  /* 0x000000c9dbc47221 */ /* 0x000fe20000010100 */
[----:B------:R-:W-:Y:S01]  /*1770*/  FMUL.FTZ R158, R171, R162 ;  /* 0x000000a2ab9e7220 */ /* 0x000fe20000410000 */
[----:B------:R-:W-:Y:S01]  /*1780*/  FMUL.FTZ R157, R170, R153 ;  /* 0x00000099aa9d7220 */ /* 0x000fe20000410000 */
[----:B------:R-:W-:Y:S01]  /*1790*/  FMUL.FTZ R219, R187, R216 ;  /* 0x000000d8bbdb7220 */ /* 0x000fe20000410000 */
[----:B------:R-:W-:Y:S01]  /*17a0*/  FADD.FTZ R92, R92, R188 ;  /* 0x000000bc5c5c7221 */ /* 0x000fe20000010000 */
[-C--:B------:R-:W-:Y:S01]  /*17b0*/  FFMA.FTZ R221, R175, R188.reuse, R158 ;  /* 0x000000bcafdd7223 */ /* 0x080fe2000001009e */
[----:B------:R-:W-:Y:S01]  /*17c0*/  FFMA.FTZ R116, R223, R188, R116 ;  /* 0x000000bcdf747223 */ /* 0x000fe20000010074 */
[----:B------:R-:W-:Y:S01]  /*17d0*/  FADD.FTZ R94, R94, R191 ;  /* 0x000000bf5e5e7221 */ /* 0x000fe20000010000 */
[-C--:B------:R-:W-:Y:S01]  /*17e0*/  FFMA.FTZ R216, R174, R191.reuse, R157 ;  /* 0x000000bfaed87223 */ /* 0x080fe2000001009d */
[----:B------:R-:W-:Y:S01]  /*17f0*/  FFMA.FTZ R118, R219, R191, R118 ;  /* 0x000000bfdb767223 */ /* 0x000fe20000010076 */
[----:B------:R-:W-:Y:S01]  /*1800*/  FMUL.FTZ R188, R169, R163 ;  /* 0x000000a3a9bc7220 */ /* 0x000fe20000410000 */
[----:B------:R-:W-:Y:S01]  /*1810*/  FMUL.FTZ R191, R187, R218 ;  /* 0x000000dabbbf7220 */ /* 0x000fe20000410000 */
[----:B------:R-:W-:Y:S01]  /*1820*/  FADD.FTZ R44, R44, R162 ;  /* 0x000000a22c2c7221 */ /* 0x000fe20000010000 */
[----:B------:R-:W-:Y:S01]  /*1830*/  FFMA.FTZ R68, R223, R162, R68 ;  /* 0x000000a2df447223 */ /* 0x000fe20000010044 */
[----:B------:R-:W-:Y:S01]  /*1840*/  SHF.L.U32 R162, R190, 0x10, RZ ;  /* 0x00000010bea27819 */ /* 0x000fe200000006ff */
[----:B------:R-:W-:Y:S01]  /*1850*/  FADD.FTZ R88, R88, R193 ;  /* 0x000000c158587221 */ /* 0x000fe20000010000 */
[-C--:B------:R-:W-:Y:S01]  /*1860*/  FFMA.FTZ R188, R173, R193.reuse, R188 ;  /* 0x000000c1adbc7223 */ /* 0x080fe200000100bc */
[----:B------:R-:W-:Y:S01]  /*1870*/  FFMA.FTZ R112, R191, R193, R112 ;  /* 0x000000c1bf707223 */ /* 0x000fe20000010070 */
[----:B------:R-:W-:Y:S01]  /*1880*/  PRMT R192, R149, 0x7632, R192 ;  /* 0x0000763295c07816 */ /* 0x000fe200000000c0 */
[----:B------:R-:W-:Y:S01]  /*1890*/  FMUL.FTZ R193, R187, R220 ;  /* 0x000000dcbbc17220 */ /* 0x000fe20000410000 */
[----:B------:R-:W-:Y:S01]  /*18a0*/  SHF.L.U32 R158, R195, 0x10, RZ ;  /* 0x00000010c39e7819 */ /* 0x000fe200000006ff */
[----:B------:R-:W-:Y:S01]  /*18b0*/  FMUL.FTZ R220, R187, R156 ;  /* 0x0000009cbbdc7220 */ /* 0x000fe20000410000 */
[----:B------:R-:W-:Y:S01]  /*18c0*/  FMUL.FTZ R218, R16, R162 ;  /* 0x000000a210da7220 */ /* 0x000fe20000410000 */
[----:B------:R-:W-:-:S02]  /*18d0*/  SHF.L.U32 R156, R150, 0x10, RZ ;  /* 0x00000010969c7819 */ /* 0x000fc400000006ff */
[C---:B------:R-:W-:Y:S01]  /*18e0*/  PRMT R149, R155.reuse, 0x7632, R149 ;  /* 0x000076329b957816 */ /* 0x040fe20000000095 */
[----:B------:R-:W-:Y:S02]  /*18f0*/  IMAD.U32 R155, R155, 0x10000, RZ ;  /* 0x000100009b9b7824 */ /* 0x000fe400078e00ff */
[----:B------:R-:W-:Y:S01]  /*1900*/  FADD.FTZ R93, R93, R158 ;  /* 0x0000009e5d5d7221 */ /* 0x000fe20000010000 */
[----:B------:R-:W-:Y:S02]  /*1910*/  IMAD.U32 R150, R192, 0x10000, RZ ;  /* 0x00010000c0967824 */ /* 0x000fe400078e00ff */
[-C--:B------:R-:W-:Y:S01]  /*1920*/  FFMA.FTZ R218, R17, R158.reuse, R218 ;  /* 0x0000009e11da7223 */ /* 0x080fe200000100da */
[----:B------:R-:W-:Y:S01]  /*1930*/  FFMA.FTZ R117, R220, R158, R117 ;  /* 0x0000009edc757223 */ /* 0x000fe20000010075 */
[----:B------:R-:W-:Y:S01]  /*1940*/  FMUL.FTZ R192, R187, R154 ;  /* 0x0000009abbc07220 */ /* 0x000fe20000410000 */
[----:B------:R-:W-:Y:S01]  /*1950*/  FADD.FTZ R46, R46, R153 ;  /* 0x000000992e2e7221 */ /* 0x000fe20000010000 */
[----:B------:R-:W-:Y:S01]  /*1960*/  FFMA.FTZ R70, R219, R153, R70 ;  /* 0x00000099db467223 */ /* 0x000fe20000010046 */
[----:B------:R-:W-:Y:S01]  /*1970*/  FMUL.FTZ R158, R14, R156 ;  /* 0x0000009c0e9e7220 */ /* 0x000fe20000410000 */
[----:B------:R-:W-:Y:S01]  /*1980*/  SHF.L.U32 R154, R151, 0x10, RZ ;  /* 0x00000010979a7819 */ /* 0x000fe200000006ff */
[----:B------:R-:W-:Y:S01]  /*1990*/  FMUL.FTZ R153, R168, R155 ;  /* 0x0000009ba8997220 */ /* 0x000fe20000410000 */
[----:B------:R-:W-:Y:S01]  /*19a0*/  FADD.FTZ R45, R45, R162 ;  /* 0x000000a22d2d7221 */ /* 0x000fe20000010000 */
[----:B------:R-:W-:Y:S01]  /*19b0*/  FFMA.FTZ R69, R220, R162, R69 ;  /* 0x000000a2dc457223 */ /* 0x000fe20000010045 */
[----:B------:R-:W-:Y:S01]  /*19c0*/  SHF.L.U32 R162, R194, 0x10, RZ ;  /* 0x00000010c2a27819 */ /* 0x000fe200000006ff */
[----:B------:R-:W-:Y:S01]  /*19d0*/  FADD.FTZ R95, R95, R150 ;  /* 0x000000965f5f7221 */ /* 0x000fe20000010000 */
[-C--:B------:R-:W-:Y:S01]  /*19e0*/  FFMA.FTZ R195, R15, R150.reuse, R158 ;  /* 0x000000960fc37223 */ /* 0x080fe2000001009e */
[----:B------:R-:W-:Y:S01]  /*19f0*/  FFMA.FTZ R119, R192, R150, R119 ;  /* 0x00000096c0777223 */ /* 0x000fe20000010077 */
[----:B------:R-:W-:Y:S01]  /*1a00*/  FFMA.FTZ R190, R172, R197, R153 ;  /* 0x000000c5acbe7223 */ /* 0x000fe20000010099 */
[----:B------:R-:W-:Y:S01]  /*1a10*/  FMUL.FTZ R150, R12, R154 ;  /* 0x0000009a0c967220 */ /* 0x000fe20000410000 */
[----:B------:R-:W-:Y:S01]  /*1a20*/  FADD.FTZ R151, R200, R221 ;  /* 0x000000ddc8977221 */ /* 0x000fe20000010000 */
[----:B------:R-:W-:Y:S01]  /*1a30*/  FFMA.FTZ R153, R223, R221, R240 ;  /* 0x000000dddf997223 */ /* 0x000fe200000100f0 */
[----:B------:R-:W-:Y:S01]  /*1a40*/  FADD.FTZ R90, R90, R197 ;  /* 0x000000c55a5a7221 */ /* 0x000fe20000010000 */
[----:B------:R-:W-:Y:S01]  /*1a50*/  FFMA.FTZ R114, R193, R197, R114 ;  /* 0x000000c5c1727223 */ /* 0x000fe20000010072 */
[----:B------:R-:W-:Y:S01]  /*1a60*/  FFMA.FTZ R197, R13, R162, R150 ;  /* 0x000000a20dc57223 */ /* 0x000fe20000010096 */
[----:B------:R-:W-:Y:S01]  /*1a70*/  FADD.FTZ R151, R151, R218 ;  /* 0x000000da97977221 */ /* 0x000fe20000010000 */
[----:B------:R-:W-:Y:S01]  /*1a80*/  FFMA.FTZ R150, R220, R218, R153 ;  /* 0x000000dadc967223 */ /* 0x000fe20000010099 */
[----:B------:R-:W-:Y:S01]  /*1a90*/  FMUL.FTZ R194, R187, R152 ;  /* 0x00000098bbc27220 */ /* 0x000fe20000410000 */
[----:B------:R-:W-:Y:S01]  /*1aa0*/  SHF.L.U32 R152, R148, 0x10, RZ ;  /* 0x0000001094987819 */ /* 0x000fe200000006ff */
[----:B------:R-:W-:-:S02]  /*1ab0*/  IMAD.U32 R153, R149, 0x10000, RZ ;  /* 0x0001000095997824 */ /* 0x000fc400078e00ff */
[----:B------:R-:W-:Y:S01]  /*1ac0*/  FADD.FTZ R148, R151, R216 ;  /* 0x000000d897947221 */ /* 0x000fe20000010000 */
[----:B------:R-:W-:-:S03]  /*1ad0*/  FFMA.FTZ R149, R219, R216, R150 ;  /* 0x000000d8db957223 */ /* 0x000fc60000010096 */
[----:B------:R-:W-:Y:S01]  /*1ae0*/  FADD.FTZ R151, R148, R195 ;  /* 0x000000c394977221 */ /* 0x000fe20000010000 */
[----:B------:R-:W-:-:S03]  /*1af0*/  FFMA.FTZ R148, R192, R195, R149 ;  /* 0x000000c3c0947223 */ /* 0x000fc60000010095 */
[----:B------:R-:W-:Y:S01]  /*1b00*/  FADD.FTZ R150, R151, R188 ;  /* 0x000000bc97967221 */ /* 0x000fe20000010000 */
[----:B------:R-:W-:Y:S01]  /*1b10*/  FFMA.FTZ R149, R191, R188, R148 ;  /* 0x000000bcbf957223 */ /* 0x000fe20000010094 */
[----:B------:R-:W-:Y:S01]  /*1b20*/  FADD.FTZ R41, R41, R154 ;  /* 0x0000009a29297221 */ /* 0x000fe20000010000 */
[----:B------:R-:W-:Y:S01]  /*1b30*/  FFMA.FTZ R65, R194, R154, R65 ;  /* 0x0000009ac2417223 */ /* 0x000fe20000010041 */
[----:B------:R-:W-:Y:S01]  /*1b40*/  FMUL.FTZ R154, R10, R153 ;  /* 0x000000990a9a7220 */ /* 0x000fe20000410000 */
[----:B------:R-:W-:Y:S01]  /*1b50*/  FADD.FTZ R151, R150, R197 ;  /* 0x000000c596977221 */ /* 0x000fe20000010000 */
[----:B------:R-:W-:Y:S01]  /*1b60*/  FFMA.FTZ R148, R194, R197, R149 ;  /* 0x000000c5c2947223 */ /* 0x000fe20000010095 */
[----:B------:R-:W-:Y:S01]  /*1b70*/  FMUL.FTZ R196, R187, R196 ;  /* 0x000000c4bbc47220 */ /* 0x000fe20000410000 */
        /* <DEDUP_REMOVED lines=12> */
[C---:B------:R-:W-:Y:S01]  /*1c40*/  FFMA.FTZ R115, R196.reuse, R152, R115 ;  /* 0x00000098c4737223 */ /* 0x040fe20000010073 */
[----:B------:R-:W-:Y:S01]  /*1c50*/  FADD.FTZ R43, R43, R153 ;  /* 0x000000992b2b7221 */ /* 0x000fe20000010000 */
[----:B------:R-:W-:Y:S01]  /*1c60*/  FFMA.FTZ R67, R196, R153, R67 ;  /* 0x00000099c4437223 */ /* 0x000fe20000010043 */
[----:B------:R-:W-:Y:S01]  /*1c70*/  FADD.FTZ R200, R200, R199 ;  /* 0x000000c7c8c87221 */ /* 0x000fe20000010000 */
[----:B------:R-:W-:-:S07]  /*1c80*/  FFMA.FTZ R240, R196, R199, R148 ;  /* 0x000000c7c4f07223 */ /* 0x000fce0000010094 */
.L_x_4:
[----:B------:R-:W-:Y:S05]  /*1c90*/  BSYNC B0 ;  /* 0x0000000000007941 */ /* 0x000fea0003800000 */
.L_x_3:
        /* <DEDUP_REMOVED lines=18> */
[----:B--2---:R-:W-:Y:S02]  /*1dc0*/  PRMT R160, R157, 0x7632, R160 ;  /* 0x000076329da07816 */ /* 0x004fe400000000a0 */
[----:B0-----:R-:W-:Y:S02]  /*1dd0*/  PRMT R162, R158, 0x7632, R162 ;  /* 0x000076329ea27816 */ /* 0x001fe400000000a2 */
[----:B------:R-:W-:Y:S02]  /*1de0*/  PRMT R205, R159, 0x7632, R205 ;  /* 0x000076329fcd7816 */ /* 0x000fe400000000cd */
[C---:B---3--:R-:W-:Y:S02]  /*1df0*/  PRMT R208, R148.reuse, 0x7632, R208 ;  /* 0x0000763294d07816 */ /* 0x048fe400000000d0 */
[----:B------:R-:W-:-:S02]  /*1e00*/  SHF.L.U32 R202, R148, 0x10, RZ ;  /* 0x0000001094ca7819 */ /* 0x000fc400000006ff */
[C---:B------:R-:W-:Y:S02]  /*1e10*/  PRMT R148, R151.reuse, 0x7632, R148 ;  /* 0x0000763297947816 */ /* 0x040fe40000000094 */
[----:B------:R-:W-:Y:S02]  /*1e20*/  SHF.L.U32 R211, R151, 0x10, RZ ;  /* 0x0000001097d37819 */ /* 0x000fe400000006ff */
[C---:B----4-:R-:W-:Y:S01]  /*1e30*/  PRMT R151, R154.reuse, 0x7632, R151 ;  /* 0x000076329a977816 */ /* 0x050fe20000000097 */
[----:B------:R-:W-:Y:S01]  /*1e40*/  IMAD.U32 R163, R154, 0x10000, RZ ;  /* 0x000100009aa37824 */ /* 0x000fe200078e00ff */
[C---:B------:R-:W-:Y:S02]  /*1e50*/  SHF.L.U32 R154, R156.reuse, 0x10, RZ ;  /* 0x000000109c9a7819 */ /* 0x040fe400000006ff */
[----:B------:R-:W-:Y:S02]  /*1e60*/  PRMT R156, R156, 0x7632, R156 ;  /* 0x000076329c9c7816 */ /* 0x000fe4000000009c */
[----:B------:R-:W-:Y:S01]  /*1e70*/  SHF.L.U32 R157, R157, 0x10, RZ ;  /* 0x000000109d9d7819 */ /* 0x000fe200000006ff */
[C---:B------:R-:W-:Y:S01]  /*1e80*/  IMAD.U32 R209, R150.reuse, 0x10000, RZ ;  /* 0x0001000096d17824 */ /* 0x040fe200078e00ff */
[----:B------:R-:W-:Y:S01]  /*1e90*/  PRMT R201, R150, 0x7632, R201 ;  /* 0x0000763296c97816 */ /* 0x000fe200000000c9 */
[----:B------:R-:W-:Y:S01]  /*1ea0*/  IMAD.U32 R203, R158, 0x10000, RZ ;  /* 0x000100009ecb7824 */ /* 0x000fe200078e00ff */
[----:B------:R-:W-:Y:S01]  /*1eb0*/  PRMT R206, R152, 0x7632, R206 ;  /* 0x0000763298ce7816 */ /* 0x000fe200000000ce */
[----:B------:R-:W-:Y:S01]  /*1ec0*/  IMAD.U32 R162, R162, 0x10000, RZ ;  /* 0x00010000a2a27824 */ /* 0x000fe200078e00ff */
[----:B------:R-:W-:-:S02]  /*1ed0*/  SHF.L.U32 R159, R159, 0x10, RZ ;  /* 0x000000109f9f7819 */ /* 0x000fc400000006ff */
[----:B------:R-:W-:Y:S02]  /*1ee0*/  SHF.L.U32 R156, R156, 0x10, RZ ;  /* 0x000000109c9c7819 */ /* 0x000fe400000006ff */
[----:B------:R-:W-:Y:S01]  /*1ef0*/  SHF.L.U32 R160, R160, 0x10, RZ ;  /* 0x00000010a0a07819 */ /* 0x000fe200000006ff */
[----:B------:R-:W-:Y:S01]  /*1f00*/  FADD.FTZ R154, -R214, R154 ;  /* 0x0000009ad69a7221 */ /* 0x000fe20000010100 */
[----:B------:R-:W-:Y:S02]  /*1f10*/  SHF.L.U32 R152, R152, 0x10, RZ ;  /* 0x0000001098987819 */ /* 0x000fe400000006ff */
[----:B------:R-:W-:Y:S02]  /*1f20*/  PRMT R150, R153, 0x7632, R150 ;  /* 0x0000763299967816 */ /* 0x000fe40000000096 */
[----:B------:R-:W-:Y:S01]  /*1f30*/  SHF.L.U32 R205, R205, 0x10, RZ ;  /* 0x00000010cdcd7819 */ /* 0x000fe200000006ff */
[C---:B------:R-:W-:Y:S01]  /*1f40*/  FADD.FTZ R158, -R214.reuse, R157 ;  /* 0x0000009dd69e7221 */ /* 0x040fe20000010100 */
[----:B------:R-:W-:Y:S01]  /*1f50*/  SHF.L.U32 R153, R153, 0x10, RZ ;  /* 0x0000001099997819 */ /* 0x000fe200000006ff */
[C---:B------:R-:W-:Y:S01]  /*1f60*/  FADD.FTZ R204, -R214.reuse, R203 ;  /* 0x000000cbd6cc7221 */ /* 0x040fe20000010100 */
[C---:B------:R-:W-:Y:S01]  /*1f70*/  FADD.FTZ R210, -R214.reuse, R159 ;  /* 0x0000009fd6d27221 */ /* 0x040fe20000010100 */
[C---:B------:R-:W-:Y:S01]  /*1f80*/  FADD.FTZ R156, -R214.reuse, R156 ;  /* 0x0000009cd69c7221 */ /* 0x040fe20000010100 */
[C---:B------:R-:W-:Y:S01]  /*1f90*/  FADD.FTZ R160, -R214.reuse, R160 ;  /* 0x000000a0d6a07221 */ /* 0x040fe20000010100 */
[C---:B------:R-:W-:Y:S01]  /*1fa0*/  FADD.FTZ R212, -R214.reuse, R162 ;  /* 0x000000a2d6d47221 */ /* 0x040fe20000010100 */
[----:B------:R-:W-:Y:S01]  /*1fb0*/  SHF.L.U32 R207, R149, 0x10, RZ ;  /* 0x0000001095cf7819 */ /* 0x000fe200000006ff */
[----:B------:R-:W-:Y:S01]  /*1fc0*/  FMUL.FTZ R198, R31, R152 ;  /* 0x000000981fc67220 */ /* 0x000fe20000410000 */
[C---:B------:R-:W-:Y:S01]  /*1fd0*/  FMUL.FTZ R203, R187.reuse, R154 ;  /* 0x0000009abbcb7220 */ /* 0x040fe20000410000 */
[----:B------:R-:W-:Y:S01]  /*1fe0*/  FADD.FTZ R214, -R214, R205 ;  /* 0x000000cdd6d67221 */ /* 0x000fe20000010100 */
[----:B------:R-:W-:Y:S01]  /*1ff0*/  FMUL.FTZ R157, R30, R153 ;  /* 0x000000991e9d7220 */ /* 0x000fe20000410000 */
[----:B------:R-:W-:Y:S01]  /*2000*/  FMUL.FTZ R205, R187, R158 ;  /* 0x0000009ebbcd7220 */ /* 0x000fe20000410000 */
[----:B------:R-:W-:Y:S01]  /*2010*/  PRMT R161, R149, 0x7632, R161 ;  /* 0x0000763295a17816 */ /* 0x000fe200000000a1 */
[----:B------:R-:W-:Y:S01]  /*2020*/  FADD.FTZ R84, R84, R202 ;  /* 0x000000ca54547221 */ /* 0x000fe20000010000 */
[-C--:B------:R-:W-:Y:S01]  /*2030*/  FFMA.FTZ R198, R167, R202.reuse, R198 ;  /* 0x000000caa7c67223 */ /* 0x080fe200000100c6 */
[----:B------:R-:W-:Y:S01]  /*2040*/  FFMA.FTZ R108, R203, R202, R108 ;  /* 0x000000cacb6c7223 */ /* 0x000fe2000001006c */
[----:B------:R-:W-:Y:S01]  /*2050*/  PRMT R149, R155, 0x7632, R149 ;  /* 0x000076329b957816 */ /* 0x000fe20000000095 */
[----:B------:R-:W-:Y:S01]  /*2060*/  FADD.FTZ R36, R36, R152 ;  /* 0x0000009824247221 */ /* 0x000fe20000010000 */
[----:B------:R-:W-:Y:S01]  /*2070*/  FFMA.FTZ R60, R203, R152, R60 ;  /* 0x00000098cb3c7223 */ /* 0x000fe2000001003c */
[----:B------:R-:W-:Y:S01]  /*2080*/  FADD.FTZ R86, R86, R207 ;  /* 0x000000cf56567221 */ /* 0x000fe20000010000 */
[-C--:B------:R-:W-:Y:S01]  /*2090*/  FFMA.FTZ R202, R166, R207.reuse, R157 ;  /* 0x000000cfa6ca7223 */ /* 0x080fe2000001009d */
[----:B------:R-:W-:Y:S01]  /*20a0*/  FFMA.FTZ R110, R205, R207, R110 ;  /* 0x000000cfcd6e7223 */ /* 0x000fe2000001006e */
[----:B------:R-:W-:Y:S01]  /*20b0*/  SHF.L.U32 R155, R155, 0x10, RZ ;  /* 0x000000109b9b7819 */ /* 0x000fe200000006ff */
[----:B------:R-:W-:Y:S01]  /*20c0*/  FMUL.FTZ R152, R29, R163 ;  /* 0x000000a31d987220 */ /* 0x000fe20000410000 */
[----:B------:R-:W-:Y:S01]  /*20d0*/  FMUL.FTZ R207, R187, R204 ;  /* 0x000000ccbbcf7220 */ /* 0x000fe20000410000 */
[----:B------:R-:W-:Y:S01]  /*20e0*/  SHF.L.U32 R154, R206, 0x10, RZ ;  /* 0x00000010ce9a7819 */ /* 0x000fe200000006ff */
[----:B------:R-:W-:Y:S01]  /*20f0*/  FADD.FTZ R38, R38, R153 ;  /* 0x0000009926267221 */ /* 0x000fe20000010000 */
[----:B------:R-:W-:Y:S01]  /*2100*/  FFMA.FTZ R62, R205, R153, R62 ;  /* 0x00000099cd3e7223 */ /* 0x000fe2000001003e */
[----:B------:R-:W-:Y:S01]  /*2110*/  FADD.FTZ R80, R80, R209 ;  /* 0x000000d150507221 */ /* 0x000fe20000010000 */
[-C--:B------:R-:W-:Y:S01]  /*2120*/  FFMA.FTZ R204, R165, R209.reuse, R152 ;  /* 0x000000d1a5cc7223 */ /* 0x080fe20000010098 */
[----:B------:R-:W-:Y:S01]  /*2130*/  FFMA.FTZ R104, R207, R209, R104 ;  /* 0x000000d1cf687223 */ /* 0x000fe20000010068 */
[----:B------:R-:W-:Y:S01]  /*2140*/  FMUL.FTZ R153, R28, R155 ;  /* 0x0000009b1c997220 */ /* 0x000fe20000410000 */
[C---:B------:R-:W-:Y:S01]  /*2150*/  FMUL.FTZ R209, R187.reuse, R210 ;  /* 0x000000d2bbd17220 */ /* 0x040fe20000410000 */
[----:B------:R-:W-:Y:S01]  /*2160*/  SHF.L.U32 R152, R208, 0x10, RZ ;  /* 0x00000010d0987819 */ /* 0x000fe200000006ff */
        /* <DEDUP_REMOVED lines=8> */
[----:B------:R-:W-:-:S02]  /*21f0*/  IMAD.U32 R152, R150, 0x10000, RZ ;  /* 0x0001000096987824 */ /* 0x000fc400078e00ff */
[----:B------:R-:W-:Y:S01]  /*2200*/  FADD.FTZ R34, R34, R155 ;  /* 0x0000009b22227221 */ /* 0x000fe20000010000 */
[----:B------:R-:W-:Y:S01]  /*2210*/  FFMA.FTZ R58, R209, R155, R58 ;  /* 0x0000009bd13a7223 */ /* 0x000fe2000001003a */
[----:B------:R-:W-:Y:S01]  /*2220*/  FADD.FTZ R37, R37, R154 ;  /* 0x0000009a25257221 */ /* 0x000fe20000010000 */
[----:B------:R-:W-:Y:S01]  /*2230*/  FFMA.FTZ R61, R208, R154, R61 ;  /* 0x0000009ad03d7223 */ /* 0x000fe2000001003d */
[----:B------:R-:W-:Y:S01]  /*2240*/  SHF.L.U32 R150, R161, 0x10, RZ ;  /* 0x00000010a1967819 */ /* 0x000fe200000006ff */
[----:B------:R-:W-:Y:S01]  /*2250*/  FMUL.FTZ R154, R6, R152 ;  /* 0x00000098069a7220 */ /* 0x000fe20000410000 */
[----:B------:R-:W-:Y:S01]  /*2260*/  FMUL.FTZ R210, R187, R160 ;  /* 0x000000a0bbd27220 */ /* 0x000fe20000410000 */
[----:B------:R-:W-:Y:S01]  /*2270*/  SHF.L.U32 R155, R151, 0x10, RZ ;  /* 0x00000010979b7819 */ /* 0x000fe200000006ff */
[----:B------:R-:W-:Y:S01]  /*2280*/  FADD.FTZ R200, R200, R198 ;  /* 0x000000c6c8c87221 */ /* 0x000fe20000010000 */
[----:B------:R-:W-:Y:S01]  /*2290*/  SHF.L.U32 R156, R201, 0x10, RZ ;  /* 0x00000010c99c7819 */ /* 0x000fe200000006ff */
[----:B------:R-:W-:Y:S01]  /*22a0*/  FADD.FTZ R87, R87, R150 ;  /* 0x0000009657577221 */ /* 0x000fe20000010000 */
[-C--:B------:R-:W-:Y:S01]  /*22b0*/  FFMA.FTZ R213, R7, R150.reuse, R154 ;  /* 0x0000009607d57223 */ /* 0x080fe2000001009a */
[----:B------:R-:W-:Y:S01]  /*22c0*/  FFMA.FTZ R111, R210, R150, R111 ;  /* 0x00000096d26f7223 */ /* 0x000fe2000001006f */
[----:B------:R-:W-:Y:S01]  /*22d0*/  FMUL.FTZ R150, R4, R155 ;  /* 0x0000009b04967220 */ /* 0x000fe20000410000 */
[----:B------:R-:W-:Y:S01]  /*22e0*/  FFMA.FTZ R151, R203, R198, R240 ;  /* 0x000000c6cb977223 */ /* 0x000fe200000100f0 */
[----:B------:R-:W-:-:S02]  /*22f0*/  FADD.FTZ R153, R200, R211 ;  /* 0x000000d3c8997221 */ /* 0x000fc40000010000 */
[----:B------:R-:W-:Y:S01]  /*2300*/  FFMA.FTZ R215, R5, R156, R150 ;  /* 0x0000009c05d77223 */ /* 0x000fe20000010096 */
[----:B------:R-:W-:Y:S01]  /*2310*/  FFMA.FTZ R150, R208, R211, R151 ;  /* 0x000000d3d0967223 */ /* 0x000fe20000010097 */
[----:B------:R-:W-:Y:S01]  /*2320*/  FADD.FTZ R39, R39, R152 ;  /* 0x0000009827277221 */ /* 0x000fe20000010000 */
[----:B------:R-:W-:Y:S01]  /*2330*/  FFMA.FTZ R63, R210, R152, R63 ;  /* 0x00000098d23f7223 */ /* 0x000fe2000001003f */
[----:B------:R-:W-:Y:S02]  /*2340*/  IMAD.U32 R152, R148, 0x10000, RZ ;  /* 0x0001000094987824 */ /* 0x000fe400078e00ff */
[----:B------:R-:W-:Y:S01]  /*2350*/  FADD.FTZ R148, R153, R202 ;  /* 0x000000ca99947221 */ /* 0x000fe20000010000 */
[----:B------:R-:W-:Y:S01]  /*2360*/  FFMA.FTZ R151, R205, R202, R150 ;  /* 0x000000cacd977223 */ /* 0x000fe20000010096 */
[----:B------:R-:W-:Y:S02]  /*2370*/  SHF.L.U32 R153, R149, 0x10, RZ ;  /* 0x0000001095997819 */ /* 0x000fe400000006ff */
[----:B------:R-:W-:Y:S01]  /*2380*/  FADD.FTZ R149, R148, R213 ;  /* 0x000000d594957221 */ /* 0x000fe20000010000 */
[----:B------:R-:W-:Y:S01]  /*2390*/  FFMA.FTZ R148, R210, R213, R151 ;  /* 0x000000d5d2947223 */ /* 0x000fe20000010097 */
[----:B------:R-:W-:-:S02]  /*23a0*/  FMUL.FTZ R212, R187, R212 ;  /* 0x000000d4bbd47220 */ /* 0x000fc40000410000 */
[----:B------:R-:W-:Y:S01]  /*23b0*/  FADD.FTZ R150, R149, R204 ;  /* 0x000000cc95967221 */ /* 0x000fe20000010000 */
[----:B------:R-:W-:Y:S01]  /*23c0*/  FFMA.FTZ R149, R207, R204, R148 ;  /* 0x000000cccf957223 */ /* 0x000fe20000010094 */
[----:B------:R-:W-:Y:S02]  /*23d0*/  FMUL.FTZ R154, R2, R153 ;  /* 0x00000099029a7220 */ /* 0x000fe40000410000 */
        /* <DEDUP_REMOVED lines=18> */
.L_x_6:
[----:B------:R-:W-:Y:S05]  /*2500*/  BSYNC B0 ;  /* 0x0000000000007941 */ /* 0x000fea0003800000 */
.L_x_5:
[----:B------:R-:W-:Y:S01]  /*2510*/  SHF.R.U32.HI R149, RZ, 0x5, R185 ;  /* 0x00000005ff957819 */ /* 0x000fe200000116b9 */
[----:B------:R-:W-:Y:S01]  /*2520*/  UMOV UR13, 0xffffffff ;  /* 0xffffffff000d7882 */ /* 0x000fe20000000000 */
[----:B------:R-:W-:Y:S02]  /*2530*/  LOP3.LUT P0, RZ, R185, 0x1f, RZ, 0xc0, !PT ;  /* 0x0000001fb9ff7812 */ /* 0x000fe4000780c0ff */
[----:B------:R-:W-:Y:S02]  /*2540*/  LOP3.LUT R148, R149, 0x7fffff8, RZ, 0xc0, !PT ;  /* 0x07fffff895947812 */ /* 0x000fe400078ec0ff */
[----:B------:R-:W-:Y:S02]  /*2550*/  ISETP.GE.AND P5, PT, R27, UR7, PT ;  /* 0x000000071b007c0c */ /* 0x000fe4000bfa6270 */
[----:B------:R-:W-:Y:S01]  /*2560*/  @!P4 IADD3 R148, R148, 0x8, RZ ;  /* 0x000000089494c810 */ /* 0x000fe20007ffe0ff */
[----:B------:R-:W-:Y:S10]  /*2570*/  BRA.DIV UR13, `(.L_x_7) ;  /* 0x0000001a0d987947 */ /* 0x000ff4000b800000 */
[----:B------:R-:W0:Y:S04]  /*2580*/  SHFL.DOWN PT, R151, R200, 0x10, 0x1f ;  /* 0x0a001f00c8977f89 */ /* 0x000e2800000e0000 */
[----:B------:R-:W1:Y:S01]  /*2590*/  SHFL.DOWN PT, R153, R240, 0x10, 0x1f ;  /* 0x0a001f00f0997f89 */ /* 0x000e6200000e0000 */
[----:B0-----:R-:W-:Y:S01]  /*25a0*/  FADD.FTZ R151, R151, R200 ;  /* 0x000000c897977221 */ /* 0x001fe20000010000 */
[----:B-1----:R-:W-:-:S04]  /*25b0*/  FADD.FTZ R153, R153, R240 ;  /* 0x000000f099997221 */ /* 0x002fc80000010000 */
        /* <DEDUP_REMOVED lines=12> */
[----:B------:R0:W1:Y:S04]  /*2680*/  SHFL.DOWN PT, R151, R154, 0x1, 0x1f ;  /* 0x08201f009a977f89 */ /* 0x00006800000e0000 */
[----:B------:R0:W2:Y:S02]  /*2690*/  SHFL.DOWN PT, R201, R156, 0x1, 0x1f ;  /* 0x08201f009cc97f89 */ /* 0x0000a400000e0000 */
.L_x_29:
[----:B------:R-:W3:Y:S01]  /*26a0*/  S2R R153, SR_CgaCtaId ;  /* 0x0000000000997919 */ /* 0x000ee20000008800 */
[----:B------:R-:W-:Y:S01]  /*26b0*/  MOV R150, 0x400 ;  /* 0x0000040000967802 */ /* 0x000fe20000000f00 */
[----:B-1----:R-:W-:Y:S01]  /*26c0*/  FADD.FTZ R200, R154, R151 ;  /* 0x000000979ac87221 */ /* 0x002fe20000010000 */
[----:B------:R-:W-:Y:S01]  /*26d0*/  @!P0 LOP3.LUT R149, R149, 0x7, RZ, 0xc0, !PT ;  /* 0x0000000795958812 */ /* 0x000fe200078ec0ff */
[----:B--2---:R-:W-:Y:S01]  /*26e0*/  FADD.FTZ R201, R156, R201 ;  /* 0x000000c99cc97221 */ /* 0x004fe20000010000 */
[----:B------:R-:W-:Y:S05]  /*26f0*/  WARPSYNC.ALL ;  /* 0x0000000000007948 */ /* 0x000fea0003800000 */
[----:B------:R-:W-:Y:S01]  /*2700*/  @!P0 IADD3 R149, R148, R149, RZ ;  /* 0x0000009594958210 */ /* 0x000fe20007ffe0ff */
[----:B------:R-:W-:Y:S01]  /*2710*/  BSSY B0, `(.L_x_8) ;  /* 0x0000081000007945 */ /* 0x000fe20003800000 */
[----:B---3--:R-:W-:-:S04]  /*2720*/  LEA R150, R153, R150, 0x18 ;  /* 0x0000009699967211 */ /* 0x008fc800078ec0ff */
[----:B------:R-:W-:Y:S01]  /*2730*/  LEA R239, R148, R150, 0x3 ;  /* 0x0000009694ef7211 */ /* 0x000fe200078e18ff */
[----:B------:R-:W-:-:S05]  /*2740*/  @!P0 IMAD R237, R149, 0x8, R150 ;  /* 0x0000000895ed8824 */ /* 0x000fca00078e0296 */
[----:B------:R-:W-:Y:S01]  /*2750*/  @!P0 STS.64 [R237+0x6000], R200 ;  /* 0x006000c8ed008388 */ /* 0x000fe20000000a00 */
[----:B------:R-:W-:Y:S01]  /*2760*/  BAR.SYNC.DEFER_BLOCKING 0x0 ;  /* 0x0000000000007b1d */ /* 0x000fe20000010000 */
[----:B------:R-:W-:-:S05]  /*2770*/  ISETP.NE.AND P0, PT, R26, RZ, PT ;  /* 0x000000ff1a00720c */ /* 0x000fca0003f05270 */
[----:B------:R-:W1:Y:S04]  /*2780*/  LDS.128 R148, [R239+0x6000] ;  /* 0x00600000ef947984 */ /* 0x000e680000000c00 */
[----:B0-----:R-:W0:Y:S04]  /*2790*/  LDS.128 R152, [R239+0x6010] ;  /* 0x00601000ef987984 */ /* 0x001e280000000c00 */
[----:B------:R-:W2:Y:S04]  /*27a0*/  LDS.128 R156, [R239+0x6020] ;  /* 0x00602000ef9c7984 */ /* 0x000ea80000000c00 */
[----:B-----5:R-:W3:Y:S01]  /*27b0*/  LDS.128 R160, [R239+0x6030] ;  /* 0x00603000efa07984 */ /* 0x020ee20000000c00 */
[----:B-1----:R-:W-:Y:S01]  /*27c0*/  FADD.FTZ R241, RZ, R148 ;  /* 0x00000094fff17221 */ /* 0x002fe20000010000 */
[----:B------:R-:W-:-:S03]  /*27d0*/  FADD.FTZ R148, RZ, R149 ;  /* 0x00000095ff947221 */ /* 0x000fc60000010000 */
[----:B------:R-:W-:Y:S01]  /*27e0*/  FADD.FTZ R241, R150, R241 ;  /* 0x000000f196f17221 */ /* 0x000fe20000010000 */
[----:B------:R-:W-:-:S03]  /*27f0*/  FADD.FTZ R148, R151, R148 ;  /* 0x0000009497947221 */ /* 0x000fc60000010000 */
[----:B0-----:R-:W-:Y:S01]  /*2800*/  FADD.FTZ R241, R241, R152 ;  /* 0x00000098f1f17221 */ /* 0x001fe20000010000 */
[----:B------:R-:W-:-:S03]  /*2810*/  FADD.FTZ R148, R148, R153 ;  /* 0x0000009994947221 */ /* 0x000fc60000010000 */
[----:B------:R-:W-:Y:S01]  /*2820*/  FADD.FTZ R241, R154, R241 ;  /* 0x000000f19af17221 */ /* 0x000fe20000010000 */
[----:B------:R-:W-:-:S03]  /*2830*/  FADD.FTZ R148, R155, R148 ;  /* 0x000000949b947221 */ /* 0x000fc60000010000 */
[----:B--2---:R-:W-:Y:S01]  /*2840*/  FADD.FTZ R241, R241, R156 ;  /* 0x0000009cf1f17221 */ /* 0x004fe20000010000 */
[----:B------:R-:W-:-:S03]  /*2850*/  FADD.FTZ R148, R148, R157 ;  /* 0x0000009d94947221 */ /* 0x000fc60000010000 */
[----:B------:R-:W-:Y:S01]  /*2860*/  FADD.FTZ R241, R158, R241 ;  /* 0x000000f19ef17221 */ /* 0x000fe20000010000 */
[----:B------:R-:W-:-:S03]  /*2870*/  FADD.FTZ R148, R159, R148 ;  /* 0x000000949f947221 */ /* 0x000fc60000010000 */
[----:B---3--:R-:W-:Y:S01]  /*2880*/  FADD.FTZ R241, R241, R160 ;  /* 0x000000a0f1f17221 */ /* 0x008fe20000010000 */
[----:B------:R-:W-:-:S03]  /*2890*/  FADD.FTZ R148, R148, R161 ;  /* 0x000000a194947221 */ /* 0x000fc60000010000 */
[----:B------:R-:W-:Y:S01]  /*28a0*/  FADD.FTZ R162, R162, R241 ;  /* 0x000000f1a2a27221 */ /* 0x000fe20000010000 */
[----:B------:R-:W-:-:S03]  /*28b0*/  FADD.FTZ R148, R163, R148 ;  /* 0x00000094a3947221 */ /* 0x000fc60000010000 */
[----:B------:R-:W-:Y:S01]  /*28c0*/  FMUL.FTZ R157, R162, UR12 ;  /* 0x0000000ca29d7c20 */ /* 0x000fe20008410000 */
[----:B------:R-:W-:-:S04]  /*28d0*/  FMUL.FTZ R156, R148, UR12 ;  /* 0x0000000c949c7c20 */ /* 0x000fc80008410000 */
[----:B------:R-:W-:Y:S01]  /*28e0*/  FSEL R157, R157, RZ, !P0 ;  /* 0x000000ff9d9d7208 */ /* 0x000fe20004000000 */
[----:B------:R-:W-:Y:S06]  /*28f0*/  @!P1 BRA `(.L_x_9) ;  /* 0x0000000400889947 */ /* 0x000fec0003800000 */
[----:B------:R-:W-:Y:S01]  /*2900*/  ISETP.NE.U32.AND P0, PT, RZ, UR8, PT ;  /* 0x00000008ff007c0c */ /* 0x000fe2000bf05070 */
[-CC-:B------:R-:W-:Y:S01]  /*2910*/  FFMA.FTZ R148, R235, R156.reuse, R157.reuse ;  /* 0x0000009ceb947223 */ /* 0x180fe2000001009d */
[-CC-:B------:R-:W-:Y:S01]  /*2920*/  FFMA.FTZ R149, R189, R156.reuse, R157.reuse ;  /* 0x0000009cbd957223 */ /* 0x180fe2000001009d */
[-C--:B------:R-:W-:Y:S01]  /*2930*/  FFMA.FTZ R152, R231, R156.reuse, R157 ;  /* 0x0000009ce7987223 */ /* 0x080fe2000001009d */
[----:B------:R-:W-:Y:S01]  /*2940*/  ISETP.NE.AND.EX P6, PT, RZ, UR9, PT, P0 ;  /* 0x00000009ff007c0c */ /* 0x000fe2000bfc5300 */
[----:B------:R-:W-:Y:S01]  /*2950*/  FADD.FTZ R148, R233, -R148 ;  /* 0x80000094e9947221 */ /* 0x000fe20000010000 */
[----:B------:R-:W-:Y:S01]  /*2960*/  FADD.FTZ R154, R238, -R149 ;  /* 0x80000095ee9a7221 */ /* 0x000fe20000010000 */
[----:B------:R-:W-:Y:S01]  /*2970*/  FADD.FTZ R152, R229, -R152 ;  /* 0x80000098e5987221 */ /* 0x000fe20000010000 */
[--C-:B------:R-:W-:Y:S01]  /*2980*/  FFMA.FTZ R153, R224, R156, R157.reuse ;  /* 0x0000009ce0997223 */ /* 0x100fe2000001009d */
[C---:B------:R-:W-:Y:S01]  /*2990*/  FMUL.FTZ R155, R187.reuse, R148 ;  /* 0x00000094bb9b7220 */ /* 0x040fe20000410000 */
[----:B------:R-:W-:Y:S01]  /*29a0*/  FMUL.FTZ R154, R187, R154 ;  /* 0x0000009abb9a7220 */ /* 0x000fe20000410000 */
[----:B------:R-:W-:Y:S01]  /*29b0*/  FFMA.FTZ R148, R227, R156, R157 ;  /* 0x0000009ce3947223 */ /* 0x000fe2000001009d */
[----:B------:R-:W-:Y:S01]  /*29c0*/  FMUL.FTZ R159, R187, R152 ;  /* 0x00000098bb9f7220 */ /* 0x000fe20000410000 */
[----:B------:R-:W-:-:S02]  /*29d0*/  ISETP.NE.U32.AND P0, PT, RZ, UR14, PT ;  /* 0x0000000eff007c0c */ /* 0x000fc4000bf05070 */
[----:B------:R-:W-:Y:S02]  /*29e0*/  FADD.FTZ R148, R225, -R148 ;  /* 0x80000094e1947221 */ /* 0x000fe40000010000 */
[----:B------:R-:W-:Y:S01]  /*29f0*/  @P6 SHF.L.U32 R149, R128, 0x10, RZ ;  /* 0x0000001080956819 */ /* 0x000fe200000006ff */
[----:B------:R-:W-:Y:S01]  /*2a00*/  @P6 IMAD.U32 R152, R130, 0x10000, RZ ;  /* 0x0001000082986824 */ /* 0x000fe200078e00ff */
[----:B------:R-:W-:Y:S01]  /*2a10*/  @P6 SHF.L.U32 R150, R129, 0x10, RZ ;  /* 0x0000001081966819 */ /* 0x000fe200000006ff */
[----:B------:R-:W-:Y:S01]  /*2a20*/  FMUL.FTZ R158, R187, R148 ;  /* 0x00000094bb9e7220 */ /* 0x000fe20000410000 */
[----:B------:R-:W-:Y:S01]  /*2a30*/  @P6 SHF.L.U32 R151, R131, 0x10, RZ ;  /* 0x0000001083976819 */ /* 0x000fe200000006ff */
[----:B------:R-:W-:Y:S01]  /*2a40*/  @P6 FADD.FTZ R154, R154, R149 ;  /* 0x000000959a9a6221 */ /* 0x000fe20000010000 */
[-C--:B------:R-:W-:Y:S01]  /*2a50*/  FFMA.FTZ R149, R236, R156.reuse, R157 ;  /* 0x0000009cec957223 */ /* 0x080fe2000001009d */
[--C-:B------:R-:W-:Y:S01]  /*2a60*/  @P6 FADD.FTZ R155, R155, R150.reuse ;  /* 0x000000969b9b6221 */ /* 0x100fe20000010000 */
[----:B------:R-:W-:Y:S01]  /*2a70*/  @P6 PRMT R150, R128, 0x7632, R150 ;  /* 0x0000763280966816 */ /* 0x000fe20000000096 */
[----:B------:R-:W-:Y:S01]  /*2a80*/  @P6 FADD.FTZ R158, R158, R151 ;  /* 0x000000979e9e6221 */ /* 0x000fe20000010000 */
[----:B------:R-:W-:Y:S01]  /*2a90*/  FADD.FTZ R148, R234, -R149 ;  /* 0x80000095ea947221 */ /* 0x000fe20000010000 */
[-CC-:B------:R-:W-:Y:S01]  /*2aa0*/  FFMA.FTZ R149, R232, R156.reuse, R157.reuse ;  /* 0x0000009ce8957223 */ /* 0x180fe2000001009d */
[----:B------:R-:W-:Y:S01]  /*2ab0*/  @P6 SHF.L.U32 R150, R150, 0x10, RZ ;  /* 0x0000001096966819 */ /* 0x000fe200000006ff */
[----:B------:R-:W-:Y:S01]  /*2ac0*/  FFMA.FTZ R151, R228, R156, R157 ;  /* 0x0000009ce4977223 */ /* 0x000fe2000001009d */
[----:B------:R-:W-:Y:S01]  /*2ad0*/  FMUL.FTZ R161, R187, R148 ;  /* 0x00000094bba17220 */ /* 0x000fe20000410000 */
[----:B------:R-:W-:Y:S01]  /*2ae0*/  @P6 FADD.FTZ R159, R159, R152 ;  /* 0x000000989f9f6221 */ /* 0x000fe20000010000 */
[----:B------:R-:W-:Y:S01]  /*2af0*/  FADD.FTZ R152, R222, -R153 ;  /* 0x80000099de987221 */ /* 0x000fe20000010000 */
[----:B------:R-:W-:Y:S01]  /*2b00*/  @P6 PRMT R148, R129, 0x7632, R148 ;  /* 0x0000763281946816 */ /* 0x000fe20000000094 */
[--C-:B------:R-:W-:Y:S01]  /*2b10*/  @P6 FADD.FTZ R161, R161, R150.reuse ;  /* 0x00000096a1a16221 */ /* 0x100fe20000010000 */
[----:B------:R-:W-:Y:S01]  /*2b20*/  @P6 PRMT R150, R130, 0x7632, R150 ;  /* 0x0000763282966816 */ /* 0x000fe20000000096 */
[----:B------:R-:W-:Y:S01]  /*2b30*/  FADD.FTZ R160, R230, -R149 ;  /* 0x80000095e6a07221 */ /* 0x000fe20000010000 */
[----:B------:R-:W-:Y:S01]  /*2b40*/  @P6 PRMT R153, R131, 0x7632, R153 ;  /* 0x0000763283996816 */ /* 0x000fe20000000099 */
[----:B------:R-:W-:Y:S01]  /*2b50*/  FADD.FTZ R162, R226, -R151 ;  /* 0x80000097e2a27221 */ /* 0x000fe20000010000 */
[----:B------:R-:W-:Y:S01]  /*2b60*/  @P6 SHF.L.U32 R149, R148, 0x10, RZ ;  /* 0x0000001094956819 */ /* 0x000fe200000006ff */
[----:B------:R-:W-:Y:S01]  /*2b70*/  FMUL.FTZ R160, R187, R160 ;  /* 0x000000a0bba07220 */ /* 0x000fe20000410000 */
[----:B------:R-:W-:Y:S01]  /*2b80*/  @P6 SHF.L.U32 R148, R153, 0x10, RZ ;  /* 0x0000001099946819 */ /* 0x000fe200000006ff */
[----:B------:R-:W-:Y:S01]  /*2b90*/  FMUL.FTZ R162, R187, R162 ;  /* 0x000000a2bba27220 */ /* 0x000fe20000410000 */
[----:B------:R-:W-:-:S02]  /*2ba0*/  @P6 IMAD.U32 R151, R150, 0x10000, RZ ;  /* 0x0001000096976824 */ /* 0x000fc400078e00ff */
[----:B------:R-:W-:Y:S01]  /*2bb0*/  FMUL.FTZ R163, R187, R152 ;  /* 0x00000098bba37220 */ /* 0x000fe20000410000 */
[----:B------:R-:W-:Y:S01]  /*2bc0*/  @P6 FADD.FTZ R160, R160, R149 ;  /* 0x00000095a0a06221 */ /* 0x000fe20000010000 */
[----:B------:R-:W-:Y:S01]  /*2bd0*/  ISETP.NE.AND.EX P0, PT, RZ, UR15, PT, P0 ;  /* 0x0000000fff007c0c */ /* 0x000fe2000bf05300 */
[----:B------:R-:W-:Y:S01]  /*2be0*/  @P6 FADD.FTZ R162, R162, R151 ;  /* 0x00000097a2a26221 */ /* 0x000fe20000010000 */
[----:B------:R-:W-:Y:S01]  /*2bf0*/  @P6 FADD.FTZ R163, R163, R148 ;  /* 0x00000094a3a36221 */ /* 0x000fe20000010000 */
[----:B------:R-:W-:-:S04]  /*2c00*/  ISETP.NE.U32.AND P6, PT, RZ, UR14, PT ;  /* 0x0000000eff007c0c */ /* 0x000fc8000bfc5070 */
[----:B------:R-:W-:-:S06]  /*2c10*/  ISETP.NE.AND.EX P6, PT, RZ, UR15, PT, P6 ;  /* 0x0000000fff007c0c */ /* 0x000fcc000bfc5360 */
[----:B------:R-:W-:Y:S02]  /*2c20*/  @P0 F2FP.BF16.F32.PACK_AB R152, RZ, R159 ;  /* 0x0000009fff98023e */ /* 0x000fe400000010ff */
[----:B------:R-:W-:Y:S02]  /*2c30*/  @P0 F2FP.BF16.F32.PACK_AB R150, RZ, R154 ;  /* 0x0000009aff96023e */ /* 0x000fe400000010ff */
[----:B------:R-:W-:Y:S02]  /*2c40*/  @P0 F2FP.BF16.F32.PACK_AB R151, RZ, R155 ;  /* 0x0000009bff97023e */ /* 0x000fe400000010ff */
[----:B------:R-:W-:Y:S01]  /*2c50*/  @P0 F2FP.BF16.F32.PACK_AB R153, RZ, R158 ;  /* 0x0000009eff99023e */ /* 0x000fe200000010ff */
[----:B------:R-:W0:Y:S01]  /*2c60*/  @P6 LDC.64 R148, c[0x0][0x308] ;  /* 0x0000c200ff946b82 */ /* 0x000e220000000a00 */
[----:B------:R-:W-:Y:S02]  /*2c70*/  @P0 PRMT R142, R152, 0x7610, R142 ;  /* 0x00007610988e0816 */ /* 0x000fe4000000008e */
[----:B------:R-:W-:-:S02]  /*2c80*/  @P0 PRMT R140, R150, 0x7610, R140 ;  /* 0x00007610968c0816 */ /* 0x000fc4000000008c */
[----:B------:R-:W-:Y:S02]  /*2c90*/  @P0 PRMT R141, R151, 0x7610, R141 ;  /* 0x00007610978d0816 */ /* 0x000fe4000000008d */
[----:B------:R-:W-:Y:S02]  /*2ca0*/  @P0 F2FP.BF16.F32.PACK_AB R152, RZ, R162 ;  /* 0x000000a2ff98023e */ /* 0x000fe400000010ff */
[----:B------:R-:W-:Y:S02]  /*2cb0*/  @P0 F2FP.BF16.F32.PACK_AB R150, RZ, R161 ;  /* 0x000000a1ff96023e */ /* 0x000fe400000010ff */
[----:B------:R-:W-:Y:S02]  /*2cc0*/  @P0 F2FP.BF16.F32.PACK_AB R151, RZ, R160 ;  /* 0x000000a0ff97023e */ /* 0x000fe400000010ff */
[----:B------:R-:W-:Y:S02]  /*2cd0*/  @P0 F2FP.BF16.F32.PACK_AB R200, RZ, R163 ;  /* 0x000000a3ffc8023e */ /* 0x000fe400000010ff */
[----:B------:R-:W-:-:S02]  /*2ce0*/  @P0 PRMT R143, R153, 0x7610, R143 ;  /* 0x00007610998f0816 */ /* 0x000fc4000000008f */
[----:B------:R-:W-:Y:S02]  /*2cf0*/  @P0 PRMT R140, R140, 0x5410, R150 ;  /* 0x000054108c8c0816 */ /* 0x000fe40000000096 */
[----:B------:R-:W-:Y:S02]  /*2d00*/  @P0 PRMT R141, R141, 0x5410, R151 ;  /* 0x000054108d8d0816 */ /* 0x000fe40000000097 */
[----:B------:R-:W-:Y:S02]  /*2d10*/  @P0 PRMT R142, R142, 0x5410, R152 ;  /* 0x000054108e8e0816 */ /* 0x000fe40000000098 */
[----:B------:R-:W-:Y:S01]  /*2d20*/  @P0 PRMT R143, R143, 0x5410, R200 ;  /* 0x000054108f8f0816 */ /* 0x000fe200000000c8 */
[----:B------:R-:W1:Y:S01]  /*2d30*/  LDC.64 R152, c[0x0][0x2f8] ;  /* 0x0000be00ff987b82 */ /* 0x000e620000000a00 */
[----:B------:R-:W-:Y:S01]  /*2d40*/  ISETP.NE.U32.AND P0, PT, RZ, UR16, PT ;  /* 0x00000010ff007c0c */ /* 0x000fe2000bf05070 */
[----:B0-----:R-:W-:Y:S01]  /*2d50*/  @P6 IMAD.WIDE.U32 R150, R0, 0x10, R148 ;  /* 0x0000001000966825 */ /* 0x001fe200078e0094 */
[----:B------:R-:W-:-:S02]  /*2d60*/  F2FP.BF16.F32.PACK_AB R148, R161, R154 ;  /* 0x0000009aa194723e */ /* 0x000fc400000010ff */
[----:B------:R-:W-:Y:S02]  /*2d70*/  ISETP.NE.AND.EX P0, PT, RZ, UR17, PT, P0 ;  /* 0x00000011ff007c0c */ /* 0x000fe4000bf05300 */
[----:B------:R0:W-:Y:S01]  /*2d80*/  @P6 STG.E.128 desc[UR4][R150.64], R140 ;  /* 0x0000008c96006986 */ /* 0x0001e2000c101d04 */
[----:B------:R-:W-:-:S10]  /*2d90*/  F2FP.BF16.F32.PACK_AB R149, R160, R155 ;  /* 0x0000009ba095723e */ /* 0x000fd400000010ff */
[----:B------:R-:W-:Y:S02]  /*2da0*/  @P0 F2FP.BF16.F32.PACK_AB R200, RZ, R154 ;  /* 0x0000009affc8023e */ /* 0x000fe400000010ff */
[----:B------:R-:W-:Y:S02]  /*2db0*/  @P0 F2FP.BF16.F32.PACK_AB R201, RZ, R155 ;  /* 0x0000009bffc9023e */ /* 0x000fe400000010ff */
[----:B------:R-:W-:Y:S02]  /*2dc0*/  @P0 F2FP.BF16.F32.PACK_AB R239, RZ, R159 ;  /* 0x0000009fffef023e */ /* 0x000fe400000010ff */
[----:B------:R-:W-:Y:S01]  /*2dd0*/  @P0 F2FP.BF16.F32.PACK_AB R240, RZ, R158 ;  /* 0x0000009efff0023e */ /* 0x000fe200000010ff */
[----:B-1----:R-:W-:Y:S01]  /*2de0*/  IMAD.WIDE.U32 R152, R0, 0x10, R152 ;  /* 0x0000001000987825 */ /* 0x002fe200078e0098 */
[----:B------:R-:W-:Y:S02]  /*2df0*/  @P0 F2FP.BF16.F32.PACK_AB R237, RZ, R160 ;  /* 0x000000a0ffed023e */ /* 0x000fe400000010ff */
[----:B------:R-:W-:-:S02]  /*2e00*/  @P0 F2FP.BF16.F32.PACK_AB R161, RZ, R161 ;  /* 0x000000a1ffa1023e */ /* 0x000fc400000010ff */
[----:B------:R-:W-:Y:S02]  /*2e10*/  @P0 F2FP.BF16.F32.PACK_AB R160, RZ, R162 ;  /* 0x000000a2ffa0023e */ /* 0x000fe400000010ff */
[----:B------:R-:W-:Y:S02]  /*2e20*/  @P0 F2FP.BF16.F32.PACK_AB R241, RZ, R163 ;  /* 0x000000a3fff1023e */ /* 0x000fe400000010ff */
[----:B------:R-:W-:Y:S02]  /*2e30*/  @P0 PRMT R144, R200, 0x7610, R144 ;  /* 0x00007610c8900816 */ /* 0x000fe40000000090 */
[----:B------:R-:W-:Y:S02]  /*2e40*/  @P0 PRMT R145, R201, 0x7610, R145 ;  /* 0x00007610c9910816 */ /* 0x000fe40000000091 */
[----:B------:R-:W-:Y:S02]  /*2e50*/  @P0 PRMT R146, R239, 0x7610, R146 ;  /* 0x00007610ef920816 */ /* 0x000fe40000000092 */
[----:B------:R-:W-:-:S02]  /*2e60*/  @P0 LEA R154, P6, R0, UR16, 0x4 ;  /* 0x00000010009a0c11 */ /* 0x000fc4000f8c20ff */
[----:B------:R-:W-:Y:S02]  /*2e70*/  @P0 PRMT R147, R240, 0x7610, R147 ;  /* 0x00007610f0930816 */ /* 0x000fe40000000093 */
[----:B0-----:R-:W-:Y:S02]  /*2e80*/  F2FP.BF16.F32.PACK_AB R150, R162, R159 ;  /* 0x0000009fa296723e */ /* 0x001fe400000010ff */
[----:B------:R-:W-:Y:S02]  /*2e90*/  F2FP.BF16.F32.PACK_AB R151, R163, R158 ;  /* 0x0000009ea397723e */ /* 0x000fe400000010ff */
[----:B------:R-:W-:Y:S02]  /*2ea0*/  @P0 PRMT R144, R144, 0x5410, R161 ;  /* 0x0000541090900816 */ /* 0x000fe400000000a1 */
[----:B------:R-:W-:Y:S01]  /*2eb0*/  @P0 LEA.HI.X R155, R0, UR17, RZ, 0x4, P6 ;  /* 0x00000011009b0c11 */ /* 0x000fe2000b0f24ff */
[----:B------:R0:W-:Y:S01]  /*2ec0*/  STG.E.128 desc[UR4][R152.64], R148 ;  /* 0x0000009498007986 */ /* 0x0001e2000c101d04 */
[----:B------:R-:W-:-:S02]  /*2ed0*/  @P0 PRMT R145, R145, 0x5410, R237 ;  /* 0x0000541091910816 */ /* 0x000fc400000000ed */
[----:B------:R-:W-:Y:S02]  /*2ee0*/  @P0 PRMT R146, R146, 0x5410, R160 ;  /* 0x0000541092920816 */ /* 0x000fe400000000a0 */
[----:B------:R-:W-:Y:S02]  /*2ef0*/  @P0 PRMT R147, R147, 0x5410, R241 ;  /* 0x0000541093930816 */ /* 0x000fe400000000f1 */
[----:B------:R-:W-:-:S03]  /*2f00*/  IADD3 R0, R0, 0x100, RZ ;  /* 0x0000010000007810 */ /* 0x000fc60007ffe0ff */
[----:B------:R0:W-:Y:S04]  /*2f10*/  @P0 STG.E.128 desc[UR4][R154.64], R144 ;  /* 0x000000909a000986 */ /* 0x0001e8000c101d04 */
.L_x_9:
[----:B------:R-:W-:Y:S05]  /*2f20*/  BSYNC B0 ;  /* 0x0000000000007941 */ /* 0x000fea0003800000 */
.L_x_8:
[----:B------:R-:W-:Y:S04]  /*2f30*/  BSSY B0, `(.L_x_10) ;  /* 0x0000064000007945 */ /* 0x000fe80003800000 */
[----:B------:R-:W-:Y:S05]  /*2f40*/  @!P2 BRA `(.L_x_11) ;  /* 0x000000040088a947 */ /* 0x000fea0003800000 */
[----:B------:R-:W-:Y:S01]  /*2f50*/  ISETP.NE.U32.AND P0, PT, RZ, UR8, PT ;  /* 0x00000008ff007c0c */ /* 0x000fe2000bf05070 */
[-CC-:B0-----:R-:W-:Y:S01]  /*2f60*/  FFMA.FTZ R148, R223, R156.reuse, R157.reuse ;  /* 0x0000009cdf947223 */ /* 0x181fe2000001009d */
[-CC-:B------:R-:W-:Y:S01]  /*2f70*/  FFMA.FTZ R149, R219, R156.reuse, R157.reuse ;  /* 0x0000009cdb957223 */ /* 0x180fe2000001009d */
[-C--:B------:R-:W-:Y:S01]  /*2f80*/  FFMA.FTZ R153, R191, R156.reuse, R157 ;  /* 0x0000009cbf997223 */ /* 0x080fe2000001009d */
[----:B------:R-:W-:Y:S01]  /*2f90*/  ISETP.NE.AND.EX P6, PT, RZ, UR9, PT, P0 ;  /* 0x00000009ff007c0c */ /* 0x000fe2000bfc5300 */
[----:B------:R-:W-:Y:S01]  /*2fa0*/  FADD.FTZ R148, R221, -R148 ;  /* 0x80000094dd947221 */ /* 0x000fe20000010000 */
[----:B------:R-:W-:Y:S01]  /*2fb0*/  FADD.FTZ R150, R216, -R149 ;  /* 0x80000095d8967221 */ /* 0x000fe20000010000 */
[-CC-:B------:R-:W-:Y:S01]  /*2fc0*/  FFMA.FTZ R155, R193, R156.reuse, R157.reuse ;  /* 0x0000009cc19b7223 */ /* 0x180fe2000001009d */
[----:B------:R-:W-:Y:S01]  /*2fd0*/  FFMA.FTZ R162, R196, R156, R157 ;  /* 0x0000009cc4a27223 */ /* 0x000fe2000001009d */
[C---:B------:R-:W-:Y:S01]  /*2fe0*/  FMUL.FTZ R148, R187.reuse, R148 ;  /* 0x00000094bb947220 */ /* 0x040fe20000410000 */
[----:B------:R-:W-:Y:S01]  /*2ff0*/  FMUL.FTZ R149, R187, R150 ;  /* 0x00000096bb957220 */ /* 0x000fe20000410000 */
[----:B------:R-:W-:Y:S01]  /*3000*/  FADD.FTZ R150, R188, -R153 ;  /* 0x80000099bc967221 */ /* 0x000fe20000010000 */
[----:B------:R-:W-:Y:S01]  /*3010*/  FADD.FTZ R154, R190, -R155 ;  /* 0x8000009bbe9a7221 */ /* 0x000fe20000010000 */
[----:B------:R-:W-:Y:S01]  /*3020*/  FADD.FTZ R162, R199, -R162 ;  /* 0x800000a2c7a27221 */ /* 0x000fe20000010000 */
[----:B------:R-:W-:Y:S01]  /*3030*/  ISETP.NE.U32.AND P0, PT, RZ, UR14, PT ;  /* 0x0000000eff007c0c */ /* 0x000fe2000bf05070 */
[C---:B------:R-:W-:Y:S01]  /*3040*/  FMUL.FTZ R155, R187.reuse, R150 ;  /* 0x00000096bb9b7220 */ /* 0x040fe20000410000 */
[----:B------:R-:W-:Y:S01]  /*3050*/  FMUL.FTZ R154, R187, R154 ;  /* 0x0000009abb9a7220 */ /* 0x000fe20000410000 */
        /* <DEDUP_REMOVED lines=11> */
[----:B------:R-:W-:Y:S01]  /*3110*/  FFMA.FTZ R158, R194, R156, R157 ;  /* 0x0000009cc29e7223 */ /* 0x000fe2000001009d */
[----:B------:R-:W-:Y:S01]  /*3120*/  @P6 SHF.L.U32 R152, R152, 0x10, RZ ;  /* 0x0000001098986819 */ /* 0x000fe200000006ff */
[----:B------:R-:W-:Y:S01]  /*3130*/  @P6 FADD.FTZ R154, R154, R153 ;  /* 0x000000999a9a6221 */ /* 0x000fe20000010000 */
[----:B------:R-:W-:Y:S01]  /*3140*/  FMUL.FTZ R159, R187, R150 ;  /* 0x00000096bb9f7220 */ /* 0x000fe20000410000 */
[----:B------:R-:W-:Y:S01]  /*3150*/  FFMA.FTZ R150, R192, R156, R157 ;  /* 0x0000009cc0967223 */ /* 0x000fe2000001009d */
[----:B------:R-:W-:Y:S01]  /*3160*/  FADD.FTZ R160, R197, -R158 ;  /* 0x8000009ec5a07221 */ /* 0x000fe20000010000 */
[----:B------:R-:W-:Y:S01]  /*3170*/  @P6 PRMT R151, R133, 0x7632, R151 ;  /* 0x0000763285976816 */ /* 0x000fe20000000097 */
[----:B------:R-:W-:Y:S01]  /*3180*/  @P6 FADD.FTZ R159, R159, R152 ;  /* 0x000000989f9f6221 */ /* 0x000fe20000010000 */
[----:B------:R-:W-:Y:S01]  /*3190*/  FADD.FTZ R150, R195, -R150 ;  /* 0x80000096c3967221 */ /* 0x000fe20000010000 */
[----:B------:R-:W-:Y:S01]  /*31a0*/  @P6 PRMT R152, R135, 0x7632, R152 ;  /* 0x0000763287986816 */ /* 0x000fe20000000098 */
[----:B------:R-:W-:Y:S01]  /*31b0*/  FMUL.FTZ R160, R187, R160 ;  /* 0x000000a0bba07220 */ /* 0x000fe20000410000 */
[----:B------:R-:W-:-:S02]  /*31c0*/  @P6 IMAD.U32 R151, R151, 0x10000, RZ ;  /* 0x0001000097976824 */ /* 0x000fc400078e00ff */
[----:B------:R-:W-:Y:S01]  /*31d0*/  FMUL.FTZ R158, R187, R150 ;  /* 0x00000096bb9e7220 */ /* 0x000fe20000410000 */
[----:B------:R-:W-:Y:S02]  /*31e0*/  @P6 PRMT R150, R134, 0x7632, R150 ;  /* 0x0000763286966816 */ /* 0x000fe40000000096 */
[----:B------:R-:W-:Y:S01]  /*31f0*/  @P6 SHF.L.U32 R152, R152, 0x10, RZ ;  /* 0x0000001098986819 */ /* 0x000fe200000006ff */
[----:B------:R-:W-:Y:S01]  /*3200*/  @P6 FADD.FTZ R158, R158, R151 ;  /* 0x000000979e9e6221 */ /* 0x000fe20000010000 */
[----:B------:R-:W-:Y:S02]  /*3210*/  @P6 SHF.L.U32 R153, R150, 0x10, RZ ;  /* 0x0000001096996819 */ /* 0x000fe400000006ff */
[----:B------:R-:W-:Y:S01]  /*3220*/  ISETP.NE.AND.EX P0, PT, RZ, UR15, PT, P0 ;  /* 0x0000000fff007c0c */ /* 0x000fe2000bf05300 */
[----:B------:R-:W-:Y:S02]  /*3230*/  @P6 FADD.FTZ R161, R161, R152 ;  /* 0x00000098a1a16221 */ /* 0x000fe40000010000 */
[----:B------:R-:W-:Y:S01]  /*3240*/  @P6 FADD.FTZ R160, R160, R153 ;  /* 0x00000099a0a06221 */ /* 0x000fe20000010000 */
[----:B------:R-:W-:-:S04]  /*3250*/  ISETP.NE.U32.AND P6, PT, RZ, UR14, PT ;  /* 0x0000000eff007c0c */ /* 0x000fc8000bfc5070 */
[----:B------:R-:W-:-:S05]  /*3260*/  ISETP.NE.AND.EX P6, PT, RZ, UR15, PT, P6 ;  /* 0x0000000fff007c0c */ /* 0x000fca000bfc5360 */
[----:B------:R-:W-:Y:S02]  /*3270*/  @P0 F2FP.BF16.F32.PACK_AB R152, RZ, R148 ;  /* 0x00000094ff98023e */ /* 0x000fe400000010ff */
[----:B------:R-:W-:Y:S02]  /*3280*/  @P0 F2FP.BF16.F32.PACK_AB R153, RZ, R149 ;  /* 0x00000095ff99023e */ /* 0x000fe400000010ff */
[----:B------:R-:W-:Y:S02]  /*3290*/  @P0 F2FP.BF16.F32.PACK_AB R162, RZ, R155 ;  /* 0x0000009bffa2023e */ /* 0x000fe400000010ff */
[----:B------:R-:W-:Y:S02]  /*32a0*/  @P0 F2FP.BF16.F32.PACK_AB R163, RZ, R154 ;  /* 0x0000009affa3023e */ /* 0x000fe400000010ff */
[----:B------:R-:W0:Y:S01]  /*32b0*/  @P6 LDC.64 R150, c[0x0][0x308] ;  /* 0x0000c200ff966b82 */ /* 0x000e220000000a00 */
[----:B------:R-:W-:Y:S02]  /*32c0*/  @P0 PRMT R140, R152, 0x7610, R140 ;  /* 0x00007610988c0816 */ /* 0x000fe4000000008c */
[----:B------:R-:W-:-:S02]  /*32d0*/  @P0 PRMT R141, R153, 0x7610, R141 ;  /* 0x00007610998d0816 */ /* 0x000fc4000000008d */
[----:B------:R-:W-:Y:S02]  /*32e0*/  @P0 F2FP.BF16.F32.PACK_AB R152, RZ, R159 ;  /* 0x0000009fff98023e */ /* 0x000fe400000010ff */
[----:B------:R-:W-:Y:S02]  /*32f0*/  @P0 F2FP.BF16.F32.PACK_AB R153, RZ, R158 ;  /* 0x0000009eff99023e */ /* 0x000fe400000010ff */
[----:B------:R-:W-:Y:S02]  /*3300*/  @P0 PRMT R142, R162, 0x7610, R142 ;  /* 0x00007610a28e0816 */ /* 0x000fe4000000008e */
[----:B------:R-:W-:Y:S02]  /*3310*/  @P0 F2FP.BF16.F32.PACK_AB R162, RZ, R160 ;  /* 0x000000a0ffa2023e */ /* 0x000fe400000010ff */
[----:B------:R-:W-:Y:S02]  /*3320*/  @P0 F2FP.BF16.F32.PACK_AB R200, RZ, R161 ;  /* 0x000000a1ffc8023e */ /* 0x000fe400000010ff */
[----:B------:R-:W-:-:S02]  /*3330*/  @P0 PRMT R143, R163, 0x7610, R143 ;  /* 0x00007610a38f0816 */ /* 0x000fc4000000008f */
[----:B------:R-:W-:Y:S02]  /*3340*/  @P0 PRMT R140, R140, 0x5410, R152 ;  /* 0x000054108c8c0816 */ /* 0x000fe40000000098 */
[----:B------:R-:W-:Y:S02]  /*3350*/  @P0 PRMT R141, R141, 0x5410, R153 ;  /* 0x000054108d8d0816 */ /* 0x000fe40000000099 */
[----:B------:R-:W-:Y:S01]  /*3360*/  @P0 PRMT R142, R142, 0x5410, R162 ;  /* 0x000054108e8e0816 */ /* 0x000fe200000000a2 */
[----:B------:R-:W1:Y:S01]  /*3370*/  LDC.64 R152, c[0x0][0x2f8] ;  /* 0x0000be00ff987b82 */ /* 0x000e620000000a00 */
[----:B------:R-:W-:Y:S01]  /*3380*/  @P0 PRMT R143, R143, 0x5410, R200 ;  /* 0x000054108f8f0816 */ /* 0x000fe200000000c8 */
[----:B0-----:R-:W-:Y:S01]  /*3390*/  @P6 IMAD.WIDE.U32 R150, R0, 0x10, R150 ;  /* 0x0000001000966825 */ /* 0x001fe200078e0096 */
[----:B------:R-:W-:-:S04]  /*33a0*/  ISETP.NE.U32.AND P0, PT, RZ, UR16, PT ;  /* 0x00000010ff007c0c */ /* 0x000fc8000bf05070 */
[----:B------:R-:W-:Y:S01]  /*33b0*/  ISETP.NE.AND.EX P0, PT, RZ, UR17, PT, P0 ;  /* 0x00000011ff007c0c */ /* 0x000fe2000bf05300 */
[----:B------:R0:W-:-:S12]  /*33c0*/  @P6 STG.E.128 desc[UR4][R150.64], R140 ;  /* 0x0000008c96006986 */ /* 0x0001d8000c101d04 */
[----:B------:R-:W-:Y:S02]  /*33d0*/  @P0 F2FP.BF16.F32.PACK_AB R162, RZ, R148 ;  /* 0x00000094ffa2023e */ /* 0x000fe400000010ff */
[----:B------:R-:W-:Y:S02]  /*33e0*/  @P0 F2FP.BF16.F32.PACK_AB R163, RZ, R149 ;  /* 0x00000095ffa3023e */ /* 0x000fe400000010ff */
[----:B------:R-:W-:Y:S01]  /*33f0*/  @P0 F2FP.BF16.F32.PACK_AB R201, RZ, R155 ;  /* 0x0000009bffc9023e */ /* 0x000fe200000010ff */
[----:B-1----:R-:W-:Y:S01]  /*3400*/  IMAD.WIDE.U32 R152, R0, 0x10, R152 ;  /* 0x0000001000987825 */ /* 0x002fe200078e0098 */
[----:B------:R-:W-:Y:S02]  /*3410*/  @P0 F2FP.BF16.F32.PACK_AB R237, RZ, R154 ;  /* 0x0000009affed023e */ /* 0x000fe400000010ff */
[----:B------:R-:W-:Y:S02]  /*3420*/  F2FP.BF16.F32.PACK_AB R148, R159, R148 ;  /* 0x000000949f94723e */ /* 0x000fe400000010ff */
[----:B------:R-:W-:-:S02]  /*3430*/  @P0 F2FP.BF16.F32.PACK_AB R200, RZ, R158 ;  /* 0x0000009effc8023e */ /* 0x000fc400000010ff */
[----:B------:R-:W-:Y:S02]  /*3440*/  F2FP.BF16.F32.PACK_AB R149, R158, R149 ;  /* 0x000000959e95723e */ /* 0x000fe400000010ff */
[----:B0-----:R-:W-:Y:S02]  /*3450*/  F2FP.BF16.F32.PACK_AB R151, R161, R154 ;  /* 0x0000009aa197723e */ /* 0x001fe400000010ff */
[----:B------:R-:W-:Y:S02]  /*3460*/  @P0 F2FP.BF16.F32.PACK_AB R159, RZ, R159 ;  /* 0x0000009fff9f023e */ /* 0x000fe400000010ff */
[----:B------:R-:W-:Y:S02]  /*3470*/  @P0 F2FP.BF16.F32.PACK_AB R158, RZ, R160 ;  /* 0x000000a0ff9e023e */ /* 0x000fe400000010ff */
[----:B------:R-:W-:Y:S02]  /*3480*/  @P0 F2FP.BF16.F32.PACK_AB R239, RZ, R161 ;  /* 0x000000a1ffef023e */ /* 0x000fe400000010ff */
[----:B------:R-:W-:-:S02]  /*3490*/  @P0 PRMT R144, R162, 0x7610, R144 ;  /* 0x00007610a2900816 */ /* 0x000fc40000000090 */
[----:B------:R-:W-:Y:S02]  /*34a0*/  @P0 PRMT R145, R163, 0x7610, R145 ;  /* 0x00007610a3910816 */ /* 0x000fe40000000091 */
[----:B------:R-:W-:Y:S02]  /*34b0*/  @P0 PRMT R146, R201, 0x7610, R146 ;  /* 0x00007610c9920816 */ /* 0x000fe40000000092 */
[----:B------:R-:W-:Y:S02]  /*34c0*/  @P0 LEA R154, P6, R0, UR16, 0x4 ;  /* 0x00000010009a0c11 */ /* 0x000fe4000f8c20ff */
[----:B------:R-:W-:Y:S02]  /*34d0*/  @P0 PRMT R147, R237, 0x7610, R147 ;  /* 0x00007610ed930816 */ /* 0x000fe40000000093 */
[----:B------:R-:W-:Y:S02]  /*34e0*/  F2FP.BF16.F32.PACK_AB R150, R160, R155 ;  /* 0x0000009ba096723e */ /* 0x000fe400000010ff */
[----:B------:R-:W-:-:S02]  /*34f0*/  @P0 PRMT R144, R144, 0x5410, R159 ;  /* 0x0000541090900816 */ /* 0x000fc4000000009f */
[----:B------:R-:W-:Y:S01]  /*3500*/  @P0 LEA.HI.X R155, R0, UR17, RZ, 0x4, P6 ;  /* 0x00000011009b0c11 */ /* 0x000fe2000b0f24ff */
[----:B------:R1:W-:Y:S01]  /*3510*/  STG.E.128 desc[UR4][R152.64], R148 ;  /* 0x0000009498007986 */ /* 0x0003e2000c101d04 */
[----:B------:R-:W-:Y:S02]  /*3520*/  @P0 PRMT R145, R145, 0x5410, R200 ;  /* 0x0000541091910816 */ /* 0x000fe400000000c8 */
[----:B------:R-:W-:Y:S02]  /*3530*/  @P0 PRMT R146, R146, 0x5410, R158 ;  /* 0x0000541092920816 */ /* 0x000fe4000000009e */
[----:B------:R-:W-:Y:S02]  /*3540*/  @P0 PRMT R147, R147, 0x5410, R239 ;  /* 0x0000541093930816 */ /* 0x000fe400000000ef */
[----:B------:R-:W-:-:S03]  /*3550*/  IADD3 R0, R0, 0x100, RZ ;  /* 0x0000010000007810 */ /* 0x000fc60007ffe0ff */
[----:B------:R1:W-:Y:S04]  /*3560*/  @P0 STG.E.128 desc[UR4][R154.64], R144 ;  /* 0x000000909a000986 */ /* 0x0003e8000c101d04 */
.L_x_11:
[----:B------:R-:W-:Y:S05]  /*3570*/  BSYNC B0 ;  /* 0x0000000000007941 */ /* 0x000fea0003800000 */
.L_x_10:
[----:B------:R-:W-:Y:S04]  /*3580*/  BSSY B0, `(.L_x_12) ;  /* 0x0000063000007945 */ /* 0x000fe80003800000 */
[----:B------:R-:W-:Y:S05]  /*3590*/  @!P3 BRA `(.L_x_13) ;  /* 0x000000040084b947 */ /* 0x000fea0003800000 */
[----:B------:R-:W-:Y:S01]  /*35a0*/  ISETP.NE.U32.AND P6, PT, RZ, UR8, PT ;  /* 0x00000008ff007c0c */ /* 0x000fe2000bfc5070 */
[-CC-:B01----:R-:W-:Y:S01]  /*35b0*/  FFMA.FTZ R148, R208, R156.reuse, R157.reuse ;  /* 0x0000009cd0947223 */ /* 0x183fe2000001009d */
[-CC-:B------:R-:W-:Y:S01]  /*35c0*/  FFMA.FTZ R149, R203, R156.reuse, R157.reuse ;  /* 0x0000009ccb957223 */ /* 0x180fe2000001009d */
[-CC-:B------:R-:W-:Y:S01]  /*35d0*/  FFMA.FTZ R151, R205, R156.reuse, R157.reuse ;  /* 0x0000009ccd977223 */ /* 0x180fe2000001009d */
[----:B------:R-:W-:Y:S01]  /*35e0*/  ISETP.NE.AND.EX P6, PT, RZ, UR9, PT, P6 ;  /* 0x00000009ff007c0c */ /* 0x000fe2000bfc5360 */
[-CC-:B------:R-:W-:Y:S01]  /*35f0*/  FFMA.FTZ R153, R207, R156.reuse, R157.reuse ;  /* 0x0000009ccf997223 */ /* 0x180fe2000001009d */
[----:B------:R-:W-:Y:S01]  /*3600*/  FADD.FTZ R148, R211, -R148 ;  /* 0x80000094d3947221 */ /* 0x000fe20000010000 */
[-CC-:B------:R-:W-:Y:S01]  /*3610*/  FFMA.FTZ R152, R210, R156.reuse, R157.reuse ;  /* 0x0000009cd2987223 */ /* 0x180fe2000001009d */
[-CC-:B------:R-:W-:Y:S01]  /*3620*/  FFMA.FTZ R158, R212, R156.reuse, R157.reuse ;  /* 0x0000009cd49e7223 */ /* 0x180fe2000001009d */
[-CC-:B------:R-:W-:Y:S01]  /*3630*/  FFMA.FTZ R155, R209, R156.reuse, R157.reuse ;  /* 0x0000009cd19b7223 */ /* 0x180fe2000001009d */
[----:B------:R-:W-:Y:S01]  /*3640*/  FFMA.FTZ R160, R214, R156, R157 ;  /* 0x0000009cd6a07223 */ /* 0x000fe2000001009d */
[----:B------:R-:W-:Y:S01]  /*3650*/  FADD.FTZ R150, R198, -R149 ;  /* 0x80000095c6967221 */ /* 0x000fe20000010000 */
[----:B------:R-:W-:Y:S01]  /*3660*/  FADD.FTZ R156, R202, -R151 ;  /* 0x80000097ca9c7221 */ /* 0x000fe20000010000 */
[----:B------:R-:W-:Y:S01]  /*3670*/  FADD.FTZ R154, R204, -R153 ;  /* 0x80000099cc9a7221 */ /* 0x000fe20000010000 */
[C---:B------:R-:W-:Y:S01]  /*3680*/  FMUL.FTZ R151, R187.reuse, R148 ;  /* 0x00000094bb977220 */ /* 0x040fe20000410000 */
[C---:B------:R-:W-:Y:S01]  /*3690*/  FMUL.FTZ R150, R187.reuse, R150 ;  /* 0x00000096bb967220 */ /* 0x040fe20000410000 */
[----:B------:R-:W-:Y:S01]  /*36a0*/  FMUL.FTZ R156, R187, R156 ;  /* 0x0000009cbb9c7220 */ /* 0x000fe20000410000 */
[----:B------:R-:W-:Y:S01]  /*36b0*/  @P6 SHF.L.U32 R153, R137, 0x10, RZ ;  /* 0x0000001089996819 */ /* 0x000fe200000006ff */
[----:B------:R-:W-:Y:S01]  /*36c0*/  FMUL.FTZ R157, R187, R154 ;  /* 0x0000009abb9d7220 */ /* 0x000fe20000410000 */
[----:B------:R-:W-:Y:S01]  /*36d0*/  @P6 SHF.L.U32 R148, R138, 0x10, RZ ;  /* 0x000000108a946819 */ /* 0x000fe200000006ff */
[----:B------:R-:W-:-:S02]  /*36e0*/  @P6 IMAD.U32 R149, R136, 0x10000, RZ ;  /* 0x0001000088956824 */ /* 0x000fc400078e00ff */
[----:B------:R-:W-:Y:S01]  /*36f0*/  FADD.FTZ R152, R213, -R152 ;  /* 0x80000098d5987221 */ /* 0x000fe20000010000 */
[----:B------:R-:W-:Y:S01]  /*3700*/  FADD.FTZ R158, R215, -R158 ;  /* 0x8000009ed79e7221 */ /* 0x000fe20000010000 */
[----:B------:R-:W-:Y:S01]  /*3710*/  @P6 FADD.FTZ R156, R156, R153 ;  /* 0x000000999c9c6221 */ /* 0x000fe20000010000 */
[----:B------:R-:W-:Y:S01]  /*3720*/  @P6 FADD.FTZ R150, R150, R149 ;  /* 0x0000009596966221 */ /* 0x000fe20000010000 */
[--C-:B------:R-:W-:Y:S01]  /*3730*/  @P6 FADD.FTZ R157, R157, R148.reuse ;  /* 0x000000949d9d6221 */ /* 0x100fe20000010000 */
[----:B------:R-:W-:Y:S01]  /*3740*/  FADD.FTZ R162, R206, -R155 ;  /* 0x8000009bcea27221 */ /* 0x000fe20000010000 */
[----:B------:R-:W-:Y:S01]  /*3750*/  @P6 PRMT R148, R136, 0x7632, R148 ;  /* 0x0000763288946816 */ /* 0x000fe20000000094 */
[----:B------:R-:W-:Y:S01]  /*3760*/  FADD.FTZ R200, R217, -R160 ;  /* 0x800000a0d9c87221 */ /* 0x000fe20000010000 */
[----:B------:R-:W-:Y:S01]  /*3770*/  @P6 PRMT R149, R137, 0x7632, R149 ;  /* 0x0000763289956816 */ /* 0x000fe20000000095 */
[C---:B------:R-:W-:Y:S01]  /*3780*/  FMUL.FTZ R159, R187.reuse, R152 ;  /* 0x00000098bb9f7220 */ /* 0x040fe20000410000 */
[----:B------:R-:W-:Y:S01]  /*3790*/  @P6 PRMT R153, R138, 0x7632, R153 ;  /* 0x000076328a996816 */ /* 0x000fe20000000099 */
[----:B------:R-:W-:Y:S01]  /*37a0*/  FMUL.FTZ R160, R187, R158 ;  /* 0x0000009ebba07220 */ /* 0x000fe20000410000 */
[----:B------:R-:W-:Y:S01]  /*37b0*/  @P6 PRMT R154, R139, 0x7632, R154 ;  /* 0x000076328b9a6816 */ /* 0x000fe2000000009a */
[----:B------:R-:W-:Y:S01]  /*37c0*/  FMUL.FTZ R158, R187, R162 ;  /* 0x000000a2bb9e7220 */ /* 0x000fe20000410000 */
[----:B------:R-:W-:Y:S01]  /*37d0*/  @P6 SHF.L.U32 R155, R139, 0x10, RZ ;  /* 0x000000108b9b6819 */ /* 0x000fe200000006ff */
[----:B------:R-:W-:Y:S01]  /*37e0*/  FMUL.FTZ R187, R187, R200 ;  /* 0x000000c8bbbb7220 */ /* 0x000fe20000410000 */
[----:B------:R-:W-:Y:S01]  /*37f0*/  @P6 SHF.L.U32 R152, R149, 0x10, RZ ;  /* 0x0000001095986819 */ /* 0x000fe200000006ff */
[----:B------:R-:W-:Y:S01]  /*3800*/  @P6 IMAD.U32 R148, R148, 0x10000, RZ ;  /* 0x0001000094946824 */ /* 0x000fe200078e00ff */
[----:B------:R-:W-:Y:S01]  /*3810*/  ISETP.NE.U32.AND P0, PT, RZ, UR14, PT ;  /* 0x0000000eff007c0c */ /* 0x000fe2000bf05070 */
[----:B------:R-:W-:Y:S01]  /*3820*/  @P6 FADD.FTZ R158, R158, R155 ;  /* 0x0000009b9e9e6221 */ /* 0x000fe20000010000 */
[----:B------:R-:W-:Y:S01]  /*3830*/  @P6 SHF.L.U32 R153, R153, 0x10, RZ ;  /* 0x0000001099996819 */ /* 0x000fe200000006ff */
[----:B------:R-:W-:Y:S01]  /*3840*/  @P6 FADD.FTZ R151, R151, R148 ;  /* 0x0000009497976221 */ /* 0x000fe20000010000 */
[----:B------:R-:W-:Y:S01]  /*3850*/  @P6 SHF.L.U32 R154, R154, 0x10, RZ ;  /* 0x000000109a9a6819 */ /* 0x000fe200000006ff */
[----:B------:R-:W-:Y:S01]  /*3860*/  @P6 FADD.FTZ R159, R159, R152 ;  /* 0x000000989f9f6221 */ /* 0x000fe20000010000 */
[----:B------:R-:W-:Y:S01]  /*3870*/  ISETP.NE.AND.EX P0, PT, RZ, UR15, PT, P0 ;  /* 0x0000000fff007c0c */ /* 0x000fe2000bf05300 */
[----:B------:R-:W-:-:S02]  /*3880*/  @P6 FADD.FTZ R160, R160, R153 ;  /* 0x00000099a0a06221 */ /* 0x000fc40000010000 */
[----:B------:R-:W-:Y:S01]  /*3890*/  @P6 FADD.FTZ R187, R187, R154 ;  /* 0x0000009abbbb6221 */ /* 0x000fe20000010000 */
[----:B------:R-:W-:-:S04]  /*38a0*/  ISETP.NE.U32.AND P6, PT, RZ, UR14, PT ;  /* 0x0000000eff007c0c */ /* 0x000fc8000bfc5070 */
[----:B------:R-:W-:-:S05]  /*38b0*/  ISETP.NE.AND.EX P6, PT, RZ, UR15, PT, P6 ;  /* 0x0000000fff007c0c */ /* 0x000fca000bfc5360 */
[----:B------:R-:W-:Y:S02]  /*38c0*/  @P0 F2FP.BF16.F32.PACK_AB R148, RZ, R150 ;  /* 0x00000096ff94023e */ /* 0x000fe400000010ff */
[----:B------:R-:W-:Y:S02]  /*38d0*/  @P0 F2FP.BF16.F32.PACK_AB R153, RZ, R156 ;  /* 0x0000009cff99023e */ /* 0x000fe400000010ff */
[----:B------:R-:W-:Y:S02]  /*38e0*/  @P0 F2FP.BF16.F32.PACK_AB R154, RZ, R157 ;  /* 0x0000009dff9a023e */ /* 0x000fe400000010ff */
[----:B------:R-:W-:Y:S02]  /*38f0*/  @P0 PRMT R140, R148, 0x7610, R140 ;  /* 0x00007610948c0816 */ /* 0x000fe4000000008c */
[----:B------:R-:W-:Y:S01]  /*3900*/  @P0 F2FP.BF16.F32.PACK_AB R155, RZ, R158 ;  /* 0x0000009eff9b023e */ /* 0x000fe200000010ff */
[----:B------:R-:W0:Y:S01]  /*3910*/  @P6 LDC.64 R148, c[0x0][0x308] ;  /* 0x0000c200ff946b82 */ /* 0x000e220000000a00 */
        /* <DEDUP_REMOVED lines=9> */
[----:B------:R-:W-:Y:S01]  /*39b0*/  @P0 PRMT R142, R142, 0x5410, R154 ;  /* 0x000054108e8e0816 */ /* 0x000fe2000000009a */
[----:B------:R-:W1:Y:S01]  /*39c0*/  LDC.64 R152, c[0x0][0x2f8] ;  /* 0x0000be00ff987b82 */ /* 0x000e620000000a00 */
[----:B------:R-:W-:Y:S02]  /*39d0*/  @P0 PRMT R143, R143, 0x5410, R161 ;  /* 0x000054108f8f0816 */ /* 0x000fe400000000a1 */
        /* <DEDUP_REMOVED lines=8> */
[----:B------:R-:W-:Y:S01]  /*3a60*/  @P0 F2FP.BF16.F32.PACK_AB R200, RZ, R157 ;  /* 0x0000009dffc8023e */ /* 0x000fe200000010ff */
[----:B-1----:R-:W-:Y:S01]  /*3a70*/  IMAD.WIDE.U32 R152, R0, 0x10, R152 ;  /* 0x0000001000987825 */ /* 0x002fe200078e0098 */
[----:B------:R-:W-:Y:S02]  /*3a80*/  @P0 F2FP.BF16.F32.PACK_AB R237, RZ, R158 ;  /* 0x0000009effed023e */ /* 0x000fe400000010ff */
[----:B0-----:R-:W-:Y:S02]  /*3a90*/  @P0 F2FP.BF16.F32.PACK_AB R155, RZ, R151 ;  /* 0x00000097ff9b023e */ /* 0x001fe400000010ff */
[----:B------:R-:W-:-:S02]  /*3aa0*/  @P0 PRMT R144, R161, 0x7610, R144 ;  /* 0x00007610a1900816 */ /* 0x000fc40000000090 */
[----:B------:R-:W-:Y:S02]  /*3ab0*/  @P0 F2FP.BF16.F32.PACK_AB R163, RZ, R159 ;  /* 0x0000009fffa3023e */ /* 0x000fe400000010ff */
[----:B------:R-:W-:Y:S02]  /*3ac0*/  @P0 F2FP.BF16.F32.PACK_AB R201, RZ, R160 ;  /* 0x000000a0ffc9023e */ /* 0x000fe400000010ff */
[----:B------:R-:W-:Y:S02]  /*3ad0*/  @P0 F2FP.BF16.F32.PACK_AB R239, RZ, R187 ;  /* 0x000000bbffef023e */ /* 0x000fe400000010ff */
[----:B------:R-:W-:Y:S02]  /*3ae0*/  @P0 PRMT R145, R162, 0x7610, R145 ;  /* 0x00007610a2910816 */ /* 0x000fe40000000091 */
[----:B------:R-:W-:Y:S02]  /*3af0*/  @P0 PRMT R146, R200, 0x7610, R146 ;  /* 0x00007610c8920816 */ /* 0x000fe40000000092 */
[----:B------:R-:W-:-:S02]  /*3b00*/  @P0 LEA R154, P6, R0, UR16, 0x4 ;  /* 0x00000010009a0c11 */ /* 0x000fc4000f8c20ff */
[----:B------:R-:W-:Y:S02]  /*3b10*/  @P0 PRMT R147, R237, 0x7610, R147 ;  /* 0x00007610ed930816 */ /* 0x000fe40000000093 */
[----:B------:R-:W-:Y:S02]  /*3b20*/  F2FP.BF16.F32.PACK_AB R150, R160, R157 ;  /* 0x0000009da096723e */ /* 0x000fe400000010ff */
[----:B------:R-:W-:Y:S02]  /*3b30*/  F2FP.BF16.F32.PACK_AB R151, R187, R158 ;  /* 0x0000009ebb97723e */ /* 0x000fe400000010ff */
[----:B------:R-:W-:Y:S02]  /*3b40*/  @P0 PRMT R144, R144, 0x5410, R155 ;  /* 0x0000541090900816 */ /* 0x000fe4000000009b */
[----:B------:R-:W-:Y:S01]  /*3b50*/  @P0 LEA.HI.X R155, R0, UR17, RZ, 0x4, P6 ;  /* 0x00000011009b0c11 */ /* 0x000fe2000b0f24ff */
[----:B------:R2:W-:Y:S01]  /*3b60*/  STG.E.128 desc[UR4][R152.64], R148 ;  /* 0x0000009498007986 */ /* 0x0005e2000c101d04 */
[----:B------:R-:W-:-:S02]  /*3b70*/  @P0 PRMT R145, R145, 0x5410, R163 ;  /* 0x0000541091910816 */ /* 0x000fc400000000a3 */
[----:B------:R-:W-:Y:S02]  /*3b80*/  @P0 PRMT R146, R146, 0x5410, R201 ;  /* 0x0000541092920816 */ /* 0x000fe400000000c9 */
[----:B------:R-:W-:-:S05]  /*3b90*/  @P0 PRMT R147, R147, 0x5410, R239 ;  /* 0x0000541093930816 */ /* 0x000fca00000000ef */
[----:B------:R2:W-:Y:S02]  /*3ba0*/  @P0 STG.E.128 desc[UR4][R154.64], R144 ;  /* 0x000000909a000986 */ /* 0x0005e4000c101d04 */
.L_x_13:
[----:B------:R-:W-:Y:S05]  /*3bb0*/  BSYNC B0 ;  /* 0x0000000000007941 */ /* 0x000fea0003800000 */
.L_x_12:
[----:B------:R-:W-:Y:S01]  /*3bc0*/  SEL R0, RZ, 0x1, P4 ;  /* 0x00000001ff007807 */ /* 0x000fe20002000000 */
[----:B------:R-:W-:Y:S06]  /*3bd0*/  @!P5 BRA `(.L_x_14) ;  /* 0xffffffcc00b0d947 */ /* 0x000fec000383ffff */
.L_x_0:
[----:B------:R-:W3:Y:S01]  /*3be0*/  S2R R0, SR_TID.X ;  /* 0x0000000000007919 */ /* 0x000ee20000002100 */
[----:B------:R-:W3:Y:S01]  /*3bf0*/  S2UR UR13, SR_CTAID.X ;  /* 0x00000000000d79c3 */ /* 0x000ee20000002500 */
[----:B------:R-:W-:Y:S01]  /*3c00*/  BSSY B0, `(.L_x_15) ;  /* 0x0000017000007945 */ /* 0x000fe20003800000 */
[C---:B---3--:R-:W-:Y:S02]  /*3c10*/  LEA.HI R3, R0.reuse, UR13, RZ, 0x18 ;  /* 0x0000000d00037c11 */ /* 0x048fe4000f8fc0ff */
[----:B-----5:R-:W-:-:S03]  /*3c20*/  LOP3.LUT R11, R0, 0xff, RZ, 0xc0, !PT ;  /* 0x000000ff000b7812 */ /* 0x020fc600078ec0ff */
[----:B------:R-:W-:-:S05]  /*3c30*/  IMAD R186, R3, R186, RZ ;  /* 0x000000ba03ba7224 */ /* 0x000fca00078e02ff */
[----:B------:R-:W-:Y:S01]  /*3c40*/  LEA.HI R11, R186, R11, RZ, 0x1d ;  /* 0x0000000bba0b7211 */ /* 0x000fe200078fe8ff */
[----:B------:R-:W-:Y:S06]  /*3c50*/  @!P1 BRA `(.L_x_16) ;  /* 0x0000000000449947 */ /* 0x000fec0003800000 */
[----:B------:R-:W3:Y:S08]  /*3c60*/  LDC.64 R2, c[0x0][0x2d0] ;  /* 0x0000b400ff027b82 */ /* 0x000ef00000000a00 */
[----:B------:R-:W4:Y:S08]  /*3c70*/  LDC.64 R4, c[0x0][0x2d8] ;  /* 0x0000b600ff047b82 */ /* 0x000f300000000a00 */
[----:B------:R-:W5:Y:S08]  /*3c80*/  LDC.64 R6, c[0x0][0x2e0] ;  /* 0x0000b800ff067b82 */ /* 0x000f700000000a00 */
[----:B------:R-:W0:Y:S01]  /*3c90*/  LDC.64 R8, c[0x0][0x2e8] ;  /* 0x0000ba00ff087b82 */ /* 0x000e220000000a00 */
[----:B---3--:R-:W-:-:S05]  /*3ca0*/  IMAD.WIDE.U32 R2, R11, 0x20, R2 ;  /* 0x000000200b027825 */ /* 0x008fca00078e0002 */
[----:B------:R3:W-:Y:S01]  /*3cb0*/  STG.E.128 desc[UR4][R2.64], R100 ;  /* 0x0000006402007986 */ /* 0x0007e2000c101d04 */
[----:B----4-:R-:W-:-:S03]  /*3cc0*/  IMAD.WIDE.U32 R4, R11, 0x20, R4 ;  /* 0x000000200b047825 */ /* 0x010fc600078e0004 */
[----:B------:R3:W-:Y:S04]  /*3cd0*/  STG.E.128 desc[UR4][R2.64+0x10], R96 ;  /* 0x0000106002007986 */ /* 0x0007e8000c101d04 */
[----:B------:R3:W-:Y:S01]  /*3ce0*/  STG.E.128 desc[UR4][R4.64], R124 ;  /* 0x0000007c04007986 */ /* 0x0007e2000c101d04 */
[----:B-----5:R-:W-:-:S03]  /*3cf0*/  IMAD.WIDE.U32 R6, R11, 0x20, R6 ;  /* 0x000000200b067825 */ /* 0x020fc600078e0006 */
[----:B------:R3:W-:Y:S04]  /*3d00*/  STG.E.128 desc[UR4][R4.64+0x10], R120 ;  /* 0x0000107804007986 */ /* 0x0007e8000c101d04 */
[----:B------:R3:W-:Y:S01]  /*3d10*/  STG.E.128 desc[UR4][R6.64], R52 ;  /* 0x0000003406007986 */ /* 0x0007e2000c101d04 */
[----:B0-----:R-:W-:-:S03]  /*3d20*/  IMAD.WIDE.U32 R8, R11, 0x20, R8 ;  /* 0x000000200b087825 */ /* 0x001fc600078e0008 */
[----:B------:R3:W-:Y:S01]  /*3d30*/  STG.E.128 desc[UR4][R6.64+0x10], R48 ;  /* 0x0000103006007986 */ /* 0x0007e2000c101d04 */
[----:B------:R-:W-:-:S03]  /*3d40*/  VIADD R11, R11, 0x100 ;  /* 0x000001000b0b7836 */ /* 0x000fc60000000000 */
[----:B------:R3:W-:Y:S04]  /*3d50*/  STG.E.128 desc[UR4][R8.64], R76 ;  /* 0x0000004c08007986 */ /* 0x0007e8000c101d04 */
[----:B------:R3:W-:Y:S02]  /*3d60*/  STG.E.128 desc[UR4][R8.64+0x10], R72 ;  /* 0x0000104808007986 */ /* 0x0007e4000c101d04 */
.L_x_16:
[----:B------:R-:W-:Y:S05]  /*3d70*/  BSYNC B0 ;  /* 0x0000000000007941 */ /* 0x000fea0003800000 */
.L_x_15:
[----:B------:R-:W-:Y:S04]  /*3d80*/  BSSY B0, `(.L_x_17) ;  /* 0x0000013000007945 */ /* 0x000fe80003800000 */
[----:B------:R-:W-:Y:S05]  /*3d90*/  @!P2 BRA `(.L_x_18) ;  /* 0x000000000044a947 */ /* 0x000fea0003800000 */
[----:B---3--:R-:W3:Y:S08]  /*3da0*/  LDC.64 R2, c[0x0][0x2d0] ;  /* 0x0000b400ff027b82 */ /* 0x008ef00000000a00 */
        /* <DEDUP_REMOVED lines=11> */
[C---:B0-----:R-:W-:Y:S01]  /*3e60*/  IMAD.WIDE.U32 R8, R11.reuse, 0x20, R8 ;  /* 0x000000200b087825 */ /* 0x041fe200078e0008 */
[----:B------:R-:W-:Y:S02]  /*3e70*/  IADD3 R11, R11, 0x100, RZ ;  /* 0x000001000b0b7810 */ /* 0x000fe40007ffe0ff */
[----:B------:R3:W-:Y:S04]  /*3e80*/  STG.E.128 desc[UR4][R6.64+0x10], R40 ;  /* 0x0000102806007986 */ /* 0x0007e8000c101d04 */
[----:B------:R3:W-:Y:S04]  /*3e90*/  STG.E.128 desc[UR4][R8.64], R68 ;  /* 0x0000004408007986 */ /* 0x0007e8000c101d04 */
[----:B------:R3:W-:Y:S02]  /*3ea0*/  STG.E.128 desc[UR4][R8.64+0x10], R64 ;  /* 0x0000104008007986 */ /* 0x0007e4000c101d04 */
.L_x_18:
[----:B------:R-:W-:Y:S05]  /*3eb0*/  BSYNC B0 ;  /* 0x0000000000007941 */ /* 0x000fea0003800000 */
.L_x_17:
[----:B------:R-:W-:Y:S05]  /*3ec0*/  @!P3 EXIT ;  /* 0x000000000000b94d */ /* 0x000fea0003800000 */
[----:B---3--:R-:W3:Y:S08]  /*3ed0*/  LDC.64 R2, c[0x0][0x2d0] ;  /* 0x0000b400ff027b82 */ /* 0x008ef00000000a00 */
[----:B------:R-:W4:Y:S08]  /*3ee0*/  LDC.64 R4, c[0x0][0x2d8] ;  /* 0x0000b600ff047b82 */ /* 0x000f300000000a00 */
[----:B------:R-:W5:Y:S08]  /*3ef0*/  LDC.64 R6, c[0x0][0x2e0] ;  /* 0x0000b800ff067b82 */ /* 0x000f700000000a00 */
[----:B------:R-:W0:Y:S01]  /*3f00*/  LDC.64 R8, c[0x0][0x2e8] ;  /* 0x0000ba00ff087b82 */ /* 0x000e220000000a00 */
[----:B---3--:R-:W-:-:S05]  /*3f10*/  IMAD.WIDE.U32 R2, R11, 0x20, R2 ;  /* 0x000000200b027825 */ /* 0x008fca00078e0002 */
[----:B------:R-:W-:Y:S01]  /*3f20*/  STG.E.128 desc[UR4][R2.64], R84 ;  /* 0x0000005402007986 */ /* 0x000fe2000c101d04 */
[----:B----4-:R-:W-:-:S03]  /*3f30*/  IMAD.WIDE.U32 R4, R11, 0x20, R4 ;  /* 0x000000200b047825 */ /* 0x010fc600078e0004 */
[----:B------:R-:W-:Y:S04]  /*3f40*/  STG.E.128 desc[UR4][R2.64+0x10], R80 ;  /* 0x0000105002007986 */ /* 0x000fe8000c101d04 */
[----:B------:R-:W-:Y:S01]  /*3f50*/  STG.E.128 desc[UR4][R4.64], R108 ;  /* 0x0000006c04007986 */ /* 0x000fe2000c101d04 */
[----:B-----5:R-:W-:-:S03]  /*3f60*/  IMAD.WIDE.U32 R6, R11, 0x20, R6 ;  /* 0x000000200b067825 */ /* 0x020fc600078e0006 */
[----:B------:R-:W-:Y:S04]  /*3f70*/  STG.E.128 desc[UR4][R4.64+0x10], R104 ;  /* 0x0000106804007986 */ /* 0x000fe8000c101d04 */
[----:B------:R-:W-:Y:S01]  /*3f80*/  STG.E.128 desc[UR4][R6.64], R36 ;  /* 0x0000002406007986 */ /* 0x000fe2000c101d04 */
[----:B0-----:R-:W-:-:S03]  /*3f90*/  IMAD.WIDE.U32 R8, R11, 0x20, R8 ;  /* 0x000000200b087825 */ /* 0x001fc600078e0008 */
[----:B------:R-:W-:Y:S04]  /*3fa0*/  STG.E.128 desc[UR4][R6.64+0x10], R32 ;  /* 0x0000102006007986 */ /* 0x000fe8000c101d04 */
[----:B------:R-:W-:Y:S04]  /*3fb0*/  STG.E.128 desc[UR4][R8.64], R60 ;  /* 0x0000003c08007986 */ /* 0x000fe8000c101d04 */
[----:B------:R-:W-:Y:S01]  /*3fc0*/  STG.E.128 desc[UR4][R8.64+0x10], R56 ;  /* 0x0000103808007986 */ /* 0x000fe2000c101d04 */
[----:B------:R-:W-:Y:S05]  /*3fd0*/  EXIT ;  /* 0x000000000000794d */ /* 0x000fea0003800000 */
.L_x_7:
[----:B-----5:R-:W-:Y:S01]  /*3fe0*/  HFMA2.MMA R160, -RZ, RZ, 0, 9.5367431640625e-07 ;  /* 0x00000010ffa07435 */ /* 0x020fe200000001ff */
[----:B------:R-:W-:Y:S01]  /*3ff0*/  MOV R159, R200 ;  /* 0x000000c8009f7202 */ /* 0x000fe20000000f00 */
[----:B------:R-:W-:Y:S01]  /*4000*/  IMAD.MOV.U32 R161, RZ, RZ, 0x1f ;  /* 0x0000001fffa17424 */ /* 0x000fe200078e00ff */
[----:B------:R-:W-:-:S08]  /*4010*/  MOV R158, 0xffffffff ;  /* 0xffffffff009e7802 */ /* 0x000fd00000000f00 */
[----:B------:R-:W-:Y:S05]  /*4020*/  WARPSYNC.COLLECTIVE R158, `(.L_x_19) ;  /* 0x000000009e087348 */ /* 0x000fea0003c00000 */
[----:B------:R0:W1:Y:S02]  /*4030*/  SHFL.DOWN P6, R201, R159, R160, R161 ;  /* 0x080000a09fc97389 */ /* 0x00006400000c00a1 */
[----:B01----:R-:W-:Y:S01]  /*4040*/  ENDCOLLECTIVE ;  /* 0x000000000000791b */ /* 0x003fe20003800000 */
.L_x_19:
[----:B------:R-:W-:Y:S02]  /*4050*/  MOV R159, R240 ;  /* 0x000000f0009f7202 */ /* 0x000fe40000000f00 */
[----:B------:R-:W-:-:S07]  /*4060*/  MOV R151, R201 ;  /* 0x000000c900977202 */ /* 0x000fce0000000f00 */
[----:B------:R-:W-:Y:S05]  /*4070*/  WARPSYNC.COLLECTIVE R158, `(.L_x_20) ;  /* 0x000000009e087348 */ /* 0x000fea0003c00000 */
[----:B------:R0:W1:Y:S02]  /*4080*/  SHFL.DOWN P6, R201, R159, R160, R161 ;  /* 0x080000a09fc97389 */ /* 0x00006400000c00a1 */
[----:B01----:R-:W-:Y:S01]  /*4090*/  ENDCOLLECTIVE ;  /* 0x000000000000791b */ /* 0x003fe20003800000 */
.L_x_20:
[----:B------:R-:W-:Y:S01]  /*40a0*/  FADD.FTZ R151, R151, R200 ;  /* 0x000000c897977221 */ /* 0x000fe20000010000 */
[----:B------:R-:W-:-:S04]  /*40b0*/  HFMA2.MMA R160, -RZ, RZ, 0, 4.76837158203125e-07 ;  /* 0x00000008ffa07435 */ /* 0x000fc800000001ff */
[----:B------:R-:W-:Y:S01]  /*40c0*/  MOV R159, R151 ;  /* 0x00000097009f7202 */ /* 0x000fe20000000f00 */
[----:B------:R-:W-:-:S07]  /*40d0*/  IMAD.MOV.U32 R153, RZ, RZ, R201 ;  /* 0x000000ffff997224 */ /* 0x000fce00078e00c9 */
[----:B------:R-:W-:Y:S05]  /*40e0*/  WARPSYNC.COLLECTIVE R158, `(.L_x_21) ;  /* 0x000000009e087348 */ /* 0x000fea0003c00000 */
[----:B------:R0:W1:Y:S02]  /*40f0*/  SHFL.DOWN P6, R201, R159, R160, R161 ;  /* 0x080000a09fc97389 */ /* 0x00006400000c00a1 */
[----:B01----:R-:W-:Y:S01]  /*4100*/  ENDCOLLECTIVE ;  /* 0x000000000000791b */ /* 0x003fe20003800000 */
.L_x_21:
[----:B------:R-:W-:-:S04]  /*4110*/  FADD.FTZ R153, R153, R240 ;  /* 0x000000f099997221 */ /* 0x000fc80000010000 */
[----:B------:R-:W-:Y:S01]  /*4120*/  IMAD.MOV.U32 R159, RZ, RZ, R153 ;  /* 0x000000ffff9f7224 */ /* 0x000fe200078e0099 */
[----:B------:R-:W-:-:S07]  /*4130*/  MOV R150, R201 ;  /* 0x000000c900967202 */ /* 0x000fce0000000f00 */
[----:B------:R-:W-:Y:S05]  /*4140*/  WARPSYNC.COLLECTIVE R158, `(.L_x_22) ;  /* 0x000000009e087348 */ /* 0x000fea0003c00000 */
[----:B------:R0:W1:Y:S02]  /*4150*/  SHFL.DOWN P6, R201, R159, R160, R161 ;  /* 0x080000a09fc97389 */ /* 0x00006400000c00a1 */
[----:B01----:R-:W-:Y:S01]  /*4160*/  ENDCOLLECTIVE ;  /* 0x000000000000791b */ /* 0x003fe20003800000 */
.L_x_22:
[----:B------:R-:W-:Y:S01]  /*4170*/  FADD.FTZ R150, R151, R150 ;  /* 0x0000009697967221 */ /* 0x000fe20000010000 */
[----:B------:R-:W-:-:S04]  /*4180*/  HFMA2.MMA R160, -RZ, RZ, 0, 2.384185791015625e-07 ;  /* 0x00000004ffa07435 */ /* 0x000fc800000001ff */
[----:B------:R-:W-:Y:S02]  /*4190*/  MOV R159, R150 ;  /* 0x00000096009f7202 */ /* 0x000fe40000000f00 */
[----:B------:R-:W-:-:S07]  /*41a0*/  MOV R152, R201 ;  /* 0x000000c900987202 */ /* 0x000fce0000000f00 */
[----:B------:R-:W-:Y:S05]  /*41b0*/  WARPSYNC.COLLECTIVE R158, `(.L_x_23) ;  /* 0x000000009e087348 */ /* 0x000fea0003c00000 */
[----:B------:R0:W1:Y:S02]  /*41c0*/  SHFL.DOWN P6, R201, R159, R160, R161 ;  /* 0x080000a09fc97389 */ /* 0x00006400000c00a1 */
[----:B01----:R-:W-:Y:S01]  /*41d0*/  ENDCOLLECTIVE ;  /* 0x000000000000791b */ /* 0x003fe20003800000 */
.L_x_23:
[----:B------:R-:W-:-:S05]  /*41e0*/  FADD.FTZ R152, R153, R152 ;  /* 0x0000009899987221 */ /* 0x000fca0000010000 */
[----:B------:R-:W-:Y:S01]  /*41f0*/  MOV R159, R152 ;  /* 0x00000098009f7202 */ /* 0x000fe20000000f00 */
[----:B------:R-:W-:-:S07]  /*4200*/  IMAD.MOV.U32 R155, RZ, RZ, R201 ;  /* 0x000000ffff9b7224 */ /* 0x000fce00078e00c9 */
[----:B------:R-:W-:Y:S05]  /*4210*/  WARPSYNC.COLLECTIVE R158, `(.L_x_24) ;  /* 0x000000009e087348 */ /* 0x000fea0003c00000 */
[----:B------:R0:W1:Y:S02]  /*4220*/  SHFL.DOWN P6, R201, R159, R160, R161 ;  /* 0x080000a09fc97389 */ /* 0x00006400000c00a1 */
[----:B01----:R-:W-:Y:S01]  /*4230*/  ENDCOLLECTIVE ;  /* 0x000000000000791b */ /* 0x003fe20003800000 */
.L_x_24:
[----:B------:R-:W-:-:S05]  /*4240*/  FADD.FTZ R155, R150, R155 ;  /* 0x0000009b969b7221 */ /* 0x000fca0000010000 */
[----:B------:R-:W-:Y:S01]  /*4250*/  MOV R159, R155 ;  /* 0x0000009b009f7202 */ /* 0x000fe20000000f00 */
[----:B------:R-:W-:Y:S01]  /*4260*/  IMAD.MOV.U32 R160, RZ, RZ, 0x2 ;  /* 0x00000002ffa07424 */ /* 0x000fe200078e00ff */
[----:B------:R-:W-:-:S07]  /*4270*/  MOV R157, R201 ;  /* 0x000000c9009d7202 */ /* 0x000fce0000000f00 */
[----:B------:R-:W-:Y:S05]  /*4280*/  WARPSYNC.COLLECTIVE R158, `(.L_x_25) ;  /* 0x000000009e087348 */ /* 0x000fea0003c00000 */
[----:B------:R0:W1:Y:S02]  /*4290*/  SHFL.DOWN P6, R201, R159, R160, R161 ;  /* 0x080000a09fc97389 */ /* 0x00006400000c00a1 */
[----:B01----:R-:W-:Y:S01]  /*42a0*/  ENDCOLLECTIVE ;  /* 0x000000000000791b */ /* 0x003fe20003800000 */
.L_x_25:
[----:B------:R-:W-:-:S05]  /*42b0*/  FADD.FTZ R157, R152, R157 ;  /* 0x0000009d989d7221 */ /* 0x000fca0000010000 */
[----:B------:R-:W-:Y:S02]  /*42c0*/  MOV R159, R157 ;  /* 0x0000009d009f7202 */ /* 0x000fe40000000f00 */
[----:B------:R-:W-:-:S07]  /*42d0*/  MOV R154, R201 ;  /* 0x000000c9009a7202 */ /* 0x000fce0000000f00 */
[----:B------:R-:W-:Y:S05]  /*42e0*/  WARPSYNC.COLLECTIVE R158, `(.L_x_26) ;  /* 0x000000009e087348 */ /* 0x000fea0003c00000 */
[----:B------:R0:W1:Y:S02]  /*42f0*/  SHFL.DOWN P6, R201, R159, R160, R161 ;  /* 0x080000a09fc97389 */ /* 0x00006400000c00a1 */
[----:B01----:R-:W-:Y:S01]  /*4300*/  ENDCOLLECTIVE ;  /* 0x000000000000791b */ /* 0x003fe20003800000 */
.L_x_26:
[----:B------:R-:W-:Y:S01]  /*4310*/  FADD.FTZ R154, R155, R154 ;  /* 0x0000009a9b9a7221 */ /* 0x000fe20000010000 */
[----:B------:R-:W-:-:S03]  /*4320*/  HFMA2.MMA R160, -RZ, RZ, 0, 5.9604644775390625e-08 ;  /* 0x00000001ffa07435 */ /* 0x000fc600000001ff */
[----:B------:R-:W-:Y:S01]  /*4330*/  IMAD.MOV.U32 R159, RZ, RZ, R154 ;  /* 0x000000ffff9f7224 */ /* 0x000fe200078e009a */
[----:B------:R-:W-:-:S07]  /*4340*/  MOV R156, R201 ;  /* 0x000000c9009c7202 */ /* 0x000fce0000000f00 */
[----:B------:R-:W-:Y:S05]  /*4350*/  WARPSYNC.COLLECTIVE R158, `(.L_x_27) ;  /* 0x000000009e087348 */ /* 0x000fea0003c00000 */
[----:B------:R0:W1:Y:S02]  /*4360*/  SHFL.DOWN P6, R201, R159, R160, R161 ;  /* 0x080000a09fc97389 */ /* 0x00006400000c00a1 */
[----:B01----:R-:W-:Y:S01]  /*4370*/  ENDCOLLECTIVE ;  /* 0x000000000000791b */ /* 0x003fe20003800000 */
.L_x_27:
[----:B------:R-:W-:-:S05]  /*4380*/  FADD.FTZ R156, R157, R156 ;  /* 0x0000009c9d9c7221 */ /* 0x000fca0000010000 */
[----:B------:R-:W-:Y:S02]  /*4390*/  MOV R159, R156 ;  /* 0x0000009c009f7202 */ /* 0x000fe40000000f00 */
[----:B------:R-:W-:-:S07]  /*43a0*/  MOV R151, R201 ;  /* 0x000000c900977202 */ /* 0x000fce0000000f00 */
[----:B------:R-:W-:Y:S05]  /*43b0*/  WARPSYNC.COLLECTIVE R158, `(.L_x_28) ;  /* 0x000000009e087348 */ /* 0x000fea0003c00000 */
[----:B------:R0:W1:Y:S02]  /*43c0*/  SHFL.DOWN P6, R201, R159, R160, R161 ;  /* 0x080000a09fc97389 */ /* 0x00006400000c00a1 */
[----:B01----:R-:W-:Y:S01]  /*43d0*/  ENDCOLLECTIVE ;  /* 0x000000000000791b */ /* 0x003fe20003800000 */
.L_x_28:
[----:B------:R-:W-:Y:S05]  /*43e0*/  BRA `(.L_x_29) ;  /* 0xffffffe000ac7947 */ /* 0x000fea000383ffff */
.L_x_30:
[----:B------:R-:W-:-:S00]  /*43f0*/  BRA `(.L_x_30) ;  /* 0xfffffffc00fc7947 */ /* 0x000fc0000383ffff */
[----:B------:R-:W-:-:S00]  /*4400*/  NOP ;  /* 0x0000000000007918 */ /* 0x000fc00000000000 */
[----:B------:R-:W-:-:S00]  /*4410*/  NOP ;  /* 0x0000000000007918 */ /* 0x000fc00000000000 */
[----:B------:R-:W-:-:S00]  /*4420*/  NOP ;  /* 0x0000000000007918 */ /* 0x000fc00000000000 */
[----:B------:R-:W-:-:S00]  /*4430*/  NOP ;  /* 0x0000000000007918 */ /* 0x000fc00000000000 */
[----:B------:R-:W-:-:S00]  /*4440*/  NOP ;  /* 0x0000000000007918 */ /* 0x000fc00000000000 */
[----:B------:R-:W-:-:S00]  /*4450*/  NOP ;  /* 0x0000000000007918 */ /* 0x000fc00000000000 */
[----:B------:R-:W-:-:S00]  /*4460*/  NOP ;  /* 0x0000000000007918 */ /* 0x000fc00000000000 */
[----:B------:R-:W-:-:S00]  /*4470*/  NOP ;  /* 0x0000000000007918 */ /* 0x000fc00000000000 */
.L_x_3214:


//--------------------- .text._ZN10layer_norm31ln_parallel_residual_bwd_kernelINS_13Kernel_traitsI13__nv_bfloat16S2_S2_S2_fjLj6144ELj1ELj1ELj8ELj16ENS_18Kernel_traits_baseILj6144ES2_S2_S2_S2_fjLj256EEEEELb0ELb0ELb1EEEvNS_9BwdParamsE --------------------------
	.section	.text._ZN10layer_norm31ln_parallel_residual_bwd_kernelINS_13Kernel_traitsI13__nv_bfloat16S2_S2_S2_fjLj6144ELj1ELj1ELj8ELj16ENS_18Kernel_traits_baseILj6144ES2_S2_S2_S2_fjLj256EEEEELb0ELb0ELb1EEEvNS_9BwdParamsE,"ax",@progbits
	.align	128
        .global         _ZN10layer_norm31ln_parallel_residual_bwd_kernelINS_13Kernel_traitsI13__nv_bfloat16S2_S2_S2_fjLj6144ELj1ELj1ELj8ELj16ENS_18Kernel_traits_baseILj6144ES2_S2_S2_S2_fjLj256EEEEELb0ELb0ELb1EEEvNS_9BwdParamsE
        .type           _ZN10layer_norm31ln_parallel_residual_bwd_kernelINS_13Kernel_traitsI13__nv_bfloat16S2_S2_S2_fjLj6144ELj1ELj1ELj8ELj16ENS_18Kernel_traits_baseILj6144ES2_S2_S2_S2_fjLj256EEEEELb0ELb0ELb1EEEvNS_9BwdParamsE,@function
        .size           _ZN10layer_norm31ln_parallel_residual_bwd_kernelINS_13Kernel_traitsI13__nv_bfloat16S2_S2_S2_fjLj6144ELj1ELj1ELj8ELj16ENS_18Kernel_traits_baseILj6144ES2_S2_S2_S2_fjLj256EEEEELb0ELb0ELb1EEEvNS_9BwdParamsE,(.L_x_3215 - _ZN10layer_norm31ln_parallel_residual_bwd_kernelINS_13Kernel_traitsI13__nv_bfloat16S2_S2_S2_fjLj6144ELj1ELj1ELj8ELj16ENS_18Kernel_traits_baseILj6144ES2_S2_S2_S2_fjLj256EEEEELb0ELb0ELb1EEEvNS_9BwdParamsE)
        .other          _ZN10layer_norm31ln_parallel_residual_bwd_kernelINS_13Kernel_traitsI13__nv_bfloat16S2_S2_S2_fjLj6144ELj1ELj1ELj8ELj16ENS_18Kernel_traits_baseILj6144ES2_S2_S2_S2_fjLj256EEEEELb0ELb0ELb1EEEvNS_9BwdParamsE,@"STO_CUDA_ENTRY STV_DEFAULT"
_ZN10layer_norm31ln_parallel_residual_bwd_kernelINS_13Kernel_traitsI13__nv_bfloat16S2_S2_S2_fjLj6144ELj1ELj1ELj8ELj16ENS_18Kernel_traits_baseILj6144ES2_S2_S2_S2_fjLj256EEEEELb0ELb0ELb1EEEvNS_9BwdParamsE:
.text._ZN10layer_norm31ln_parallel_residual_bwd_kernelINS_13Kernel_traitsI13__nv_bfloat16S2_S2_S2_fjLj6144ELj1ELj1ELj8ELj16ENS_18Kernel_traits_baseILj6144ES2_S2_S2_S2_fjLj256EEEEELb0ELb0ELb1EEEvNS_9BwdParamsE:
[----:B------:R-:W-:Y:S01]  /*0000*/  LDC R1, c[0x0][0x28] ;  /* 0x00000a00ff017b82 */ /* 0x000fe20000000800 */
[----:B------:R-:W0:Y:S07]  /*0010*/  S2R R0, SR_TID.X ;  /* 0x0000000000007919 */ /* 0x000e2e0000002100 */
[----:B------:R-:W0:Y:S01]  /*0020*/  S2UR UR4, SR_CTAID.X ;  /* 0x00000000000479c3 */ /* 0x000e220000002500 */
[----:B------:R-:W-:Y:S01]  /*0030*/  ULDC.64 UR6, c[0x0][0x208] ;  /* 0x0000820000067ab9 */ /* 0x000fe20000000a00 */
[----:B------:R-:W-:Y:S01]  /*0040*/  ULDC UR8, c[0x0][0x218] ;  /* 0x0000860000087ab9 */ /* 0x000fe20000000800 */
[----:B------:R-:W-:Y:S01]  /*0050*/  ULDC.U8 UR9, c[0x0][0x2a0] ;  /* 0x0000a80000097ab9 */ /* 0x000fe20000000000 */
[----:B------:R-:W-:Y:S01]  /*0060*/  ULDC UR12, c[0x0][0x290] ;  /* 0x0000a400000c7ab9 */ /* 0x000fe20000000800 */
[----:B------:R-:W-:Y:S01]  /*0070*/  ULDC.64 UR10, c[0x0][0x210] ;  /* 0x00008400000a7ab9 */ /* 0x000fe20000000a00 */
[----:B------:R-:W-:Y:S01]  /*0080*/  ULDC.64 UR14, c[0x0][0x308] ;  /* 0x0000c200000e7ab9 */ /* 0x000fe20000000a00 */
[----:B------:R-:W-:Y:S01]  /*0090*/  ULDC.64 UR16, c[0x0][0x300] ;  /* 0x0000c00000107ab9 */ /* 0x000fe20000000a00 */
[----:B0-----:R-:W-:Y:S01]  /*00a0*/  LEA.HI R204, R0, UR4, RZ, 0x18 ;  /* 0x0000000400cc7c11 */ /* 0x001fe2000f8fc0ff */
[----:B------:R-:W-:-:S03]  /*00b0*/  ULDC UR4, c[0x0][0x214] ;  /* 0x0000850000047ab9 */ /* 0x000fc60000000800 */
[----:B------:R-:W-:-:S13]  /*00c0*/  ISETP.GE.AND P0, PT, R204, UR4, PT ;  /* 0x00000004cc007c0c */ /* 0x000fda000bf06270 */
[----:B------:R-:W-:Y:S05]  /*00d0*/  @!P0 BRA `(.L_x_31) ;  /* 0x0000000000c48947 */ /* 0x000fea0003800000 */
        /* <DEDUP_REMOVED lines=47> */
[----:B------:R-:W-:Y:S01]  /*03d0*/  CS2R R52, SRZ ;  /* 0x0000000000347805 */ /* 0x000fe2000001ff00 */
[----:B------:R-:W-:Y:S06]  /*03e0*/  BRA `(.L_x_32) ;  /* 0x0000003800e47947 */ /* 0x000fec0003800000 */
.L_x_31:
[----:B------:R-:W-:Y:S01]  /*03f0*/  SHF.L.U32 R2, R0, 0x4, RZ ;  /* 0x0000000400027819 */ /* 0x000fe200000006ff */
[----:B------:R-:W-:-:S03]  /*0400*/  ULDC.64 UR4, c[0x0][0x260] ;  /* 0x0000980000047ab9 */ /* 0x000fc60000000a00 */
[----:B------:R-:W-:-:S04]  /*0410*/  LOP3.LUT R4, R2, 0xff0, RZ, 0xc0, !PT ;  /* 0x00000ff002047812 */ /* 0x000fc800078ec0ff */
[----:B------:R-:W-:-:S04]  /*0420*/  IADD3 R2, P0, R4, UR4, RZ ;  /* 0x0000000404027c10 */ /* 0x000fc8000ff1e0ff */
[----:B------:R-:W-:Y:S01]  /*0430*/  IADD3.X R3, RZ, UR5, RZ, P0, !PT ;  /* 0x00000005ff037c10 */ /* 0x000fe200087fe4ff */
[----:B------:R-:W-:Y:S02]  /*0440*/  ULDC.64 UR4, c[0x0][0x268] ;  /* 0x00009a0000047ab9 */ /* 0x000fe40000000a00 */
[----:B------:R-:W-:Y:S02]  /*0450*/  IADD3 R4, P0, R4, UR4, RZ ;  /* 0x0000000404047c10 */ /* 0x000fe4000ff1e0ff */
[----:B------:R-:W2:Y:S03]  /*0460*/  LDG.E.128 R8, desc[UR6][R2.64] ;  /* 0x0000000602087981 */ /* 0x000ea6000c1e1d00 */
[----:B------:R-:W-:Y:S01]  /*0470*/  IMAD.X R5, RZ, RZ, UR5, P0 ;  /* 0x00000005ff057e24 */ /* 0x000fe200080e06ff */
[----:B------:R-:W3:Y:S01]  /*0480*/  LDG.E.128 R16, desc[UR6][R2.64+0x1000] ;  /* 0x0010000602107981 */ /* 0x000ee2000c1e1d00 */
[----:B------:R-:W-:-:S03]  /*0490*/  ULDC.64 UR4, c[0x0][0x2c8] ;  /* 0x0000b20000047ab9 */ /* 0x000fc60000000a00 */
[----:B------:R-:W4:Y:S04]  /*04a0*/  LDG.E.128 R12, desc[UR6][R4.64] ;  /* 0x00000006040c7981 */ /* 0x000f28000c1e1d00 */
[----:B------:R-:W5:Y:S04]  /*04b0*/  LDG.E.128 R20, desc[UR6][R4.64+0x1000] ;  /* 0x0010000604147981 */ /* 0x000f68000c1e1d00 */
[----:B------:R0:W5:Y:S04]  /*04c0*/  LDG.E.128 R24, desc[UR6][R2.64+0x2000] ;  /* 0x0020000602187981 */ /* 0x000168000c1e1d00 */
[----:B------:R1:W5:Y:S01]  /*04d0*/  LDG.E.128 R28, desc[UR6][R4.64+0x2000] ;  /* 0x00200006041c7981 */ /* 0x000362000c1e1d00 */
[----:B------:R-:W-:Y:S01]  /*04e0*/  ISETP.NE.U32.AND P0, PT, RZ, UR4, PT ;  /* 0x00000004ff007c0c */ /* 0x000fe2000bf05070 */
[----:B------:R-:W-:Y:S01]  /*04f0*/  HFMA2.MMA R208, -RZ, RZ, 0, 5.9604644775390625e-08 ;  /* 0x00000001ffd07435 */ /* 0x000fe200000001ff */
[----:B------:R-:W-:-:S02]  /*0500*/  CS2R R146, SRZ ;  /* 0x0000000000927805 */ /* 0x000fc4000001ff00 */
[----:B------:R-:W-:Y:S02]  /*0510*/  CS2R R150, SRZ ;  /* 0x0000000000967805 */ /* 0x000fe4000001ff00 */
[----:B------:R-:W-:Y:S02]  /*0520*/  ISETP.NE.AND.EX P0, PT, RZ, UR5, PT, P0 ;  /* 0x00000005ff007c0c */ /* 0x000fe4000bf05300 */
        /* <DEDUP_REMOVED lines=10> */
[----:B0-----:R-:W-:Y:S02]  /*05d0*/  CS2R R2, SRZ ;  /* 0x0000000000027805 */ /* 0x001fe4000001ff00 */
[----:B-1----:R-:W-:Y:S02]  /*05e0*/  CS2R R4, SRZ ;  /* 0x0000000000047805 */ /* 0x002fe4000001ff00 */
        /* <DEDUP_REMOVED lines=14> */
[----:B------:R-:W-:Y:S02]  /*06d0*/  MOV R152, RZ ;  /* 0x000000ff00987202 */ /* 0x000fe40000000f00 */
[----:B------:R-:W-:-:S02]  /*06e0*/  CS2R R148, SRZ ;  /* 0x0000000000947805 */ /* 0x000fc4000001ff00 */
[----:B------:R-:W-:Y:S02]  /*06f0*/  CS2R R38, SRZ ;  /* 0x0000000000267805 */ /* 0x000fe4000001ff00 */
[----:B------:R-:W-:Y:S02]  /*0700*/  CS2R R40, SRZ ;  /* 0x0000000000287805 */ /* 0x000fe4000001ff00 */
[----:B------:R-:W-:Y:S02]  /*0710*/  CS2R R42, SRZ ;  /* 0x00000000002a7805 */ /* 0x000fe4000001ff00 */
[----:B------:R-:W-:Y:S02]  /*0720*/  CS2R R44, SRZ ;  /* 0x00000000002c7805 */ /* 0x000fe4000001ff00 */
[----:B------:R-:W-:Y:S02]  /*0730*/  CS2R R46, SRZ ;  /* 0x00000000002e7805 */ /* 0x000fe4000001ff00 */
[----:B------:R-:W-:Y:S01]  /*0740*/  CS2R R48, SRZ ;  /* 0x0000000000307805 */ /* 0x000fe2000001ff00 */
[----:B------:R-:W-:Y:S01]  /*0750*/  IMAD.MOV.U32 R177, RZ, RZ, RZ ;  /* 0x000000ffffb17224 */ /* 0x000fe200078e00ff */
[----:B------:R-:W-:-:S02]  /*0760*/  LOP3.LUT R178, R0, 0xff, RZ, 0xc0, !PT ;  /* 0x000000ff00b27812 */ /* 0x000fc400078ec0ff */
[----:B--2---:R-:W-:Y:S02]  /*0770*/  PRMT R181, R10, 0x7632, R181 ;  /* 0x000076320ab57816 */ /* 0x004fe400000000b5 */
[----:B------:R-:W-:Y:S02]  /*0780*/  PRMT R179, R8, 0x7632, R179 ;  /* 0x0000763208b37816 */ /* 0x000fe400000000b3 */
[----:B---3--:R-:W-:Y:S02]  /*0790*/  PRMT R187, R16, 0x7632, R187 ;  /* 0x0000763210bb7816 */ /* 0x008fe400000000bb */
[----:B------:R-:W-:Y:S02]  /*07a0*/  PRMT R190, R19, 0x7632, R190 ;  /* 0x0000763213be7816 */ /* 0x000fe400000000be */
[----:B----4-:R-:W-:Y:S02]  /*07b0*/  PRMT R184, R13, 0x7632, R184 ;  /* 0x000076320db87816 */ /* 0x010fe400000000b8 */
[----:B------:R-:W-:-:S02]  /*07c0*/  PRMT R180, R9, 0x7632, R180 ;  /* 0x0000763209b47816 */ /* 0x000fc400000000b4 */
[----:B-----5:R-:W-:Y:S02]  /*07d0*/  PRMT R193, R22, 0x7632, R193 ;  /* 0x0000763216c17816 */ /* 0x020fe400000000c1 */
[----:B------:R-:W-:Y:S02]  /*07e0*/  PRMT R182, R11, 0x7632, R182 ;  /* 0x000076320bb67816 */ /* 0x000fe400000000b6 */
[----:B------:R-:W-:Y:S02]  /*07f0*/  PRMT R196, R25, 0x7632, R196 ;  /* 0x0000763219c47816 */ /* 0x000fe400000000c4 */
[----:B------:R-:W-:Y:S02]  /*0800*/  PRMT R183, R12, 0x7632, R183 ;  /* 0x000076320cb77816 */ /* 0x000fe400000000b7 */
[----:B------:R-:W-:Y:S02]  /*0810*/  PRMT R199, R28, 0x7632, R199 ;  /* 0x000076321cc77816 */ /* 0x000fe400000000c7 */
[----:B------:R-:W-:-:S02]  /*0820*/  PRMT R202, R31, 0x7632, R202 ;  /* 0x000076321fca7816 */ /* 0x000fc400000000ca */
[----:B------:R-:W-:Y:S02]  /*0830*/  PRMT R185, R14, 0x7632, R185 ;  /* 0x000076320eb97816 */ /* 0x000fe400000000b9 */
        /* <DEDUP_REMOVED lines=10> */
[----:B------:R-:W-:Y:S01]  /*08e0*/  PRMT R201, R30, 0x7632, R201 ;  /* 0x000076321ec97816 */ /* 0x000fe200000000c9 */
[----:B------:R-:W-:Y:S01]  /*08f0*/  IMAD.U32 R155, R10, 0x10000, RZ ;  /* 0x000100000a9b7824 */ /* 0x000fe200078e00ff */
[----:B------:R-:W-:Y:S01]  /*0900*/  SHF.L.U32 R153, R8, 0x10, RZ ;  /* 0x0000001008997819 */ /* 0x000fe200000006ff */
        /* <DEDUP_REMOVED lines=13> */
[----:B------:R-:W-:-:S02]  /*09e0*/  SHF.L.U32 R163, R18, 0x10, RZ ;  /* 0x0000001012a37819 */ /* 0x000fc400000006ff */
[----:B------:R-:W-:Y:S02]  /*09f0*/  CS2R R8, SRZ ;  /* 0x0000000000087805 */ /* 0x000fe4000001ff00 */
[----:B------:R-:W-:Y:S02]  /*0a00*/  SHF.L.U32 R165, R20, 0x10, RZ ;  /* 0x0000001014a57819 */ /* 0x000fe400000006ff */
[----:B------:R-:W-:Y:S02]  /*0a10*/  CS2R R10, SRZ ;  /* 0x00000000000a7805 */ /* 0x000fe4000001ff00 */
[----:B------:R-:W-:Y:S02]  /*0a20*/  SHF.L.U32 R166, R21, 0x10, RZ ;  /* 0x0000001015a67819 */ /* 0x000fe400000006ff */
[----:B------:R-:W-:Y:S02]  /*0a30*/  CS2R R12, SRZ ;  /* 0x00000000000c7805 */ /* 0x000fe4000001ff00 */
        /* <DEDUP_REMOVED lines=12> */
[----:B------:R-:W-:-:S02]  /*0b00*/  CS2R R26, SRZ ;  /* 0x00000000001a7805 */ /* 0x000fc4000001ff00 */
[----:B------:R-:W-:Y:S02]  /*0b10*/  CS2R R28, SRZ ;  /* 0x00000000001c7805 */ /* 0x000fe4000001ff00 */
[----:B------:R-:W-:Y:S02]  /*0b20*/  CS2R R30, SRZ ;  /* 0x00000000001e7805 */ /* 0x000fe4000001ff00 */
        /* <DEDUP_REMOVED lines=17> */
[----:B------:R-:W-:Y:S02]  /*0c40*/  SHF.L.U32 R192, R192, 0x10, RZ ;  /* 0x00000010c0c07819 */ /* 0x000fe400000006ff */
[----:B------:R-:W-:Y:S02]  /*0c50*/  SHF.L.U32 R194, R194, 0x10, RZ ;  /* 0x00000010c2c27819 */ /* 0x000fe400000006ff */
[----:B------:R-:W-:Y:S02]  /*0c60*/  SHF.L.U32 R195, R195, 0x10, RZ ;  /* 0x00000010c3c37819 */ /* 0x000fe400000006ff */
[----:B------:R-:W-:Y:S02]  /*0c70*/  SHF.L.U32 R197, R197, 0x10, RZ ;  /* 0x00000010c5c57819 */ /* 0x000fe400000006ff */
[----:B------:R-:W-:Y:S02]  /*0c80*/  SHF.L.U32 R198, R198, 0x10, RZ ;  /* 0x00000010c6c67819 */ /* 0x000fe400000006ff */
[----:B------:R-:W-:-:S02]  /*0c90*/  SHF.L.U32 R200, R200, 0x10, RZ ;  /* 0x00000010c8c87819 */ /* 0x000fc400000006ff */
[----:B------:R-:W-:-:S07]  /*0ca0*/  SHF.L.U32 R201, R201, 0x10, RZ ;  /* 0x00000010c9c97819 */ /* 0x000fce00000006ff */
.L_x_35:
[----:B0-----:R-:W0:Y:S01]  /*0cb0*/  LDC.64 R96, c[0x0][0x238] ;  /* 0x00008e00ff607b82 */ /* 0x001e220000000a00 */
[----:B------:R-:W-:-:S05]  /*0cc0*/  IMAD R72, R204, UR8, RZ ;  /* 0x00000008cc487c24 */ /* 0x000fca000f8e02ff */
[----:B------:R-:W-:Y:S02]  /*0cd0*/  SHF.R.S32.HI R73, RZ, 0x1f, R72 ;  /* 0x0000001fff497819 */ /* 0x000fe40000011448 */
[----:B------:R-:W1:Y:S02]  /*0ce0*/  LDC.64 R100, c[0x0][0x2b8] ;  /* 0x0000ae00ff647b82 */ /* 0x000e640000000a00 */
[----:B------:R-:W-:-:S04]  /*0cf0*/  LEA.HI R73, R73, R72, RZ, 0x3 ;  /* 0x0000004849497211 */ /* 0x000fc800078f18ff */
[----:B------:R-:W-:Y:S02]  /*0d00*/  LEA.HI.SX32 R207, R73, R178, 0x1d ;  /* 0x000000b249cf7211 */ /* 0x000fe400078feaff */
[----:B------:R-:W2:Y:S08]  /*0d10*/  LDC.64 R98, c[0x0][0x250] ;  /* 0x00009400ff627b82 */ /* 0x000eb00000000a00 */
[----:B------:R-:W3:Y:S01]  /*0d20*/  LDC.64 R104, c[0x0][0x2c0] ;  /* 0x0000b000ff687b82 */ /* 0x000ee20000000a00 */
[----:B0-----:R-:W-:-:S06]  /*0d30*/  IMAD.WIDE.U32 R72, R207, 0x10, R96 ;  /* 0x00000010cf487825 */ /* 0x001fcc00078e0060 */
[----:B------:R-:W4:Y:S01]  /*0d40*/  LDG.E.128 R72, desc[UR6][R72.64] ;  /* 0x0000000648487981 */ /* 0x000f22000c1e1d00 */
[----:B------:R-:W0:Y:S01]  /*0d50*/  LDC.64 R84, c[0x0][0x258] ;  /* 0x00009600ff547b82 */ /* 0x000e220000000a00 */
[----:B-1----:R-:W-:-:S06]  /*0d60*/  IMAD.WIDE.U32 R76, R207, 0x10, R100 ;  /* 0x00000010cf4c7825 */ /* 0x002fcc00078e0064 */
[----:B------:R-:W4:Y:S01]  /*0d70*/  LDG.E.128 R76, desc[UR6][R76.64] ;  /* 0x000000064c4c7981 */ /* 0x000f22000c1e1d00 */
[----:B--2---:R-:W-:-:S05]  /*0d80*/  IMAD.WIDE R98, R204, 0x4, R98 ;  /* 0x00000004cc627825 */ /* 0x004fca00078e0262 */
[----:B------:R-:W2:Y:S01]  /*0d90*/  LDG.E R210, desc[UR6][R98.64] ;  /* 0x0000000662d27981 */ /* 0x000ea2000c1e1900 */
[----:B---3--:R-:W-:-:S06]  /*0da0*/  IMAD.WIDE.U32 R80, R207, 0x10, R104 ;  /* 0x00000010cf507825 */ /* 0x008fcc00078e0068 */
[----:B------:R-:W3:Y:S01]  /*0db0*/  LDG.E.128 R80, desc[UR6][R80.64] ;  /* 0x0000000650507981 */ /* 0x000ee2000c1e1d00 */
[----:B0-----:R-:W-:-:S05]  /*0dc0*/  IMAD.WIDE R102, R204, 0x4, R84 ;  /* 0x00000004cc667825 */ /* 0x001fca00078e0254 */
[----:B------:R-:W3:Y:S01]  /*0dd0*/  LDG.E R206, desc[UR6][R102.64] ;  /* 0x0000000666ce7981 */ /* 0x000ee2000c1e1900 */
[----:B------:R-:W-:-:S05]  /*0de0*/  IADD3 R203, R207, 0x100, RZ ;  /* 0x00000100cfcb7810 */ /* 0x000fca0007ffe0ff */
[----:B------:R-:W-:-:S04]  /*0df0*/  IMAD.WIDE.U32 R84, R203, 0x10, R96 ;  /* 0x00000010cb547825 */ /* 0x000fc800078e0060 */
[C---:B------:R-:W-:Y:S02]  /*0e00*/  IMAD.WIDE.U32 R92, R203.reuse, 0x10, R104 ;  /* 0x00000010cb5c7825 */ /* 0x040fe400078e0068 */
[----:B------:R-:W3:Y:S02]  /*0e10*/  LDG.E.128 R84, desc[UR6][R84.64] ;  /* 0x0000000654547981 */ /* 0x000ee4000c1e1d00 */
[----:B------:R-:W-:Y:S02]  /*0e20*/  IMAD.WIDE.U32 R88, R203, 0x10, R100 ;  /* 0x00000010cb587825 */ /* 0x000fe400078e0064 */
[----:B------:R-:W3:Y:S04]  /*0e30*/  LDG.E.128 R92, desc[UR6][R92.64] ;  /* 0x000000065c5c7981 */ /* 0x000ee8000c1e1d00 */
[----:B------:R-:W3:Y:S01]  /*0e40*/  LDG.E.128 R88, desc[UR6][R88.64] ;  /* 0x0000000658587981 */ /* 0x000ee2000c1e1d00 */
[----:B------:R-:W-:-:S05]  /*0e50*/  IADD3 R205, R207, 0x200, RZ ;  /* 0x00000200cfcd7810 */ /* 0x000fca0007ffe0ff */
[----:B------:R-:W-:-:S04]  /*0e60*/  IMAD.WIDE.U32 R96, R205, 0x10, R96 ;  /* 0x00000010cd607825 */ /* 0x000fc800078e0060 */
[C---:B------:R-:W-:Y:S02]  /*0e70*/  IMAD.WIDE.U32 R104, R205.reuse, 0x10, R104 ;  /* 0x00000010cd687825 */ /* 0x040fe400078e0068 */
[----:B------:R-:W3:Y:S02]  /*0e80*/  LDG.E.128 R96, desc[UR6][R96.64] ;  /* 0x0000000660607981 */ /* 0x000ee4000c1e1d00 */
[----:B------:R-:W-:Y:S02]  /*0e90*/  IMAD.WIDE.U32 R100, R205, 0x10, R100 ;  /* 0x00000010cd647825 */ /* 0x000fe400078e0064 */
[----:B------:R-:W3:Y:S04]  /*0ea0*/  LDG.E.128 R104, desc[UR6][R104.64] ;  /* 0x0000000668687981 */ /* 0x000ee8000c1e1d00 */
[----:B------:R-:W3:Y:S01]  /*0eb0*/  LDG.E.128 R100, desc[UR6][R100.64] ;  /* 0x0000000664647981 */ /* 0x000ee2000c1e1d00 */
[----:B------:R-:W-:Y:S01]  /*0ec0*/  ISETP.NE.AND P2, PT, RZ, UR9, PT ;  /* 0x00000009ff007c0c */ /* 0x000fe2000bf45270 */
[----:B------:R-:W-:Y:S01]  /*0ed0*/  VIADD R204, R204, UR10 ;  /* 0x0000000acccc7c36 */ /* 0x000fe20008000000 */
[----:B------:R-:W-:Y:S01]  /*0ee0*/  UMOV UR4, 0xffffffff ;  /* 0xffffffff00047882 */ /* 0x000fe20000000000 */
[----:B------:R-:W-:-:S03]  /*0ef0*/  LOP3.LUT P1, RZ, R0, 0x1f, RZ, 0xc0, !PT ;  /* 0x0000001f00ff7812 */ /* 0x000fc6000782c0ff */
[----:B------:R-:W-:Y:S02]  /*0f00*/  ISETP.GE.AND P3, PT, R204, UR11, PT ;  /* 0x0000000bcc007c0c */ /* 0x000fe4000bf66270 */
[C---:B----4-:R-:W-:Y:S01]  /*0f10*/  PRMT R223, R72.reuse, 0x7632, R223 ;  /* 0x0000763248df7816 */ /* 0x050fe200000000df */
[----:B------:R-:W-:Y:S01]  /*0f20*/  IMAD.U32 R209, R72, 0x10000, RZ ;  /* 0x0001000048d17824 */ /* 0x000fe200078e00ff */
[C---:B------:R-:W-:Y:S02]  /*0f30*/  PRMT R219, R73.reuse, 0x7632, R219 ;  /* 0x0000763249db7816 */ /* 0x040fe400000000db */
[----:B------:R-:W-:Y:S02]  /*0f40*/  SHF.L.U32 R211, R73, 0x10, RZ ;  /* 0x0000001049d37819 */ /* 0x000fe400000006ff */
[----:B------:R-:W0:Y:S01]  /*0f50*/  @P0 LDC.64 R72, c[0x0][0x2c8] ;  /* 0x0000b200ff480b82 */ /* 0x000e220000000a00 */
[C---:B------:R-:W-:Y:S01]  /*0f60*/  PRMT R220, R78.reuse, 0x7632, R220 ;  /* 0x000076324edc7816 */ /* 0x040fe200000000dc */
[----:B------:R-:W-:Y:S01]  /*0f70*/  IMAD.U32 R228, R78, 0x10000, RZ ;  /* 0x000100004ee47824 */ /* 0x000fe200078e00ff */
[----:B------:R-:W-:-:S02]  /*0f80*/  PRMT R217, R74, 0x7632, R217 ;  /* 0x000076324ad97816 */ /* 0x000fc400000000d9 */
[----:B--2---:R-:W-:Y:S01]  /*0f90*/  FSEL R78, R210, RZ, !P2 ;  /* 0x000000ffd24e7208 */ /* 0x004fe20005000000 */
[C---:B------:R-:W-:Y:S01]  /*0fa0*/  IMAD.U32 R231, R75.reuse, 0x10000, RZ ;  /* 0x000100004be77824 */ /* 0x040fe200078e00ff */
[----:B------:R-:W-:Y:S02]  /*0fb0*/  SHF.L.U32 R229, R74, 0x10, RZ ;  /* 0x000000104ae57819 */ /* 0x000fe400000006ff */
[----:B------:R-:W-:Y:S01]  /*0fc0*/  PRMT R218, R75, 0x7632, R218 ;  /* 0x000076324bda7816 */ /* 0x000fe200000000da */
[----:B------:R-:W-:Y:S01]  /*0fd0*/  FADD.FTZ R209, R209, -R78 ;  /* 0x8000004ed1d17221 */ /* 0x000fe20000010000 */
[----:B------:R-:W1:Y:S01]  /*0fe0*/  @P0 LDC.64 R74, c[0x0][0x2c8] ;  /* 0x0000b200ff4a0b82 */ /* 0x000e620000000a00 */
[----:B---3--:R-:W-:Y:S02]  /*0ff0*/  SHF.L.U32 R227, R80, 0x10, RZ ;  /* 0x0000001050e37819 */ /* 0x008fe400000006ff */
[C---:B------:R-:W-:Y:S02]  /*1000*/  PRMT R222, R76.reuse, 0x7632, R222 ;  /* 0x000076324cde7816 */ /* 0x040fe400000000de */
[----:B------:R-:W-:Y:S01]  /*1010*/  SHF.L.U32 R76, R76, 0x10, RZ ;  /* 0x000000104c4c7819 */ /* 0x000fe200000006ff */
[----:B------:R-:W-:Y:S01]  /*1020*/  FMUL.FTZ R212, R157, R227 ;  /* 0x000000e39dd47220 */ /* 0x000fe20000410000 */
[----:B------:R-:W-:Y:S01]  /*1030*/  FMUL.FTZ R210, R206, R209 ;  /* 0x000000d1ced27220 */ /* 0x000fe20000410000 */
[----:B------:R-:W-:-:S02]  /*1040*/  PRMT R221, R77, 0x7632, R221 ;  /* 0x000076324ddd7816 */ /* 0x000fc400000000dd */
[----:B------:R-:W-:Y:S01]  /*1050*/  FADD.FTZ R152, R76, R152 ;  /* 0x000000984c987221 */ /* 0x000fe20000010000 */
[----:B------:R-:W-:Y:S01]  /*1060*/  SHF.L.U32 R213, R77, 0x10, RZ ;  /* 0x000000104dd57819 */ /* 0x000fe200000006ff */
[-C--:B------:R-:W-:Y:S01]  /*1070*/  FFMA.FTZ R177, R210, R76.reuse, R177 ;  /* 0x0000004cd2b17223 */ /* 0x080fe200000100b1 */
[----:B------:R-:W-:Y:S02]  /*1080*/  FFMA.FTZ R215, R153, R76, R212 ;  /* 0x0000004c99d77223 */ /* 0x000fe400000100d4 */
[----:B------:R-:W2:Y:S01]  /*1090*/  @P0 LDC.64 R76, c[0x0][0x2c8] ;  /* 0x0000b200ff4c0b82 */ /* 0x000ea20000000a00 */
[C---:B------:R-:W-:Y:S02]  /*10a0*/  PRMT R225, R79.reuse, 0x7632, R225 ;  /* 0x000076324fe17816 */ /* 0x040fe400000000e1 */
[----:B------:R-:W-:Y:S02]  /*10b0*/  SHF.L.U32 R233, R79, 0x10, RZ ;  /* 0x000000104fe97819 */ /* 0x000fe400000006ff */
[----:B------:R-:W-:Y:S01]  /*10c0*/  PRMT R79, R82, 0x7632, R79 ;  /* 0x00007632524f7816 */ /* 0x000fe2000000004f */
[----:B------:R-:W-:Y:S01]  /*10d0*/  FADD.FTZ R229, -R78, R229 ;  /* 0x000000e54ee57221 */ /* 0x000fe20000010100 */
[----:B------:R-:W-:Y:S01]  /*10e0*/  SHF.L.U32 R82, R82, 0x10, RZ ;  /* 0x0000001052527819 */ /* 0x000fe200000006ff */
[----:B------:R-:W-:Y:S01]  /*10f0*/  IMAD.U32 R223, R223, 0x10000, RZ ;  /* 0x00010000dfdf7824 */ /* 0x000fe200078e00ff */
[----:B------:R-:W-:Y:S01]  /*1100*/  PRMT R224, R80, 0x7632, R224 ;  /* 0x0000763250e07816 */ /* 0x000fe200000000e0 */
[----:B------:R-:W-:Y:S01]  /*1110*/  FADD.FTZ R211, -R78, R211 ;  /* 0x000000d34ed37221 */ /* 0x000fe20000010100 */
[----:B------:R-:W-:Y:S01]  /*1120*/  FADD.FTZ R150, R227, R150 ;  /* 0x00000096e3967221 */ /* 0x000fe20000010000 */
[----:B------:R-:W-:Y:S01]  /*1130*/  FFMA.FTZ R151, R210, R227, R151 ;  /* 0x000000e3d2977223 */ /* 0x000fe20000010097 */
[----:B------:R-:W-:Y:S01]  /*1140*/  FMUL.FTZ R214, R206, R229 ;  /* 0x000000e5ced67220 */ /* 0x000fe20000410000 */
[----:B------:R-:W-:Y:S01]  /*1150*/  FMUL.FTZ R230, R159, R82 ;  /* 0x000000529fe67220 */ /* 0x000fe20000410000 */
[----:B0-----:R-:W-:Y:S01]  /*1160*/  @P0 IMAD.WIDE.U32 R72, R207, 0x10, R72 ;  /* 0x00000010cf480825 */ /* 0x001fe200078e0048 */
[----:B------:R-:W-:-:S03]  /*1170*/  SHF.L.U32 R227, R224, 0x10, RZ ;  /* 0x00000010e0e37819 */ /* 0x000fc600000006ff */
[----:B------:R-:W-:Y:S01]  /*1180*/  FADD.FTZ R223, -R78, R223 ;  /* 0x000000df4edf7221 */ /* 0x000fe20000010100 */
[----:B------:R-:W-:Y:S01]  /*1190*/  PRMT R226, R81, 0x7632, R226 ;  /* 0x0000763251e27816 */ /* 0x000fe200000000e2 */
[----:B------:R-:W-:Y:S02]  /*11a0*/  IMAD.U32 R219, R219, 0x10000, RZ ;  /* 0x00010000dbdb7824 */ /* 0x000fe400078e00ff */
[----:B------:R-:W-:Y:S01]  /*11b0*/  FMUL.FTZ R216, R206, R211 ;  /* 0x000000d3ced87220 */ /* 0x000fe20000410000 */
[----:B------:R-:W-:Y:S01]  /*11c0*/  FADD.FTZ R136, R228, R136 ;  /* 0x00000088e4887221 */ /* 0x000fe20000010000 */
[-C--:B------:R-:W-:Y:S01]  /*11d0*/  FFMA.FTZ R137, R214, R228.reuse, R137 ;  /* 0x000000e4d6897223 */ /* 0x080fe20000010089 */
[----:B------:R-:W-:Y:S01]  /*11e0*/  FFMA.FTZ R211, R155, R228, R230 ;  /* 0x000000e49bd37223 */ /* 0x000fe200000100e6 */
[----:B------:R-:W-:Y:S01]  /*11f0*/  SHF.L.U32 R222, R222, 0x10, RZ ;  /* 0x00000010dede7819 */ /* 0x000fe200000006ff */
[----:B-1----:R-:W-:Y:S01]  /*1200*/  @P0 IMAD.WIDE.U32 R74, R203, 0x10, R74 ;  /* 0x00000010cb4a0825 */ /* 0x002fe200078e004a */
[----:B------:R0:W5:Y:S03]  /*1210*/  @P0 LDG.E.128 R52, desc[UR6][R72.64] ;  /* 0x0000000648340981 */ /* 0x000166000c1e1d00 */
[----:B------:R-:W-:Y:S01]  /*1220*/  FMUL.FTZ R224, R206, R223 ;  /* 0x000000dfcee07220 */ /* 0x000fe20000410000 */
[----:B------:R-:W-:Y:S01]  /*1230*/  FMUL.FTZ R228, R183, R227 ;  /* 0x000000e3b7e47220 */ /* 0x000fe20000410000 */
[----:B------:R-:W-:Y:S01]  /*1240*/  FADD.FTZ R219, -R78, R219 ;  /* 0x000000db4edb7221 */ /* 0x000fe20000010100 */
[----:B------:R-:W-:Y:S01]  /*1250*/  FADD.FTZ R148, R222, R148 ;  /* 0x00000094de947221 */ /* 0x000fe20000010000 */
[-C--:B------:R-:W-:Y:S01]  /*1260*/  FFMA.FTZ R149, R224, R222.reuse, R149 ;  /* 0x000000dee0957223 */ /* 0x080fe20000010095 */
[----:B------:R-:W-:Y:S01]  /*1270*/  FFMA.FTZ R223, R179, R222, R228 ;  /* 0x000000deb3df7223 */ /* 0x000fe200000100e4 */
[----:B------:R-:W-:Y:S01]  /*1280*/  SHF.L.U32 R221, R221, 0x10, RZ ;  /* 0x00000010dddd7819 */ /* 0x000fe200000006ff */
[----:B------:R1:W5:Y:S01]  /*1290*/  @P0 LDG.E.128 R56, desc[UR6][R74.64] ;  /* 0x000000064a380981 */ /* 0x000362000c1e1d00 */
[----:B0-----:R-:W-:Y:S01]  /*12a0*/  SHF.L.U32 R73, R226, 0x10, RZ ;  /* 0x00000010e2497819 */ /* 0x001fe200000006ff */
[----:B------:R-:W-:Y:S01]  /*12b0*/  FMUL.FTZ R222, R206, R219 ;  /* 0x000000dbcede7220 */ /* 0x000fe20000410000 */
[----:B--2---:R-:W-:-:S04]  /*12c0*/  @P0 IMAD.WIDE.U32 R76, R205, 0x10, R76 ;  /* 0x00000010cd4c0825 */ /* 0x004fc800078e004c */
[----:B------:R-:W-:Y:S01]  /*12d0*/  FADD.FTZ R140, R221, R140 ;  /* 0x0000008cdd8c7221 */ /* 0x000fe20000010000 */
[----:B------:R-:W-:Y:S01]  /*12e0*/  FFMA.FTZ R141, R222, R221, R141 ;  /* 0x000000ddde8d7223 */ /* 0x000fe2000001008d */
[----:B------:R-:W-:Y:S01]  /*12f0*/  PRMT R80, R83, 0x7632, R80 ;  /* 0x0000763253507816 */ /* 0x000fe20000000050 */
[----:B------:R-:W-:Y:S02]  /*1300*/  IMAD.U32 R217, R217, 0x10000, RZ ;  /* 0x00010000d9d97824 */ /* 0x000fe400078e00ff */
[----:B-1----:R-:W-:Y:S01]  /*1310*/  FMUL.FTZ R75, R184, R73 ;  /* 0x00000049b84b7220 */ /* 0x002fe20000410000 */
[----:B------:R0:W5:Y:S03]  /*1320*/  @P0 LDG.E.128 R60, desc[UR6][R76.64] ;  /* 0x000000064c3c0981 */ /* 0x000166000c1e1d00 */
[----:B------:R-:W-:Y:S01]  /*1330*/  FFMA.FTZ R221, R180, R221, R75 ;  /* 0x000000ddb4dd7223 */ /* 0x000fe2000001004b */
[----:B------:R-:W-:Y:S01]  /*1340*/  SHF.L.U32 R75, R218, 0x10, RZ ;  /* 0x00000010da4b7819 */ /* 0x000fe200000006ff */
[----:B------:R-:W-:Y:S01]  /*1350*/  FADD.FTZ R217, -R78, R217 ;  /* 0x000000d94ed97221 */ /* 0x000fe20000010100 */
[----:B------:R-:W-:Y:S01]  /*1360*/  SHF.L.U32 R79, R79, 0x10, RZ ;  /* 0x000000104f4f7819 */ /* 0x000fe200000006ff */
[----:B------:R-:W-:-:S02]  /*1370*/  IMAD.U32 R219, R220, 0x10000, RZ ;  /* 0x00010000dcdb7824 */ /* 0x000fc400078e00ff */
[----:B------:R-:W-:Y:S01]  /*1380*/  FADD.FTZ R75, -R78, R75 ;  /* 0x0000004b4e4b7221 */ /* 0x000fe20000010100 */
[----:B0-----:R-:W-:Y:S01]  /*1390*/  SHF.L.U32 R77, R80, 0x10, RZ ;  /* 0x00000010504d7819 */ /* 0x001fe200000006ff */
[----:B------:R-:W-:Y:S02]  /*13a0*/  IMAD.U32 R81, R81, 0x10000, RZ ;  /* 0x0001000051517824 */ /* 0x000fe400078e00ff */
[C---:B------:R-:W-:Y:S01]  /*13b0*/  FMUL.FTZ R220, R206.reuse, R217 ;  /* 0x000000d9cedc7220 */ /* 0x040fe20000410000 */
[----:B------:R-:W-:Y:S01]  /*13c0*/  SHF.L.U32 R225, R225, 0x10, RZ ;  /* 0x00000010e1e17819 */ /* 0x000fe200000006ff */
[----:B------:R-:W-:Y:S01]  /*13d0*/  FMUL.FTZ R218, R206, R75 ;  /* 0x0000004bceda7220 */ /* 0x000fe20000410000 */
[----:B------:R-:W-:Y:S01]  /*13e0*/  FMUL.FTZ R217, R186, R77 ;  /* 0x0000004dbad97220 */ /* 0x000fe20000410000 */
[----:B------:R-:W-:Y:S01]  /*13f0*/  FMUL.FTZ R72, R185, R79 ;  /* 0x0000004fb9487220 */ /* 0x000fe20000410000 */
[----:B------:R-:W-:Y:S01]  /*1400*/  SHF.L.U32 R83, R83, 0x10, RZ ;  /* 0x0000001053537819 */ /* 0x000fe200000006ff */
[----:B------:R-:W-:Y:S01]  /*1410*/  FMUL.FTZ R209, R158, R81 ;  /* 0x000000519ed17220 */ /* 0x000fe20000410000 */
[----:B------:R-:W-:Y:S01]  /*1420*/  FADD.FTZ R231, -R78, R231 ;  /* 0x000000e74ee77221 */ /* 0x000fe20000010100 */
[----:B------:R-:W-:Y:S01]  /*1430*/  FADD.FTZ R124, R225, R124 ;  /* 0x0000007ce17c7221 */ /* 0x000fe20000010000 */
[-C--:B------:R-:W-:Y:S01]  /*1440*/  FFMA.FTZ R125, R218, R225.reuse, R125 ;  /* 0x000000e1da7d7223 */ /* 0x080fe2000001007d */
[----:B------:R-:W-:Y:S01]  /*1450*/  FFMA.FTZ R217, R182, R225, R217 ;  /* 0x000000e1b6d97223 */ /* 0x000fe200000100d9 */
[----:B------:R-:W-:Y:S01]  /*1460*/  FADD.FTZ R142, R81, R142 ;  /* 0x0000008e518e7221 */ /* 0x000fe20000010000 */
[----:B------:R-:W-:Y:S01]  /*1470*/  FFMA.FTZ R143, R216, R81, R143 ;  /* 0x00000051d88f7223 */ /* 0x000fe2000001008f */
[----:B------:R-:W-:Y:S01]  /*1480*/  FADD.FTZ R132, R219, R132 ;  /* 0x00000084db847221 */ /* 0x000fe20000010000 */
[----:B------:R-:W-:Y:S01]  /*1490*/  FFMA.FTZ R133, R220, R219, R133 ;  /* 0x000000dbdc857223 */ /* 0x000fe20000010085 */
[----:B------:R-:W-:Y:S01]  /*14a0*/  SHF.L.U32 R225, R85, 0x10, RZ ;  /* 0x0000001055e17819 */ /* 0x000fe200000006ff */
[----:B------:R-:W-:Y:S01]  /*14b0*/  FADD.FTZ R144, R213, R144 ;  /* 0x00000090d5907221 */ /* 0x000fe20000010000 */
[----:B------:R-:W-:Y:S01]  /*14c0*/  FFMA.FTZ R145, R216, R213, R145 ;  /* 0x000000d5d8917223 */ /* 0x000fe20000010091 */
[----:B------:R-:W-:Y:S01]  /*14d0*/  FFMA.FTZ R219, R181, R219, R72 ;  /* 0x000000dbb5db7223 */ /* 0x000fe20000010048 */
[----:B------:R-:W-:Y:S01]  /*14e0*/  FADD.FTZ R146, R227, R146 ;  /* 0x00000092e3927221 */ /* 0x000fe20000010000 */
[----:B------:R-:W-:Y:S01]  /*14f0*/  FFMA.FTZ R147, R224, R227, R147 ;  /* 0x000000e3e0937223 */ /* 0x000fe20000010093 */
[----:B------:R-:W-:-:S02]  /*1500*/  IMAD.U32 R81, R84, 0x10000, RZ ;  /* 0x0001000054517824 */ /* 0x000fc400078e00ff */
[----:B------:R-:W-:Y:S01]  /*1510*/  FFMA.FTZ R213, R154, R213, R209 ;  /* 0x000000d59ad57223 */ /* 0x000fe200000100d1 */
[----:B------:R-:W-:Y:S01]  /*1520*/  PRMT R72, R86, 0x7632, R72 ;  /* 0x0000763256487816 */ /* 0x000fe20000000048 */
[----:B------:R-:W-:Y:S01]  /*1530*/  FMUL.FTZ R209, R160, R83 ;  /* 0x00000053a0d17220 */ /* 0x000fe20000410000 */
[----:B------:R-:W-:Y:S01]  /*1540*/  SHF.L.U32 R227, R86, 0x10, RZ ;  /* 0x0000001056e37819 */ /* 0x000fe200000006ff */
[----:B------:R-:W-:Y:S01]  /*1550*/  FMUL.FTZ R212, R206, R231 ;  /* 0x000000e7ced47220 */ /* 0x000fe20000410000 */
[----:B------:R-:W-:Y:S01]  /*1560*/  FADD.FTZ R122, R77, R122 ;  /* 0x0000007a4d7a7221 */ /* 0x000fe20000010000 */
[----:B------:R-:W-:Y:S01]  /*1570*/  FFMA.FTZ R123, R218, R77, R123 ;  /* 0x0000004dda7b7223 */ /* 0x000fe2000001007b */
[----:B------:R-:W-:Y:S01]  /*1580*/  PRMT R86, R92, 0x7632, R86 ;  /* 0x000076325c567816 */ /* 0x000fe20000000056 */
[----:B------:R-:W-:Y:S01]  /*1590*/  FADD.FTZ R138, R73, R138 ;  /* 0x0000008a498a7221 */ /* 0x000fe20000010000 */
[----:B------:R-:W-:Y:S01]  /*15a0*/  PRMT R77, R85, 0x7632, R77 ;  /* 0x00007632554d7816 */ /* 0x000fe2000000004d */
[----:B------:R-:W-:Y:S01]  /*15b0*/  FFMA.FTZ R139, R222, R73, R139 ;  /* 0x00000049de8b7223 */ /* 0x000fe2000001008b */
[----:B------:R-:W-:Y:S01]  /*15c0*/  SHF.L.U32 R92, R92, 0x10, RZ ;  /* 0x000000105c5c7819 */ /* 0x000fe200000006ff */
[C---:B------:R-:W-:Y:S01]  /*15d0*/  FADD.FTZ R85, -R78.reuse, R81 ;  /* 0x000000514e557221 */ /* 0x040fe20000010100 */
[----:B------:R-:W-:Y:S01]  /*15e0*/  FADD.FTZ R225, -R78, R225 ;  /* 0x000000e14ee17221 */ /* 0x000fe20000010100 */
[----:B------:R-:W-:Y:S01]  /*15f0*/  PRMT R226, R84, 0x7632, R226 ;  /* 0x0000763254e27816 */ /* 0x000fe200000000e2 */
[----:B------:R-:W-:Y:S01]  /*1600*/  FADD.FTZ R128, R233, R128 ;  /* 0x00000080e9807221 */ /* 0x000fe20000010000 */
[----:B------:R-:W-:Y:S01]  /*1610*/  PRMT R73, R87, 0x7632, R73 ;  /* 0x0000763257497816 */ /* 0x000fe20000000049 */
[-C--:B------:R-:W-:Y:S01]  /*1620*/  FFMA.FTZ R129, R212, R233.reuse, R129 ;  /* 0x000000e9d4817223 */ /* 0x080fe20000010081 */
[----:B------:R-:W-:Y:S01]  /*1630*/  FFMA.FTZ R209, R156, R233, R209 ;  /* 0x000000e99cd17223 */ /* 0x000fe200000100d1 */
[----:B------:R-:W-:Y:S01]  /*1640*/  PRMT R84, R88, 0x7632, R84 ;  /* 0x0000763258547816 */ /* 0x000fe20000000054 */
[----:B------:R-:W-:Y:S01]  /*1650*/  FADD.FTZ R134, R82, R134 ;  /* 0x0000008652867221 */ /* 0x000fe20000010000 */
[----:B------:R-:W-:Y:S01]  /*1660*/  FFMA.FTZ R135, R214, R82, R135 ;  /* 0x00000052d6877223 */ /* 0x000fe20000010087 */
[----:B------:R-:W-:Y:S01]  /*1670*/  FADD.FTZ R126, R83, R126 ;  /* 0x0000007e537e7221 */ /* 0x000fe20000010000 */
[----:B------:R-:W-:Y:S01]  /*1680*/  FFMA.FTZ R127, R212, R83, R127 ;  /* 0x00000053d47f7223 */ /* 0x000fe2000001007f */
[----:B------:R-:W-:Y:S01]  /*1690*/  IMAD.U32 R235, R87, 0x10000, RZ ;  /* 0x0001000057eb7824 */ /* 0x000fe200078e00ff */
[----:B------:R-:W-:Y:S01]  /*16a0*/  SHF.L.U32 R88, R88, 0x10, RZ ;  /* 0x0000001058587819 */ /* 0x000fe200000006ff */
[C---:B------:R-:W-:Y:S01]  /*16b0*/  IMAD.U32 R233, R90.reuse, 0x10000, RZ ;  /* 0x000100005ae97824 */ /* 0x040fe200078e00ff */
[----:B------:R-:W-:Y:S01]  /*16c0*/  PRMT R75, R90, 0x7632, R75 ;  /* 0x000076325a4b7816 */ /* 0x000fe2000000004b */
[----:B------:R-:W-:Y:S01]  /*16d0*/  IMAD.U32 R83, R93, 0x10000, RZ ;  /* 0x000100005d537824 */ /* 0x000fe200078e00ff */
[----:B------:R-:W-:Y:S01]  /*16e0*/  SHF.L.U32 R82, R94, 0x10, RZ ;  /* 0x000000105e527819 */ /* 0x000fe200000006ff */
[C---:B------:R-:W-:Y:S01]  /*16f0*/  FMUL.FTZ R232, R206.reuse, R85 ;  /* 0x00000055cee87220 */ /* 0x040fe20000410000 */
[----:B------:R-:W-:Y:S01]  /*1700*/  FMUL.FTZ R90, R165, R92 ;  /* 0x0000005ca55a7220 */ /* 0x000fe20000410000 */
[----:B------:R-:W-:Y:S01]  /*1710*/  FMUL.FTZ R230, R206, R225 ;  /* 0x000000e1cee67220 */ /* 0x000fe20000410000 */
[----:B------:R-:W-:Y:S01]  /*1720*/  SHF.L.U32 R73, R73, 0x10, RZ ;  /* 0x0000001049497819 */ /* 0x000fe200000006ff */
[----:B------:R-:W-:Y:S01]  /*1730*/  FADD.FTZ R130, R79, R130 ;  /* 0x000000824f827221 */ /* 0x000fe20000010000 */
[C---:B------:R-:W-:Y:S01]  /*1740*/  PRMT R81, R95.reuse, 0x7632, R81 ;  /* 0x000076325f517816 */ /* 0x040fe20000000051 */
[----:B------:R-:W-:Y:S01]  /*1750*/  FFMA.FTZ R131, R220, R79, R131 ;  /* 0x0000004fdc837223 */ /* 0x000fe20000010083 */
[----:B------:R-:W-:Y:S01]  /*1760*/  SHF.L.U32 R80, R95, 0x10, RZ ;  /* 0x000000105f507819 */ /* 0x000fe200000006ff */
[----:B------:R-:W-:Y:S01]  /*1770*/  FADD.FTZ R225, -R78, R235 ;  /* 0x000000eb4ee17221 */ /* 0x000fe20000010100 */
[C---:B------:R-:W-:Y:S01]  /*1780*/  PRMT R76, R89.reuse, 0x7632, R76 ;  /* 0x00007632594c7816 */ /* 0x040fe2000000004c */
[----:B------:R-:W-:Y:S01]  /*1790*/  FADD.FTZ R120, R88, R120 ;  /* 0x0000007858787221 */ /* 0x000fe20000010000 */
[----:B------:R-:W-:Y:S01]  /*17a0*/  SHF.L.U32 R89, R89, 0x10, RZ ;  /* 0x0000001059597819 */ /* 0x000fe200000006ff */
[-C--:B------:R-:W-:Y:S01]  /*17b0*/  FFMA.FTZ R121, R232, R88.reuse, R121 ;  /* 0x00000058e8797223 */ /* 0x080fe20000010079 */
[----:B------:R-:W-:Y:S01]  /*17c0*/  PRMT R79, R94, 0x7632, R79 ;  /* 0x000076325e4f7816 */ /* 0x000fe2000000004f */
[----:B------:R-:W-:Y:S01]  /*17d0*/  FFMA.FTZ R231, R161, R88, R90 ;  /* 0x00000058a1e77223 */ /* 0x000fe2000001005a */
[-C--:B------:R-:W-:Y:S01]  /*17e0*/  FMUL.FTZ R85, R166, R83.reuse ;  /* 0x00000053a6557220 */ /* 0x080fe20000410000 */
[----:B------:R-:W-:Y:S01]  /*17f0*/  FADD.FTZ R227, -R78, R227 ;  /* 0x000000e34ee37221 */ /* 0x000fe20000010100 */
[----:B------:R-:W-:Y:S01]  /*1800*/  FADD.FTZ R110, R83, R110 ;  /* 0x0000006e536e7221 */ /* 0x000fe20000010000 */
[----:B------:R-:W-:Y:S01]  /*1810*/  FFMA.FTZ R111, R230, R83, R111 ;  /* 0x00000053e66f7223 */ /* 0x000fe2000001006f */
[----:B------:R-:W-:Y:S01]  /*1820*/  PRMT R74, R91, 0x7632, R74 ;  /* 0x000076325b4a7816 */ /* 0x000fe2000000004a */
[----:B------:R-:W-:Y:S01]  /*1830*/  FMUL.FTZ R88, R167, R82 ;  /* 0x00000052a7587220 */ /* 0x000fe20000410000 */
[----:B------:R-:W-:Y:S01]  /*1840*/  SHF.L.U32 R86, R86, 0x10, RZ ;  /* 0x0000001056567819 */ /* 0x000fe200000006ff */
[----:B------:R-:W-:Y:S01]  /*1850*/  IMAD.U32 R83, R72, 0x10000, RZ ;  /* 0x0001000048537824 */ /* 0x000fe200078e00ff */
[----:B------:R-:W-:Y:S01]  /*1860*/  SHF.L.U32 R91, R91, 0x10, RZ ;  /* 0x000000105b5b7819 */ /* 0x000fe200000006ff */
[----:B------:R-:W-:Y:S01]  /*1870*/  FADD.FTZ R73, -R78, R73 ;  /* 0x000000494e497221 */ /* 0x000fe20000010100 */
[----:B------:R-:W-:Y:S01]  /*1880*/  SHF.L.U32 R81, R81, 0x10, RZ ;  /* 0x0000001051517819 */ /* 0x000fe200000006ff */
[----:B------:R-:W-:Y:S01]  /*1890*/  FMUL.FTZ R225, R206, R225 ;  /* 0x000000e1cee17220 */ /* 0x000fe20000410000 */
[----:B------:R-:W-:Y:S01]  /*18a0*/  FMUL.FTZ R95, R168, R80 ;  /* 0x00000050a85f7220 */ /* 0x000fe20000410000 */
[----:B------:R-:W-:Y:S01]  /*18b0*/  PRMT R87, R93, 0x7632, R87 ;  /* 0x000076325d577816 */ /* 0x000fe20000000057 */
[----:B------:R-:W-:Y:S01]  /*18c0*/  FMUL.FTZ R229, R206, R227 ;  /* 0x000000e3cee57220 */ /* 0x000fe20000410000 */
[----:B------:R-:W-:Y:S01]  /*18d0*/  IMAD.U32 R77, R77, 0x10000, RZ ;  /* 0x000100004d4d7824 */ /* 0x000fe200078e00ff */
[----:B------:R-:W-:Y:S01]  /*18e0*/  SHF.L.U32 R79, R79, 0x10, RZ ;  /* 0x000000104f4f7819 */ /* 0x000fe200000006ff */
[----:B------:R-:W-:Y:S01]  /*18f0*/  FFMA.FTZ R228, R162, R89, R85 ;  /* 0x00000059a2e47223 */ /* 0x000fe20000010055 */
[----:B------:R-:W-:Y:S01]  /*1900*/  FFMA.FTZ R227, R163, R233, R88 ;  /* 0x000000e9a3e37223 */ /* 0x000fe20000010058 */
[----:B------:R-:W-:Y:S01]  /*1910*/  SHF.L.U32 R84, R84, 0x10, RZ ;  /* 0x0000001054547819 */ /* 0x000fe200000006ff */
[----:B------:R-:W-:Y:S01]  /*1920*/  FADD.FTZ R83, -R78, R83 ;  /* 0x000000534e537221 */ /* 0x000fe20000010100 */
[----:B------:R-:W-:-:S02]  /*1930*/  IMAD.U32 R85, R226, 0x10000, RZ ;  /* 0x00010000e2557824 */ /* 0x000fc400078e00ff */
[----:B------:R-:W-:Y:S01]  /*1940*/  FMUL.FTZ R88, R191, R86 ;  /* 0x00000056bf587220 */ /* 0x000fe20000410000 */
[----:B------:R-:W-:Y:S01]  /*1950*/  SHF.L.U32 R74, R74, 0x10, RZ ;  /* 0x000000104a4a7819 */ /* 0x000fe200000006ff */
[----:B------:R-:W-:Y:S01]  /*1960*/  FMUL.FTZ R90, R206, R73 ;  /* 0x00000049ce5a7220 */ /* 0x000fe20000410000 */
[----:B------:R-:W-:Y:S01]  /*1970*/  FADD.FTZ R34, R91, R34 ;  /* 0x000000225b227221 */ /* 0x000fe20000010000 */
[-C--:B------:R-:W-:Y:S01]  /*1980*/  FFMA.FTZ R46, R225, R91.reuse, R46 ;  /* 0x0000005be12e7223 */ /* 0x080fe2000001002e */
[----:B------:R-:W-:Y:S01]  /*1990*/  FFMA.FTZ R95, R164, R91, R95 ;  /* 0x0000005ba45f7223 */ /* 0x000fe2000001005f */
[----:B------:R-:W-:Y:S01]  /*19a0*/  FMUL.FTZ R73, R194, R81 ;  /* 0x00000051c2497220 */ /* 0x000fe20000410000 */
[----:B------:R-:W-:Y:S01]  /*19b0*/  FADD.FTZ R118, R92, R118 ;  /* 0x000000765c767221 */ /* 0x000fe20000010000 */
[----:B------:R-:W-:Y:S01]  /*19c0*/  FFMA.FTZ R119, R232, R92, R119 ;  /* 0x0000005ce8777223 */ /* 0x000fe20000010077 */
[----:B------:R-:W-:Y:S01]  /*19d0*/  SHF.L.U32 R87, R87, 0x10, RZ ;  /* 0x0000001057577819 */ /* 0x000fe200000006ff */
[----:B------:R-:W-:Y:S01]  /*19e0*/  FADD.FTZ R77, -R78, R77 ;  /* 0x0000004d4e4d7221 */ /* 0x000fe20000010100 */
[----:B------:R-:W-:Y:S01]  /*19f0*/  SHF.L.U32 R91, R76, 0x10, RZ ;  /* 0x000000104c5b7819 */ /* 0x000fe200000006ff */
[----:B------:R-:W-:-:S02]  /*1a00*/  IMAD.U32 R72, R75, 0x10000, RZ ;  /* 0x000100004b487824 */ /* 0x000fc400078e00ff */
[----:B------:R-:W-:Y:S01]  /*1a10*/  FMUL.FTZ R92, R206, R83 ;  /* 0x00000053ce5c7220 */ /* 0x000fe20000410000 */
[----:B------:R-:W-:Y:S01]  /*1a20*/  FMUL.FTZ R76, R193, R79 ;  /* 0x0000004fc14c7220 */ /* 0x000fe20000410000 */
[----:B------:R-:W-:Y:S01]  /*1a30*/  FADD.FTZ R85, -R78, R85 ;  /* 0x000000554e557221 */ /* 0x000fe20000010100 */
[----:B------:R-:W-:Y:S01]  /*1a40*/  FFMA.FTZ R93, R187, R84, R88 ;  /* 0x00000054bb5d7223 */ /* 0x000fe20000010058 */
[----:B------:R-:W-:Y:S01]  /*1a50*/  FFMA.FTZ R88, R190, R74, R73 ;  /* 0x0000004abe587223 */ /* 0x000fe20000010049 */
[----:B------:R-:W-:Y:S01]  /*1a60*/  FADD.FTZ R112, R89, R112 ;  /* 0x0000007059707221 */ /* 0x000fe20000010000 */
[----:B------:R-:W-:Y:S01]  /*1a70*/  FFMA.FTZ R113, R230, R89, R113 ;  /* 0x00000059e6717223 */ /* 0x000fe20000010071 */
[----:B------:R-:W-:Y:S01]  /*1a80*/  FMUL.FTZ R94, R206, R77 ;  /* 0x0000004dce5e7220 */ /* 0x000fe20000410000 */
[----:B------:R-:W-:Y:S02]  /*1a90*/  IMAD.U32 R73, R96, 0x10000, RZ ;  /* 0x0001000060497824 */ /* 0x000fe400078e00ff */
[----:B------:R-:W-:Y:S01]  /*1aa0*/  FMUL.FTZ R77, R192, R87 ;  /* 0x00000057c04d7220 */ /* 0x000fe20000410000 */
[----:B------:R-:W-:Y:S01]  /*1ab0*/  FADD.FTZ R37, R72, R37 ;  /* 0x0000002548257221 */ /* 0x000fe20000010000 */
[-C--:B------:R-:W-:Y:S01]  /*1ac0*/  FFMA.FTZ R49, R92, R72.reuse, R49 ;  /* 0x000000485c317223 */ /* 0x080fe20000010031 */
[----:B------:R-:W-:Y:S01]  /*1ad0*/  FFMA.FTZ R89, R189, R72, R76 ;  /* 0x00000048bd597223 */ /* 0x000fe2000001004c */
[----:B------:R-:W-:Y:S01]  /*1ae0*/  FADD.FTZ R35, R74, R35 ;  /* 0x000000234a237221 */ /* 0x000fe20000010000 */
[----:B------:R-:W-:Y:S01]  /*1af0*/  FFMA.FTZ R47, R90, R74, R47 ;  /* 0x0000004a5a2f7223 */ /* 0x000fe2000001002f */
[----:B------:R-:W-:Y:S01]  /*1b00*/  FADD.FTZ R2, R79, R2 ;  /* 0x000000024f027221 */ /* 0x000fe20000010000 */
[----:B------:R-:W-:Y:S01]  /*1b10*/  FFMA.FTZ R25, R92, R79, R25 ;  /* 0x0000004f5c197223 */ /* 0x000fe20000010019 */
[C---:B------:R-:W-:Y:S01]  /*1b20*/  SHF.L.U32 R75, R97.reuse, 0x10, RZ ;  /* 0x00000010614b7819 */ /* 0x040fe200000006ff */
[----:B------:R-:W-:Y:S01]  /*1b30*/  FMUL.FTZ R226, R206, R85 ;  /* 0x00000055cee27220 */ /* 0x000fe20000410000 */
[----:B------:R-:W-:Y:S01]  /*1b40*/  PRMT R72, R96, 0x7632, R72 ;  /* 0x0000763260487816 */ /* 0x000fe20000000048 */
[----:B------:R-:W-:Y:S01]  /*1b50*/  FADD.FTZ R3, R82, R3 ;  /* 0x0000000352037221 */ /* 0x000fe20000010000 */
[----:B------:R-:W-:Y:S01]  /*1b60*/  PRMT R74, R97, 0x7632, R74 ;  /* 0x00007632614a7816 */ /* 0x000fe2000000004a */
[----:B------:R-:W-:Y:S01]  /*1b70*/  FFMA.FTZ R24, R229, R82, R24 ;  /* 0x00000052e5187223 */ /* 0x000fe20000010018 */
[----:B------:R-:W-:-:S02]  /*1b80*/  PRMT R76, R98, 0x7632, R76 ;  /* 0x00007632624c7816 */ /* 0x000fc4000000004c */
[----:B------:R-:W-:Y:S01]  /*1b90*/  PRMT R79, R99, 0x7632, R79 ;  /* 0x00007632634f7816 */ /* 0x000fe2000000004f */
[----:B------:R-:W-:Y:S01]  /*1ba0*/  FADD.FTZ R108, R91, R108 ;  /* 0x0000006c5b6c7221 */ /* 0x000fe20000010000 */
[----:B------:R-:W-:Y:S01]  /*1bb0*/  FFMA.FTZ R109, R94, R91, R109 ;  /* 0x0000005b5e6d7223 */ /* 0x000fe2000001006d */
[----:B------:R-:W-:Y:S01]  /*1bc0*/  FADD.FTZ R97, -R78, R73 ;  /* 0x000000494e617221 */ /* 0x000fe20000010100 */
[----:B------:R-:W-:Y:S01]  /*1bd0*/  PRMT R82, R104, 0x7632, R82 ;  /* 0x0000763268527816 */ /* 0x000fe20000000052 */
[----:B------:R-:W-:Y:S01]  /*1be0*/  FADD.FTZ R36, R233, R36 ;  /* 0x00000024e9247221 */ /* 0x000fe20000010000 */
[----:B------:R-:W-:Y:S01]  /*1bf0*/  FFMA.FTZ R48, R229, R233, R48 ;  /* 0x000000e9e5307223 */ /* 0x000fe20000010030 */
[----:B------:R-:W-:Y:S01]  /*1c00*/  FFMA.FTZ R91, R188, R91, R77 ;  /* 0x0000005bbc5b7223 */ /* 0x000fe2000001004d */
[----:B------:R-:W-:Y:S01]  /*1c10*/  FADD.FTZ R50, R87, R50 ;  /* 0x0000003257327221 */ /* 0x000fe20000010000 */
[----:B------:R-:W-:Y:S01]  /*1c20*/  FFMA.FTZ R51, R94, R87, R51 ;  /* 0x000000575e337223 */ /* 0x000fe20000010033 */
[----:B------:R-:W-:Y:S01]  /*1c30*/  FADD.FTZ R4, R81, R4 ;  /* 0x0000000451047221 */ /* 0x000fe20000010000 */
[----:B------:R-:W-:Y:S01]  /*1c40*/  FFMA.FTZ R23, R90, R81, R23 ;  /* 0x000000515a177223 */ /* 0x000fe20000010017 */
[----:B------:R-:W-:-:S02]  /*1c50*/  IMAD.U32 R104, R104, 0x10000, RZ ;  /* 0x0001000068687824 */ /* 0x000fc400078e00ff */
[----:B------:R-:W-:Y:S01]  /*1c60*/  FADD.FTZ R116, R84, R116 ;  /* 0x0000007454747221 */ /* 0x000fe20000010000 */
[----:B------:R-:W-:Y:S01]  /*1c70*/  FFMA.FTZ R117, R226, R84, R117 ;  /* 0x00000054e2757223 */ /* 0x000fe20000010075 */
[----:B------:R-:W-:Y:S01]  /*1c80*/  SHF.L.U32 R87, R98, 0x10, RZ ;  /* 0x0000001062577819 */ /* 0x000fe200000006ff */
[----:B------:R-:W-:Y:S01]  /*1c90*/  FADD.FTZ R233, -R78, R75 ;  /* 0x0000004b4ee97221 */ /* 0x000fe20000010100 */
[----:B------:R-:W-:Y:S01]  /*1ca0*/  SHF.L.U32 R81, R72, 0x10, RZ ;  /* 0x0000001048517819 */ /* 0x000fe200000006ff */
[----:B------:R-:W-:Y:S01]  /*1cb0*/  IMAD.U32 R99, R99, 0x10000, RZ ;  /* 0x0001000063637824 */ /* 0x000fe200078e00ff */
[----:B------:R-:W-:Y:S01]  /*1cc0*/  SHF.L.U32 R77, R74, 0x10, RZ ;  /* 0x000000104a4d7819 */ /* 0x000fe200000006ff */
[----:B------:R-:W-:Y:S01]  /*1cd0*/  IMAD.U32 R75, R76, 0x10000, RZ ;  /* 0x000100004c4b7824 */ /* 0x000fe200078e00ff */
[----:B------:R-:W-:Y:S02]  /*1ce0*/  SHF.L.U32 R73, R79, 0x10, RZ ;  /* 0x000000104f497819 */ /* 0x000fe400000006ff */
[----:B------:R-:W-:Y:S01]  /*1cf0*/  PRMT R85, R100, 0x7632, R85 ;  /* 0x0000763264557816 */ /* 0x000fe20000000055 */
[----:B------:R-:W-:Y:S01]  /*1d00*/  FADD.FTZ R114, R86, R114 ;  /* 0x0000007256727221 */ /* 0x000fe20000010000 */
[----:B------:R-:W-:Y:S01]  /*1d10*/  SHF.L.U32 R100, R100, 0x10, RZ ;  /* 0x0000001064647819 */ /* 0x000fe200000006ff */
[----:B------:R-:W-:Y:S01]  /*1d20*/  FFMA.FTZ R115, R226, R86, R115 ;  /* 0x00000056e2737223 */ /* 0x000fe20000010073 */
[----:B------:R-:W-:-:S02]  /*1d30*/  PRMT R83, R105, 0x7632, R83 ;  /* 0x0000763269537816 */ /* 0x000fc40000000053 */
[----:B------:R-:W-:Y:S01]  /*1d40*/  SHF.L.U32 R84, R105, 0x10, RZ ;  /* 0x0000001069547819 */ /* 0x000fe200000006ff */
[----:B------:R-:W-:Y:S01]  /*1d50*/  FMUL.FTZ R105, R206, R97 ;  /* 0x00000061ce697220 */ /* 0x000fe20000410000 */
[C---:B------:R-:W-:Y:S01]  /*1d60*/  PRMT R79, R106.reuse, 0x7632, R79 ;  /* 0x000076326a4f7816 */ /* 0x040fe2000000004f */
[----:B------:R-:W-:Y:S01]  /*1d70*/  FMUL.FTZ R86, R173, R104 ;  /* 0x00000068ad567220 */ /* 0x000fe20000410000 */
[----:B------:R-:W-:Y:S01]  /*1d80*/  SHF.L.U32 R106, R106, 0x10, RZ ;  /* 0x000000106a6a7819 */ /* 0x000fe200000006ff */
[----:B------:R-:W-:Y:S01]  /*1d90*/  FADD.FTZ R5, R80, R5 ;  /* 0x0000000550057221 */ /* 0x000fe20000010000 */
[----:B------:R-:W-:Y:S01]  /*1da0*/  FFMA.FTZ R22, R225, R80, R22 ;  /* 0x00000050e1167223 */ /* 0x000fe20000010016 */
[C---:B------:R-:W-:Y:S01]  /*1db0*/  FADD.FTZ R87, -R78.reuse, R87 ;  /* 0x000000574e577221 */ /* 0x040fe20000010100 */
[C---:B------:R-:W-:Y:S01]  /*1dc0*/  FADD.FTZ R99, -R78.reuse, R99 ;  /* 0x000000634e637221 */ /* 0x040fe20000010100 */
[C---:B------:R-:W-:Y:S01]  /*1dd0*/  FADD.FTZ R81, -R78.reuse, R81 ;  /* 0x000000514e517221 */ /* 0x040fe20000010100 */
[C---:B------:R-:W-:Y:S01]  /*1de0*/  FADD.FTZ R77, -R78.reuse, R77 ;  /* 0x0000004d4e4d7221 */ /* 0x040fe20000010100 */
[C---:B------:R-:W-:Y:S01]  /*1df0*/  FADD.FTZ R75, -R78.reuse, R75 ;  /* 0x0000004b4e4b7221 */ /* 0x040fe20000010100 */
[----:B------:R-:W-:Y:S01]  /*1e00*/  FADD.FTZ R73, -R78, R73 ;  /* 0x000000494e497221 */ /* 0x000fe20000010100 */
[----:B------:R-:W-:Y:S01]  /*1e10*/  PRMT R80, R101, 0x7632, R80 ;  /* 0x0000763265507816 */ /* 0x000fe20000000050 */
[----:B------:R-:W-:Y:S01]  /*1e20*/  FADD.FTZ R32, R100, R32 ;  /* 0x0000002064207221 */ /* 0x000fe20000010000 */
[C---:B------:R-:W-:Y:S01]  /*1e30*/  PRMT R78, R102.reuse, 0x7632, R78 ;  /* 0x00007632664e7816 */ /* 0x040fe2000000004e */
[----:B------:R-:W-:Y:S01]  /*1e40*/  FFMA.FTZ R44, R105, R100, R44 ;  /* 0x00000064692c7223 */ /* 0x000fe2000001002c */
[----:B------:R-:W-:Y:S01]  /*1e50*/  IMAD.U32 R101, R101, 0x10000, RZ ;  /* 0x0001000065657824 */ /* 0x000fe200078e00ff */
[----:B------:R-:W-:Y:S01]  /*1e60*/  SHF.L.U32 R102, R102, 0x10, RZ ;  /* 0x0000001066667819 */ /* 0x000fe200000006ff */
[----:B------:R-:W-:Y:S01]  /*1e70*/  FMUL.FTZ R97, R174, R84 ;  /* 0x00000054ae617220 */ /* 0x000fe20000410000 */
[----:B------:R-:W-:Y:S01]  /*1e80*/  FFMA.FTZ R100, R169, R100, R86 ;  /* 0x00000064a9647223 */ /* 0x000fe20000010056 */
[----:B------:R-:W-:Y:S01]  /*1e90*/  FMUL.FTZ R86, R175, R106 ;  /* 0x0000006aaf567220 */ /* 0x000fe20000410000 */
[----:B------:R-:W-:Y:S01]  /*1ea0*/  SHF.L.U32 R234, R85, 0x10, RZ ;  /* 0x0000001055ea7819 */ /* 0x000fe200000006ff */
[----:B------:R-:W-:Y:S01]  /*1eb0*/  FFMA.FTZ R98, R170, R101, R97 ;  /* 0x00000065aa627223 */ /* 0x000fe20000010061 */
[----:B------:R-:W-:Y:S01]  /*1ec0*/  FFMA.FTZ R85, R210, R215, RZ ;  /* 0x000000d7d2557223 */ /* 0x000fe200000100ff */
[----:B------:R-:W-:Y:S01]  /*1ed0*/  FFMA.FTZ R97, R171, R102, R86 ;  /* 0x00000066ab617223 */ /* 0x000fe20000010056 */
[----:B------:R-:W-:-:S02]  /*1ee0*/  FADD.FTZ R86, RZ, R215 ;  /* 0x000000d7ff567221 */ /* 0x000fc40000010000 */
[----:B------:R-:W-:Y:S02]  /*1ef0*/  FFMA.FTZ R85, R224, R223, R85 ;  /* 0x000000dfe0557223 */ /* 0x000fe40000010055 */
[----:B------:R-:W-:Y:S02]  /*1f00*/  FADD.FTZ R86, R223, R86 ;  /* 0x00000056df567221 */ /* 0x000fe40000010000 */
[----:B------:R-:W-:Y:S02]  /*1f10*/  FFMA.FTZ R85, R216, R213, R85 ;  /* 0x000000d5d8557223 */ /* 0x000fe40000010055 */
[----:B------:R-:W-:Y:S02]  /*1f20*/  FADD.FTZ R86, R213, R86 ;  /* 0x00000056d5567221 */ /* 0x000fe40000010000 */
[----:B------:R-:W-:Y:S02]  /*1f30*/  FFMA.FTZ R85, R222, R221, R85 ;  /* 0x000000ddde557223 */ /* 0x000fe40000010055 */
[----:B------:R-:W-:Y:S01]  /*1f40*/  FADD.FTZ R86, R221, R86 ;  /* 0x00000056dd567221 */ /* 0x000fe20000010000 */
[----:B------:R-:W-:Y:S01]  /*1f50*/  SHF.L.U32 R82, R82, 0x10, RZ ;  /* 0x0000001052527819 */ /* 0x000fe200000006ff */
[----:B------:R-:W-:-:S02]  /*1f60*/  FFMA.FTZ R85, R214, R211, R85 ;  /* 0x000000d3d6557223 */ /* 0x000fc40000010055 */
[----:B------:R-:W-:Y:S01]  /*1f70*/  FADD.FTZ R86, R211, R86 ;  /* 0x00000056d3567221 */ /* 0x000fe20000010000 */
[----:B------:R-:W-:Y:S01]  /*1f80*/  FADD.FTZ R7, R104, R7 ;  /* 0x0000000768077221 */ /* 0x000fe20000010000 */
[----:B------:R-:W-:Y:S01]  /*1f90*/  FFMA.FTZ R85, R220, R219, R85 ;  /* 0x000000dbdc557223 */ /* 0x000fe20000010055 */
[----:B------:R-:W-:Y:S01]  /*1fa0*/  FFMA.FTZ R20, R105, R104, R20 ;  /* 0x0000006869147223 */ /* 0x000fe20000010014 */
[----:B------:R-:W-:Y:S01]  /*1fb0*/  FADD.FTZ R86, R219, R86 ;  /* 0x00000056db567221 */ /* 0x000fe20000010000 */
[----:B------:R-:W-:Y:S01]  /*1fc0*/  FMUL.FTZ R104, R199, R82 ;  /* 0x00000052c7687220 */ /* 0x000fe20000410000 */
[----:B------:R-:W-:Y:S01]  /*1fd0*/  FFMA.FTZ R85, R212, R209, R85 ;  /* 0x000000d1d4557223 */ /* 0x000fe20000010055 */
[----:B------:R-:W-:Y:S01]  /*1fe0*/  PRMT R72, R103, 0x7632, R72 ;  /* 0x0000763267487816 */ /* 0x000fe20000000048 */
[----:B------:R-:W-:Y:S01]  /*1ff0*/  IMAD.U32 R76, R107, 0x10000, RZ ;  /* 0x000100006b4c7824 */ /* 0x000fe200078e00ff */
[----:B------:R-:W-:Y:S01]  /*2000*/  SHF.L.U32 R235, R103, 0x10, RZ ;  /* 0x0000001067eb7819 */ /* 0x000fe200000006ff */
[----:B------:R-:W-:Y:S01]  /*2010*/  FADD.FTZ R86, R209, R86 ;  /* 0x00000056d1567221 */ /* 0x000fe20000010000 */
[----:B------:R-:W-:Y:S01]  /*2020*/  PRMT R74, R107, 0x7632, R74 ;  /* 0x000076326b4a7816 */ /* 0x000fe2000000004a */
[C---:B------:R-:W-:Y:S01]  /*2030*/  FMUL.FTZ R103, R206.reuse, R233 ;  /* 0x000000e9ce677220 */ /* 0x040fe20000410000 */
[----:B------:R-:W-:Y:S01]  /*2040*/  FFMA.FTZ R107, R195, R234, R104 ;  /* 0x000000eac36b7223 */ /* 0x000fe20000010068 */
[----:B------:R-:W-:Y:S01]  /*2050*/  FMUL.FTZ R104, R206, R77 ;  /* 0x0000004dce687220 */ /* 0x000fe20000410000 */
[----:B------:R-:W-:Y:S01]  /*2060*/  FFMA.FTZ R77, R218, R217, R85 ;  /* 0x000000d9da4d7223 */ /* 0x000fe20000010055 */
[----:B------:R-:W-:Y:S01]  /*2070*/  FADD.FTZ R86, R217, R86 ;  /* 0x00000056d9567221 */ /* 0x000fe20000010000 */
[----:B------:R-:W-:Y:S01]  /*2080*/  FADD.FTZ R30, R101, R30 ;  /* 0x0000001e651e7221 */ /* 0x000fe20000010000 */
[----:B------:R-:W-:Y:S01]  /*2090*/  FFMA.FTZ R42, R103, R101, R42 ;  /* 0x00000065672a7223 */ /* 0x000fe2000001002a */
[----:B------:R-:W-:Y:S01]  /*20a0*/  FMUL.FTZ R101, R206, R87 ;  /* 0x00000057ce657220 */ /* 0x000fe20000410000 */
[----:B------:R-:W-:Y:S01]  /*20b0*/  SHF.L.U32 R83, R83, 0x10, RZ ;  /* 0x0000001053537819 */ /* 0x000fe200000006ff */
[----:B------:R-:W-:Y:S01]  /*20c0*/  FFMA.FTZ R77, R232, R231, R77 ;  /* 0x000000e7e84d7223 */ /* 0x000fe2000001004d */
[----:B------:R-:W-:Y:S01]  /*20d0*/  FADD.FTZ R86, R231, R86 ;  /* 0x00000056e7567221 */ /* 0x000fe20000010000 */
[----:B------:R-:W-:Y:S01]  /*20e0*/  FADD.FTZ R28, R102, R28 ;  /* 0x0000001c661c7221 */ /* 0x000fe20000010000 */
[----:B------:R-:W-:Y:S01]  /*20f0*/  FFMA.FTZ R40, R101, R102, R40 ;  /* 0x0000006665287223 */ /* 0x000fe20000010028 */
[----:B------:R-:W-:Y:S01]  /*2100*/  FMUL.FTZ R102, R206, R81 ;  /* 0x00000051ce667220 */ /* 0x000fe20000410000 */
[----:B------:R-:W-:-:S02]  /*2110*/  IMAD.U32 R80, R80, 0x10000, RZ ;  /* 0x0001000050507824 */ /* 0x000fc400078e00ff */
[----:B------:R-:W-:Y:S01]  /*2120*/  FMUL.FTZ R233, R200, R83 ;  /* 0x00000053c8e97220 */ /* 0x000fe20000410000 */
[----:B------:R-:W-:Y:S01]  /*2130*/  FFMA.FTZ R77, R226, R93, R77 ;  /* 0x0000005de24d7223 */ /* 0x000fe2000001004d */
[----:B------:R-:W-:Y:S01]  /*2140*/  FADD.FTZ R81, R93, R86 ;  /* 0x000000565d517221 */ /* 0x000fe20000010000 */
[----:B------:R-:W-:Y:S01]  /*2150*/  FADD.FTZ R31, R80, R31 ;  /* 0x0000001f501f7221 */ /* 0x000fe20000010000 */
[-C--:B------:R-:W-:Y:S01]  /*2160*/  FFMA.FTZ R43, R104, R80.reuse, R43 ;  /* 0x00000050682b7223 */ /* 0x080fe2000001002b */
[----:B------:R-:W-:Y:S01]  /*2170*/  FFMA.FTZ R233, R196, R80, R233 ;  /* 0x00000050c4e97223 */ /* 0x000fe200000100e9 */
[----:B------:R-:W-:Y:S01]  /*2180*/  FFMA.FTZ R77, R230, R228, R77 ;  /* 0x000000e4e64d7223 */ /* 0x000fe2000001004d */
[----:B------:R-:W-:Y:S01]  /*2190*/  FADD.FTZ R80, R228, R81 ;  /* 0x00000051e4507221 */ /* 0x000fe20000010000 */
[----:B------:R-:W-:Y:S01]  /*21a0*/  FADD.FTZ R9, R84, R9 ;  /* 0x0000000954097221 */ /* 0x000fe20000010000 */
[----:B------:R-:W-:Y:S01]  /*21b0*/  FFMA.FTZ R18, R103, R84, R18 ;  /* 0x0000005467127223 */ /* 0x000fe20000010012 */
[----:B------:R-:W-:Y:S01]  /*21c0*/  SHF.L.U32 R84, R78, 0x10, RZ ;  /* 0x000000104e547819 */ /* 0x000fe200000006ff */
[----:B------:R-:W-:Y:S01]  /*21d0*/  FFMA.FTZ R78, R94, R91, R77 ;  /* 0x0000005b5e4e7223 */ /* 0x000fe2000001004d */
[----:B------:R-:W-:Y:S01]  /*21e0*/  FADD.FTZ R80, R91, R80 ;  /* 0x000000505b507221 */ /* 0x000fe20000010000 */
[----:B------:R-:W-:Y:S01]  /*21f0*/  FADD.FTZ R11, R106, R11 ;  /* 0x0000000b6a0b7221 */ /* 0x000fe20000010000 */
[----:B------:R-:W-:Y:S01]  /*2200*/  FFMA.FTZ R16, R101, R106, R16 ;  /* 0x0000006a65107223 */ /* 0x000fe20000010010 */
[----:B------:R-:W-:Y:S01]  /*2210*/  FMUL.FTZ R106, R206, R75 ;  /* 0x0000004bce6a7220 */ /* 0x000fe20000410000 */
[----:B------:R-:W-:Y:S01]  /*2220*/  FFMA.FTZ R75, R229, R227, R78 ;  /* 0x000000e3e54b7223 */ /* 0x000fe2000001004e */
[----:B------:R-:W-:-:S03]  /*2230*/  FADD.FTZ R80, R227, R80 ;  /* 0x00000050e3507221 */ /* 0x000fc60000010000 */
[----:B------:R-:W-:Y:S01]  /*2240*/  FFMA.FTZ R78, R92, R89, R75 ;  /* 0x000000595c4e7223 */ /* 0x000fe2000001004b */
[----:B------:R-:W-:-:S03]  /*2250*/  FADD.FTZ R80, R89, R80 ;  /* 0x0000005059507221 */ /* 0x000fc60000010000 */
[----:B------:R-:W-:Y:S01]  /*2260*/  FFMA.FTZ R77, R225, R95, R78 ;  /* 0x0000005fe14d7223 */ /* 0x000fe2000001004e */
[----:B------:R-:W-:Y:S01]  /*2270*/  FADD.FTZ R81, R95, R80 ;  /* 0x000000505f517221 */ /* 0x000fe20000010000 */
[----:B------:R-:W-:Y:S02]  /*2280*/  SHF.L.U32 R237, R72, 0x10, RZ ;  /* 0x0000001048ed7819 */ /* 0x000fe400000006ff */
[----:B------:R-:W-:Y:S01]  /*2290*/  FFMA.FTZ R72, R90, R88, R77 ;  /* 0x000000585a487223 */ /* 0x000fe2000001004d */
[----:B------:R-:W-:Y:S01]  /*22a0*/  FADD.FTZ R81, R88, R81 ;  /* 0x0000005158517221 */ /* 0x000fe20000010000 */
[----:B------:R-:W-:Y:S01]  /*22b0*/  FADD.FTZ R33, R234, R33 ;  /* 0x00000021ea217221 */ /* 0x000fe20000010000 */
[----:B------:R-:W-:Y:S01]  /*22c0*/  FFMA.FTZ R45, R102, R234, R45 ;  /* 0x000000ea662d7223 */ /* 0x000fe2000001002d */
[----:B------:R-:W-:Y:S01]  /*22d0*/  SHF.L.U32 R75, R74, 0x10, RZ ;  /* 0x000000104a4b7819 */ /* 0x000fe200000006ff */
[----:B------:R-:W-:Y:S01]  /*22e0*/  FMUL.FTZ R234, R206, R73 ;  /* 0x00000049ceea7220 */ /* 0x000fe20000410000 */
[----:B------:R-:W-:Y:S01]  /*22f0*/  FFMA.FTZ R73, R105, R100, R72 ;  /* 0x0000006469497223 */ /* 0x000fe20000010048 */
[----:B------:R-:W-:-:S02]  /*2300*/  FADD.FTZ R72, R100, R81 ;  /* 0x0000005164487221 */ /* 0x000fc40000010000 */
[----:B------:R-:W-:Y:S01]  /*2310*/  FMUL.FTZ R77, R202, R75 ;  /* 0x0000004bca4d7220 */ /* 0x000fe20000410000 */
[----:B------:R-:W-:Y:S01]  /*2320*/  FFMA.FTZ R74, R102, R107, R73 ;  /* 0x0000006b664a7223 */ /* 0x000fe20000010049 */
[----:B------:R-:W-:Y:S01]  /*2330*/  FADD.FTZ R73, R72, R107 ;  /* 0x0000006b48497221 */ /* 0x000fe20000010000 */
[----:B------:R-:W-:Y:S01]  /*2340*/  FADD.FTZ R27, R237, R27 ;  /* 0x0000001bed1b7221 */ /* 0x000fe20000010000 */
[-C--:B------:R-:W-:Y:S01]  /*2350*/  FFMA.FTZ R39, R234, R237.reuse, R39 ;  /* 0x000000edea277223 */ /* 0x080fe20000010027 */
[----:B------:R-:W-:Y:S01]  /*2360*/  FFMA.FTZ R237, R198, R237, R77 ;  /* 0x000000edc6ed7223 */ /* 0x000fe2000001004d */
[----:B------:R-:W-:Y:S02]  /*2370*/  IMAD.U32 R79, R79, 0x10000, RZ ;  /* 0x000100004f4f7824 */ /* 0x000fe400078e00ff */
[----:B------:R-:W-:Y:S01]  /*2380*/  FFMA.FTZ R77, R103, R98, R74 ;  /* 0x00000062674d7223 */ /* 0x000fe2000001004a */
[----:B------:R-:W-:Y:S01]  /*2390*/  FADD.FTZ R72, R73, R98 ;  /* 0x0000006249487221 */ /* 0x000fe20000010000 */
[----:B------:R-:W-:Y:S01]  /*23a0*/  FMUL.FTZ R87, R176, R76 ;  /* 0x0000004cb0577220 */ /* 0x000fe20000410000 */
[----:B------:R-:W-:Y:S01]  /*23b0*/  FMUL.FTZ R99, R206, R99 ;  /* 0x00000063ce637220 */ /* 0x000fe20000410000 */
[----:B------:R-:W-:Y:S01]  /*23c0*/  FMUL.FTZ R86, R201, R79 ;  /* 0x0000004fc9567220 */ /* 0x000fe20000410000 */
[----:B------:R-:W-:Y:S01]  /*23d0*/  FFMA.FTZ R74, R104, R233, R77 ;  /* 0x000000e9684a7223 */ /* 0x000fe2000001004d */
[----:B------:R-:W-:Y:S01]  /*23e0*/  FADD.FTZ R72, R72, R233 ;  /* 0x000000e948487221 */ /* 0x000fe20000010000 */
[----:B------:R-:W-:Y:S01]  /*23f0*/  FADD.FTZ R26, R235, R26 ;  /* 0x0000001aeb1a7221 */ /* 0x000fe20000010000 */
[-C--:B------:R-:W-:Y:S01]  /*2400*/  FFMA.FTZ R38, R99, R235.reuse, R38 ;  /* 0x000000eb63267223 */ /* 0x080fe20000010026 */
[----:B------:R-:W-:Y:S01]  /*2410*/  FFMA.FTZ R96, R172, R235, R87 ;  /* 0x000000ebac607223 */ /* 0x000fe20000010057 */
[----:B------:R-:W-:Y:S01]  /*2420*/  FFMA.FTZ R235, R197, R84, R86 ;  /* 0x00000054c5eb7223 */ /* 0x000fe20000010056 */
[----:B------:R-:W-:Y:S01]  /*2430*/  FFMA.FTZ R74, R101, R97, R74 ;  /* 0x00000061654a7223 */ /* 0x000fe2000001004a */
[----:B------:R-:W-:-:S03]  /*2440*/  FADD.FTZ R72, R72, R97 ;  /* 0x0000006148487221 */ /* 0x000fc60000010000 */
[----:B------:R-:W-:Y:S01]  /*2450*/  FFMA.FTZ R74, R106, R235, R74 ;  /* 0x000000eb6a4a7223 */ /* 0x000fe2000001004a */
[----:B------:R-:W-:-:S03]  /*2460*/  FADD.FTZ R73, R72, R235 ;  /* 0x000000eb48497221 */ /* 0x000fc60000010000 */
[----:B------:R-:W-:Y:S01]  /*2470*/  FFMA.FTZ R74, R99, R96, R74 ;  /* 0x00000060634a7223 */ /* 0x000fe2000001004a */
[----:B------:R-:W-:Y:S01]  /*2480*/  FADD.FTZ R72, R73, R96 ;  /* 0x0000006049487221 */ /* 0x000fe20000010000 */
        /* <DEDUP_REMOVED lines=12> */
[----:B------:R-:W-:Y:S01]  /*2550*/  FFMA.FTZ R74, R234, R237, R74 ;  /* 0x000000edea4a7223 */ /* 0x000fe2000001004a */
[----:B------:R-:W-:Y:S01]  /*2560*/  FADD.FTZ R72, R72, R237 ;  /* 0x000000ed48487221 */ /* 0x000fe20000010000 */
[----:B------:R-:W-:Y:S06]  /*2570*/  BRA.DIV UR4, `(.L_x_33) ;  /* 0x0000001e041c7947 */ /* 0x000fec000b800000 */
        /* <DEDUP_REMOVED lines=18> */
.L_x_46:
[----:B------:R-:W-:Y:S01]  /*26a0*/  LOP3.LUT P4, RZ, R208, 0xff, RZ, 0xc0, !PT ;  /* 0x000000ffd0ff7812 */ /* 0x000fe2000788c0ff */
[----:B01----:R-:W-:Y:S01]  /*26b0*/  FADD.FTZ R72, R72, R75 ;  /* 0x0000004b48487221 */ /* 0x003fe20000010000 */
[----:B--2---:R-:W-:Y:S01]  /*26c0*/  FADD.FTZ R73, R73, R74 ;  /* 0x0000004a49497221 */ /* 0x004fe20000010000 */
[----:B------:R-:W-:Y:S10]  /*26d0*/  @P1 BRA `(.L_x_34) ;  /* 0x0000000000241947 */ /* 0x000ff40003800000 */
[----:B------:R-:W0:Y:S01]  /*26e0*/  S2UR UR5, SR_CgaCtaId ;  /* 0x00000000000579c3 */ /* 0x000e220000008800 */
[----:B------:R-:W-:Y:S01]  /*26f0*/  SHF.R.U32.HI R74, RZ, 0x5, R0 ;  /* 0x00000005ff4a7819 */ /* 0x000fe20000011600 */
[----:B------:R-:W-:-:S03]  /*2700*/  UMOV UR4, 0x400 ;  /* 0x0000040000047882 */ /* 0x000fc60000000000 */
[----:B------:R-:W-:-:S04]  /*2710*/  LOP3.LUT R75, R74, 0x7fffff8, RZ, 0xc0, !PT ;  /* 0x07fffff84a4b7812 */ /* 0x000fc800078ec0ff */
[----:B------:R-:W-:-:S04]  /*2720*/  @!P4 IADD3 R75, R75, 0x8, RZ ;  /* 0x000000084b4bc810 */ /* 0x000fc80007ffe0ff */
[----:B------:R-:W-:Y:S01]  /*2730*/  LOP3.LUT R74, R75, 0x7, R74, 0xf8, !PT ;  /* 0x000000074b4a7812 */ /* 0x000fe200078ef84a */
[----:B0-----:R-:W-:-:S06]  /*2740*/  ULEA UR4, UR5, UR4, 0x18 ;  /* 0x0000000405047291 */ /* 0x001fcc000f8ec03f */
[----:B------:R-:W-:-:S05]  /*2750*/  LEA R74, R74, UR4, 0x3 ;  /* 0x000000044a4a7c11 */ /* 0x000fca000f8e18ff */
[----:B------:R0:W-:Y:S02]  /*2760*/  STS.64 [R74+0x6000], R72 ;  /* 0x006000484a007388 */ /* 0x0001e40000000a00 */
.L_x_34:
[----:B------:R-:W-:Y:S05]  /*2770*/  WARPSYNC.ALL ;  /* 0x0000000000007948 */ /* 0x000fea0003800000 */
[----:B------:R-:W1:Y:S08]  /*2780*/  S2UR UR5, SR_CgaCtaId ;  /* 0x00000000000579c3 */ /* 0x000e700000008800 */
[----:B------:R-:W-:Y:S01]  /*2790*/  BAR.SYNC.DEFER_BLOCKING 0x0 ;  /* 0x0000000000007b1d */ /* 0x000fe20000010000 */
[----:B0-----:R-:W-:-:S02]  /*27a0*/  SHF.R.U32.HI R72, RZ, 0x5, R0 ;  /* 0x00000005ff487819 */ /* 0x001fc40000011600 */
[----:B------:R-:W-:Y:S02]  /*27b0*/  ISETP.NE.U32.AND P1, PT, RZ, UR14, PT ;  /* 0x0000000eff007c0c */ /* 0x000fe4000bf25070 */
[----:B------:R-:W-:Y:S01]  /*27c0*/  LOP3.LUT R72, R72, 0x7fffff8, RZ, 0xc0, !PT ;  /* 0x07fffff848487812 */ /* 0x000fe200078ec0ff */
[----:B------:R-:W-:Y:S01]  /*27d0*/  UMOV UR4, 0x400 ;  /* 0x0000040000047882 */ /* 0x000fe20000000000 */
[----:B------:R-:W-:Y:S02]  /*27e0*/  ISETP.NE.AND.EX P1, PT, RZ, UR15, PT, P1 ;  /* 0x0000000fff007c0c */ /* 0x000fe4000bf25310 */
[----:B------:R-:W-:Y:S01]  /*27f0*/  @!P4 IADD3 R72, R72, 0x8, RZ ;  /* 0x000000084848c810 */ /* 0x000fe20007ffe0ff */
[----:B-1----:R-:W-:-:S06]  /*2800*/  ULEA UR4, UR5, UR4, 0x18 ;  /* 0x0000000405047291 */ /* 0x002fcc000f8ec03f */
[----:B------:R-:W-:-:S05]  /*2810*/  LEA R208, R72, UR4, 0x3 ;  /* 0x0000000448d07c11 */ /* 0x000fca000f8e18ff */
[----:B------:R-:W0:Y:S04]  /*2820*/  LDS.128 R72, [R208+0x6000] ;  /* 0x00600000d0487984 */ /* 0x000e280000000c00 */
[----:B------:R-:W1:Y:S04]  /*2830*/  LDS.128 R76, [R208+0x6010] ;  /* 0x00601000d04c7984 */ /* 0x000e680000000c00 */
[----:B------:R-:W2:Y:S04]  /*2840*/  LDS.128 R80, [R208+0x6020] ;  /* 0x00602000d0507984 */ /* 0x000ea80000000c00 */
[----:B------:R-:W3:Y:S01]  /*2850*/  LDS.128 R84, [R208+0x6030] ;  /* 0x00603000d0547984 */ /* 0x000ee20000000c00 */
[----:B0-----:R-:W-:Y:S01]  /*2860*/  FADD.FTZ R239, RZ, R72 ;  /* 0x00000048ffef7221 */ /* 0x001fe20000010000 */
[----:B------:R-:W-:-:S03]  /*2870*/  FADD.FTZ R72, RZ, R73 ;  /* 0x00000049ff487221 */ /* 0x000fc60000010000 */
[----:B------:R-:W-:Y:S01]  /*2880*/  FADD.FTZ R239, R74, R239 ;  /* 0x000000ef4aef7221 */ /* 0x000fe20000010000 */
[----:B------:R-:W-:-:S03]  /*2890*/  FADD.FTZ R72, R75, R72 ;  /* 0x000000484b487221 */ /* 0x000fc60000010000 */
[----:B-1----:R-:W-:Y:S01]  /*28a0*/  FADD.FTZ R239, R239, R76 ;  /* 0x0000004cefef7221 */ /* 0x002fe20000010000 */
[----:B------:R-:W-:-:S03]  /*28b0*/  FADD.FTZ R72, R72, R77 ;  /* 0x0000004d48487221 */ /* 0x000fc60000010000 */
[----:B------:R-:W-:Y:S01]  /*28c0*/  FADD.FTZ R239, R78, R239 ;  /* 0x000000ef4eef7221 */ /* 0x000fe20000010000 */
[----:B------:R-:W-:-:S03]  /*28d0*/  FADD.FTZ R72, R79, R72 ;  /* 0x000000484f487221 */ /* 0x000fc60000010000 */
[----:B--2---:R-:W-:Y:S01]  /*28e0*/  FADD.FTZ R239, R239, R80 ;  /* 0x00000050efef7221 */ /* 0x004fe20000010000 */
[----:B------:R-:W-:Y:S01]  /*28f0*/  FADD.FTZ R72, R72, R81 ;  /* 0x0000005148487221 */ /* 0x000fe20000010000 */
[----:B-----5:R-:W-:Y:S02]  /*2900*/  @P0 IMAD.U32 R80, R55, 0x10000, RZ ;  /* 0x0001000037500824 */ /* 0x020fe400078e00ff */
[----:B------:R-:W-:Y:S01]  /*2910*/  FADD.FTZ R239, R82, R239 ;  /* 0x000000ef52ef7221 */ /* 0x000fe20000010000 */
[----:B------:R-:W-:Y:S01]  /*2920*/  FADD.FTZ R72, R83, R72 ;  /* 0x0000004853487221 */ /* 0x000fe20000010000 */
[----:B------:R-:W-:Y:S02]  /*2930*/  @P0 SHF.L.U32 R82, R59, 0x10, RZ ;  /* 0x000000103b520819 */ /* 0x000fe400000006ff */
[----:B---3--:R-:W-:Y:S01]  /*2940*/  FADD.FTZ R239, R239, R84 ;  /* 0x00000054efef7221 */ /* 0x008fe20000010000 */
[----:B------:R-:W-:-:S03]  /*2950*/  FADD.FTZ R72, R72, R85 ;  /* 0x0000005548487221 */ /* 0x000fc60000010000 */
[----:B------:R-:W-:Y:S01]  /*2960*/  FADD.FTZ R86, R86, R239 ;  /* 0x000000ef56567221 */ /* 0x000fe20000010000 */
[----:B------:R-:W-:-:S03]  /*2970*/  FADD.FTZ R72, R87, R72 ;  /* 0x0000004857487221 */ /* 0x000fc60000010000 */
[----:B------:R-:W-:Y:S01]  /*2980*/  FMUL.FTZ R86, R86, UR12 ;  /* 0x0000000c56567c20 */ /* 0x000fe20008410000 */
[----:B------:R-:W-:-:S04]  /*2990*/  FMUL.FTZ R75, R72, UR12 ;  /* 0x0000000c484b7c20 */ /* 0x000fc80008410000 */
[----:B------:R-:W-:Y:S02]  /*29a0*/  FSEL R77, R86, RZ, !P2 ;  /* 0x000000ff564d7208 */ /* 0x000fe40005000000 */
[----:B------:R-:W-:-:S03]  /*29b0*/  ISETP.NE.U32.AND P2, PT, RZ, UR16, PT ;  /* 0x00000010ff007c0c */ /* 0x000fc6000bf45070 */
[-CC-:B------:R-:W-:Y:S01]  /*29c0*/  FFMA.FTZ R74, R225, R75.reuse, R77.reuse ;  /* 0x0000004be14a7223 */ /* 0x180fe2000001004d */
        /* <DEDUP_REMOVED lines=22> */
[----:B------:R-:W-:Y:S01]  /*2b30*/  FFMA.FTZ R234, R234, R75, R77 ;  /* 0x0000004beaea7223 */ /* 0x000fe2000001004d */
[----:B------:R-:W-:Y:S01]  /*2b40*/  FADD.FTZ R95, R95, -R74 ;  /* 0x8000004a5f5f7221 */ /* 0x000fe20000010000 */
[----:B------:R-:W-:Y:S01]  /*2b50*/  FADD.FTZ R75, R209, -R212 ;  /* 0x800000d4d14b7221 */ /* 0x000fe20000010000 */
[----:B------:R-:W-:Y:S01]  /*2b60*/  @P0 PRMT R74, R55, 0x7632, R74 ;  /* 0x00007632374a0816 */ /* 0x000fe2000000004a */
[----:B------:R-:W-:Y:S01]  /*2b70*/  FADD.FTZ R211, R211, -R214 ;  /* 0x800000d6d3d37221 */ /* 0x000fe20000010000 */
[----:B------:R-:W-:Y:S01]  /*2b80*/  FADD.FTZ R83, R228, -R73 ;  /* 0x80000049e4537221 */ /* 0x000fe20000010000 */
[--C-:B------:R-:W-:Y:S01]  /*2b90*/  FADD.FTZ R227, R227, -R72.reuse ;  /* 0x80000048e3e37221 */ /* 0x100fe20000010000 */
[----:B------:R-:W-:Y:S01]  /*2ba0*/  FADD.FTZ R87, R88, -R81 ;  /* 0x8000005158577221 */ /* 0x000fe20000010000 */
[----:B------:R-:W-:Y:S01]  /*2bb0*/  @P0 SHF.L.U32 R73, R54, 0x10, RZ ;  /* 0x0000001036490819 */ /* 0x000fe200000006ff */
[----:B------:R-:W-:Y:S01]  /*2bc0*/  FMUL.FTZ R75, R206, R75 ;  /* 0x0000004bce4b7220 */ /* 0x000fe20000410000 */
[----:B------:R-:W-:Y:S01]  /*2bd0*/  @P0 PRMT R72, R54, 0x7632, R72 ;  /* 0x0000763236480816 */ /* 0x000fe20000000048 */
[----:B------:R-:W-:Y:S01]  /*2be0*/  FADD.FTZ R85, R219, -R220 ;  /* 0x800000dcdb557221 */ /* 0x000fe20000010000 */
[----:B------:R-:W-:Y:S01]  /*2bf0*/  @P0 SHF.L.U32 R81, R74, 0x10, RZ ;  /* 0x000000104a510819 */ /* 0x000fe200000006ff */
[C---:B------:R-:W-:Y:S01]  /*2c00*/  FMUL.FTZ R74, R206.reuse, R211 ;  /* 0x000000d3ce4a7220 */ /* 0x040fe20000410000 */
[----:B------:R-:W-:Y:S01]  /*2c10*/  @P0 FADD.FTZ R75, R75, R80 ;  /* 0x000000504b4b0221 */ /* 0x000fe20000010000 */
[----:B------:R-:W-:Y:S01]  /*2c20*/  FMUL.FTZ R85, R206, R85 ;  /* 0x00000055ce557220 */ /* 0x000fe20000410000 */
[----:B------:R-:W-:-:S02]  /*2c30*/  @P0 IMAD.U32 R80, R72, 0x10000, RZ ;  /* 0x0001000048500824 */ /* 0x000fc400078e00ff */
[--C-:B------:R-:W-:Y:S01]  /*2c40*/  @P0 FADD.FTZ R74, R74, R73.reuse ;  /* 0x000000494a4a0221 */ /* 0x100fe20000010000 */
[----:B------:R-:W-:Y:S01]  /*2c50*/  @P0 PRMT R73, R53, 0x7632, R73 ;  /* 0x0000763235490816 */ /* 0x000fe20000000049 */
[----:B------:R-:W-:Y:S01]  /*2c60*/  FADD.FTZ R79, R221, -R222 ;  /* 0x800000dedd4f7221 */ /* 0x000fe20000010000 */
[----:B------:R-:W-:Y:S01]  /*2c70*/  FADD.FTZ R215, R215, -R210 ;  /* 0x800000d2d7d77221 */ /* 0x000fe20000010000 */
[----:B------:R-:W-:Y:S01]  /*2c80*/  @P0 FADD.FTZ R85, R85, R80 ;  /* 0x0000005055550221 */ /* 0x000fe20000010000 */
[----:B------:R-:W-:Y:S01]  /*2c90*/  @P0 SHF.L.U32 R80, R73, 0x10, RZ ;  /* 0x0000001049500819 */ /* 0x000fe200000006ff */
[----:B------:R-:W-:Y:S01]  /*2ca0*/  FADD.FTZ R217, R217, -R218 ;  /* 0x800000dad9d97221 */ /* 0x000fe20000010000 */
[C---:B------:R-:W-:Y:S01]  /*2cb0*/  FMUL.FTZ R79, R206.reuse, R79 ;  /* 0x0000004fce4f7220 */ /* 0x040fe20000410000 */
[----:B------:R-:W-:Y:S01]  /*2cc0*/  FADD.FTZ R219, R97, -R76 ;  /* 0x8000004c61db7221 */ /* 0x000fe20000010000 */
[----:B------:R-:W-:Y:S01]  /*2cd0*/  FMUL.FTZ R76, R206, R215 ;  /* 0x000000d7ce4c7220 */ /* 0x000fe20000410000 */
[C---:B------:R-:W-:Y:S01]  /*2ce0*/  @P0 IMAD.U32 R73, R52.reuse, 0x10000, RZ ;  /* 0x0001000034490824 */ /* 0x040fe200078e00ff */
[----:B------:R-:W-:Y:S01]  /*2cf0*/  @P0 PRMT R72, R52, 0x7632, R72 ;  /* 0x0000763234480816 */ /* 0x000fe20000000048 */
[----:B------:R-:W-:Y:S01]  /*2d00*/  FADD.FTZ R77, R223, -R224 ;  /* 0x800000e0df4d7221 */ /* 0x000fe20000010000 */
[----:B------:R-:W-:Y:S01]  /*2d10*/  FMUL.FTZ R84, R206, R217 ;  /* 0x000000d9ce547220 */ /* 0x000fe20000410000 */
[--C-:B------:R-:W-:Y:S01]  /*2d20*/  @P0 FADD.FTZ R79, R79, R80.reuse ;  /* 0x000000504f4f0221 */ /* 0x100fe20000010000 */
[----:B------:R-:W-:Y:S01]  /*2d30*/  @P0 PRMT R80, R59, 0x7632, R80 ;  /* 0x000076323b500816 */ /* 0x000fe20000000050 */
[----:B------:R-:W-:Y:S01]  /*2d40*/  FADD.FTZ R213, R213, -R216 ;  /* 0x800000d8d5d57221 */ /* 0x000fe20000010000 */
[--C-:B------:R-:W-:Y:S01]  /*2d50*/  @P0 FADD.FTZ R76, R76, R73.reuse ;  /* 0x000000494c4c0221 */ /* 0x100fe20000010000 */
[----:B------:R-:W-:Y:S01]  /*2d60*/  @P0 SHF.L.U32 R72, R72, 0x10, RZ ;  /* 0x0000001048480819 */ /* 0x000fe200000006ff */
[----:B------:R-:W-:Y:S01]  /*2d70*/  FADD.FTZ R89, R89, -R92 ;  /* 0x8000005c59597221 */ /* 0x000fe20000010000 */
[----:B------:R-:W-:Y:S01]  /*2d80*/  @P0 PRMT R73, R58, 0x7632, R73 ;  /* 0x000076323a490816 */ /* 0x000fe20000000049 */
[----:B------:R-:W-:Y:S01]  /*2d90*/  FADD.FTZ R209, R98, -R103 ;  /* 0x8000006762d17221 */ /* 0x000fe20000010000 */
[----:B------:R-:W-:Y:S01]  /*2da0*/  FMUL.FTZ R77, R206, R77 ;  /* 0x0000004dce4d7220 */ /* 0x000fe20000410000 */
[----:B------:R-:W-:Y:S01]  /*2db0*/  @P0 FADD.FTZ R84, R84, R81 ;  /* 0x0000005154540221 */ /* 0x000fe20000010000 */
[C---:B------:R-:W-:Y:S01]  /*2dc0*/  FMUL.FTZ R98, R206.reuse, R83 ;  /* 0x00000053ce627220 */ /* 0x040fe20000410000 */
[----:B------:R-:W-:Y:S01]  /*2dd0*/  @P0 SHF.L.U32 R81, R53, 0x10, RZ ;  /* 0x0000001035510819 */ /* 0x000fe200000006ff */
[----:B------:R-:W-:Y:S01]  /*2de0*/  FMUL.FTZ R78, R206, R213 ;  /* 0x000000d5ce4e7220 */ /* 0x000fe20000410000 */
[----:B------:R-:W-:Y:S01]  /*2df0*/  @P0 IMAD.U32 R83, R80, 0x10000, RZ ;  /* 0x0001000050530824 */ /* 0x000fe200078e00ff */
[----:B------:R-:W-:Y:S01]  /*2e00*/  @P0 SHF.L.U32 R80, R73, 0x10, RZ ;  /* 0x0000001049500819 */ /* 0x000fe200000006ff */
[----:B------:R-:W-:Y:S01]  /*2e10*/  FMUL.FTZ R103, R206, R89 ;  /* 0x00000059ce677220 */ /* 0x000fe20000410000 */
[--C-:B------:R-:W-:Y:S01]  /*2e20*/  @P0 FADD.FTZ R77, R77, R72.reuse ;  /* 0x000000484d4d0221 */ /* 0x100fe20000010000 */
[----:B------:R-:W-:Y:S01]  /*2e30*/  @P0 PRMT R72, R57, 0x7632, R72 ;  /* 0x0000763239480816 */ /* 0x000fe20000000048 */
[----:B------:R-:W-:Y:S01]  /*2e40*/  FADD.FTZ R91, R91, -R94 ;  /* 0x8000005e5b5b7221 */ /* 0x000fe20000010000 */
[----:B------:R-:W-:Y:S01]  /*2e50*/  @P0 FADD.FTZ R78, R78, R81 ;  /* 0x000000514e4e0221 */ /* 0x000fe20000010000 */
[----:B------:R-:W-:Y:S01]  /*2e60*/  FADD.FTZ R99, R100, -R105 ;  /* 0x8000006964637221 */ /* 0x000fe20000010000 */
[----:B------:R-:W-:Y:S01]  /*2e70*/  @P0 SHF.L.U32 R81, R58, 0x10, RZ ;  /* 0x000000103a510819 */ /* 0x000fe200000006ff */
[----:B------:R-:W-:Y:S01]  /*2e80*/  FMUL.FTZ R100, R206, R227 ;  /* 0x000000e3ce647220 */ /* 0x000fe20000410000 */
[----:B------:R-:W-:Y:S01]  /*2e90*/  @P0 FADD.FTZ R103, R103, R80 ;  /* 0x0000005067670221 */ /* 0x000fe20000010000 */
[----:B------:R-:W-:Y:S01]  /*2ea0*/  FADD.FTZ R93, R93, -R226 ;  /* 0x800000e25d5d7221 */ /* 0x000fe20000010000 */
[----:B------:R-:W-:Y:S01]  /*2eb0*/  FADD.FTZ R221, R96, -R101 ;  /* 0x8000006560dd7221 */ /* 0x000fe20000010000 */
[----:B------:R-:W-:Y:S01]  /*2ec0*/  @P0 SHF.L.U32 R72, R72, 0x10, RZ ;  /* 0x0000001048480819 */ /* 0x000fe200000006ff */
[----:B------:R-:W-:Y:S01]  /*2ed0*/  FADD.FTZ R231, R231, -R232 ;  /* 0x800000e8e7e77221 */ /* 0x000fe20000010000 */
[----:B------:R-:W-:Y:S01]  /*2ee0*/  @P0 PRMT R80, R63, 0x7632, R80 ;  /* 0x000076323f500816 */ /* 0x000fe20000000050 */
[----:B------:R-:W-:Y:S01]  /*2ef0*/  FADD.FTZ R107, R107, -R102 ;  /* 0x800000666b6b7221 */ /* 0x000fe20000010000 */
[----:B------:R-:W-:Y:S01]  /*2f00*/  FADD.FTZ R233, R233, -R104 ;  /* 0x80000068e9e97221 */ /* 0x000fe20000010000 */
[----:B------:R-:W-:Y:S01]  /*2f10*/  FADD.FTZ R235, R235, -R106 ;  /* 0x8000006aebeb7221 */ /* 0x000fe20000010000 */
[----:B------:R-:W-:Y:S01]  /*2f20*/  FMUL.FTZ R101, R206, R91 ;  /* 0x0000005bce657220 */ /* 0x000fe20000410000 */
[----:B------:R-:W-:Y:S01]  /*2f30*/  FADD.FTZ R237, R237, -R234 ;  /* 0x800000eaeded7221 */ /* 0x000fe20000010000 */
[----:B------:R-:W-:Y:S01]  /*2f40*/  @P0 FADD.FTZ R100, R100, R81 ;  /* 0x0000005164640221 */ /* 0x000fe20000010000 */
[C---:B------:R-:W-:Y:S01]  /*2f50*/  FMUL.FTZ R97, R206.reuse, R93 ;  /* 0x0000005dce617220 */ /* 0x040fe20000410000 */
[C---:B------:R-:W-:Y:S01]  /*2f60*/  FMUL.FTZ R105, R206.reuse, R95 ;  /* 0x0000005fce697220 */ /* 0x040fe20000410000 */
[----:B------:R-:W-:Y:S01]  /*2f70*/  FMUL.FTZ R90, R206, R99 ;  /* 0x00000063ce5a7220 */ /* 0x000fe20000410000 */
[----:B------:R-:W-:Y:S01]  /*2f80*/  @P0 SHF.L.U32 R81, R80, 0x10, RZ ;  /* 0x0000001050510819 */ /* 0x000fe200000006ff */
[C---:B------:R-:W-:Y:S01]  /*2f90*/  FMUL.FTZ R96, R206.reuse, R231 ;  /* 0x000000e7ce607220 */ /* 0x040fe20000410000 */
[C---:B------:R-:W-:Y:S01]  /*2fa0*/  FMUL.FTZ R102, R206.reuse, R87 ;  /* 0x00000057ce667220 */ /* 0x040fe20000410000 */
[C---:B------:R-:W-:Y:S01]  /*2fb0*/  FMUL.FTZ R91, R206.reuse, R107 ;  /* 0x0000006bce5b7220 */ /* 0x040fe20000410000 */
[C---:B------:R-:W-:Y:S01]  /*2fc0*/  FMUL.FTZ R93, R206.reuse, R209 ;  /* 0x000000d1ce5d7220 */ /* 0x040fe20000410000 */
[C---:B------:R-:W-:Y:S01]  /*2fd0*/  FMUL.FTZ R92, R206.reuse, R233 ;  /* 0x000000e9ce5c7220 */ /* 0x040fe20000410000 */
[C---:B------:R-:W-:Y:S01]  /*2fe0*/  FMUL.FTZ R95, R206.reuse, R219 ;  /* 0x000000dbce5f7220 */ /* 0x040fe20000410000 */
[C---:B------:R-:W-:Y:S01]  /*2ff0*/  FMUL.FTZ R94, R206.reuse, R235 ;  /* 0x000000ebce5e7220 */ /* 0x040fe20000410000 */
[----:B------:R-:W-:Y:S01]  /*3000*/  FMUL.FTZ R99, R206, R221 ;  /* 0x000000ddce637220 */ /* 0x000fe20000410000 */
[----:B------:R-:W-:Y:S01]  /*3010*/  @P0 FADD.FTZ R101, R101, R72 ;  /* 0x0000004865650221 */ /* 0x000fe20000010000 */
[----:B------:R-:W-:-:S02]  /*3020*/  @P0 IMAD.U32 R80, R62, 0x10000, RZ ;  /* 0x000100003e500824 */ /* 0x000fc400078e00ff */
[----:B------:R-:W-:Y:S01]  /*3030*/  FMUL.FTZ R206, R206, R237 ;  /* 0x000000edcece7220 */ /* 0x000fe20000410000 */
[----:B------:R-:W-:Y:S01]  /*3040*/  @P0 PRMT R72, R56, 0x7632, R72 ;  /* 0x0000763238480816 */ /* 0x000fe20000000048 */
[----:B------:R-:W-:Y:S01]  /*3050*/  @P0 FADD.FTZ R105, R105, R82 ;  /* 0x0000005269690221 */ /* 0x000fe20000010000 */
[----:B------:R-:W-:Y:S01]  /*3060*/  @P0 SHF.L.U32 R82, R63, 0x10, RZ ;  /* 0x000000103f520819 */ /* 0x000fe200000006ff */
[--C-:B------:R-:W-:Y:S01]  /*3070*/  @P0 FADD.FTZ R95, R95, R80.reuse ;  /* 0x000000505f5f0221 */ /* 0x100fe20000010000 */
[--C-:B------:R-:W-:Y:S01]  /*3080*/  @P0 FADD.FTZ R206, R206, R81.reuse ;  /* 0x00000051cece0221 */ /* 0x100fe20000010000 */
[----:B------:R-:W-:Y:S01]  /*3090*/  @P0 PRMT R80, R60, 0x7632, R80 ;  /* 0x000076323c500816 */ /* 0x000fe20000000050 */
[----:B------:R-:W-:Y:S01]  /*30a0*/  @P0 IMAD.U32 R73, R57, 0x10000, RZ ;  /* 0x0001000039490824 */ /* 0x000fe200078e00ff */
[----:B------:R-:W-:Y:S01]  /*30b0*/  @P0 PRMT R81, R61, 0x7632, R81 ;  /* 0x000076323d510816 */ /* 0x000fe20000000051 */
[----:B------:R-:W-:Y:S02]  /*30c0*/  @P0 IMAD.U32 R72, R72, 0x10000, RZ ;  /* 0x0001000048480824 */ /* 0x000fe400078e00ff */
[----:B------:R-:W-:Y:S01]  /*30d0*/  @P0 FADD.FTZ R99, R99, R82 ;  /* 0x0000005263630221 */ /* 0x000fe20000010000 */
[----:B------:R-:W-:Y:S01]  /*30e0*/  @P0 SHF.L.U32 R80, R80, 0x10, RZ ;  /* 0x0000001050500819 */ /* 0x000fe200000006ff */
[----:B------:R-:W-:Y:S01]  /*30f0*/  @P0 FADD.FTZ R102, R102, R83 ;  /* 0x0000005366660221 */ /* 0x000fe20000010000 */
[----:B------:R-:W-:Y:S01]  /*3100*/  @P0 FADD.FTZ R98, R98, R73 ;  /* 0x0000004962620221 */ /* 0x000fe20000010000 */
[----:B------:R-:W-:Y:S01]  /*3110*/  @P0 FADD.FTZ R97, R97, R72 ;  /* 0x0000004861610221 */ /* 0x000fe20000010000 */
[----:B------:R-:W-:Y:S01]  /*3120*/  @P0 SHF.L.U32 R82, R61, 0x10, RZ ;  /* 0x000000103d520819 */ /* 0x000fe200000006ff */
[----:B------:R-:W-:Y:S01]  /*3130*/  @P0 IMAD.U32 R83, R81, 0x10000, RZ ;  /* 0x0001000051530824 */ /* 0x000fe200078e00ff */
[----:B------:R-:W-:Y:S01]  /*3140*/  @P0 SHF.L.U32 R73, R56, 0x10, RZ ;  /* 0x0000001038490819 */ /* 0x000fe200000006ff */
[----:B------:R-:W-:Y:S01]  /*3150*/  @P0 FADD.FTZ R91, R91, R80 ;  /* 0x000000505b5b0221 */ /* 0x000fe20000010000 */
[----:B------:R-:W-:Y:S01]  /*3160*/  @P0 PRMT R72, R62, 0x7632, R72 ;  /* 0x000076323e480816 */ /* 0x000fe20000000048 */
[----:B------:R-:W-:Y:S01]  /*3170*/  @P0 FADD.FTZ R93, R93, R82 ;  /* 0x000000525d5d0221 */ /* 0x000fe20000010000 */
[----:B------:R-:W-:Y:S01]  /*3180*/  @P0 SHF.L.U32 R81, R60, 0x10, RZ ;  /* 0x000000103c510819 */ /* 0x000fe200000006ff */
[----:B------:R-:W-:Y:S01]  /*3190*/  @P0 FADD.FTZ R96, R96, R73 ;  /* 0x0000004960600221 */ /* 0x000fe20000010000 */
[----:B------:R-:W-:Y:S01]  /*31a0*/  ISETP.NE.AND.EX P2, PT, RZ, UR17, PT, P2 ;  /* 0x00000011ff007c0c */ /* 0x000fe2000bf45320 */
[----:B------:R-:W-:Y:S01]  /*31b0*/  @P0 FADD.FTZ R92, R92, R83 ;  /* 0x000000535c5c0221 */ /* 0x000fe20000010000 */
[----:B------:R-:W-:Y:S01]  /*31c0*/  @P1 F2FP.BF16.F32.PACK_AB R80, RZ, R76 ;  /* 0x0000004cff50123e */ /* 0x000fe200000010ff */
[----:B------:R-:W-:Y:S01]  /*31d0*/  @P0 FADD.FTZ R90, R90, R81 ;  /* 0x000000515a5a0221 */ /* 0x000fe20000010000 */
[----:B------:R-:W-:-:S02]  /*31e0*/  @P0 SHF.L.U32 R87, R72, 0x10, RZ ;  /* 0x0000001048570819 */ /* 0x000fc400000006ff */
[----:B------:R-:W-:Y:S01]  /*31f0*/  @P1 F2FP.BF16.F32.PACK_AB R82, RZ, R78 ;  /* 0x0000004eff52123e */ /* 0x000fe200000010ff */
[----:B------:R-:W0:Y:S01]  /*3200*/  @P1 LDC.64 R72, c[0x0][0x308] ;  /* 0x0000c200ff481b82 */ /* 0x000e220000000a00 */
[----:B------:R-:W-:Y:S01]  /*3210*/  @P1 F2FP.BF16.F32.PACK_AB R81, RZ, R77 ;  /* 0x0000004dff51123e */ /* 0x000fe200000010ff */
[----:B------:R-:W-:Y:S01]  /*3220*/  @P0 FADD.FTZ R94, R94, R87 ;  /* 0x000000575e5e0221 */ /* 0x000fe20000010000 */
[----:B------:R-:W-:Y:S02]  /*3230*/  @P1 F2FP.BF16.F32.PACK_AB R83, RZ, R79 ;  /* 0x0000004fff53123e */ /* 0x000fe400000010ff */
[----:B------:R-:W-:Y:S02]  /*3240*/  @P1 PRMT R64, R80, 0x7610, R64 ;  /* 0x0000761050401816 */ /* 0x000fe40000000040 */
[----:B------:R-:W-:Y:S02]  /*3250*/  @P1 PRMT R65, R82, 0x7610, R65 ;  /* 0x0000761052411816 */ /* 0x000fe40000000041 */
[----:B------:R-:W-:-:S02]  /*3260*/  @P1 F2FP.BF16.F32.PACK_AB R86, RZ, R74 ;  /* 0x0000004aff56123e */ /* 0x000fc400000010ff */
[----:B------:R-:W-:Y:S02]  /*3270*/  @P1 PRMT R64, R64, 0x5410, R81 ;  /* 0x0000541040401816 */ /* 0x000fe40000000051 */
[----:B------:R-:W-:Y:S01]  /*3280*/  @P1 PRMT R65, R65, 0x5410, R83 ;  /* 0x0000541041411816 */ /* 0x000fe20000000053 */
[----:B------:R-:W1:Y:S01]  /*3290*/  LDC.64 R80, c[0x0][0x2f8] ;  /* 0x0000be00ff507b82 */ /* 0x000e620000000a00 */
[----:B------:R-:W-:Y:S02]  /*32a0*/  @P1 F2FP.BF16.F32.PACK_AB R87, RZ, R85 ;  /* 0x00000055ff57123e */ /* 0x000fe400000010ff */
[----:B------:R-:W-:Y:S02]  /*32b0*/  @P1 PRMT R66, R86, 0x7610, R66 ;  /* 0x0000761056421816 */ /* 0x000fe40000000042 */
[----:B------:R-:W-:Y:S02]  /*32c0*/  @P1 F2FP.BF16.F32.PACK_AB R88, RZ, R75 ;  /* 0x0000004bff58123e */ /* 0x000fe400000010ff */
[----:B------:R-:W-:Y:S01]  /*32d0*/  @P1 PRMT R66, R66, 0x5410, R87 ;  /* 0x0000541042421816 */ /* 0x000fe20000000057 */
[----:B------:R-:W2:Y:S01]  /*32e0*/  @P2 LDC.64 R82, c[0x0][0x300] ;  /* 0x0000c000ff522b82 */ /* 0x000ea20000000a00 */
[----:B------:R-:W-:Y:S01]  /*32f0*/  @P1 F2FP.BF16.F32.PACK_AB R89, RZ, R84 ;  /* 0x00000054ff59123e */ /* 0x000fe200000010ff */
[----:B0-----:R-:W-:Y:S01]  /*3300*/  @P1 IMAD.WIDE.U32 R72, R207, 0x10, R72 ;  /* 0x00000010cf481825 */ /* 0x001fe200078e0048 */
[----:B------:R-:W-:-:S02]  /*3310*/  @P1 PRMT R67, R88, 0x7610, R67 ;  /* 0x0000761058431816 */ /* 0x000fc40000000043 */
[----:B------:R-:W-:Y:S02]  /*3320*/  @P2 F2FP.BF16.F32.PACK_AB R217, RZ, R75 ;  /* 0x0000004bffd9223e */ /* 0x000fe400000010ff */
[----:B------:R-:W-:Y:S01]  /*3330*/  @P1 PRMT R67, R67, 0x5410, R89 ;  /* 0x0000541043431816 */ /* 0x000fe20000000059 */
[----:B------:R-:W0:Y:S01]  /*3340*/  @P1 LDC.64 R86, c[0x0][0x308] ;  /* 0x0000c200ff561b82 */ /* 0x000e220000000a00 */
[----:B------:R-:W-:Y:S02]  /*3350*/  @P2 F2FP.BF16.F32.PACK_AB R215, RZ, R74 ;  /* 0x0000004affd7223e */ /* 0x000fe400000010ff */
[----:B------:R-:W-:Y:S01]  /*3360*/  @P2 F2FP.BF16.F32.PACK_AB R213, RZ, R78 ;  /* 0x0000004effd5223e */ /* 0x000fe200000010ff */
[----:B------:R3:W-:Y:S01]  /*3370*/  @P1 STG.E.128 desc[UR6][R72.64], R64 ;  /* 0x0000004048001986 */ /* 0x0007e2000c101d06 */
[----:B------:R-:W-:Y:S02]  /*3380*/  @P2 F2FP.BF16.F32.PACK_AB R211, RZ, R76 ;  /* 0x0000004cffd3223e */ /* 0x000fe400000010ff */
[----:B------:R-:W-:-:S02]  /*3390*/  @P1 F2FP.BF16.F32.PACK_AB R89, RZ, R98 ;  /* 0x00000062ff59123e */ /* 0x000fc400000010ff */
[----:B------:R-:W-:Y:S02]  /*33a0*/  @P1 F2FP.BF16.F32.PACK_AB R88, RZ, R96 ;  /* 0x00000060ff58123e */ /* 0x000fe400000010ff */
[----:B------:R-:W-:Y:S02]  /*33b0*/  @P2 F2FP.BF16.F32.PACK_AB R218, RZ, R84 ;  /* 0x00000054ffda223e */ /* 0x000fe400000010ff */
[----:B------:R-:W-:Y:S02]  /*33c0*/  @P2 F2FP.BF16.F32.PACK_AB R216, RZ, R85 ;  /* 0x00000055ffd8223e */ /* 0x000fe400000010ff */
[----:B------:R-:W-:Y:S01]  /*33d0*/  @P2 F2FP.BF16.F32.PACK_AB R214, RZ, R79 ;  /* 0x0000004fffd6223e */ /* 0x000fe200000010ff */
[----:B--2---:R-:W-:Y:S01]  /*33e0*/  @P2 IMAD.WIDE.U32 R82, R207, 0x10, R82 ;  /* 0x00000010cf522825 */ /* 0x004fe200078e0052 */
[----:B------:R-:W-:Y:S02]  /*33f0*/  @P2 F2FP.BF16.F32.PACK_AB R212, RZ, R77 ;  /* 0x0000004dffd4223e */ /* 0x000fe400000010ff */
[----:B------:R-:W-:-:S02]  /*3400*/  @P2 PRMT R71, R217, 0x7610, R71 ;  /* 0x00007610d9472816 */ /* 0x000fc40000000047 */
[----:B------:R-:W-:Y:S02]  /*3410*/  @P2 PRMT R70, R215, 0x7610, R70 ;  /* 0x00007610d7462816 */ /* 0x000fe40000000046 */
[----:B------:R-:W-:Y:S01]  /*3420*/  @P2 PRMT R69, R213, 0x7610, R69 ;  /* 0x00007610d5452816 */ /* 0x000fe20000000045 */
[----:B0-----:R-:W-:Y:S01]  /*3430*/  @P1 IMAD.WIDE.U32 R86, R203, 0x10, R86 ;  /* 0x00000010cb561825 */ /* 0x001fe200078e0056 */
[----:B------:R-:W-:Y:S02]  /*3440*/  @P2 PRMT R68, R211, 0x7610, R68 ;  /* 0x00007610d3442816 */ /* 0x000fe40000000044 */
[----:B---3--:R-:W-:Y:S02]  /*3450*/  @P1 PRMT R65, R89, 0x7610, R65 ;  /* 0x0000761059411816 */ /* 0x008fe40000000041 */
[----:B------:R-:W-:Y:S01]  /*3460*/  @P1 PRMT R64, R88, 0x7610, R64 ;  /* 0x0000761058401816 */ /* 0x000fe20000000040 */
[----:B-1----:R-:W-:Y:S01]  /*3470*/  IMAD.WIDE.U32 R88, R207, 0x10, R80 ;  /* 0x00000010cf587825 */ /* 0x002fe200078e0050 */
[----:B------:R-:W-:-:S02]  /*3480*/  @P1 F2FP.BF16.F32.PACK_AB R209, RZ, R105 ;  /* 0x00000069ffd1123e */ /* 0x000fc400000010ff */
[----:B------:R-:W-:Y:S02]  /*3490*/  @P1 F2FP.BF16.F32.PACK_AB R107, RZ, R100 ;  /* 0x00000064ff6b123e */ /* 0x000fe400000010ff */
[----:B------:R-:W-:Y:S02]  /*34a0*/  F2FP.BF16.F32.PACK_AB R75, R84, R75 ;  /* 0x0000004b544b723e */ /* 0x000fe400000010ff */
[----:B------:R-:W-:Y:S01]  /*34b0*/  F2FP.BF16.F32.PACK_AB R74, R85, R74 ;  /* 0x0000004a554a723e */ /* 0x000fe200000010ff */
[--C-:B------:R-:W-:Y:S01]  /*34c0*/  IMAD.WIDE.U32 R84, R203, 0x10, R80.reuse ;  /* 0x00000010cb547825 */ /* 0x100fe200078e0050 */
[----:B------:R-:W-:Y:S02]  /*34d0*/  F2FP.BF16.F32.PACK_AB R73, R79, R78 ;  /* 0x0000004e4f49723e */ /* 0x000fe400000010ff */
[----:B------:R-:W-:Y:S01]  /*34e0*/  F2FP.BF16.F32.PACK_AB R72, R77, R76 ;  /* 0x0000004c4d48723e */ /* 0x000fe200000010ff */
[----:B------:R-:W-:Y:S01]  /*34f0*/  IMAD.WIDE.U32 R80, R205, 0x10, R80 ;  /* 0x00000010cd507825 */ /* 0x000fe200078e0050 */
[----:B------:R-:W-:-:S02]  /*3500*/  @P2 PRMT R71, R71, 0x5410, R218 ;  /* 0x0000541047472816 */ /* 0x000fc400000000da */
[----:B------:R-:W-:Y:S01]  /*3510*/  @P2 PRMT R70, R70, 0x5410, R216 ;  /* 0x0000541046462816 */ /* 0x000fe200000000d8 */
[----:B------:R-:W-:Y:S01]  /*3520*/  STG.E.128 desc[UR6][R88.64], R72 ;  /* 0x0000004858007986 */ /* 0x000fe2000c101d06 */
[----:B------:R-:W-:Y:S02]  /*3530*/  @P2 PRMT R69, R69, 0x5410, R214 ;  /* 0x0000541045452816 */ /* 0x000fe400000000d6 */
[----:B------:R-:W-:Y:S02]  /*3540*/  @P2 PRMT R68, R68, 0x5410, R212 ;  /* 0x0000541044442816 */ /* 0x000fe400000000d4 */
[----:B------:R-:W-:Y:S02]  /*3550*/  @P1 F2FP.BF16.F32.PACK_AB R210, RZ, R102 ;  /* 0x00000066ffd2123e */ /* 0x000fe400000010ff */
[----:B------:R-:W-:Y:S01]  /*3560*/  @P1 F2FP.BF16.F32.PACK_AB R208, RZ, R103 ;  /* 0x00000067ffd0123e */ /* 0x000fe200000010ff */
[----:B------:R0:W-:Y:S01]  /*3570*/  @P2 STG.E.128 desc[UR6][R82.64], R68 ;  /* 0x0000004452002986 */ /* 0x0001e2000c101d06 */
[----:B------:R-:W-:-:S02]  /*3580*/  @P1 F2FP.BF16.F32.PACK_AB R106, RZ, R101 ;  /* 0x00000065ff6a123e */ /* 0x000fc400000010ff */
[----:B------:R-:W-:Y:S02]  /*3590*/  @P1 F2FP.BF16.F32.PACK_AB R104, RZ, R97 ;  /* 0x00000061ff68123e */ /* 0x000fe400000010ff */
[----:B------:R-:W-:Y:S02]  /*35a0*/  @P1 PRMT R67, R209, 0x7610, R67 ;  /* 0x00007610d1431816 */ /* 0x000fe40000000043 */
[----:B------:R-:W-:Y:S02]  /*35b0*/  @P1 PRMT R66, R107, 0x7610, R66 ;  /* 0x000076106b421816 */ /* 0x000fe40000000042 */
[----:B------:R-:W-:Y:S02]  /*35c0*/  @P1 PRMT R67, R67, 0x5410, R210 ;  /* 0x0000541043431816 */ /* 0x000fe400000000d2 */
[----:B------:R-:W-:Y:S02]  /*35d0*/  @P1 PRMT R66, R66, 0x5410, R208 ;  /* 0x0000541042421816 */ /* 0x000fe400000000d0 */
[----:B------:R-:W-:-:S02]  /*35e0*/  @P1 PRMT R65, R65, 0x5410, R106 ;  /* 0x0000541041411816 */ /* 0x000fc4000000006a */
[----:B------:R-:W-:Y:S02]  /*35f0*/  @P1 PRMT R64, R64, 0x5410, R104 ;  /* 0x0000541040401816 */ /* 0x000fe40000000068 */
[----:B------:R-:W-:Y:S01]  /*3600*/  F2FP.BF16.F32.PACK_AB R79, R102, R105 ;  /* 0x00000069664f723e */ /* 0x000fe200000010ff */
[----:B0-----:R-:W0:Y:S01]  /*3610*/  @P2 LDC.64 R82, c[0x0][0x300] ;  /* 0x0000c000ff522b82 */ /* 0x001e220000000a00 */
[----:B------:R-:W-:Y:S01]  /*3620*/  F2FP.BF16.F32.PACK_AB R78, R103, R100 ;  /* 0x00000064674e723e */ /* 0x000fe200000010ff */
[----:B------:R-:W-:Y:S01]  /*3630*/  @P1 STG.E.128 desc[UR6][R86.64], R64 ;  /* 0x0000004056001986 */ /* 0x000fe2000c101d06 */
[----:B------:R-:W-:Y:S02]  /*3640*/  F2FP.BF16.F32.PACK_AB R77, R101, R98 ;  /* 0x00000062654d723e */ /* 0x000fe400000010ff */
[----:B------:R-:W-:Y:S02]  /*3650*/  F2FP.BF16.F32.PACK_AB R76, R97, R96 ;  /* 0x00000060614c723e */ /* 0x000fe400000010ff */
[----:B------:R-:W-:-:S02]  /*3660*/  @P2 F2FP.BF16.F32.PACK_AB R106, RZ, R102 ;  /* 0x00000066ff6a223e */ /* 0x000fc400000010ff */
[----:B------:R-:W-:Y:S01]  /*3670*/  @P2 F2FP.BF16.F32.PACK_AB R102, RZ, R98 ;  /* 0x00000062ff66223e */ /* 0x000fe200000010ff */
[----:B------:R1:W-:Y:S01]  /*3680*/  STG.E.128 desc[UR6][R84.64], R76 ;  /* 0x0000004c54007986 */ /* 0x0003e2000c101d06 */
[----:B------:R-:W-:Y:S02]  /*3690*/  @P2 F2FP.BF16.F32.PACK_AB R105, RZ, R105 ;  /* 0x00000069ff69223e */ /* 0x000fe400000010ff */
[----:B------:R-:W-:Y:S02]  /*36a0*/  @P2 F2FP.BF16.F32.PACK_AB R104, RZ, R100 ;  /* 0x00000064ff68223e */ /* 0x000fe400000010ff */
[----:B------:R-:W-:Y:S02]  /*36b0*/  @P2 F2FP.BF16.F32.PACK_AB R98, RZ, R96 ;  /* 0x00000060ff62223e */ /* 0x000fe400000010ff */
[----:B------:R-:W-:Y:S02]  /*36c0*/  @P2 F2FP.BF16.F32.PACK_AB R103, RZ, R103 ;  /* 0x00000067ff67223e */ /* 0x000fe400000010ff */
[----:B------:R-:W-:-:S02]  /*36d0*/  @P2 F2FP.BF16.F32.PACK_AB R101, RZ, R101 ;  /* 0x00000065ff65223e */ /* 0x000fc400000010ff */
[----:B------:R-:W-:Y:S02]  /*36e0*/  @P2 F2FP.BF16.F32.PACK_AB R100, RZ, R97 ;  /* 0x00000061ff64223e */ /* 0x000fe400000010ff */
[----:B------:R-:W-:Y:S01]  /*36f0*/  @P2 PRMT R71, R105, 0x7610, R71 ;  /* 0x0000761069472816 */ /* 0x000fe20000000047 */
[----:B0-----:R-:W-:Y:S01]  /*3700*/  @P2 IMAD.WIDE.U32 R82, R203, 0x10, R82 ;  /* 0x00000010cb522825 */ /* 0x001fe200078e0052 */
[----:B------:R-:W-:Y:S02]  /*3710*/  @P2 PRMT R70, R104, 0x7610, R70 ;  /* 0x0000761068462816 */ /* 0x000fe40000000046 */
[----:B------:R-:W-:Y:S01]  /*3720*/  @P2 PRMT R69, R102, 0x7610, R69 ;  /* 0x0000761066452816 */ /* 0x000fe20000000045 */
[----:B-1----:R-:W0:Y:S01]  /*3730*/  @P1 LDC.64 R78, c[0x0][0x308] ;  /* 0x0000c200ff4e1b82 */ /* 0x002e220000000a00 */
[----:B------:R-:W-:Y:S02]  /*3740*/  @P2 PRMT R68, R98, 0x7610, R68 ;  /* 0x0000761062442816 */ /* 0x000fe40000000044 */
[----:B------:R-:W-:-:S02]  /*3750*/  @P1 F2FP.BF16.F32.PACK_AB R96, RZ, R99 ;  /* 0x00000063ff60123e */ /* 0x000fc400000010ff */
[----:B------:R-:W-:Y:S02]  /*3760*/  @P1 F2FP.BF16.F32.PACK_AB R88, RZ, R95 ;  /* 0x0000005fff58123e */ /* 0x000fe400000010ff */
[----:B------:R-:W-:Y:S01]  /*3770*/  @P1 F2FP.BF16.F32.PACK_AB R86, RZ, R93 ;  /* 0x0000005dff56123e */ /* 0x000fe200000010ff */
[----:B------:R-:W1:Y:S01]  /*3780*/  @P2 LDC.64 R76, c[0x0][0x300] ;  /* 0x0000c000ff4c2b82 */ /* 0x000e620000000a00 */
[----:B------:R-:W-:Y:S02]  /*3790*/  @P1 F2FP.BF16.F32.PACK_AB R84, RZ, R90 ;  /* 0x0000005aff54123e */ /* 0x000fe400000010ff */
[----:B------:R-:W-:Y:S02]  /*37a0*/  @P2 PRMT R71, R71, 0x5410, R106 ;  /* 0x0000541047472816 */ /* 0x000fe4000000006a */
[----:B------:R-:W-:Y:S02]  /*37b0*/  @P2 PRMT R70, R70, 0x5410, R103 ;  /* 0x0000541046462816 */ /* 0x000fe40000000067 */
[----:B------:R-:W-:-:S02]  /*37c0*/  @P2 PRMT R69, R69, 0x5410, R101 ;  /* 0x0000541045452816 */ /* 0x000fc40000000065 */
[----:B------:R-:W-:Y:S02]  /*37d0*/  @P2 PRMT R68, R68, 0x5410, R100 ;  /* 0x0000541044442816 */ /* 0x000fe40000000064 */
[----:B------:R-:W-:Y:S02]  /*37e0*/  @P2 F2FP.BF16.F32.PACK_AB R212, RZ, R99 ;  /* 0x00000063ffd4223e */ /* 0x000fe400000010ff */
[----:B------:R-:W-:Y:S01]  /*37f0*/  @P2 F2FP.BF16.F32.PACK_AB R210, RZ, R95 ;  /* 0x0000005fffd2223e */ /* 0x000fe200000010ff */
[----:B------:R2:W-:Y:S01]  /*3800*/  @P2 STG.E.128 desc[UR6][R82.64], R68 ;  /* 0x0000004452002986 */ /* 0x0005e2000c101d06 */
[----:B------:R-:W-:Y:S01]  /*3810*/  @P2 F2FP.BF16.F32.PACK_AB R208, RZ, R93 ;  /* 0x0000005dffd0223e */ /* 0x000fe200000010ff */
[----:B0-----:R-:W-:Y:S01]  /*3820*/  @P1 IMAD.WIDE.U32 R78, R205, 0x10, R78 ;  /* 0x00000010cd4e1825 */ /* 0x001fe200078e004e */
[----:B------:R-:W-:Y:S02]  /*3830*/  @P2 F2FP.BF16.F32.PACK_AB R107, RZ, R90 ;  /* 0x0000005aff6b223e */ /* 0x000fe400000010ff */
[----:B------:R-:W-:-:S02]  /*3840*/  @P1 F2FP.BF16.F32.PACK_AB R97, RZ, R206 ;  /* 0x000000ceff61123e */ /* 0x000fc400000010ff */
[----:B------:R-:W-:Y:S02]  /*3850*/  @P1 F2FP.BF16.F32.PACK_AB R89, RZ, R94 ;  /* 0x0000005eff59123e */ /* 0x000fe400000010ff */
[----:B------:R-:W-:Y:S01]  /*3860*/  @P1 F2FP.BF16.F32.PACK_AB R87, RZ, R92 ;  /* 0x0000005cff57123e */ /* 0x000fe200000010ff */
[----:B-1----:R-:W-:Y:S01]  /*3870*/  @P2 IMAD.WIDE.U32 R76, R205, 0x10, R76 ;  /* 0x00000010cd4c2825 */ /* 0x002fe200078e004c */
[----:B------:R-:W-:Y:S02]  /*3880*/  @P1 F2FP.BF16.F32.PACK_AB R85, RZ, R91 ;  /* 0x0000005bff55123e */ /* 0x000fe400000010ff */
[----:B------:R-:W-:Y:S02]  /*3890*/  @P1 PRMT R67, R96, 0x7610, R67 ;  /* 0x0000761060431816 */ /* 0x000fe40000000043 */
[----:B------:R-:W-:Y:S02]  /*38a0*/  @P1 PRMT R66, R88, 0x7610, R66 ;  /* 0x0000761058421816 */ /* 0x000fe40000000042 */
[----:B------:R-:W-:-:S02]  /*38b0*/  @P1 PRMT R65, R86, 0x7610, R65 ;  /* 0x0000761056411816 */ /* 0x000fc40000000041 */
[----:B------:R-:W-:Y:S02]  /*38c0*/  @P1 PRMT R64, R84, 0x7610, R64 ;  /* 0x0000761054401816 */ /* 0x000fe40000000040 */
[----:B------:R-:W-:Y:S02]  /*38d0*/  @P2 F2FP.BF16.F32.PACK_AB R213, RZ, R206 ;  /* 0x000000ceffd5223e */ /* 0x000fe400000010ff */
[----:B------:R-:W-:Y:S02]  /*38e0*/  @P2 F2FP.BF16.F32.PACK_AB R211, RZ, R94 ;  /* 0x0000005effd3223e */ /* 0x000fe400000010ff */
[----:B------:R-:W-:Y:S02]  /*38f0*/  @P2 F2FP.BF16.F32.PACK_AB R209, RZ, R92 ;  /* 0x0000005cffd1223e */ /* 0x000fe400000010ff */
[----:B------:R-:W-:Y:S02]  /*3900*/  @P2 F2FP.BF16.F32.PACK_AB R207, RZ, R91 ;  /* 0x0000005bffcf223e */ /* 0x000fe400000010ff */
[----:B--2---:R-:W-:-:S02]  /*3910*/  @P2 PRMT R71, R212, 0x7610, R71 ;  /* 0x00007610d4472816 */ /* 0x004fc40000000047 */
[----:B------:R-:W-:Y:S02]  /*3920*/  @P2 PRMT R70, R210, 0x7610, R70 ;  /* 0x00007610d2462816 */ /* 0x000fe40000000046 */
[----:B------:R-:W-:Y:S02]  /*3930*/  @P2 PRMT R69, R208, 0x7610, R69 ;  /* 0x00007610d0452816 */ /* 0x000fe40000000045 */
[----:B------:R-:W-:Y:S02]  /*3940*/  @P2 PRMT R68, R107, 0x7610, R68 ;  /* 0x000076106b442816 */ /* 0x000fe40000000044 */
[----:B------:R-:W-:Y:S02]  /*3950*/  @P1 PRMT R67, R67, 0x5410, R97 ;  /* 0x0000541043431816 */ /* 0x000fe40000000061 */
[----:B------:R-:W-:Y:S02]  /*3960*/  @P1 PRMT R66, R66, 0x5410, R89 ;  /* 0x0000541042421816 */ /* 0x000fe40000000059 */
[----:B------:R-:W-:-:S02]  /*3970*/  @P1 PRMT R65, R65, 0x5410, R87 ;  /* 0x0000541041411816 */ /* 0x000fc40000000057 */
[----:B------:R-:W-:Y:S02]  /*3980*/  @P1 PRMT R64, R64, 0x5410, R85 ;  /* 0x0000541040401816 */ /* 0x000fe40000000055 */
[----:B------:R-:W-:Y:S02]  /*3990*/  F2FP.BF16.F32.PACK_AB R75, R206, R99 ;  /* 0x00000063ce4b723e */ /* 0x000fe400000010ff */
[----:B------:R-:W-:Y:S01]  /*39a0*/  F2FP.BF16.F32.PACK_AB R74, R94, R95 ;  /* 0x0000005f5e4a723e */ /* 0x000fe200000010ff */
[----:B------:R0:W-:Y:S01]  /*39b0*/  @P1 STG.E.128 desc[UR6][R78.64], R64 ;  /* 0x000000404e001986 */ /* 0x0001e2000c101d06 */
[----:B------:R-:W-:Y:S02]  /*39c0*/  F2FP.BF16.F32.PACK_AB R73, R92, R93 ;  /* 0x0000005d5c49723e */ /* 0x000fe400000010ff */
[----:B------:R-:W-:Y:S02]  /*39d0*/  F2FP.BF16.F32.PACK_AB R72, R91, R90 ;  /* 0x0000005a5b48723e */ /* 0x000fe400000010ff */
[----:B------:R-:W-:-:S02]  /*39e0*/  @P2 PRMT R71, R71, 0x5410, R213 ;  /* 0x0000541047472816 */ /* 0x000fc400000000d5 */
[----:B------:R-:W-:Y:S01]  /*39f0*/  @P2 PRMT R70, R70, 0x5410, R211 ;  /* 0x0000541046462816 */ /* 0x000fe200000000d3 */
[----:B------:R0:W-:Y:S01]  /*3a00*/  STG.E.128 desc[UR6][R80.64], R72 ;  /* 0x0000004850007986 */ /* 0x0001e2000c101d06 */
[----:B------:R-:W-:Y:S02]  /*3a10*/  @P2 PRMT R69, R69, 0x5410, R209 ;  /* 0x0000541045452816 */ /* 0x000fe400000000d1 */
[----:B------:R-:W-:Y:S02]  /*3a20*/  @P2 PRMT R68, R68, 0x5410, R207 ;  /* 0x0000541044442816 */ /* 0x000fe400000000cf */
[----:B------:R-:W-:-:S03]  /*3a30*/  SEL R208, RZ, 0x1, P4 ;  /* 0x00000001ffd07807 */ /* 0x000fc60002000000 */
[----:B------:R0:W-:Y:S01]  /*3a40*/  @P2 STG.E.128 desc[UR6][R76.64], R68 ;  /* 0x000000444c002986 */ /* 0x0001e2000c101d06 */
[----:B------:R-:W-:Y:S05]  /*3a50*/  @!P3 BRA `(.L_x_35) ;  /* 0xffffffd00094b947 */ /* 0x000fea000383ffff */
[----:B------:R-:W-:Y:S01]  /*3a60*/  IMAD.MOV.U32 R86, RZ, RZ, R111 ;  /* 0x000000ffff567224 */ /* 0x000fe200078e006f */
[----:B------:R-:W-:Y:S01]  /*3a70*/  MOV R90, R110 ;  /* 0x0000006e005a7202 */ /* 0x000fe20000000f00 */
[----:B------:R-:W-:Y:S01]  /*3a80*/  IMAD.MOV.U32 R110, RZ, RZ, R5 ;  /* 0x000000ffff6e7224 */ /* 0x000fe200078e0005 */
[----:B------:R-:W-:Y:S01]  /*3a90*/  MOV R87, R51 ;  /* 0x0000003300577202 */ /* 0x000fe20000000f00 */
[----:B------:R-:W-:Y:S01]  /*3aa0*/  IMAD.MOV.U32 R107, RZ, RZ, R23 ;  /* 0x000000ffff6b7224 */ /* 0x000fe200078e0017 */
[----:B------:R-:W-:Y:S01]  /*3ab0*/  MOV R91, R50 ;  /* 0x00000032005b7202 */ /* 0x000fe20000000f00 */
[----:B0-----:R-:W-:Y:S01]  /*3ac0*/  IMAD.MOV.U32 R75, RZ, RZ, R108 ;  /* 0x000000ffff4b7224 */ /* 0x001fe200078e006c */
[----:B------:R-:W-:Y:S01]  /*3ad0*/  MOV R104, R24 ;  /* 0x0000001800687202 */ /* 0x000fe20000000f00 */
[----:B------:R-:W-:Y:S01]  /*3ae0*/  IMAD.MOV.U32 R100, RZ, RZ, R36 ;  /* 0x000000ffff647224 */ /* 0x000fe200078e0024 */
        /* <DEDUP_REMOVED lines=46> */
[----:B------:R-:W-:-:S02]  /*3dd0*/  MOV R68, R136 ;  /* 0x0000008800447202 */ /* 0x000fc40000000f00 */
[----:B------:R-:W-:Y:S02]  /*3de0*/  MOV R92, R134 ;  /* 0x00000086005c7202 */ /* 0x000fe40000000f00 */
[----:B------:R-:W-:Y:S02]  /*3df0*/  MOV R57, R133 ;  /* 0x0000008500397202 */ /* 0x000fe40000000f00 */
[----:B------:R-:W-:Y:S02]  /*3e00*/  MOV R81, R131 ;  /* 0x0000008300517202 */ /* 0x000fe40000000f00 */
[----:B------:R-:W-:Y:S02]  /*3e10*/  MOV R93, R130 ;  /* 0x00000082005d7202 */ /* 0x000fe40000000f00 */
[----:B------:R-:W-:Y:S02]  /*3e20*/  MOV R70, R128 ;  /* 0x0000008000467202 */ /* 0x000fe40000000f00 */
        /* <DEDUP_REMOVED lines=20> */
[----:B------:R-:W-:-:S07]  /*3f70*/  MOV R19, R15 ;  /* 0x0000000f00137202 */ /* 0x000fce0000000f00 */
.L_x_32:
[----:B------:R-:W0:Y:S01]  /*3f80*/  S2UR UR4, SR_CTAID.X ;  /* 0x00000000000479c3 */ /* 0x000e220000002500 */
[----:B------:R-:W-:-:S07]  /*3f90*/  LOP3.LUT R15, R0, 0xff, RZ, 0xc0, !PT ;  /* 0x000000ff000f7812 */ /* 0x000fce00078ec0ff */
[----:B------:R-:W1:Y:S08]  /*3fa0*/  LDC.64 R2, c[0x0][0x2d0] ;  /* 0x0000b400ff027b82 */ /* 0x000e700000000a00 */
[----:B------:R-:W2:Y:S08]  /*3fb0*/  LDC.64 R8, c[0x0][0x2d8] ;  /* 0x0000b600ff087b82 */ /* 0x000eb00000000a00 */
[----:B------:R-:W3:Y:S01]  /*3fc0*/  LDC.64 R10, c[0x0][0x2e0] ;  /* 0x0000b800ff0a7b82 */ /* 0x000ee20000000a00 */
[----:B0-----:R-:W-:Y:S01]  /*3fd0*/  LEA.HI R14, R0, UR4, RZ, 0x18 ;  /* 0x00000004000e7c11 */ /* 0x001fe2000f8fc0ff */
[----:B------:R-:W-:-:S04]  /*3fe0*/  ULDC UR4, c[0x0][0x218] ;  /* 0x0000860000047ab9 */ /* 0x000fc80000000800 */
[----:B------:R-:W-:Y:S02]  /*3ff0*/  IMAD R14, R14, UR4, RZ ;  /* 0x000000040e0e7c24 */ /* 0x000fe4000f8e02ff */
[----:B------:R-:W0:Y:S03]  /*4000*/  LDC.64 R12, c[0x0][0x2e8] ;  /* 0x0000ba00ff0c7b82 */ /* 0x000e260000000a00 */
[----:B------:R-:W-:-:S05]  /*4010*/  LEA.HI R15, R14, R15, RZ, 0x1d ;  /* 0x0000000f0e0f7211 */ /* 0x000fca00078fe8ff */
[----:B-1----:R-:W-:-:S04]  /*4020*/  IMAD.WIDE.U32 R2, R15, 0x20, R2 ;  /* 0x000000200f027825 */ /* 0x002fc800078e0002 */
[C---:B--2---:R-:W-:Y:S01]  /*4030*/  IMAD.WIDE.U32 R8, R15.reuse, 0x20, R8 ;  /* 0x000000200f087825 */ /* 0x044fe200078e0008 */
[----:B------:R-:W-:Y:S03]  /*4040*/  STG.E.128 desc[UR6][R2.64], R64 ;  /* 0x0000004002007986 */ /* 0x000fe6000c101d06 */
[C---:B---3--:R-:W-:Y:S01]  /*4050*/  IMAD.WIDE.U32 R10, R15.reuse, 0x20, R10 ;  /* 0x000000200f0a7825 */ /* 0x048fe200078e000a */
[----:B------:R-:W-:Y:S04]  /*4060*/  STG.E.128 desc[UR6][R2.64+0x10], R68 ;  /* 0x0000104402007986 */ /* 0x000fe8000c101d06 */
[----:B------:R-:W-:Y:S01]  /*4070*/  STG.E.128 desc[UR6][R8.64], R52 ;  /* 0x0000003408007986 */ /* 0x000fe2000c101d06 */
[----:B0-----:R-:W-:-:S03]  /*4080*/  IMAD.WIDE.U32 R12, R15, 0x20, R12 ;  /* 0x000000200f0c7825 */ /* 0x001fc600078e000c */
[----:B------:R-:W-:Y:S04]  /*4090*/  STG.E.128 desc[UR6][R8.64+0x10], R56 ;  /* 0x0000103808007986 */ /* 0x000fe8000c101d06 */
        /* <DEDUP_REMOVED lines=19> */
[----:B------:R-:W-:Y:S01]  /*41d0*/  STG.E.128 desc[UR6][R12.64+0x4010], R16 ;  /* 0x004010100c007986 */ /* 0x000fe2000c101d06 */
[----:B------:R-:W-:Y:S05]  /*41e0*/  EXIT ;  /* 0x000000000000794d */ /* 0x000fea0003800000 */
.L_x_33:
[----:B------:R-:W-:Y:S01]  /*41f0*/  HFMA2.MMA R82, -RZ, RZ, 0, 9.5367431640625e-07 ;  /* 0x00000010ff527435 */ /* 0x000fe200000001ff */
[----:B------:R-:W-:Y:S01]  /*4200*/  MOV R83, R72 ;  /* 0x0000004800537202 */ /* 0x000fe20000000f00 */
[----:B------:R-:W-:Y:S01]  /*4210*/  IMAD.MOV.U32 R80, RZ, RZ, -0x1 ;  /* 0xffffffffff507424 */ /* 0x000fe200078e00ff */
[----:B------:R-:W-:-:S08]  /*4220*/  MOV R85, 0x1f ;  /* 0x0000001f00557802 */ /* 0x000fd00000000f00 */
[----:B-----5:R-:W-:Y:S05]  /*4230*/  WARPSYNC.COLLECTIVE R80, `(.L_x_36) ;  /* 0x0000000050087348 */ /* 0x020fea0003c00000 */
[----:B------:R0:W1:Y:S02]  /*4240*/  SHFL.DOWN P4, R81, R83, R82, R85 ;  /* 0x0800005253517389 */ /* 0x0000640000080055 */
[----:B01---5:R-:W-:Y:S01]  /*4250*/  ENDCOLLECTIVE ;  /* 0x000000000000791b */ /* 0x023fe20003800000 */
.L_x_36:
[----:B------:R-:W-:Y:S02]  /*4260*/  MOV R83, R74 ;  /* 0x0000004a00537202 */ /* 0x000fe40000000f00 */
[----:B------:R-:W-:-:S07]  /*4270*/  MOV R73, R81 ;  /* 0x0000005100497202 */ /* 0x000fce0000000f00 */
[----:B------:R-:W-:Y:S05]  /*4280*/  WARPSYNC.COLLECTIVE R80, `(.L_x_37) ;  /* 0x0000000050087348 */ /* 0x000fea0003c00000 */
[----:B------:R0:W1:Y:S02]  /*4290*/  SHFL.DOWN P4, R81, R83, R82, R85 ;  /* 0x0800005253517389 */ /* 0x0000640000080055 */
[----:B01----:R-:W-:Y:S01]  /*42a0*/  ENDCOLLECTIVE ;  /* 0x000000000000791b */ /* 0x003fe20003800000 */
.L_x_37:
[----:B------:R-:W-:Y:S01]  /*42b0*/  FADD.FTZ R73, R72, R73 ;  /* 0x0000004948497221 */ /* 0x000fe20000010000 */
[----:B------:R-:W-:-:S03]  /*42c0*/  HFMA2.MMA R82, -RZ, RZ, 0, 4.76837158203125e-07 ;  /* 0x00000008ff527435 */ /* 0x000fc600000001ff */
[----:B------:R-:W-:Y:S01]  /*42d0*/  IMAD.MOV.U32 R83, RZ, RZ, R73 ;  /* 0x000000ffff537224 */ /* 0x000fe200078e0049 */
[----:B------:R-:W-:-:S07]  /*42e0*/  MOV R75, R81 ;  /* 0x00000051004b7202 */ /* 0x000fce0000000f00 */
[----:B------:R-:W-:Y:S05]  /*42f0*/  WARPSYNC.COLLECTIVE R80, `(.L_x_38) ;  /* 0x0000000050087348 */ /* 0x000fea0003c00000 */
[----:B------:R0:W1:Y:S02]  /*4300*/  SHFL.DOWN P4, R81, R83, R82, R85 ;  /* 0x0800005253517389 */ /* 0x0000640000080055 */
[----:B01----:R-:W-:Y:S01]  /*4310*/  ENDCOLLECTIVE ;  /* 0x000000000000791b */ /* 0x003fe20003800000 */
.L_x_38:
[----:B------:R-:W-:-:S05]  /*4320*/  FADD.FTZ R75, R74, R75 ;  /* 0x0000004b4a4b7221 */ /* 0x000fca0000010000 */
[----:B------:R-:W-:Y:S02]  /*4330*/  MOV R83, R75 ;  /* 0x0000004b00537202 */ /* 0x000fe40000000f00 */
[----:B------:R-:W-:-:S07]  /*4340*/  MOV R76, R81 ;  /* 0x00000051004c7202 */ /* 0x000fce0000000f00 */
[----:B------:R-:W-:Y:S05]  /*4350*/  WARPSYNC.COLLECTIVE R80, `(.L_x_39) ;  /* 0x0000000050087348 */ /* 0x000fea0003c00000 */
[----:B------:R0:W1:Y:S02]  /*4360*/  SHFL.DOWN P4, R81, R83, R82, R85 ;  /* 0x0800005253517389 */ /* 0x0000640000080055 */
[----:B01----:R-:W-:Y:S01]  /*4370*/  ENDCOLLECTIVE ;  /* 0x000000000000791b */ /* 0x003fe20003800000 */
.L_x_39:
[----:B------:R-:W-:Y:S01]  /*4380*/  FADD.FTZ R76, R73, R76 ;  /* 0x0000004c494c7221 */ /* 0x000fe20000010000 */
[----:B------:R-:W-:-:S04]  /*4390*/  HFMA2.MMA R82, -RZ, RZ, 0, 2.384185791015625e-07 ;  /* 0x00000004ff527435 */ /* 0x000fc800000001ff */
[----:B------:R-:W-:Y:S01]  /*43a0*/  MOV R83, R76 ;  /* 0x0000004c00537202 */ /* 0x000fe20000000f00 */
[----:B------:R-:W-:-:S07]  /*43b0*/  IMAD.MOV.U32 R78, RZ, RZ, R81 ;  /* 0x000000ffff4e7224 */ /* 0x000fce00078e0051 */
[----:B------:R-:W-:Y:S05]  /*43c0*/  WARPSYNC.COLLECTIVE R80, `(.L_x_40) ;  /* 0x0000000050087348 */ /* 0x000fea0003c00000 */
[----:B------:R0:W1:Y:S02]  /*43d0*/  SHFL.DOWN P4, R81, R83, R82, R85 ;  /* 0x0800005253517389 */ /* 0x0000640000080055 */
[----:B01----:R-:W-:Y:S01]  /*43e0*/  ENDCOLLECTIVE ;  /* 0x000000000000791b */ /* 0x003fe20003800000 */
.L_x_40:
[----:B------:R-:W-:-:S04]  /*43f0*/  FADD.FTZ R78, R75, R78 ;  /* 0x0000004e4b4e7221 */ /* 0x000fc80000010000 */
[----:B------:R-:W-:Y:S01]  /*4400*/  IMAD.MOV.U32 R83, RZ, RZ, R78 ;  /* 0x000000ffff537224 */ /* 0x000fe200078e004e */
[----:B------:R-:W-:-:S07]  /*4410*/  MOV R77, R81 ;  /* 0x00000051004d7202 */ /* 0x000fce0000000f00 */
[----:B------:R-:W-:Y:S05]  /*4420*/  WARPSYNC.COLLECTIVE R80, `(.L_x_41) ;  /* 0x0000000050087348 */ /* 0x000fea0003c00000 */
[----:B------:R0:W1:Y:S02]  /*4430*/  SHFL.DOWN P4, R81, R83, R82, R85 ;  /* 0x0800005253517389 */ /* 0x0000640000080055 */
[----:B01----:R-:W-:Y:S01]  /*4440*/  ENDCOLLECTIVE ;  /* 0x000000000000791b */ /* 0x003fe20003800000 */
.L_x_41:
[----:B------:R-:W-:Y:S01]  /*4450*/  FADD.FTZ R77, R76, R77 ;  /* 0x0000004d4c4d7221 */ /* 0x000fe20000010000 */
[----:B------:R-:W-:-:S04]  /*4460*/  HFMA2.MMA R82, -RZ, RZ, 0, 1.1920928955078125e-07 ;  /* 0x00000002ff527435 */ /* 0x000fc800000001ff */
[----:B------:R-:W-:Y:S02]  /*4470*/  MOV R83, R77 ;  /* 0x0000004d00537202 */ /* 0x000fe40000000f00 */
[----:B------:R-:W-:-:S07]  /*4480*/  MOV R79, R81 ;  /* 0x00000051004f7202 */ /* 0x000fce0000000f00 */
[----:B------:R-:W-:Y:S05]  /*4490*/  WARPSYNC.COLLECTIVE R80, `(.L_x_42) ;  /* 0x0000000050087348 */ /* 0x000fea0003c00000 */
[----:B------:R0:W1:Y:S02]  /*44a0*/  SHFL.DOWN P4, R81, R83, R82, R85 ;  /* 0x0800005253517389 */ /* 0x0000640000080055 */
[----:B01----:R-:W-:Y:S01]  /*44b0*/  ENDCOLLECTIVE ;  /* 0x000000000000791b */ /* 0x003fe20003800000 */
.L_x_42:
[----:B------:R-:W-:-:S05]  /*44c0*/  FADD.FTZ R79, R78, R79 ;  /* 0x0000004f4e4f7221 */ /* 0x000fca0000010000 */
[----:B------:R-:W-:Y:S01]  /*44d0*/  MOV R83, R79 ;  /* 0x0000004f00537202 */ /* 0x000fe20000000f00 */
[----:B------:R-:W-:-:S07]  /*44e0*/  IMAD.MOV.U32 R72, RZ, RZ, R81 ;  /* 0x000000ffff487224 */ /* 0x000fce00078e0051 */
[----:B------:R-:W-:Y:S05]  /*44f0*/  WARPSYNC.COLLECTIVE R80, `(.L_x_43) ;  /* 0x0000000050087348 */ /* 0x000fea0003c00000 */
[----:B------:R0:W1:Y:S02]  /*4500*/  SHFL.DOWN P4, R81, R83, R82, R85 ;  /* 0x0800005253517389 */ /* 0x0000640000080055 */
[----:B01----:R-:W-:Y:S01]  /*4510*/  ENDCOLLECTIVE ;  /* 0x000000000000791b */ /* 0x003fe20003800000 */
.L_x_43:
[----:B------:R-:W-:-:S05]  /*4520*/  FADD.FTZ R72, R77, R72 ;  /* 0x000000484d487221 */ /* 0x000fca0000010000 */
[----:B------:R-:W-:Y:S01]  /*4530*/  MOV R83, R72 ;  /* 0x0000004800537202 */ /* 0x000fe20000000f00 */
[----:B------:R-:W-:Y:S01]  /*4540*/  IMAD.MOV.U32 R82, RZ, RZ, 0x1 ;  /* 0x00000001ff527424 */ /* 0x000fe200078e00ff */
[----:B------:R-:W-:-:S07]  /*4550*/  MOV R74, R81 ;  /* 0x00000051004a7202 */ /* 0x000fce0000000f00 */
[----:B------:R-:W-:Y:S05]  /*4560*/  WARPSYNC.COLLECTIVE R80, `(.L_x_44) ;  /* 0x0000000050087348 */ /* 0x000fea0003c00000 */
[----:B------:R0:W1:Y:S02]  /*4570*/  SHFL.DOWN P4, R81, R83, R82, R85 ;  /* 0x0800005253517389 */ /* 0x0000640000080055 */
[----:B01----:R-:W-:Y:S01]  /*4580*/  ENDCOLLECTIVE ;  /* 0x000000000000791b */ /* 0x003fe20003800000 */
.L_x_44:
[----:B------:R-:W-:-:S05]  /*4590*/  FADD.FTZ R73, R79, R74 ;  /* 0x0000004a4f497221 */ /* 0x000fca0000010000 */
[----:B------:R-:W-:Y:S02]  /*45a0*/  MOV R83, R73 ;  /* 0x0000004900537202 */ /* 0x000fe40000000f00 */
[----:B------:R-:W-:-:S07]  /*45b0*/  MOV R75, R81 ;  /* 0x00000051004b7202 */ /* 0x000fce0000000f00 */
[----:B------:R-:W-:Y:S05]  /*45c0*/  WARPSYNC.COLLECTIVE R80, `(.L_x_45) ;  /* 0x0000000050087348 */ /* 0x000fea0003c00000 */
[----:B------:R0:W1:Y:S02]  /*45d0*/  SHFL.DOWN P4, R81, R83, R82, R85 ;  /* 0x0800005253517389 */ /* 0x0000640000080055 */
[----:B01----:R-:W-:Y:S01]  /*45e0*/  ENDCOLLECTIVE ;  /* 0x000000000000791b */ /* 0x003fe20003800000 */
.L_x_45:
[----:B------:R-:W-:Y:S01]  /*45f0*/  MOV R74, R81 ;  /* 0x00000051004a7202 */ /* 0x000fe20000000f00 */
[----:B------:R-:W-:Y:S06]  /*4600*/  BRA `(.L_x_46) ;  /* 0xffffffe000247947 */ /* 0x000fec000383ffff */
.L_x_47:
        /* <DEDUP_REMOVED lines=15> */
.L_x_3215:


//--------------------- .text._ZN10layer_norm31ln_parallel_residual_bwd_kernelINS_13Kernel_traitsI13__nv_bfloat16S2_S2_S2_fjLj6144ELj1ELj1ELj8ELj16ENS_18Kernel_traits_baseILj6144ES2_S2_S2_S2_fjLj256EEEEELb0ELb1ELb0EEEvNS_9BwdParamsE --------------------------
	.section	.text._ZN10layer_norm31ln_parallel_residual_bwd_kernelINS_13Kernel_traitsI13__nv_bfloat16S2_S2_S2_fjLj6144ELj1ELj1ELj8ELj16ENS_18Kernel_traits_baseILj6144ES2_S2_S2_S2_fjLj256EEEEELb0ELb1ELb0EEEvNS_9BwdParamsE,"ax",@progbits
	.align	128
        .global         _ZN10layer_norm31ln_parallel_residual_bwd_kernelINS_13Kernel_traitsI13__nv_bfloat16S2_S2_S2_fjLj6144ELj1ELj1ELj8ELj16ENS_18Kernel_traits_baseILj6144ES2_S2_S2_S2_fjLj256EEEEELb0ELb1ELb0EEEvNS_9BwdParamsE
        .type           _ZN10layer_norm31ln_parallel_residual_bwd_kernelINS_13Kernel_traitsI13__nv_bfloat16S2_S2_S2_fjLj6144ELj1ELj1ELj8ELj16ENS_18Kernel_traits_baseILj6144ES2_S2_S2_S2_fjLj256EEEEELb0ELb1ELb0EEEvNS_9BwdParamsE,@function
        .size           _ZN10layer_norm31ln_parallel_residual_bwd_kernelINS_13Kernel_traitsI13__nv_bfloat16S2_S2_S2_fjLj6144ELj1ELj1ELj8ELj16ENS_18Kernel_traits_baseILj6144ES2_S2_S2_S2_fjLj256EEEEELb0ELb1ELb0EEEvNS_9BwdParamsE,(.L_x_3216 - _ZN10layer_norm31ln_parallel_residual_bwd_kernelINS_13Kernel_traitsI13__nv_bfloat16S2_S2_S2_fjLj6144ELj1ELj1ELj8ELj16ENS_18Kernel_traits_baseILj6144ES2_S2_S2_S2_fjLj256EEEEELb0ELb1ELb0EEEvNS_9BwdParamsE)
        .other          _ZN10layer_norm31ln_parallel_residual_bwd_kernelINS_13Kernel_traitsI13__nv_bfloat16S2_S2_S2_fjLj6144ELj1ELj1ELj8ELj16ENS_18Kernel_traits_baseILj6144ES2_S2_S2_S2_fjLj256EEEEELb0ELb1ELb0EEEvNS_9BwdParamsE,@"STO_CUDA_ENTRY STV_DEFAULT"
_ZN10layer_norm31ln_parallel_residual_bwd_kernelINS_13Kernel_traitsI13__nv_bfloat16S2_S2_S2_fjLj6144ELj1ELj1ELj8ELj16ENS_18Kernel_traits_baseILj6144ES2_S2_S2_S2_fjLj256EEEEELb0ELb1ELb0EEEvNS_9BwdParamsE:
.text._ZN10layer_norm31ln_parallel_residual_bwd_kernelINS_13Kernel_traitsI13__nv_bfloat16S2_S2_S2_fjLj6144ELj1ELj1ELj8ELj16ENS_18Kernel_traits_baseILj6144ES2_S2_S2_S2_fjLj256EEEEELb0ELb1ELb0EEEvNS_9BwdParamsE:
        /* <DEDUP_REMOVED lines=9> */
[----:B------:R-:W-:Y:S01]  /*0090*/  ULDC.U8 UR15, c[0x0][0x2a0] ;  /* 0x0000a800000f7ab9 */ /* 0x000fe20000000000 */
[----:B------:R-:W-:Y:S01]  /*00a0*/  ULDC UR14, c[0x0][0x290] ;  /* 0x0000a400000e7ab9 */ /* 0x000fe20000000800 */
[----:B------:R-:W-:Y:S01]  /*00b0*/  ULDC.64 UR10, c[0x0][0x2c8] ;  /* 0x0000b200000a7ab9 */ /* 0x000fe20000000a00 */
[----:B------:R-:W-:Y:S01]  /*00c0*/  LEA.HI R3, R3, R108, RZ, 0x3 ;  /* 0x0000006c03037211 */ /* 0x000fe200078f18ff */
[----:B------:R-:W-:Y:S01]  /*00d0*/  ULDC.64 UR12, c[0x0][0x238] ;  /* 0x00008e00000c7ab9 */ /* 0x000fe20000000a00 */
[----:B------:R-:W-:Y:S01]  /*00e0*/  ULDC.64 UR16, c[0x0][0x308] ;  /* 0x0000c20000107ab9 */ /* 0x000fe20000000a00 */
[----:B------:R-:W-:Y:S01]  /*00f0*/  ULDC.64 UR18, c[0x0][0x300] ;  /* 0x0000c00000127ab9 */ /* 0x000fe20000000a00 */
[----:B------:R-:W-:Y:S01]  /*0100*/  ULDC.64 UR8, c[0x0][0x210] ;  /* 0x0000840000087ab9 */ /* 0x000fe20000000a00 */
[----:B0-----:R-:W-:-:S04]  /*0110*/  LOP3.LUT R0, R158, 0xff, RZ, 0xc, !PT ;  /* 0x000000ff9e007812 */ /* 0x001fc800078e0cff */
[----:B------:R-:W-:-:S04]  /*0120*/  LEA.HI.SX32 R0, R3, R0, 0x1d ;  /* 0x0000000003007211 */ /* 0x000fc800078feaff */
[C---:B------:R-:W-:Y:S02]  /*0130*/  LOP3.LUT P1, RZ, R0.reuse, 0xffffff00, RZ, 0xc0, !PT ;  /* 0xffffff0000ff7812 */ /* 0x040fe4000782c0ff */
[C---:B------:R-:W-:Y:S02]  /*0140*/  ISETP.GE.U32.AND P2, PT, R0.reuse, 0x200, PT ;  /* 0x000002000000780c */ /* 0x040fe40003f46070 */
[----:B------:R-:W-:Y:S02]  /*0150*/  ISETP.GE.U32.AND P3, PT, R0, 0x300, PT ;  /* 0x000003000000780c */ /* 0x000fe40003f66070 */
[----:B------:R-:W-:-:S04]  /*0160*/  LOP3.LUT R0, R158, 0xff, RZ, 0xc0, !PT ;  /* 0x000000ff9e007812 */ /* 0x000fc800078ec0ff */
[----:B------:R-:W-:-:S03]  /*0170*/  MOV R11, R0 ;  /* 0x00000000000b7202 */ /* 0x000fc60000000f00 */
[----:B------:R-:W0:Y:S08]  /*0180*/  @P1 LDC.64 R2, c[0x0][0x260] ;  /* 0x00009800ff021b82 */ /* 0x000e300000000a00 */
[----:B------:R-:W2:Y:S08]  /*0190*/  @P2 LDC.64 R4, c[0x0][0x260] ;  /* 0x00009800ff042b82 */ /* 0x000eb00000000a00 */
[----:B------:R-:W3:Y:S01]  /*01a0*/  @P3 LDC.64 R8, c[0x0][0x260] ;  /* 0x00009800ff083b82 */ /* 0x000ee20000000a00 */
[C---:B0-----:R-:W-:Y:S01]  /*01b0*/  @P1 IMAD.WIDE.U32 R2, R11.reuse, 0x10, R2 ;  /* 0x000000100b021825 */ /* 0x041fe200078e0002 */
[----:B------:R-:W-:-:S04]  /*01c0*/  @P1 LOP3.LUT R11, R11, 0x100, RZ, 0xfc, !PT ;  /* 0x000001000b0b1812 */ /* 0x000fc800078efcff */
[----:B------:R0:W5:Y:S01]  /*01d0*/  @P1 LDG.E.128 R56, desc[UR4][R2.64] ;  /* 0x0000000402381981 */ /* 0x000162000c1e1d00 */
[----:B--2---:R-:W-:-:S04]  /*01e0*/  @P2 IMAD.WIDE.U32 R6, R11, 0x10, R4 ;  /* 0x000000100b062825 */ /* 0x004fc800078e0004 */
[----:B------:R-:W-:Y:S01]  /*01f0*/  @P2 VIADD R11, R11, 0x100 ;  /* 0x000001000b0b2836 */ /* 0x000fe20000000000 */
[----:B------:R0:W5:Y:S03]  /*0200*/  @P2 LDG.E.128 R60, desc[UR4][R6.64] ;  /* 0x00000004063c2981 */ /* 0x000166000c1e1d00 */
[----:B---3--:R-:W-:-:S05]  /*0210*/  @P3 IMAD.WIDE.U32 R4, R11, 0x10, R8 ;  /* 0x000000100b043825 */ /* 0x008fca00078e0008 */
[----:B------:R0:W5:Y:S01]  /*0220*/  @P3 LDG.E.128 R64, desc[UR4][R4.64] ;  /* 0x0000000404403981 */ /* 0x000162000c1e1d00 */
[----:B-1----:R-:W-:-:S04]  /*0230*/  LEA.HI R95, R158, UR6, RZ, 0x18 ;  /* 0x000000069e5f7c11 */ /* 0x002fc8000f8fc0ff */
[----:B------:R-:W-:Y:S02]  /*0240*/  ISETP.GE.AND P0, PT, R95, UR7, PT ;  /* 0x000000075f007c0c */ /* 0x000fe4000bf06270 */
        /* <DEDUP_REMOVED lines=23> */
[----:B------:R-:W-:Y:S01]  /*03c0*/  CS2R R10, SRZ ;  /* 0x00000000000a7805 */ /* 0x000fe2000001ff00 */
[----:B0-----:R-:W-:Y:S06]  /*03d0*/  @P0 BRA `(.L_x_48) ;  /* 0x0000002c00180947 */ /* 0x001fec0003800000 */
[----:B------:R-:W-:Y:S01]  /*03e0*/  ULDC.U8 UR6, c[0x0][0x2a0] ;  /* 0x0000a80000067ab9 */ /* 0x000fe20000000000 */
[----:B-----5:R-:W-:Y:S01]  /*03f0*/  @P1 PRMT R96, R56, 0x7632, R96 ;  /* 0x0000763238601816 */ /* 0x020fe20000000060 */
[----:B------:R-:W-:Y:S01]  /*0400*/  UISETP.NE.AND UP0, UPT, UR6, URZ, UPT ;  /* 0x0000003f0600728c */ /* 0x000fe2000bf05270 */
[----:B------:R-:W-:Y:S01]  /*0410*/  @P1 PRMT R99, R59, 0x7632, R99 ;  /* 0x000076323b631816 */ /* 0x000fe20000000063 */
[----:B------:R-:W-:Y:S01]  /*0420*/  HFMA2.MMA R76, -RZ, RZ, 0, 5.9604644775390625e-08 ;  /* 0x00000001ff4c7435 */ /* 0x000fe200000001ff */
[----:B------:R-:W-:Y:S01]  /*0430*/  @P2 PRMT R102, R62, 0x7632, R102 ;  /* 0x000076323e662816 */ /* 0x000fe20000000066 */
[----:B------:R-:W-:Y:S01]  /*0440*/  IMAD.U32 R85, R58, 0x10000, RZ ;  /* 0x000100003a557824 */ /* 0x000fe200078e00ff */
        /* <DEDUP_REMOVED lines=14> */
[----:B------:R-:W-:-:S02]  /*0530*/  @P3 PRMT R106, R66, 0x7632, R106 ;  /* 0x00007632426a3816 */ /* 0x000fc4000000006a */
[----:B------:R-:W-:Y:S02]  /*0540*/  @P3 PRMT R107, R67, 0x7632, R107 ;  /* 0x00007632436b3816 */ /* 0x000fe4000000006b */
        /* <DEDUP_REMOVED lines=8> */
[----:B------:R-:W-:Y:S02]  /*05d0*/  MOV R53, RZ ;  /* 0x000000ff00357202 */ /* 0x000fe40000000f00 */
[----:B------:R-:W-:Y:S02]  /*05e0*/  SHF.L.U32 R97, R97, 0x10, RZ ;  /* 0x0000001061617819 */ /* 0x000fe400000006ff */
[----:B------:R-:W-:-:S02]  /*05f0*/  SHF.L.U32 R98, R98, 0x10, RZ ;  /* 0x0000001062627819 */ /* 0x000fc400000006ff */
[----:B------:R-:W-:Y:S02]  /*0600*/  SHF.L.U32 R100, R100, 0x10, RZ ;  /* 0x0000001064647819 */ /* 0x000fe400000006ff */
[----:B------:R-:W-:Y:S02]  /*0610*/  SHF.L.U32 R101, R101, 0x10, RZ ;  /* 0x0000001065657819 */ /* 0x000fe400000006ff */
[----:B------:R-:W-:Y:S02]  /*0620*/  PLOP3.LUT P4, PT, PT, PT, UP0, 0x80, 0x0 ;  /* 0x000000000000781c */ /* 0x000fe40003f8f008 */
[----:B------:R-:W-:Y:S02]  /*0630*/  SHF.L.U32 R103, R103, 0x10, RZ ;  /* 0x0000001067677819 */ /* 0x000fe400000006ff */
[----:B------:R-:W-:Y:S02]  /*0640*/  SHF.L.U32 R104, R104, 0x10, RZ ;  /* 0x0000001068687819 */ /* 0x000fe400000006ff */
[----:B------:R-:W-:-:S02]  /*0650*/  SHF.L.U32 R106, R106, 0x10, RZ ;  /* 0x000000106a6a7819 */ /* 0x000fc400000006ff */
[----:B------:R-:W-:-:S07]  /*0660*/  SHF.L.U32 R107, R107, 0x10, RZ ;  /* 0x000000106b6b7819 */ /* 0x000fce00000006ff */
.L_x_62:
[----:B------:R-:W0:Y:S08]  /*0670*/  LDC.64 R72, c[0x0][0x250] ;  /* 0x00009400ff487b82 */ /* 0x000e300000000a00 */
[----:B------:R-:W1:Y:S01]  /*0680*/  LDC.64 R74, c[0x0][0x258] ;  /* 0x00009600ff4a7b82 */ /* 0x000e620000000a00 */
[----:B0-----:R-:W-:-:S06]  /*0690*/  IMAD.WIDE R72, R95, 0x4, R72 ;  /* 0x000000045f487825 */ /* 0x001fcc00078e0248 */
[----:B------:R-:W2:Y:S01]  /*06a0*/  LDG.E R72, desc[UR4][R72.64] ;  /* 0x0000000448487981 */ /* 0x000ea2000c1e1900 */
[----:B-1----:R-:W-:-:S05]  /*06b0*/  IMAD.WIDE R74, R95, 0x4, R74 ;  /* 0x000000045f4a7825 */ /* 0x002fca00078e024a */
[----:B-----5:R0:W5:Y:S01]  /*06c0*/  LDG.E R157, desc[UR4][R74.64] ;  /* 0x000000044a9d7981 */ /* 0x020162000c1e1900 */
[----:B------:R-:W-:Y:S01]  /*06d0*/  IMAD.U32 R108, RZ, RZ, UR20 ;  /* 0x00000014ff6c7e24 */ /* 0x000fe2000f8e00ff */
[----:B------:R-:W-:Y:S01]  /*06e0*/  BSSY B0, `(.L_x_49) ;  /* 0x0000067000007945 */ /* 0x000fe20003800000 */
[----:B------:R-:W-:Y:S02]  /*06f0*/  LOP3.LUT P5, RZ, R76, 0xff, RZ, 0xc0, !PT ;  /* 0x000000ff4cff7812 */ /* 0x000fe400078ac0ff */
[----:B------:R-:W-:Y:S01]  /*0700*/  IMAD R77, R95, R108, RZ ;  /* 0x0000006c5f4d7224 */ /* 0x000fe200078e02ff */
[----:B------:R-:W-:Y:S02]  /*0710*/  MOV R81, RZ ;  /* 0x000000ff00517202 */ /* 0x000fe40000000f00 */
[----:B------:R-:W-:Y:S02]  /*0720*/  MOV R82, RZ ;  /* 0x000000ff00527202 */ /* 0x000fe40000000f00 */
[----:B------:R-:W-:-:S04]  /*0730*/  SHF.R.S32.HI R78, RZ, 0x1f, R77 ;  /* 0x0000001fff4e7819 */ /* 0x000fc8000001144d */
[----:B------:R-:W-:-:S04]  /*0740*/  LEA.HI R77, R78, R77, RZ, 0x3 ;  /* 0x0000004d4e4d7211 */ /* 0x000fc800078f18ff */
[----:B------:R-:W-:-:S05]  /*0750*/  LEA.HI.SX32 R155, R77, R0, 0x1d ;  /* 0x000000004d9b7211 */ /* 0x000fca00078feaff */
[----:B------:R-:W-:Y:S01]  /*0760*/  IMAD.MOV.U32 R83, RZ, RZ, R155 ;  /* 0x000000ffff537224 */ /* 0x000fe200078e009b */
[----:B--2---:R-:W-:Y:S01]  /*0770*/  FSEL R80, R72, RZ, !P4 ;  /* 0x000000ff48507208 */ /* 0x004fe20006000000 */
[----:B0-----:R-:W-:Y:S06]  /*0780*/  @!P1 BRA `(.L_x_50) ;  /* 0x0000000400709947 */ /* 0x001fec0003800000 */
[----:B------:R-:W0:Y:S01]  /*0790*/  LDC.64 R76, c[0x0][0x2b8] ;  /* 0x0000ae00ff4c7b82 */ /* 0x000e220000000a00 */
[----:B------:R-:W-:-:S04]  /*07a0*/  LEA R72, P0, R155, UR12, 0x4 ;  /* 0x0000000c9b487c11 */ /* 0x000fc8000f8020ff */
[----:B------:R-:W-:-:S06]  /*07b0*/  LEA.HI.X R73, R155, UR13, RZ, 0x4, P0 ;  /* 0x0000000d9b497c11 */ /* 0x000fcc00080f24ff */
[----:B------:R-:W2:Y:S01]  /*07c0*/  LDG.E.128 R72, desc[UR4][R72.64] ;  /* 0x0000000448487981 */ /* 0x000ea2000c1e1d00 */
[----:B0-----:R-:W-:-:S06]  /*07d0*/  IMAD.WIDE.U32 R76, R155, 0x10, R76 ;  /* 0x000000109b4c7825 */ /* 0x001fcc00078e004c */
[----:B------:R-:W3:Y:S01]  /*07e0*/  LDG.E.128 R76, desc[UR4][R76.64] ;  /* 0x000000044c4c7981 */ /* 0x000ee2000c1e1d00 */
[----:B------:R-:W-:-:S04]  /*07f0*/  ISETP.NE.U32.AND P0, PT, RZ, UR10, PT ;  /* 0x0000000aff007c0c */ /* 0x000fc8000bf05070 */
[----:B------:R-:W-:-:S13]  /*0800*/  ISETP.NE.AND.EX P0, PT, RZ, UR11, PT, P0 ;  /* 0x0000000bff007c0c */ /* 0x000fda000bf05300 */
[----:B------:R-:W-:-:S04]  /*0810*/  @P0 LEA R82, P4, R155, UR10, 0x4 ;  /* 0x0000000a9b520c11 */ /* 0x000fc8000f8820ff */
[----:B------:R-:W-:-:S05]  /*0820*/  @P0 LEA.HI.X R83, R155, UR11, RZ, 0x4, P4 ;  /* 0x0000000b9b530c11 */ /* 0x000fca000a0f24ff */
[----:B------:R0:W5:Y:S02]  /*0830*/  @P0 LDG.E.128 R4, desc[UR4][R82.64] ;  /* 0x0000000452040981 */ /* 0x000164000c1e1d00 */
[----:B0-----:R-:W-:Y:S02]  /*0840*/  IADD3 R83, R155, 0x100, RZ ;  /* 0x000001009b537810 */ /* 0x001fe40007ffe0ff */
[----:B--2---:R-:W-:Y:S01]  /*0850*/  SHF.L.U32 R3, R72, 0x10, RZ ;  /* 0x0000001048037819 */ /* 0x004fe200000006ff */
[----:B------:R-:W-:Y:S01]  /*0860*/  IMAD.U32 R113, R74, 0x10000, RZ ;  /* 0x000100004a717824 */ /* 0x000fe200078e00ff */
[----:B------:R-:W-:Y:S02]  /*0870*/  PRMT R81, R72, 0x7632, R81 ;  /* 0x0000763248517816 */ /* 0x000fe40000000051 */
[C---:B------:R-:W-:Y:S01]  /*0880*/  SHF.L.U32 R111, R73.reuse, 0x10, RZ ;  /* 0x00000010496f7819 */ /* 0x040fe200000006ff */
[C---:B------:R-:W-:Y:S01]  /*0890*/  FADD.FTZ R72, -R80.reuse, R3 ;  /* 0x0000000350487221 */ /* 0x040fe20000010100 */
[----:B------:R-:W-:Y:S01]  /*08a0*/  PRMT R115, R73, 0x7632, R115 ;  /* 0x0000763249737816 */ /* 0x000fe20000000073 */
[----:B------:R-:W-:Y:S01]  /*08b0*/  IMAD.U32 R81, R81, 0x10000, RZ ;  /* 0x0001000051517824 */ /* 0x000fe200078e00ff */
[----:B------:R-:W-:Y:S01]  /*08c0*/  PRMT R119, R75, 0x7632, R119 ;  /* 0x000076324b777816 */ /* 0x000fe20000000077 */
[----:B-----5:R-:W-:Y:S01]  /*08d0*/  FMUL.FTZ R3, R157, R72 ;  /* 0x000000489d037220 */ /* 0x020fe20000410000 */
[----:B------:R-:W-:Y:S01]  /*08e0*/  SHF.L.U32 R121, R75, 0x10, RZ ;  /* 0x000000104b797819 */ /* 0x000fe200000006ff */
[C---:B------:R-:W-:Y:S01]  /*08f0*/  FADD.FTZ R72, -R80.reuse, R111 ;  /* 0x0000006f50487221 */ /* 0x040fe20000010100 */
[----:B------:R-:W-:Y:S01]  /*0900*/  FADD.FTZ R116, -R80, R81 ;  /* 0x0000005150747221 */ /* 0x000fe20000010100 */
[----:B------:R-:W-:-:S02]  /*0910*/  SHF.L.U32 R115, R115, 0x10, RZ ;  /* 0x0000001073737819 */ /* 0x000fc400000006ff */
[C---:B------:R-:W-:Y:S01]  /*0920*/  FMUL.FTZ R111, R157.reuse, R72 ;  /* 0x000000489d6f7220 */ /* 0x040fe20000410000 */
[----:B------:R-:W-:Y:S01]  /*0930*/  FADD.FTZ R72, -R80, R113 ;  /* 0x0000007150487221 */ /* 0x000fe20000010100 */
[C---:B------:R-:W-:Y:S01]  /*0940*/  FMUL.FTZ R116, R157.reuse, R116 ;  /* 0x000000749d747220 */ /* 0x040fe20000410000 */
[----:B------:R-:W-:Y:S01]  /*0950*/  PRMT R117, R74, 0x7632, R117 ;  /* 0x000076324a757816 */ /* 0x000fe20000000075 */
[----:B------:R-:W-:Y:S01]  /*0960*/  FADD.FTZ R118, -R80, R115 ;  /* 0x0000007350767221 */ /* 0x000fe20000010100 */
[C---:B---3--:R-:W-:Y:S01]  /*0970*/  PRMT R73, R76.reuse, 0x7632, R73 ;  /* 0x000076324c497816 */ /* 0x048fe20000000049 */
[C---:B------:R-:W-:Y:S01]  /*0980*/  FMUL.FTZ R113, R157.reuse, R72 ;  /* 0x000000489d717220 */ /* 0x040fe20000410000 */
[----:B------:R-:W-:Y:S01]  /*0990*/  SHF.L.U32 R75, R76, 0x10, RZ ;  /* 0x000000104c4b7819 */ /* 0x000fe200000006ff */
[----:B------:R-:W-:Y:S01]  /*09a0*/  FMUL.FTZ R118, R157, R118 ;  /* 0x000000769d767220 */ /* 0x000fe20000410000 */
[----:B------:R-:W-:Y:S01]  /*09b0*/  PRMT R74, R77, 0x7632, R74 ;  /* 0x000076324d4a7816 */ /* 0x000fe2000000004a */
[----:B------:R-:W-:Y:S01]  /*09c0*/  IMAD.U32 R73, R73, 0x10000, RZ ;  /* 0x0001000049497824 */ /* 0x000fe200078e00ff */
[----:B------:R-:W-:Y:S01]  /*09d0*/  PRMT R76, R78, 0x7632, R76 ;  /* 0x000076324e4c7816 */ /* 0x000fe2000000004c */
[----:B------:R-:W-:Y:S01]  /*09e0*/  FMUL.FTZ R110, R2, R75 ;  /* 0x0000004b026e7220 */ /* 0x000fe20000410000 */
[----:B------:R-:W-:-:S02]  /*09f0*/  IMAD.U32 R77, R77, 0x10000, RZ ;  /* 0x000100004d4d7824 */ /* 0x000fc400078e00ff */
[----:B------:R-:W-:Y:S01]  /*0a00*/  FADD.FTZ R29, R29, R73 ;  /* 0x000000491d1d7221 */ /* 0x000fe20000010000 */
[-C--:B------:R-:W-:Y:S01]  /*0a10*/  FFMA.FTZ R53, R116, R73.reuse, R53 ;  /* 0x0000004974357223 */ /* 0x080fe20000010035 */
[----:B------:R-:W-:Y:S01]  /*0a20*/  FMUL.FTZ R115, R96, R73 ;  /* 0x0000004960737220 */ /* 0x000fe20000410000 */
[----:B------:R-:W-:Y:S01]  /*0a30*/  FADD.FTZ R72, RZ, R110 ;  /* 0x0000006eff487221 */ /* 0x000fe20000010000 */
[C---:B------:R-:W-:Y:S01]  /*0a40*/  FFMA.FTZ R73, R3.reuse, R110, RZ ;  /* 0x0000006e03497223 */ /* 0x040fe200000100ff */
[----:B------:R-:W-:Y:S01]  /*0a50*/  FADD.FTZ R28, R28, R75 ;  /* 0x0000004b1c1c7221 */ /* 0x000fe20000010000 */
[----:B------:R-:W-:Y:S01]  /*0a60*/  FFMA.FTZ R52, R3, R75, R52 ;  /* 0x0000004b03347223 */ /* 0x000fe20000010034 */
[----:B------:R-:W-:Y:S01]  /*0a70*/  SHF.L.U32 R74, R74, 0x10, RZ ;  /* 0x000000104a4a7819 */ /* 0x000fe200000006ff */
[----:B------:R-:W-:Y:S01]  /*0a80*/  FADD.FTZ R75, R72, R115 ;  /* 0x00000073484b7221 */ /* 0x000fe20000010000 */
[----:B------:R-:W-:Y:S01]  /*0a90*/  FMUL.FTZ R112, R84, R77 ;  /* 0x0000004d54707220 */ /* 0x000fe20000410000 */
[----:B------:R-:W-:Y:S01]  /*0aa0*/  FFMA.FTZ R72, R116, R115, R73 ;  /* 0x0000007374487223 */ /* 0x000fe20000010049 */
[----:B------:R-:W-:Y:S01]  /*0ab0*/  FADD.FTZ R30, R30, R77 ;  /* 0x0000004d1e1e7221 */ /* 0x000fe20000010000 */
[----:B------:R-:W-:Y:S01]  /*0ac0*/  FFMA.FTZ R54, R111, R77, R54 ;  /* 0x0000004d6f367223 */ /* 0x000fe20000010036 */
[----:B------:R-:W-:Y:S01]  /*0ad0*/  IMAD.U32 R77, R117, 0x10000, RZ ;  /* 0x00010000754d7824 */ /* 0x000fe200078e00ff */
[----:B------:R-:W-:Y:S01]  /*0ae0*/  SHF.L.U32 R78, R78, 0x10, RZ ;  /* 0x000000104e4e7819 */ /* 0x000fe200000006ff */
[----:B------:R-:W-:Y:S01]  /*0af0*/  FADD.FTZ R31, R31, R74 ;  /* 0x0000004a1f1f7221 */ /* 0x000fe20000010000 */
[-C--:B------:R-:W-:Y:S01]  /*0b00*/  FFMA.FTZ R55, R118, R74.reuse, R55 ;  /* 0x0000004a76377223 */ /* 0x080fe20000010037 */
[----:B------:R-:W-:Y:S01]  /*0b10*/  FMUL.FTZ R117, R97, R74 ;  /* 0x0000004a61757220 */ /* 0x000fe20000410000 */
[----:B------:R-:W-:Y:S01]  /*0b20*/  FADD.FTZ R74, R75, R112 ;  /* 0x000000704b4a7221 */ /* 0x000fe20000010000 */
[----:B------:R-:W-:Y:S01]  /*0b30*/  FFMA.FTZ R73, R111, R112, R72 ;  /* 0x000000706f497223 */ /* 0x000fe20000010048 */
[----:B------:R-:W-:Y:S01]  /*0b40*/  SHF.L.U32 R76, R76, 0x10, RZ ;  /* 0x000000104c4c7819 */ /* 0x000fe200000006ff */
[-C--:B------:R-:W-:Y:S01]  /*0b50*/  FMUL.FTZ R114, R85, R78.reuse ;  /* 0x0000004e55727220 */ /* 0x080fe20000410000 */
[----:B------:R-:W-:Y:S01]  /*0b60*/  FADD.FTZ R120, -R80, R77 ;  /* 0x0000004d50787221 */ /* 0x000fe20000010100 */
[----:B------:R-:W-:Y:S01]  /*0b70*/  FADD.FTZ R75, R74, R117 ;  /* 0x000000754a4b7221 */ /* 0x000fe20000010000 */
[----:B------:R-:W-:Y:S01]  /*0b80*/  FFMA.FTZ R72, R118, R117, R73 ;  /* 0x0000007576487223 */ /* 0x000fe20000010049 */
[----:B------:R-:W-:Y:S01]  /*0b90*/  PRMT R82, R79, 0x7632, R82 ;  /* 0x000076324f527816 */ /* 0x000fe20000000052 */
[----:B------:R-:W-:Y:S01]  /*0ba0*/  FADD.FTZ R24, R24, R78 ;  /* 0x0000004e18187221 */ /* 0x000fe20000010000 */
[----:B------:R-:W-:Y:S01]  /*0bb0*/  FFMA.FTZ R48, R113, R78, R48 ;  /* 0x0000004e71307223 */ /* 0x000fe20000010030 */
[----:B------:R-:W-:Y:S01]  /*0bc0*/  SHF.L.U32 R81, R119, 0x10, RZ ;  /* 0x0000001077517819 */ /* 0x000fe200000006ff */
[----:B------:R-:W-:Y:S01]  /*0bd0*/  FADD.FTZ R78, -R80, R121 ;  /* 0x00000079504e7221 */ /* 0x000fe20000010100 */
[----:B------:R-:W-:Y:S01]  /*0be0*/  SHF.L.U32 R79, R79, 0x10, RZ ;  /* 0x000000104f4f7819 */ /* 0x000fe200000006ff */
[----:B------:R-:W-:Y:S01]  /*0bf0*/  FMUL.FTZ R120, R157, R120 ;  /* 0x000000789d787220 */ /* 0x000fe20000410000 */
[----:B------:R-:W-:Y:S01]  /*0c00*/  FMUL.FTZ R121, R98, R76 ;  /* 0x0000004c62797220 */ /* 0x000fe20000410000 */
[----:B------:R-:W-:Y:S01]  /*0c10*/  FADD.FTZ R74, R75, R114 ;  /* 0x000000724b4a7221 */ /* 0x000fe20000010000 */
[----:B------:R-:W-:Y:S01]  /*0c20*/  FFMA.FTZ R73, R113, R114, R72 ;  /* 0x0000007271497223 */ /* 0x000fe20000010048 */
[----:B------:R-:W-:Y:S01]  /*0c30*/  SHF.L.U32 R82, R82, 0x10, RZ ;  /* 0x0000001052527819 */ /* 0x000fe200000006ff */
[----:B------:R-:W-:Y:S01]  /*0c40*/  FADD.FTZ R124, -R80, R81 ;  /* 0x00000051507c7221 */ /* 0x000fe20000010100 */
[C---:B------:R-:W-:Y:S01]  /*0c50*/  FMUL.FTZ R119, R157.reuse, R78 ;  /* 0x0000004e9d777220 */ /* 0x040fe20000410000 */
[----:B------:R-:W-:Y:S01]  /*0c60*/  FMUL.FTZ R122, R86, R79 ;  /* 0x0000004f567a7220 */ /* 0x000fe20000410000 */
[----:B------:R-:W-:Y:S01]  /*0c70*/  FADD.FTZ R75, R74, R121 ;  /* 0x000000794a4b7221 */ /* 0x000fe20000010000 */
[----:B------:R-:W-:Y:S01]  /*0c80*/  FFMA.FTZ R72, R120, R121, R73 ;  /* 0x0000007978487223 */ /* 0x000fe20000010049 */
[----:B------:R-:W-:Y:S01]  /*0c90*/  FMUL.FTZ R124, R157, R124 ;  /* 0x0000007c9d7c7220 */ /* 0x000fe20000410000 */
[----:B------:R-:W-:Y:S01]  /*0ca0*/  FMUL.FTZ R123, R99, R82 ;  /* 0x00000052637b7220 */ /* 0x000fe20000410000 */
[----:B------:R-:W-:Y:S01]  /*0cb0*/  FADD.FTZ R74, R75, R122 ;  /* 0x0000007a4b4a7221 */ /* 0x000fe20000010000 */
[----:B------:R-:W-:Y:S01]  /*0cc0*/  FFMA.FTZ R72, R119, R122, R72 ;  /* 0x0000007a77487223 */ /* 0x000fe20000010048 */
[----:B------:R-:W-:Y:S01]  /*0cd0*/  FADD.FTZ R27, R27, R82 ;  /* 0x000000521b1b7221 */ /* 0x000fe20000010000 */
[----:B------:R-:W-:Y:S01]  /*0ce0*/  FFMA.FTZ R51, R124, R82, R51 ;  /* 0x000000527c337223 */ /* 0x000fe20000010033 */
[----:B------:R-:W-:Y:S01]  /*0cf0*/  FADD.FTZ R26, R26, R79 ;  /* 0x0000004f1a1a7221 */ /* 0x000fe20000010000 */
[----:B------:R-:W-:Y:S01]  /*0d00*/  FADD.FTZ R25, R25, R76 ;  /* 0x0000004c19197221 */ /* 0x000fe20000010000 */
[----:B------:R-:W-:Y:S01]  /*0d10*/  FFMA.FTZ R49, R120, R76, R49 ;  /* 0x0000004c78317223 */ /* 0x000fe20000010031 */
[----:B------:R-:W-:Y:S01]  /*0d20*/  FFMA.FTZ R50, R119, R79, R50 ;  /* 0x0000004f77327223 */ /* 0x000fe20000010032 */
[----:B------:R-:W-:Y:S01]  /*0d30*/  FADD.FTZ R81, R74, R123 ;  /* 0x0000007b4a517221 */ /* 0x000fe20000010000 */
[----:B------:R-:W-:-:S07]  /*0d40*/  FFMA.FTZ R82, R124, R123, R72 ;  /* 0x0000007b7c527223 */ /* 0x000fce0000010048 */
.L_x_50:
[----:B------:R-:W-:Y:S05]  /*0d50*/  BSYNC B0 ;  /* 0x0000000000007941 */ /* 0x000fea0003800000 */
.L_x_49:
[----:B------:R-:W-:Y:S04]  /*0d60*/  BSSY B0, `(.L_x_51) ;  /* 0x000005e000007945 */ /* 0x000fe80003800000 */
[----:B------:R-:W-:Y:S05]  /*0d70*/  @!P2 BRA `(.L_x_52) ;  /* 0x000000040070a947 */ /* 0x000fea0003800000 */
        /* <DEDUP_REMOVED lines=10> */
[----:B------:R0:W5:Y:S01]  /*0e20*/  @P0 LDG.E.128 R56, desc[UR4][R126.64] ;  /* 0x000000047e380981 */ /* 0x000162000c1e1d00 */
[----:B------:R-:W-:Y:S01]  /*0e30*/  IADD3 R83, R83, 0x100, RZ ;  /* 0x0000010053537810 */ /* 0x000fe20007ffe0ff */
[C---:B--2---:R-:W-:Y:S01]  /*0e40*/  IMAD.U32 R125, R72.reuse, 0x10000, RZ ;  /* 0x00010000487d7824 */ /* 0x044fe200078e00ff */
[----:B------:R-:W-:Y:S01]  /*0e50*/  PRMT R132, R72, 0x7632, R132 ;  /* 0x0000763248847816 */ /* 0x000fe20000000084 */
[----:B------:R-:W-:Y:S01]  /*0e60*/  IMAD.U32 R139, R75, 0x10000, RZ ;  /* 0x000100004b8b7824 */ /* 0x000fe200078e00ff */
[C---:B------:R-:W-:Y:S01]  /*0e70*/  SHF.L.U32 R129, R73.reuse, 0x10, RZ ;  /* 0x0000001049817819 */ /* 0x040fe200000006ff */
[----:B------:R-:W-:Y:S01]  /*0e80*/  FADD.FTZ R72, -R80, R125 ;  /* 0x0000007d50487221 */ /* 0x000fe20000010100 */
[----:B------:R-:W-:Y:S02]  /*0e90*/  PRMT R134, R73, 0x7632, R134 ;  /* 0x0000763249867816 */ /* 0x000fe40000000086 */
[----:B------:R-:W-:Y:S01]  /*0ea0*/  SHF.L.U32 R131, R74, 0x10, RZ ;  /* 0x000000104a837819 */ /* 0x000fe200000006ff */
[----:B-----5:R-:W-:Y:S01]  /*0eb0*/  FMUL.FTZ R125, R157, R72 ;  /* 0x000000489d7d7220 */ /* 0x020fe20000410000 */
[----:B------:R-:W-:Y:S01]  /*0ec0*/  FADD.FTZ R72, -R80, R129 ;  /* 0x0000008150487221 */ /* 0x000fe20000010100 */
[----:B------:R-:W-:-:S02]  /*0ed0*/  PRMT R136, R75, 0x7632, R136 ;  /* 0x000076324b887816 */ /* 0x000fc40000000088 */
[----:B------:R-:W-:Y:S01]  /*0ee0*/  PRMT R135, R74, 0x7632, R135 ;  /* 0x000076324a877816 */ /* 0x000fe20000000087 */
[----:B0-----:R-:W-:Y:S01]  /*0ef0*/  FMUL.FTZ R127, R157, R72 ;  /* 0x000000489d7f7220 */ /* 0x001fe20000410000 */
[----:B------:R-:W-:-:S04]  /*0f00*/  FADD.FTZ R72, -R80, R131 ;  /* 0x0000008350487221 */ /* 0x000fc80000010100 */
[----:B------:R-:W-:Y:S01]  /*0f10*/  FMUL.FTZ R129, R157, R72 ;  /* 0x000000489d817220 */ /* 0x000fe20000410000 */
[----:B---3--:R-:W-:Y:S01]  /*0f20*/  PRMT R73, R76, 0x7632, R73 ;  /* 0x000076324c497816 */ /* 0x008fe20000000049 */
[----:B------:R-:W-:Y:S01]  /*0f30*/  FADD.FTZ R72, -R80, R139 ;  /* 0x0000008b50487221 */ /* 0x000fe20000010100 */
[C---:B------:R-:W-:Y:S01]  /*0f40*/  PRMT R75, R78.reuse, 0x7632, R75 ;  /* 0x000076324e4b7816 */ /* 0x040fe2000000004b */
[----:B------:R-:W-:Y:S01]  /*0f50*/  IMAD.U32 R78, R78, 0x10000, RZ ;  /* 0x000100004e4e7824 */ /* 0x000fe200078e00ff */
[----:B------:R-:W-:Y:S01]  /*0f60*/  SHF.L.U32 R133, R73, 0x10, RZ ;  /* 0x0000001049857819 */ /* 0x000fe200000006ff */
[----:B------:R-:W-:Y:S01]  /*0f70*/  FMUL.FTZ R131, R157, R72 ;  /* 0x000000489d837220 */ /* 0x000fe20000410000 */
[----:B------:R-:W-:Y:S01]  /*0f80*/  SHF.L.U32 R73, R132, 0x10, RZ ;  /* 0x0000001084497819 */ /* 0x000fe200000006ff */
[----:B------:R-:W-:Y:S01]  /*0f90*/  FMUL.FTZ R130, R89, R78 ;  /* 0x0000004e59827220 */ /* 0x000fe20000410000 */
[----:B------:R-:W-:Y:S01]  /*0fa0*/  SHF.L.U32 R137, R75, 0x10, RZ ;  /* 0x000000104b897819 */ /* 0x000fe200000006ff */
[----:B------:R-:W-:Y:S01]  /*0fb0*/  IMAD.U32 R75, R134, 0x10000, RZ ;  /* 0x00010000864b7824 */ /* 0x000fe200078e00ff */
[----:B------:R-:W-:Y:S01]  /*0fc0*/  SHF.L.U32 R76, R76, 0x10, RZ ;  /* 0x000000104c4c7819 */ /* 0x000fe200000006ff */
[----:B------:R-:W-:Y:S01]  /*0fd0*/  FADD.FTZ R134, -R80, R73 ;  /* 0x0000004950867221 */ /* 0x000fe20000010100 */
[----:B------:R-:W-:Y:S01]  /*0fe0*/  PRMT R138, R79, 0x7632, R138 ;  /* 0x000076324f8a7816 */ /* 0x000fe2000000008a */
[----:B------:R-:W-:Y:S01]  /*0ff0*/  FADD.FTZ R21, R21, R133 ;  /* 0x0000008515157221 */ /* 0x000fe20000010000 */
[----:B------:R-:W-:Y:S01]  /*1000*/  SHF.L.U32 R79, R79, 0x10, RZ ;  /* 0x000000104f4f7819 */ /* 0x000fe200000006ff */
[----:B------:R-:W-:Y:S01]  /*1010*/  FMUL.FTZ R134, R157, R134 ;  /* 0x000000869d867220 */ /* 0x000fe20000410000 */
[----:B------:R-:W-:Y:S01]  /*1020*/  PRMT R74, R77, 0x7632, R74 ;  /* 0x000076324d4a7816 */ /* 0x000fe2000000004a */
[----:B------:R-:W-:Y:S01]  /*1030*/  FMUL.FTZ R126, R87, R76 ;  /* 0x0000004c577e7220 */ /* 0x000fe20000410000 */
[----:B------:R-:W-:Y:S01]  /*1040*/  SHF.L.U32 R77, R77, 0x10, RZ ;  /* 0x000000104d4d7819 */ /* 0x000fe200000006ff */
[----:B------:R-:W-:Y:S01]  /*1050*/  FADD.FTZ R18, R18, R79 ;  /* 0x0000004f12127221 */ /* 0x000fe20000010000 */
[-C--:B------:R-:W-:Y:S01]  /*1060*/  FFMA.FTZ R42, R131, R79.reuse, R42 ;  /* 0x0000004f832a7223 */ /* 0x080fe2000001002a */
[----:B------:R-:W-:Y:S01]  /*1070*/  FMUL.FTZ R132, R90, R79 ;  /* 0x0000004f5a847220 */ /* 0x000fe20000410000 */
[----:B------:R-:W-:Y:S01]  /*1080*/  SHF.L.U32 R79, R136, 0x10, RZ ;  /* 0x00000010884f7819 */ /* 0x000fe200000006ff */
[-C--:B------:R-:W-:Y:S01]  /*1090*/  FFMA.FTZ R45, R134, R133.reuse, R45 ;  /* 0x00000085862d7223 */ /* 0x080fe2000001002d */
[----:B------:R-:W-:Y:S01]  /*10a0*/  FADD.FTZ R136, -R80, R75 ;  /* 0x0000004b50887221 */ /* 0x000fe20000010100 */
[----:B------:R-:W-:Y:S01]  /*10b0*/  FADD.FTZ R72, R81, R126 ;  /* 0x0000007e51487221 */ /* 0x000fe20000010000 */
[----:B------:R-:W-:Y:S01]  /*10c0*/  FMUL.FTZ R133, R100, R133 ;  /* 0x0000008564857220 */ /* 0x000fe20000410000 */
[----:B------:R-:W-:Y:S01]  /*10d0*/  FFMA.FTZ R73, R125, R126, R82 ;  /* 0x0000007e7d497223 */ /* 0x000fe20000010052 */
[----:B------:R-:W-:Y:S01]  /*10e0*/  FADD.FTZ R22, R22, R77 ;  /* 0x0000004d16167221 */ /* 0x000fe20000010000 */
[-C--:B------:R-:W-:Y:S01]  /*10f0*/  FFMA.FTZ R46, R127, R77.reuse, R46 ;  /* 0x0000004d7f2e7223 */ /* 0x080fe2000001002e */
[----:B------:R-:W-:Y:S01]  /*1100*/  FMUL.FTZ R128, R88, R77 ;  /* 0x0000004d58807220 */ /* 0x000fe20000410000 */
[----:B------:R-:W-:Y:S01]  /*1110*/  SHF.L.U32 R77, R135, 0x10, RZ ;  /* 0x00000010874d7819 */ /* 0x000fe200000006ff */
[----:B------:R-:W-:-:S02]  /*1120*/  IMAD.U32 R74, R74, 0x10000, RZ ;  /* 0x000100004a4a7824 */ /* 0x000fc400078e00ff */
[----:B------:R-:W-:Y:S01]  /*1130*/  FMUL.FTZ R136, R157, R136 ;  /* 0x000000889d887220 */ /* 0x000fe20000410000 */
[----:B------:R-:W-:Y:S01]  /*1140*/  FADD.FTZ R75, R72, R133 ;  /* 0x00000085484b7221 */ /* 0x000fe20000010000 */
[----:B------:R-:W-:Y:S01]  /*1150*/  FFMA.FTZ R72, R134, R133, R73 ;  /* 0x0000008586487223 */ /* 0x000fe20000010049 */
[----:B------:R-:W-:Y:S01]  /*1160*/  FADD.FTZ R20, R20, R76 ;  /* 0x0000004c14147221 */ /* 0x000fe20000010000 */
[----:B------:R-:W-:Y:S01]  /*1170*/  FFMA.FTZ R44, R125, R76, R44 ;  /* 0x0000004c7d2c7223 */ /* 0x000fe2000001002c */
[----:B------:R-:W-:Y:S01]  /*1180*/  SHF.L.U32 R76, R138, 0x10, RZ ;  /* 0x000000108a4c7819 */ /* 0x000fe200000006ff */
[----:B------:R-:W-:Y:S01]  /*1190*/  FADD.FTZ R23, R23, R74 ;  /* 0x0000004a17177221 */ /* 0x000fe20000010000 */
[-C--:B------:R-:W-:Y:S01]  /*11a0*/  FFMA.FTZ R47, R136, R74.reuse, R47 ;  /* 0x0000004a882f7223 */ /* 0x080fe2000001002f */
[----:B------:R-:W-:Y:S01]  /*11b0*/  FMUL.FTZ R135, R101, R74 ;  /* 0x0000004a65877220 */ /* 0x000fe20000410000 */
[----:B------:R-:W-:Y:S01]  /*11c0*/  FADD.FTZ R138, -R80, R77 ;  /* 0x0000004d508a7221 */ /* 0x000fe20000010100 */
[----:B------:R-:W-:Y:S01]  /*11d0*/  FADD.FTZ R74, R75, R128 ;  /* 0x000000804b4a7221 */ /* 0x000fe20000010000 */
[----:B------:R-:W-:Y:S01]  /*11e0*/  FFMA.FTZ R73, R127, R128, R72 ;  /* 0x000000807f497223 */ /* 0x000fe20000010048 */
[----:B------:R-:W-:Y:S01]  /*11f0*/  FADD.FTZ R17, R17, R137 ;  /* 0x0000008911117221 */ /* 0x000fe20000010000 */
[----:B------:R-:W-:Y:S01]  /*1200*/  FMUL.FTZ R138, R157, R138 ;  /* 0x0000008a9d8a7220 */ /* 0x000fe20000410000 */
[----:B------:R-:W-:Y:S01]  /*1210*/  FADD.FTZ R75, R74, R135 ;  /* 0x000000874a4b7221 */ /* 0x000fe20000010000 */
[----:B------:R-:W-:Y:S01]  /*1220*/  FFMA.FTZ R72, R136, R135, R73 ;  /* 0x0000008788487223 */ /* 0x000fe20000010049 */
[----:B------:R-:W-:Y:S01]  /*1230*/  FADD.FTZ R140, -R80, R79 ;  /* 0x0000004f508c7221 */ /* 0x000fe20000010100 */
[-C--:B------:R-:W-:Y:S01]  /*1240*/  FFMA.FTZ R41, R138, R137.reuse, R41 ;  /* 0x000000898a297223 */ /* 0x080fe20000010029 */
        /* <DEDUP_REMOVED lines=14> */
[----:B------:R-:W-:-:S07]  /*1330*/  FFMA.FTZ R82, R140, R139, R73 ;  /* 0x0000008b8c527223 */ /* 0x000fce0000010049 */
.L_x_52:
[----:B------:R-:W-:Y:S05]  /*1340*/  BSYNC B0 ;  /* 0x0000000000007941 */ /* 0x000fea0003800000 */
.L_x_51:
        /* <DEDUP_REMOVED lines=13> */
[C---:B--2---:R-:W-:Y:S01]  /*1420*/  PRMT R141, R77.reuse, 0x7632, R141 ;  /* 0x000076324d8d7816 */ /* 0x044fe2000000008d */
[----:B------:R-:W-:Y:S01]  /*1430*/  IMAD.U32 R109, R76, 0x10000, RZ ;  /* 0x000100004c6d7824 */ /* 0x000fe200078e00ff */
[----:B------:R-:W-:Y:S02]  /*1440*/  SHF.L.U32 R77, R77, 0x10, RZ ;  /* 0x000000104d4d7819 */ /* 0x000fe400000006ff */
[C---:B------:R-:W-:Y:S02]  /*1450*/  PRMT R144, R78.reuse, 0x7632, R144 ;  /* 0x000076324e907816 */ /* 0x040fe40000000090 */
[----:B------:R-:W-:Y:S01]  /*1460*/  SHF.L.U32 R145, R78, 0x10, RZ ;  /* 0x000000104e917819 */ /* 0x000fe200000006ff */
[----:B------:R-:W-:Y:S01]  /*1470*/  FADD.FTZ R78, -R80, R77 ;  /* 0x0000004d504e7221 */ /* 0x000fe20000010100 */
[----:B------:R-:W-:Y:S02]  /*1480*/  SHF.L.U32 R77, R144, 0x10, RZ ;  /* 0x00000010904d7819 */ /* 0x000fe400000006ff */
[C---:B------:R-:W-:Y:S01]  /*1490*/  PRMT R147, R79.reuse, 0x7632, R147 ;  /* 0x000076324f937816 */ /* 0x040fe20000000093 */
[----:B------:R-:W-:Y:S01]  /*14a0*/  FADD.FTZ R146, -R80, R145 ;  /* 0x0000009150927221 */ /* 0x000fe20000010100 */
[----:B------:R-:W-:Y:S01]  /*14b0*/  PRMT R83, R76, 0x7632, R83 ;  /* 0x000076324c537816 */ /* 0x000fe20000000053 */
[C---:B------:R-:W-:Y:S01]  /*14c0*/  FADD.FTZ R152, -R80.reuse, R77 ;  /* 0x0000004d50987221 */ /* 0x040fe20000010100 */
[----:B------:R-:W-:Y:S01]  /*14d0*/  SHF.L.U32 R79, R79, 0x10, RZ ;  /* 0x000000104f4f7819 */ /* 0x000fe200000006ff */
[C---:B------:R-:W-:Y:S01]  /*14e0*/  FADD.FTZ R76, -R80.reuse, R109 ;  /* 0x0000006d504c7221 */ /* 0x040fe20000010100 */
[----:B------:R-:W-:Y:S01]  /*14f0*/  SHF.L.U32 R141, R141, 0x10, RZ ;  /* 0x000000108d8d7819 */ /* 0x000fe200000006ff */
[----:B------:R-:W-:Y:S01]  /*1500*/  IMAD.U32 R83, R83, 0x10000, RZ ;  /* 0x0001000053537824 */ /* 0x000fe200078e00ff */
[----:B------:R-:W-:Y:S01]  /*1510*/  SHF.L.U32 R147, R147, 0x10, RZ ;  /* 0x0000001093937819 */ /* 0x000fe200000006ff */
[----:B------:R-:W-:Y:S01]  /*1520*/  FADD.FTZ R154, -R80, R79 ;  /* 0x0000004f509a7221 */ /* 0x000fe20000010100 */
[C---:B---3--:R-:W-:Y:S01]  /*1530*/  PRMT R77, R72.reuse, 0x7632, R77 ;  /* 0x00007632484d7816 */ /* 0x048fe2000000004d */
[----:B------:R-:W-:Y:S01]  /*1540*/  IMAD.U32 R72, R72, 0x10000, RZ ;  /* 0x0001000048487824 */ /* 0x000fe200078e00ff */
[C---:B------:R-:W-:Y:S01]  /*1550*/  PRMT R79, R73.reuse, 0x7632, R79 ;  /* 0x00007632494f7816 */ /* 0x040fe2000000004f */
[----:B------:R-:W-:Y:S01]  /*1560*/  FADD.FTZ R150, -R80, R141 ;  /* 0x0000008d50967221 */ /* 0x000fe20000010100 */
[----:B------:R-:W-:Y:S01]  /*1570*/  SHF.L.U32 R73, R73, 0x10, RZ ;  /* 0x0000001049497819 */ /* 0x000fe200000006ff */
[----:B-----5:R-:W-:Y:S01]  /*1580*/  FMUL.FTZ R109, R157, R76 ;  /* 0x0000004c9d6d7220 */ /* 0x020fe20000410000 */
[----:B------:R-:W-:Y:S01]  /*1590*/  PRMT R145, R75, 0x7632, R145 ;  /* 0x000076324b917816 */ /* 0x000fe20000000091 */
[----:B------:R-:W-:-:S02]  /*15a0*/  IMAD.U32 R77, R77, 0x10000, RZ ;  /* 0x000100004d4d7824 */ /* 0x000fc400078e00ff */
[----:B0-----:R-:W-:Y:S01]  /*15b0*/  FMUL.FTZ R142, R91, R72 ;  /* 0x000000485b8e7220 */ /* 0x001fe20000410000 */
[----:B------:R-:W-:Y:S01]  /*15c0*/  FMUL.FTZ R141, R157, R78 ;  /* 0x0000004e9d8d7220 */ /* 0x000fe20000410000 */
[----:B------:R-:W-:Y:S01]  /*15d0*/  FADD.FTZ R148, -R80, R83 ;  /* 0x0000005350947221 */ /* 0x000fe20000010100 */
[----:B------:R-:W-:Y:S01]  /*15e0*/  FADD.FTZ R12, R12, R72 ;  /* 0x000000480c0c7221 */ /* 0x000fe20000010000 */
[----:B------:R-:W-:Y:S01]  /*15f0*/  FFMA.FTZ R36, R109, R72, R36 ;  /* 0x000000486d247223 */ /* 0x000fe20000010024 */
[----:B------:R-:W-:Y:S01]  /*1600*/  SHF.L.U32 R76, R145, 0x10, RZ ;  /* 0x00000010914c7819 */ /* 0x000fe200000006ff */
[----:B------:R-:W-:Y:S01]  /*1610*/  FADD.FTZ R14, R14, R73 ;  /* 0x000000490e0e7221 */ /* 0x000fe20000010000 */
[-C--:B------:R-:W-:Y:S01]  /*1620*/  FFMA.FTZ R38, R141, R73.reuse, R38 ;  /* 0x000000498d267223 */ /* 0x080fe20000010026 */
[----:B------:R-:W-:Y:S01]  /*1630*/  FMUL.FTZ R144, R92, R73 ;  /* 0x000000495c907220 */ /* 0x000fe20000410000 */
[----:B------:R-:W-:Y:S01]  /*1640*/  FADD.FTZ R72, R81, R142 ;  /* 0x0000008e51487221 */ /* 0x000fe20000010000 */
[----:B------:R-:W-:Y:S01]  /*1650*/  FMUL.FTZ R145, R104, R77 ;  /* 0x0000004d68917220 */ /* 0x000fe20000410000 */
[----:B------:R-:W-:Y:S01]  /*1660*/  FADD.FTZ R156, -R80, R147 ;  /* 0x00000093509c7221 */ /* 0x000fe20000010100 */
[----:B------:R-:W-:Y:S01]  /*1670*/  FMUL.FTZ R148, R157, R148 ;  /* 0x000000949d947220 */ /* 0x000fe20000410000 */
[----:B------:R-:W-:Y:S01]  /*1680*/  FFMA.FTZ R73, R109, R142, R82 ;  /* 0x0000008e6d497223 */ /* 0x000fe20000010052 */
[C---:B------:R-:W-:Y:S01]  /*1690*/  PRMT R80, R74.reuse, 0x7632, R80 ;  /* 0x000076324a507816 */ /* 0x040fe20000000050 */
[C---:B------:R-:W-:Y:S01]  /*16a0*/  FMUL.FTZ R150, R157.reuse, R150 ;  /* 0x000000969d967220 */ /* 0x040fe20000410000 */
[----:B------:R-:W-:Y:S01]  /*16b0*/  SHF.L.U32 R83, R74, 0x10, RZ ;  /* 0x000000104a537819 */ /* 0x000fe200000006ff */
[----:B------:R-:W-:Y:S01]  /*16c0*/  FMUL.FTZ R143, R157, R146 ;  /* 0x000000929d8f7220 */ /* 0x000fe20000410000 */
[----:B------:R-:W-:Y:S01]  /*16d0*/  SHF.L.U32 R153, R75, 0x10, RZ ;  /* 0x000000104b997819 */ /* 0x000fe200000006ff */
[----:B------:R-:W-:Y:S01]  /*16e0*/  FADD.FTZ R75, R72, R145 ;  /* 0x00000091484b7221 */ /* 0x000fe20000010000 */
[----:B------:R-:W-:Y:S01]  /*16f0*/  SHF.L.U32 R74, R79, 0x10, RZ ;  /* 0x000000104f4a7819 */ /* 0x000fe200000006ff */
[----:B------:R-:W-:Y:S01]  /*1700*/  FFMA.FTZ R72, R148, R145, R73 ;  /* 0x0000009194487223 */ /* 0x000fe20000010049 */
[----:B------:R-:W-:Y:S01]  /*1710*/  SHF.L.U32 R80, R80, 0x10, RZ ;  /* 0x0000001050507819 */ /* 0x000fe200000006ff */
[----:B------:R-:W-:Y:S01]  /*1720*/  FMUL.FTZ R146, R93, R83 ;  /* 0x000000535d927220 */ /* 0x000fe20000410000 */
[----:B------:R-:W-:Y:S01]  /*1730*/  FMUL.FTZ R152, R157, R152 ;  /* 0x000000989d987220 */ /* 0x000fe20000410000 */
[----:B------:R-:W-:Y:S01]  /*1740*/  FADD.FTZ R15, R15, R74 ;  /* 0x0000004a0f0f7221 */ /* 0x000fe20000010000 */
        /* <DEDUP_REMOVED lines=8> */
[-C--:B------:R-:W-:Y:S01]  /*17d0*/  FMUL.FTZ R154, R94, R153.reuse ;  /* 0x000000995e9a7220 */ /* 0x080fe20000410000 */
[----:B------:R-:W-:Y:S01]  /*17e0*/  FADD.FTZ R10, R10, R153 ;  /* 0x000000990a0a7221 */ /* 0x000fe20000010000 */
[----:B------:R-:W-:Y:S01]  /*17f0*/  FADD.FTZ R74, R75, R146 ;  /* 0x000000924b4a7221 */ /* 0x000fe20000010000 */
[----:B------:R-:W-:Y:S01]  /*1800*/  FFMA.FTZ R73, R143, R146, R72 ;  /* 0x000000928f497223 */ /* 0x000fe20000010048 */
[----:B------:R-:W-:Y:S01]  /*1810*/  FFMA.FTZ R34, R149, R153, R34 ;  /* 0x0000009995227223 */ /* 0x000fe20000010022 */
[----:B------:R-:W-:Y:S01]  /*1820*/  FMUL.FTZ R153, R107, R76 ;  /* 0x0000004c6b997220 */ /* 0x000fe20000410000 */
[----:B------:R-:W-:Y:S01]  /*1830*/  FADD.FTZ R75, R74, R151 ;  /* 0x000000974a4b7221 */ /* 0x000fe20000010000 */
[----:B------:R-:W-:Y:S01]  /*1840*/  FFMA.FTZ R72, R152, R151, R73 ;  /* 0x0000009798487223 */ /* 0x000fe20000010049 */
[----:B------:R-:W-:Y:S01]  /*1850*/  FMUL.FTZ R156, R157, R156 ;  /* 0x0000009c9d9c7220 */ /* 0x000fe20000410000 */
[----:B------:R-:W-:Y:S01]  /*1860*/  FADD.FTZ R8, R8, R83 ;  /* 0x0000005308087221 */ /* 0x000fe20000010000 */
[----:B------:R-:W-:Y:S01]  /*1870*/  FADD.FTZ R74, R75, R154 ;  /* 0x0000009a4b4a7221 */ /* 0x000fe20000010000 */
[----:B------:R-:W-:Y:S01]  /*1880*/  FFMA.FTZ R72, R149, R154, R72 ;  /* 0x0000009a95487223 */ /* 0x000fe20000010048 */
        /* <DEDUP_REMOVED lines=9> */
.L_x_54:
[----:B------:R-:W-:Y:S05]  /*1920*/  BSYNC B0 ;  /* 0x0000000000007941 */ /* 0x000fea0003800000 */
.L_x_53:
[----:B------:R-:W-:Y:S01]  /*1930*/  VIADD R95, R95, UR8 ;  /* 0x000000085f5f7c36 */ /* 0x000fe20008000000 */
[----:B------:R-:W-:Y:S01]  /*1940*/  SHF.R.U32.HI R72, RZ, 0x5, R158 ;  /* 0x00000005ff487819 */ /* 0x000fe2000001169e */
[----:B------:R-:W-:Y:S01]  /*1950*/  UMOV UR6, 0xffffffff ;  /* 0xffffffff00067882 */ /* 0x000fe20000000000 */
[----:B------:R-:W-:Y:S02]  /*1960*/  LOP3.LUT P0, RZ, R158, 0x1f, RZ, 0xc0, !PT ;  /* 0x0000001f9eff7812 */ /* 0x000fe4000780c0ff */
[----:B------:R-:W-:Y:S02]  /*1970*/  ISETP.GE.AND P4, PT, R95, UR9, PT ;  /* 0x000000095f007c0c */ /* 0x000fe4000bf86270 */
[----:B------:R-:W-:Y:S02]  /*1980*/  LOP3.LUT R73, R72, 0x7fffff8, RZ, 0xc0, !PT ;  /* 0x07fffff848497812 */ /* 0x000fe400078ec0ff */
[----:B------:R-:W-:Y:S02]  /*1990*/  P2R R162, PR, RZ, 0x10 ;  /* 0x00000010ffa27803 */ /* 0x000fe40000000000 */
[----:B------:R-:W-:Y:S01]  /*19a0*/  @!P5 IADD3 R73, R73, 0x8, RZ ;  /* 0x000000084949d810 */ /* 0x000fe20007ffe0ff */
        /* <DEDUP_REMOVED lines=19> */
.L_x_77:
[----:B------:R-:W3:Y:S01]  /*1ae0*/  S2R R77, SR_CgaCtaId ;  /* 0x00000000004d7919 */ /* 0x000ee20000008800 */
[----:B-1----:R-:W-:Y:S01]  /*1af0*/  FADD.FTZ R78, R81, R74 ;  /* 0x0000004a514e7221 */ /* 0x002fe20000010000 */
[----:B------:R-:W-:Y:S01]  /*1b00*/  @!P0 LOP3.LUT R72, R72, 0x7, RZ, 0xc0, !PT ;  /* 0x0000000748488812 */ /* 0x000fe200078ec0ff */
[----:B------:R-:W-:Y:S01]  /*1b10*/  UISETP.NE.AND UP0, UPT, UR15, URZ, UPT ;  /* 0x0000003f0f00728c */ /* 0x000fe2000bf05270 */
[----:B------:R-:W-:Y:S01]  /*1b20*/  MOV R74, 0x400 ;  /* 0x00000400004a7802 */ /* 0x000fe20000000f00 */
[----:B--2---:R-:W-:Y:S01]  /*1b30*/  FADD.FTZ R79, R80, R75 ;  /* 0x0000004b504f7221 */ /* 0x004fe20000010000 */
[----:B------:R-:W-:-:S03]  /*1b40*/  @!P0 IADD3 R72, R73, R72, RZ ;  /* 0x0000004849488210 */ /* 0x000fc60007ffe0ff */
[----:B------:R-:W-:Y:S01]  /*1b50*/  PLOP3.LUT P4, PT, PT, PT, UP0, 0x80, 0x0 ;  /* 0x000000000000781c */ /* 0x000fe20003f8f008 */
[----:B------:R-:W-:Y:S05]  /*1b60*/  WARPSYNC.ALL ;  /* 0x0000000000007948 */ /* 0x000fea0003800000 */
[----:B------:R-:W-:Y:S01]  /*1b70*/  BSSY B0, `(.L_x_56) ;  /* 0x0000080000007945 */ /* 0x000fe20003800000 */
[----:B---3--:R-:W-:-:S04]  /*1b80*/  LEA R74, R77, R74, 0x18 ;  /* 0x0000004a4d4a7211 */ /* 0x008fc800078ec0ff */
[----:B------:R-:W-:Y:S01]  /*1b90*/  @!P0 LEA R76, R72, R74, 0x3 ;  /* 0x0000004a484c8211 */ /* 0x000fe200078e18ff */
[----:B------:R-:W-:-:S04]  /*1ba0*/  IMAD R159, R73, 0x8, R74 ;  /* 0x00000008499f7824 */ /* 0x000fc800078e024a */
[----:B------:R-:W-:Y:S01]  /*1bb0*/  @!P0 STS.64 [R76+0x6000], R78 ;  /* 0x0060004e4c008388 */ /* 0x000fe20000000a00 */
[----:B------:R-:W-:Y:S06]  /*1bc0*/  BAR.SYNC.DEFER_BLOCKING 0x0 ;  /* 0x0000000000007b1d */ /* 0x000fec0000010000 */
[----:B------:R-:W1:Y:S04]  /*1bd0*/  LDS.128 R72, [R159+0x6000] ;  /* 0x006000009f487984 */ /* 0x000e680000000c00 */
[----:B0-----:R-:W-:Y:S01]  /*1be0*/  LDS.128 R80, [R159+0x6030] ;  /* 0x006030009f507984 */ /* 0x001fe20000000c00 */
[----:B-1----:R-:W-:Y:S01]  /*1bf0*/  FADD.FTZ R77, RZ, R72 ;  /* 0x00000048ff4d7221 */ /* 0x002fe20000010000 */
[----:B------:R-:W-:-:S03]  /*1c00*/  FADD.FTZ R72, RZ, R73 ;  /* 0x00000049ff487221 */ /* 0x000fc60000010000 */
[----:B------:R-:W-:Y:S01]  /*1c10*/  FADD.FTZ R161, R74, R77 ;  /* 0x0000004d4aa17221 */ /* 0x000fe20000010000 */
[----:B------:R-:W-:Y:S01]  /*1c20*/  FADD.FTZ R160, R75, R72 ;  /* 0x000000484ba07221 */ /* 0x000fe20000010000 */
[----:B------:R-:W-:Y:S04]  /*1c30*/  LDS.128 R76, [R159+0x6020] ;  /* 0x006020009f4c7984 */ /* 0x000fe80000000c00 */
[----:B------:R-:W0:Y:S02]  /*1c40*/  LDS.128 R72, [R159+0x6010] ;  /* 0x006010009f487984 */ /* 0x000e240000000c00 */
[----:B0-----:R-:W-:Y:S01]  /*1c50*/  FADD.FTZ R161, R161, R72 ;  /* 0x00000048a1a17221 */ /* 0x001fe20000010000 */
[----:B------:R-:W-:-:S03]  /*1c60*/  FADD.FTZ R160, R160, R73 ;  /* 0x00000049a0a07221 */ /* 0x000fc60000010000 */
[----:B------:R-:W-:Y:S01]  /*1c70*/  FADD.FTZ R161, R74, R161 ;  /* 0x000000a14aa17221 */ /* 0x000fe20000010000 */
        /* <DEDUP_REMOVED lines=16> */
[--C-:B------:R-:W-:Y:S01]  /*1d80*/  FFMA.FTZ R78, R124, R80, R81.reuse ;  /* 0x000000507c4e7223 */ /* 0x100fe20000010051 */
[----:B------:R-:W-:Y:S01]  /*1d90*/  ISETP.NE.AND.EX P0, PT, RZ, UR11, PT, P0 ;  /* 0x0000000bff007c0c */ /* 0x000fe2000bf05300 */
[----:B------:R-:W-:Y:S02]  /*1da0*/  FADD.FTZ R72, R115, -R72 ;  /* 0x8000004873487221 */ /* 0x000fe40000010000 */
[----:B------:R-:W-:Y:S02]  /*1db0*/  FADD.FTZ R78, R123, -R78 ;  /* 0x8000004e7b4e7221 */ /* 0x000fe40000010000 */
[C---:B-----5:R-:W-:Y:S01]  /*1dc0*/  FMUL.FTZ R83, R157.reuse, R72 ;  /* 0x000000489d537220 */ /* 0x060fe20000410000 */
[----:B------:R-:W-:Y:S01]  /*1dd0*/  FFMA.FTZ R72, R118, R80, R81 ;  /* 0x0000005076487223 */ /* 0x000fe20000010051 */
[----:B------:R-:W-:-:S03]  /*1de0*/  FMUL.FTZ R164, R157, R78 ;  /* 0x0000004e9da47220 */ /* 0x000fc60000410000 */
[----:B------:R-:W-:-:S03]  /*1df0*/  FADD.FTZ R72, R117, -R72 ;  /* 0x8000004875487221 */ /* 0x000fc60000010000 */
[----:B------:R-:W-:Y:S01]  /*1e00*/  @P0 PRMT R73, R4, 0x7632, R73 ;  /* 0x0000763204490816 */ /* 0x000fe20000000049 */
[----:B------:R-:W-:Y:S01]  /*1e10*/  FMUL.FTZ R82, R157, R72 ;  /* 0x000000489d527220 */ /* 0x000fe20000410000 */
[----:B------:R-:W-:Y:S02]  /*1e20*/  @P0 PRMT R75, R6, 0x7632, R75 ;  /* 0x00007632064b0816 */ /* 0x000fe4000000004b */
[----:B------:R-:W-:Y:S02]  /*1e30*/  @P0 SHF.L.U32 R74, R73, 0x10, RZ ;  /* 0x00000010494a0819 */ /* 0x000fe400000006ff */
[----:B------:R-:W-:Y:S02]  /*1e40*/  @P0 PRMT R73, R5, 0x7632, R73 ;  /* 0x0000763205490816 */ /* 0x000fe40000000049 */
[----:B------:R-:W-:Y:S01]  /*1e50*/  @P0 SHF.L.U32 R75, R75, 0x10, RZ ;  /* 0x000000104b4b0819 */ /* 0x000fe200000006ff */
[----:B------:R-:W-:Y:S01]  /*1e60*/  @P0 FADD.FTZ R83, R83, R74 ;  /* 0x0000004a53530221 */ /* 0x000fe20000010000 */
[----:B------:R-:W-:Y:S01]  /*1e70*/  FFMA.FTZ R74, R120, R80, R81 ;  /* 0x00000050784a7223 */ /* 0x000fe20000010051 */
[----:B------:R-:W-:-:S03]  /*1e80*/  @P0 SHF.L.U32 R73, R73, 0x10, RZ ;  /* 0x0000001049490819 */ /* 0x000fc600000006ff */
[----:B------:R-:W-:Y:S02]  /*1e90*/  FADD.FTZ R74, R121, -R74 ;  /* 0x8000004a794a7221 */ /* 0x000fe40000010000 */
[----:B------:R-:W-:Y:S01]  /*1ea0*/  @P0 FADD.FTZ R82, R82, R73 ;  /* 0x0000004952520221 */ /* 0x000fe20000010000 */
[----:B------:R-:W-:Y:S01]  /*1eb0*/  FFMA.FTZ R73, R3, R80, R81 ;  /* 0x0000005003497223 */ /* 0x000fe20000010051 */
[----:B------:R-:W-:-:S03]  /*1ec0*/  FMUL.FTZ R160, R157, R74 ;  /* 0x0000004a9da07220 */ /* 0x000fc60000410000 */
[----:B------:R-:W-:Y:S01]  /*1ed0*/  FADD.FTZ R72, R110, -R73 ;  /* 0x800000496e487221 */ /* 0x000fe20000010000 */
[----:B------:R-:W-:Y:S01]  /*1ee0*/  @P0 FADD.FTZ R160, R160, R75 ;  /* 0x0000004ba0a00221 */ /* 0x000fe20000010000 */
[----:B------:R-:W-:Y:S01]  /*1ef0*/  FFMA.FTZ R75, R111, R80, R81 ;  /* 0x000000506f4b7223 */ /* 0x000fe20000010051 */
[----:B------:R-:W-:Y:S02]  /*1f00*/  @P0 IMAD.U32 R73, R4, 0x10000, RZ ;  /* 0x0001000004490824 */ /* 0x000fe400078e00ff */
[----:B------:R-:W-:Y:S01]  /*1f10*/  FMUL.FTZ R74, R157, R72 ;  /* 0x000000489d4a7220 */ /* 0x000fe20000410000 */
[----:B------:R-:W-:Y:S01]  /*1f20*/  @P0 SHF.L.U32 R72, R5, 0x10, RZ ;  /* 0x0000001005480819 */ /* 0x000fe200000006ff */
[----:B------:R-:W-:Y:S02]  /*1f30*/  FADD.FTZ R76, R112, -R75 ;  /* 0x8000004b704c7221 */ /* 0x000fe40000010000 */
[----:B------:R-:W-:Y:S01]  /*1f40*/  @P0 FADD.FTZ R74, R74, R73 ;  /* 0x000000494a4a0221 */ /* 0x000fe20000010000 */
[----:B------:R-:W-:Y:S01]  /*1f50*/  FFMA.FTZ R73, R113, R80, R81 ;  /* 0x0000005071497223 */ /* 0x000fe20000010051 */
[----:B------:R-:W-:Y:S01]  /*1f60*/  FMUL.FTZ R75, R157, R76 ;  /* 0x0000004c9d4b7220 */ /* 0x000fe20000410000 */
[----:B------:R-:W-:-:S03]  /*1f70*/  FADD.FTZ R76, R122, -R77 ;  /* 0x8000004d7a4c7221 */ /* 0x000fc60000010000 */
[----:B------:R-:W-:Y:S01]  /*1f80*/  @P0 FADD.FTZ R75, R75, R72 ;  /* 0x000000484b4b0221 */ /* 0x000fe20000010000 */
[--C-:B------:R-:W-:Y:S01]  /*1f90*/  FADD.FTZ R72, R114, -R73.reuse ;  /* 0x8000004972487221 */ /* 0x100fe20000010000 */
[----:B------:R-:W-:Y:S01]  /*1fa0*/  @P0 PRMT R73, R7, 0x7632, R73 ;  /* 0x0000763207490816 */ /* 0x000fe20000000049 */
[----:B------:R-:W-:Y:S01]  /*1fb0*/  FMUL.FTZ R161, R157, R76 ;  /* 0x0000004c9da17220 */ /* 0x000fe20000410000 */
[----:B------:R-:W-:Y:S02]  /*1fc0*/  @P0 IMAD.U32 R76, R7, 0x10000, RZ ;  /* 0x00010000074c0824 */ /* 0x000fe400078e00ff */
[----:B------:R-:W-:Y:S01]  /*1fd0*/  FMUL.FTZ R159, R157, R72 ;  /* 0x000000489d9f7220 */ /* 0x000fe20000410000 */
[----:B------:R-:W-:Y:S02]  /*1fe0*/  @P0 SHF.L.U32 R73, R73, 0x10, RZ ;  /* 0x0000001049490819 */ /* 0x000fe400000006ff */
[----:B------:R-:W-:Y:S01]  /*1ff0*/  @P0 SHF.L.U32 R72, R6, 0x10, RZ ;  /* 0x0000001006480819 */ /* 0x000fe200000006ff */
[----:B------:R-:W-:-:S02]  /*2000*/  @P0 FADD.FTZ R161, R161, R76 ;  /* 0x0000004ca1a10221 */ /* 0x000fc40000010000 */
[----:B------:R-:W-:Y:S02]  /*2010*/  @P0 FADD.FTZ R164, R164, R73 ;  /* 0x00000049a4a40221 */ /* 0x000fe40000010000 */
[----:B------:R-:W-:Y:S01]  /*2020*/  @P0 FADD.FTZ R159, R159, R72 ;  /* 0x000000489f9f0221 */ /* 0x000fe20000010000 */
[----:B------:R-:W-:-:S04]  /*2030*/  ISETP.NE.U32.AND P0, PT, RZ, UR16, PT ;  /* 0x00000010ff007c0c */ /* 0x000fc8000bf05070 */
[----:B------:R-:W-:-:S13]  /*2040*/  ISETP.NE.AND.EX P0, PT, RZ, UR17, PT, P0 ;  /* 0x00000011ff007c0c */ /* 0x000fda000bf05300 */
[----:B------:R-:W-:Y:S02]  /*2050*/  @P0 F2FP.BF16.F32.PACK_AB R72, RZ, R74 ;  /* 0x0000004aff48023e */ /* 0x000fe400000010ff */
[----:B------:R-:W-:Y:S02]  /*2060*/  @P0 F2FP.BF16.F32.PACK_AB R73, RZ, R75 ;  /* 0x0000004bff49023e */ /* 0x000fe400000010ff */
[----:B------:R-:W-:Y:S02]  /*2070*/  @P0 F2FP.BF16.F32.PACK_AB R76, RZ, R159 ;  /* 0x0000009fff4c023e */ /* 0x000fe400000010ff */
[----:B------:R-:W-:Y:S02]  /*2080*/  @P0 F2FP.BF16.F32.PACK_AB R77, RZ, R161 ;  /* 0x000000a1ff4d023e */ /* 0x000fe400000010ff */
        /* <DEDUP_REMOVED lines=11> */
[----:B------:R-:W-:Y:S02]  /*2140*/  @P0 PRMT R67, R67, 0x5410, R78 ;  /* 0x0000541043430816 */ /* 0x000fe4000000004e */
[----:B------:R-:W-:Y:S01]  /*2150*/  ISETP.NE.U32.AND P0, PT, RZ, UR16, PT ;  /* 0x00000010ff007c0c */ /* 0x000fe2000bf05070 */
[----:B------:R-:W0:Y:S03]  /*2160*/  LDC.64 R78, c[0x0][0x2f8] ;  /* 0x0000be00ff4e7b82 */ /* 0x000e260000000a00 */
[----:B------:R-:W-:-:S13]  /*2170*/  ISETP.NE.AND.EX P0, PT, RZ, UR17, PT, P0 ;  /* 0x00000011ff007c0c */ /* 0x000fda000bf05300 */
[----:B------:R-:W1:Y:S01]  /*2180*/  @P0 LDC.64 R72, c[0x0][0x308] ;  /* 0x0000c200ff480b82 */ /* 0x000e620000000a00 */
[----:B0-----:R-:W-:-:S04]  /*2190*/  IMAD.WIDE.U32 R78, R155, 0x10, R78 ;  /* 0x000000109b4e7825 */ /* 0x001fc800078e004e */
[----:B-1----:R-:W-:-:S05]  /*21a0*/  @P0 IMAD.WIDE.U32 R72, R155, 0x10, R72 ;  /* 0x000000109b480825 */ /* 0x002fca00078e0048 */
[----:B------:R0:W-:Y:S01]  /*21b0*/  @P0 STG.E.128 desc[UR4][R72.64], R64 ;  /* 0x0000004048000986 */ /* 0x0001e2000c101d04 */
[----:B------:R-:W-:-:S04]  /*21c0*/  ISETP.NE.U32.AND P0, PT, RZ, UR18, PT ;  /* 0x00000012ff007c0c */ /* 0x000fc8000bf05070 */
[----:B------:R-:W-:-:S13]  /*21d0*/  ISETP.NE.AND.EX P0, PT, RZ, UR19, PT, P0 ;  /* 0x00000013ff007c0c */ /* 0x000fda000bf05300 */
[-C--:B------:R-:W-:Y:S02]  /*21e0*/  @P0 F2FP.BF16.F32.PACK_AB R163, RZ, R74.reuse ;  /* 0x0000004affa3023e */ /* 0x080fe400000010ff */
[----:B------:R-:W-:Y:S02]  /*21f0*/  @P0 F2FP.BF16.F32.PACK_AB R165, RZ, R75 ;  /* 0x0000004bffa5023e */ /* 0x000fe400000010ff */
[----:B------:R-:W-:Y:S02]  /*2200*/  @P0 F2FP.BF16.F32.PACK_AB R166, RZ, R159 ;  /* 0x0000009fffa6023e */ /* 0x000fe400000010ff */
[----:B------:R-:W-:Y:S02]  /*2210*/  @P0 F2FP.BF16.F32.PACK_AB R167, RZ, R161 ;  /* 0x000000a1ffa7023e */ /* 0x000fe400000010ff */
[----:B0-----:R-:W-:Y:S02]  /*2220*/  F2FP.BF16.F32.PACK_AB R72, R83, R74 ;  /* 0x0000004a5348723e */ /* 0x001fe400000010ff */
[----:B------:R-:W-:-:S02]  /*2230*/  F2FP.BF16.F32.PACK_AB R73, R82, R75 ;  /* 0x0000004b5249723e */ /* 0x000fc400000010ff */
[----:B------:R-:W-:Y:S02]  /*2240*/  F2FP.BF16.F32.PACK_AB R74, R160, R159 ;  /* 0x0000009fa04a723e */ /* 0x000fe400000010ff */
[----:B------:R-:W-:Y:S02]  /*2250*/  F2FP.BF16.F32.PACK_AB R75, R164, R161 ;  /* 0x000000a1a44b723e */ /* 0x000fe400000010ff */
[----:B------:R-:W-:Y:S02]  /*2260*/  @P0 LEA R76, P6, R155, UR18, 0x4 ;  /* 0x000000129b4c0c11 */ /* 0x000fe4000f8c20ff */
[----:B------:R-:W-:Y:S01]  /*2270*/  @P0 PRMT R68, R163, 0x7610, R68 ;  /* 0x00007610a3440816 */ /* 0x000fe20000000044 */
[----:B------:R0:W-:Y:S01]  /*2280*/  STG.E.128 desc[UR4][R78.64], R72 ;  /* 0x000000484e007986 */ /* 0x0001e2000c101d04 */
[----:B------:R-:W-:Y:S02]  /*2290*/  @P0 F2FP.BF16.F32.PACK_AB R83, RZ, R83 ;  /* 0x00000053ff53023e */ /* 0x000fe400000010ff */
[----:B------:R-:W-:-:S02]  /*22a0*/  @P0 PRMT R69, R165, 0x7610, R69 ;  /* 0x00007610a5450816 */ /* 0x000fc40000000045 */
[----:B------:R-:W-:Y:S02]  /*22b0*/  @P0 F2FP.BF16.F32.PACK_AB R82, RZ, R82 ;  /* 0x00000052ff52023e */ /* 0x000fe400000010ff */
[----:B------:R-:W-:Y:S02]  /*22c0*/  @P0 PRMT R70, R166, 0x7610, R70 ;  /* 0x00007610a6460816 */ /* 0x000fe40000000046 */
[----:B------:R-:W-:Y:S02]  /*22d0*/  @P0 F2FP.BF16.F32.PACK_AB R160, RZ, R160 ;  /* 0x000000a0ffa0023e */ /* 0x000fe400000010ff */
[----:B------:R-:W-:Y:S02]  /*22e0*/  @P0 F2FP.BF16.F32.PACK_AB R164, RZ, R164 ;  /* 0x000000a4ffa4023e */ /* 0x000fe400000010ff */
[----:B------:R-:W-:Y:S02]  /*22f0*/  @P0 PRMT R71, R167, 0x7610, R71 ;  /* 0x00007610a7470816 */ /* 0x000fe40000000047 */
[----:B------:R-:W-:-:S02]  /*2300*/  @P0 LEA.HI.X R77, R155, UR19, RZ, 0x4, P6 ;  /* 0x000000139b4d0c11 */ /* 0x000fc4000b0f24ff */
[----:B------:R-:W-:Y:S02]  /*2310*/  @P0 PRMT R68, R68, 0x5410, R83 ;  /* 0x0000541044440816 */ /* 0x000fe40000000053 */
[----:B------:R-:W-:Y:S02]  /*2320*/  @P0 PRMT R69, R69, 0x5410, R82 ;  /* 0x0000541045450816 */ /* 0x000fe40000000052 */
[----:B------:R-:W-:Y:S02]  /*2330*/  @P0 PRMT R70, R70, 0x5410, R160 ;  /* 0x0000541046460816 */ /* 0x000fe400000000a0 */
[----:B------:R-:W-:Y:S02]  /*2340*/  @P0 PRMT R71, R71, 0x5410, R164 ;  /* 0x0000541047470816 */ /* 0x000fe400000000a4 */
[----:B------:R-:W-:-:S03]  /*2350*/  IADD3 R155, R155, 0x100, RZ ;  /* 0x000001009b9b7810 */ /* 0x000fc60007ffe0ff */
[----:B------:R0:W-:Y:S04]  /*2360*/  @P0 STG.E.128 desc[UR4][R76.64], R68 ;  /* 0x000000444c000986 */ /* 0x0001e8000c101d04 */
.L_x_57:
[----:B------:R-:W-:Y:S05]  /*2370*/  BSYNC B0 ;  /* 0x0000000000007941 */ /* 0x000fea0003800000 */
.L_x_56:
[----:B------:R-:W-:Y:S04]  /*2380*/  BSSY B0, `(.L_x_58) ;  /* 0x0000064000007945 */ /* 0x000fe80003800000 */
[----:B------:R-:W-:Y:S05]  /*2390*/  @!P2 BRA `(.L_x_59) ;  /* 0x000000040088a947 */ /* 0x000fea0003800000 */
[----:B------:R-:W-:Y:S01]  /*23a0*/  ISETP.NE.U32.AND P0, PT, RZ, UR10, PT ;  /* 0x0000000aff007c0c */ /* 0x000fe2000bf05070 */
[-CC-:B0-----:R-:W-:Y:S01]  /*23b0*/  FFMA.FTZ R72, R134, R80.reuse, R81.reuse ;  /* 0x0000005086487223 */ /* 0x181fe20000010051 */
        /* <DEDUP_REMOVED lines=13> */
[----:B------:R-:W-:Y:S01]  /*2490*/  @P0 PRMT R73, R57, 0x7632, R73 ;  /* 0x0000763239490816 */ /* 0x000fe20000000049 */
[----:B------:R-:W-:Y:S02]  /*24a0*/  @P0 IMAD.U32 R75, R75, 0x10000, RZ ;  /* 0x000100004b4b0824 */ /* 0x000fe400078e00ff */
        /* <DEDUP_REMOVED lines=10> */
[----:B------:R-:W-:Y:S01]  /*2550*/  @P0 SHF.L.U32 R73, R56, 0x10, RZ ;  /* 0x0000001038490819 */ /* 0x000fe200000006ff */
        /* <DEDUP_REMOVED lines=11> */
[----:B------:R-:W-:Y:S01]  /*2610*/  @P0 SHF.L.U32 R76, R59, 0x10, RZ ;  /* 0x000000103b4c0819 */ /* 0x000fe200000006ff */
[----:B------:R-:W-:Y:S01]  /*2620*/  FMUL.FTZ R159, R157, R72 ;  /* 0x000000489d9f7220 */ /* 0x000fe20000410000 */
[----:B------:R-:W-:Y:S01]  /*2630*/  @P0 SHF.L.U32 R73, R73, 0x10, RZ ;  /* 0x0000001049490819 */ /* 0x000fe200000006ff */
[----:B------:R-:W-:Y:S02]  /*2640*/  @P0 IMAD.U32 R72, R58, 0x10000, RZ ;  /* 0x000100003a480824 */ /* 0x000fe400078e00ff */
[----:B------:R-:W-:Y:S02]  /*2650*/  @P0 FADD.FTZ R161, R161, R76 ;  /* 0x0000004ca1a10221 */ /* 0x000fe40000010000 */
[----:B------:R-:W-:Y:S01]  /*2660*/  @P0 FADD.FTZ R159, R159, R72 ;  /* 0x000000489f9f0221 */ /* 0x000fe20000010000 */
        /* <DEDUP_REMOVED lines=53> */
.L_x_59:
[----:B------:R-:W-:Y:S05]  /*29c0*/  BSYNC B0 ;  /* 0x0000000000007941 */ /* 0x000fea0003800000 */
.L_x_58:
[----:B------:R-:W-:Y:S04]  /*29d0*/  BSSY B0, `(.L_x_60) ;  /* 0x0000063000007945 */ /* 0x000fe80003800000 */
[----:B------:R-:W-:Y:S05]  /*29e0*/  @!P3 BRA `(.L_x_61) ;  /* 0x000000040084b947 */ /* 0x000fea0003800000 */
[----:B------:R-:W-:Y:S01]  /*29f0*/  ISETP.NE.U32.AND P0, PT, RZ, UR10, PT ;  /* 0x0000000aff007c0c */ /* 0x000fe2000bf05070 */
[-CC-:B01----:R-:W-:Y:S01]  /*2a00*/  FFMA.FTZ R73, R109, R80.reuse, R81.reuse ;  /* 0x000000506d497223 */ /* 0x183fe20000010051 */
[-CC-:B------:R-:W-:Y:S01]  /*2a10*/  FFMA.FTZ R82, R152, R80.reuse, R81.reuse ;  /* 0x0000005098527223 */ /* 0x180fe20000010051 */
[-C--:B------:R-:W-:Y:S01]  /*2a20*/  FFMA.FTZ R74, R148, R80.reuse, R81 ;  /* 0x00000050944a7223 */ /* 0x080fe20000010051 */
[----:B------:R-:W-:Y:S01]  /*2a30*/  ISETP.NE.AND.EX P0, PT, RZ, UR11, PT, P0 ;  /* 0x0000000bff007c0c */ /* 0x000fe2000bf05300 */
[----:B------:R-:W-:Y:S01]  /*2a40*/  FADD.FTZ R72, R142, -R73 ;  /* 0x800000498e487221 */ /* 0x000fe20000010000 */
[----:B------:R-:W-:Y:S01]  /*2a50*/  FADD.FTZ R164, R151, -R82 ;  /* 0x8000005297a47221 */ /* 0x000fe20000010000 */
[----:B------:R-:W-:Y:S01]  /*2a60*/  FADD.FTZ R74, R145, -R74 ;  /* 0x8000004a914a7221 */ /* 0x000fe20000010000 */
[--C-:B------:R-:W-:Y:S01]  /*2a70*/  FFMA.FTZ R75, R141, R80, R81.reuse ;  /* 0x000000508d4b7223 */ /* 0x100fe20000010051 */
[C---:B-----5:R-:W-:Y:S01]  /*2a80*/  FMUL.FTZ R82, R157.reuse, R72 ;  /* 0x000000489d527220 */ /* 0x060fe20000410000 */
[--C-:B------:R-:W-:Y:S01]  /*2a90*/  FFMA.FTZ R78, R150, R80, R81.reuse ;  /* 0x00000050964e7223 */ /* 0x100fe20000010051 */
[----:B------:R-:W-:Y:S01]  /*2aa0*/  FMUL.FTZ R83, R157, R74 ;  /* 0x0000004a9d537220 */ /* 0x000fe20000410000 */
[-C--:B------:R-:W-:Y:S01]  /*2ab0*/  FFMA.FTZ R160, R156, R80.reuse, R81 ;  /* 0x000000509ca07223 */ /* 0x080fe20000010051 */
[----:B------:R-:W-:Y:S01]  /*2ac0*/  FADD.FTZ R76, R144, -R75 ;  /* 0x8000004b904c7221 */ /* 0x000fe20000010000 */
[----:B------:R-:W-:Y:S01]  /*2ad0*/  FADD.FTZ R78, R147, -R78 ;  /* 0x8000004e934e7221 */ /* 0x000fe20000010000 */
[----:B------:R-:W-:Y:S01]  /*2ae0*/  FFMA.FTZ R77, R143, R80, R81 ;  /* 0x000000508f4d7223 */ /* 0x000fe20000010051 */
[----:B------:R-:W-:Y:S01]  /*2af0*/  FADD.FTZ R168, R153, -R160 ;  /* 0x800000a099a87221 */ /* 0x000fe20000010000 */
[----:B------:R-:W-:Y:S01]  /*2b00*/  @P0 PRMT R72, R60, 0x7632, R72 ;  /* 0x000076323c480816 */ /* 0x000fe20000000048 */
[----:B------:R-:W-:Y:S01]  /*2b10*/  FMUL.FTZ R159, R157, R76 ;  /* 0x0000004c9d9f7220 */ /* 0x000fe20000410000 */
[----:B------:R-:W-:Y:S01]  /*2b20*/  @P0 PRMT R73, R61, 0x7632, R73 ;  /* 0x000076323d490816 */ /* 0x000fe20000000049 */
[----:B------:R-:W-:Y:S01]  /*2b30*/  FMUL.FTZ R160, R157, R78 ;  /* 0x0000004e9da07220 */ /* 0x000fe20000410000 */
[----:B------:R-:W-:Y:S01]  /*2b40*/  @P0 SHF.L.U32 R72, R72, 0x10, RZ ;  /* 0x0000001048480819 */ /* 0x000fe200000006ff */
[----:B------:R-:W-:Y:S01]  /*2b50*/  FFMA.FTZ R79, R149, R80, R81 ;  /* 0x00000050954f7223 */ /* 0x000fe20000010051 */
[----:B------:R-:W-:Y:S01]  /*2b60*/  @P0 PRMT R74, R62, 0x7632, R74 ;  /* 0x000076323e4a0816 */ /* 0x000fe2000000004a */
[----:B------:R-:W-:-:S02]  /*2b70*/  @P0 IMAD.U32 R73, R73, 0x10000, RZ ;  /* 0x0001000049490824 */ /* 0x000fc400078e00ff */
[----:B------:R-:W-:Y:S01]  /*2b80*/  FADD.FTZ R80, R146, -R77 ;  /* 0x8000004d92507221 */ /* 0x000fe20000010000 */
[----:B------:R-:W-:Y:S01]  /*2b90*/  @P0 FADD.FTZ R83, R83, R72 ;  /* 0x0000004853530221 */ /* 0x000fe20000010000 */
[----:B------:R-:W-:Y:S01]  /*2ba0*/  @P0 SHF.L.U32 R72, R61, 0x10, RZ ;  /* 0x000000103d480819 */ /* 0x000fe200000006ff */
[----:B------:R-:W-:Y:S01]  /*2bb0*/  @P0 FADD.FTZ R160, R160, R73 ;  /* 0x00000049a0a00221 */ /* 0x000fe20000010000 */
[----:B------:R-:W-:Y:S01]  /*2bc0*/  @P0 SHF.L.U32 R73, R60, 0x10, RZ ;  /* 0x000000103c490819 */ /* 0x000fe200000006ff */
[----:B------:R-:W-:Y:S01]  /*2bd0*/  FADD.FTZ R166, R154, -R79 ;  /* 0x8000004f9aa67221 */ /* 0x000fe20000010000 */
[----:B------:R-:W-:Y:S01]  /*2be0*/  @P0 SHF.L.U32 R75, R74, 0x10, RZ ;  /* 0x000000104a4b0819 */ /* 0x000fe200000006ff */
[--C-:B------:R-:W-:Y:S01]  /*2bf0*/  @P0 FADD.FTZ R159, R159, R72.reuse ;  /* 0x000000489f9f0221 */ /* 0x100fe20000010000 */
[----:B------:R-:W-:Y:S01]  /*2c00*/  @P0 PRMT R72, R63, 0x7632, R72 ;  /* 0x000076323f480816 */ /* 0x000fe20000000048 */
[----:B------:R-:W-:Y:S01]  /*2c10*/  @P0 FADD.FTZ R82, R82, R73 ;  /* 0x0000004952520221 */ /* 0x000fe20000010000 */
[C---:B------:R-:W-:Y:S01]  /*2c20*/  FMUL.FTZ R161, R157.reuse, R80 ;  /* 0x000000509da17220 */ /* 0x040fe20000410000 */
[C---:B------:R-:W-:Y:S01]  /*2c30*/  FMUL.FTZ R164, R157.reuse, R164 ;  /* 0x000000a49da47220 */ /* 0x040fe20000410000 */
[C---:B------:R-:W-:Y:S01]  /*2c40*/  FMUL.FTZ R166, R157.reuse, R166 ;  /* 0x000000a69da67220 */ /* 0x040fe20000410000 */
[----:B------:R-:W-:Y:S01]  /*2c50*/  @P0 IMAD.U32 R74, R72, 0x10000, RZ ;  /* 0x00010000484a0824 */ /* 0x000fe200078e00ff */
[----:B------:R-:W-:Y:S01]  /*2c60*/  @P0 SHF.L.U32 R72, R62, 0x10, RZ ;  /* 0x000000103e480819 */ /* 0x000fe200000006ff */
[----:B------:R-:W-:Y:S01]  /*2c70*/  FMUL.FTZ R157, R157, R168 ;  /* 0x000000a89d9d7220 */ /* 0x000fe20000410000 */
[----:B------:R-:W-:Y:S01]  /*2c80*/  @P0 SHF.L.U32 R73, R63, 0x10, RZ ;  /* 0x000000103f490819 */ /* 0x000fe200000006ff */
[----:B------:R-:W-:Y:S01]  /*2c90*/  @P0 FADD.FTZ R164, R164, R75 ;  /* 0x0000004ba4a40221 */ /* 0x000fe20000010000 */
[----:B------:R-:W0:Y:S01]  /*2ca0*/  LDC.64 R80, c[0x0][0x2f8] ;  /* 0x0000be00ff507b82 */ /* 0x000e220000000a00 */
[----:B------:R-:W-:Y:S01]  /*2cb0*/  @P0 FADD.FTZ R161, R161, R72 ;  /* 0x00000048a1a10221 */ /* 0x000fe20000010000 */
[----:B------:R-:W-:Y:S01]  /*2cc0*/  @P0 FADD.FTZ R157, R157, R74 ;  /* 0x0000004a9d9d0221 */ /* 0x000fe20000010000 */
[----:B------:R-:W-:Y:S01]  /*2cd0*/  @P0 FADD.FTZ R166, R166, R73 ;  /* 0x00000049a6a60221 */ /* 0x000fe20000010000 */
[----:B------:R-:W-:-:S04]  /*2ce0*/  ISETP.NE.U32.AND P0, PT, RZ, UR16, PT ;  /* 0x00000010ff007c0c */ /* 0x000fc8000bf05070 */
[----:B------:R-:W-:-:S13]  /*2cf0*/  ISETP.NE.AND.EX P0, PT, RZ, UR17, PT, P0 ;  /* 0x00000011ff007c0c */ /* 0x000fda000bf05300 */
[----:B------:R-:W-:Y:S02]  /*2d00*/  @P0 F2FP.BF16.F32.PACK_AB R72, RZ, R82 ;  /* 0x00000052ff48023e */ /* 0x000fe400000010ff */
[----:B------:R-:W-:Y:S01]  /*2d10*/  @P0 F2FP.BF16.F32.PACK_AB R73, RZ, R159 ;  /* 0x0000009fff49023e */ /* 0x000fe200000010ff */
[----:B0-----:R-:W-:Y:S01]  /*2d20*/  IMAD.WIDE.U32 R80, R155, 0x10, R80 ;  /* 0x000000109b507825 */ /* 0x001fe200078e0050 */
        /* <DEDUP_REMOVED lines=14> */
[----:B------:R-:W-:Y:S02]  /*2e10*/  ISETP.NE.U32.AND P0, PT, RZ, UR16, PT ;  /* 0x00000010ff007c0c */ /* 0x000fe4000bf05070 */
[----:B------:R-:W-:-:S02]  /*2e20*/  F2FP.BF16.F32.PACK_AB R72, R83, R82 ;  /* 0x000000525348723e */ /* 0x000fc400000010ff */
[----:B------:R-:W-:Y:S02]  /*2e30*/  ISETP.NE.AND.EX P0, PT, RZ, UR17, PT, P0 ;  /* 0x00000011ff007c0c */ /* 0x000fe4000bf05300 */
[----:B------:R-:W-:Y:S02]  /*2e40*/  F2FP.BF16.F32.PACK_AB R73, R160, R159 ;  /* 0x0000009fa049723e */ /* 0x000fe400000010ff */
[----:B------:R-:W-:Y:S02]  /*2e50*/  F2FP.BF16.F32.PACK_AB R74, R164, R161 ;  /* 0x000000a1a44a723e */ /* 0x000fe400000010ff */
[----:B------:R-:W-:-:S07]  /*2e60*/  F2FP.BF16.F32.PACK_AB R75, R157, R166 ;  /* 0x000000a69d4b723e */ /* 0x000fce00000010ff */
[----:B------:R-:W0:Y:S02]  /*2e70*/  @P0 LDC.64 R78, c[0x0][0x308] ;  /* 0x0000c200ff4e0b82 */ /* 0x000e240000000a00 */
[----:B0-----:R-:W-:-:S05]  /*2e80*/  @P0 IMAD.WIDE.U32 R78, R155, 0x10, R78 ;  /* 0x000000109b4e0825 */ /* 0x001fca00078e004e */
[----:B------:R2:W-:Y:S01]  /*2e90*/  @P0 STG.E.128 desc[UR4][R78.64], R64 ;  /* 0x000000404e000986 */ /* 0x0005e2000c101d04 */
[----:B------:R-:W-:-:S03]  /*2ea0*/  ISETP.NE.U32.AND P0, PT, RZ, UR18, PT ;  /* 0x00000012ff007c0c */ /* 0x000fc6000bf05070 */
[----:B------:R2:W-:Y:S01]  /*2eb0*/  STG.E.128 desc[UR4][R80.64], R72 ;  /* 0x0000004850007986 */ /* 0x0005e2000c101d04 */
[----:B------:R-:W-:-:S13]  /*2ec0*/  ISETP.NE.AND.EX P0, PT, RZ, UR19, PT, P0 ;  /* 0x00000013ff007c0c */ /* 0x000fda000bf05300 */
[----:B------:R-:W-:Y:S02]  /*2ed0*/  @P0 F2FP.BF16.F32.PACK_AB R82, RZ, R82 ;  /* 0x00000052ff52023e */ /* 0x000fe400000010ff */
[----:B------:R-:W-:Y:S02]  /*2ee0*/  @P0 F2FP.BF16.F32.PACK_AB R159, RZ, R159 ;  /* 0x0000009fff9f023e */ /* 0x000fe400000010ff */
[----:B------:R-:W-:Y:S02]  /*2ef0*/  @P0 F2FP.BF16.F32.PACK_AB R161, RZ, R161 ;  /* 0x000000a1ffa1023e */ /* 0x000fe400000010ff */
[----:B------:R-:W-:Y:S02]  /*2f00*/  @P0 F2FP.BF16.F32.PACK_AB R166, RZ, R166 ;  /* 0x000000a6ffa6023e */ /* 0x000fe400000010ff */
[----:B------:R-:W-:Y:S02]  /*2f10*/  @P0 LEA R76, P6, R155, UR18, 0x4 ;  /* 0x000000129b4c0c11 */ /* 0x000fe4000f8c20ff */
[----:B------:R-:W-:-:S02]  /*2f20*/  @P0 PRMT R68, R82, 0x7610, R68 ;  /* 0x0000761052440816 */ /* 0x000fc40000000044 */
[----:B------:R-:W-:Y:S02]  /*2f30*/  @P0 F2FP.BF16.F32.PACK_AB R83, RZ, R83 ;  /* 0x00000053ff53023e */ /* 0x000fe400000010ff */
[----:B------:R-:W-:Y:S02]  /*2f40*/  @P0 PRMT R69, R159, 0x7610, R69 ;  /* 0x000076109f450816 */ /* 0x000fe40000000045 */
[----:B------:R-:W-:Y:S02]  /*2f50*/  @P0 F2FP.BF16.F32.PACK_AB R160, RZ, R160 ;  /* 0x000000a0ffa0023e */ /* 0x000fe400000010ff */
[----:B------:R-:W-:Y:S02]  /*2f60*/  @P0 PRMT R70, R161, 0x7610, R70 ;  /* 0x00007610a1460816 */ /* 0x000fe40000000046 */
[----:B------:R-:W-:Y:S02]  /*2f70*/  @P0 F2FP.BF16.F32.PACK_AB R164, RZ, R164 ;  /* 0x000000a4ffa4023e */ /* 0x000fe400000010ff */
[----:B------:R-:W-:-:S02]  /*2f80*/  @P0 F2FP.BF16.F32.PACK_AB R157, RZ, R157 ;  /* 0x0000009dff9d023e */ /* 0x000fc400000010ff */
[----:B------:R-:W-:Y:S02]  /*2f90*/  @P0 PRMT R71, R166, 0x7610, R71 ;  /* 0x00007610a6470816 */ /* 0x000fe40000000047 */
[----:B------:R-:W-:Y:S02]  /*2fa0*/  @P0 LEA.HI.X R77, R155, UR19, RZ, 0x4, P6 ;  /* 0x000000139b4d0c11 */ /* 0x000fe4000b0f24ff */
[----:B------:R-:W-:Y:S02]  /*2fb0*/  @P0 PRMT R68, R68, 0x5410, R83 ;  /* 0x0000541044440816 */ /* 0x000fe40000000053 */
[----:B------:R-:W-:Y:S02]  /*2fc0*/  @P0 PRMT R69, R69, 0x5410, R160 ;  /* 0x0000541045450816 */ /* 0x000fe400000000a0 */
[----:B------:R-:W-:Y:S02]  /*2fd0*/  @P0 PRMT R70, R70, 0x5410, R164 ;  /* 0x0000541046460816 */ /* 0x000fe400000000a4 */
[----:B------:R-:W-:-:S05]  /*2fe0*/  @P0 PRMT R71, R71, 0x5410, R157 ;  /* 0x0000541047470816 */ /* 0x000fca000000009d */
[----:B------:R2:W-:Y:S02]  /*2ff0*/  @P0 STG.E.128 desc[UR4][R76.64], R68 ;  /* 0x000000444c000986 */ /* 0x0005e4000c101d04 */
.L_x_61:
[----:B------:R-:W-:Y:S05]  /*3000*/  BSYNC B0 ;  /* 0x0000000000007941 */ /* 0x000fea0003800000 */
.L_x_60:
[----:B------:R-:W-:Y:S02]  /*3010*/  ISETP.NE.AND P0, PT, R162, RZ, PT ;  /* 0x000000ffa200720c */ /* 0x000fe40003f05270 */
[----:B012---:R-:W-:-:S11]  /*3020*/  SEL R76, RZ, 0x1, P5 ;  /* 0x00000001ff4c7807 */ /* 0x007fd60002800000 */
[----:B------:R-:W-:Y:S05]  /*3030*/  @!P0 BRA `(.L_x_62) ;  /* 0xffffffd4008c8947 */ /* 0x000fea000383ffff */
.L_x_48:
[----:B------:R-:W0:Y:S01]  /*3040*/  S2R R0, SR_TID.X ;  /* 0x0000000000007919 */ /* 0x000e220000002100 */
[----:B------:R-:W0:Y:S01]  /*3050*/  S2UR UR6, SR_CTAID.X ;  /* 0x00000000000679c3 */ /* 0x000e220000002500 */
[----:B------:R-:W-:Y:S01]  /*3060*/  BSSY B0, `(.L_x_63) ;  /* 0x000000f000007945 */ /* 0x000fe20003800000 */
[C---:B0-----:R-:W-:Y:S02]  /*3070*/  LEA.HI R3, R0.reuse, UR6, RZ, 0x18 ;  /* 0x0000000600037c11 */ /* 0x041fe4000f8fc0ff */
[----:B------:R-:W-:-:S03]  /*3080*/  LOP3.LUT R7, R0, 0xff, RZ, 0xc0, !PT ;  /* 0x000000ff00077812 */ /* 0x000fc600078ec0ff */
[----:B------:R-:W-:-:S05]  /*3090*/  IMAD R108, R3, R108, RZ ;  /* 0x0000006c036c7224 */ /* 0x000fca00078e02ff */
[----:B------:R-:W-:Y:S01]  /*30a0*/  LEA.HI R7, R108, R7, RZ, 0x1d ;  /* 0x000000076c077211 */ /* 0x000fe200078fe8ff */
[----:B------:R-:W-:Y:S06]  /*30b0*/  @!P1 BRA `(.L_x_64) ;  /* 0x0000000000249947 */ /* 0x000fec0003800000 */
[----:B------:R-:W0:Y:S08]  /*30c0*/  LDC.64 R2, c[0x0][0x2d0] ;  /* 0x0000b400ff027b82 */ /* 0x000e300000000a00 */
[----:B------:R-:W1:Y:S01]  /*30d0*/  LDC.64 R4, c[0x0][0x2d8] ;  /* 0x0000b600ff047b82 */ /* 0x000e620000000a00 */
[----:B0-----:R-:W-:-:S05]  /*30e0*/  IMAD.WIDE.U32 R2, R7, 0x20, R2 ;  /* 0x0000002007027825 */ /* 0x001fca00078e0002 */
[----:B------:R0:W-:Y:S01]  /*30f0*/  STG.E.128 desc[UR4][R2.64], R28 ;  /* 0x0000001c02007986 */ /* 0x0001e2000c101d04 */
[----:B-1----:R-:W-:-:S03]  /*3100*/  IMAD.WIDE.U32 R4, R7, 0x20, R4 ;  /* 0x0000002007047825 */ /* 0x002fc600078e0004 */
[----:B------:R0:W-:Y:S01]  /*3110*/  STG.E.128 desc[UR4][R2.64+0x10], R24 ;  /* 0x0000101802007986 */ /* 0x0001e2000c101d04 */
[----:B------:R-:W-:-:S03]  /*3120*/  IADD3 R7, R7, 0x100, RZ ;  /* 0x0000010007077810 */ /* 0x000fc60007ffe0ff */
[----:B------:R0:W-:Y:S04]  /*3130*/  STG.E.128 desc[UR4][R4.64], R52 ;  /* 0x0000003404007986 */ /* 0x0001e8000c101d04 */
[----:B------:R0:W-:Y:S02]  /*3140*/  STG.E.128 desc[UR4][R4.64+0x10], R48 ;  /* 0x0000103004007986 */ /* 0x0001e4000c101d04 */
.L_x_64:
[----:B------:R-:W-:Y:S05]  /*3150*/  BSYNC B0 ;  /* 0x0000000000007941 */ /* 0x000fea0003800000 */
.L_x_63:
[----:B------:R-:W-:Y:S04]  /*3160*/  BSSY B0, `(.L_x_65) ;  /* 0x000000b000007945 */ /* 0x000fe80003800000 */
[----:B------:R-:W-:Y:S05]  /*3170*/  @!P2 BRA `(.L_x_66) ;  /* 0x000000000024a947 */ /* 0x000fea0003800000 */
[----:B0-----:R-:W0:Y:S08]  /*3180*/  LDC.64 R2, c[0x0][0x2d0] ;  /* 0x0000b400ff027b82 */ /* 0x001e300000000a00 */
[----:B------:R-:W1:Y:S01]  /*3190*/  LDC.64 R4, c[0x0][0x2d8] ;  /* 0x0000b600ff047b82 */ /* 0x000e620000000a00 */
[----:B0-----:R-:W-:-:S05]  /*31a0*/  IMAD.WIDE.U32 R2, R7, 0x20, R2 ;  /* 0x0000002007027825 */ /* 0x001fca00078e0002 */
[----:B------:R2:W-:Y:S01]  /*31b0*/  STG.E.128 desc[UR4][R2.64], R20 ;  /* 0x0000001402007986 */ /* 0x0005e2000c101d04 */
[----:B-1----:R-:W-:-:S03]  /*31c0*/  IMAD.WIDE.U32 R4, R7, 0x20, R4 ;  /* 0x0000002007047825 */ /* 0x002fc600078e0004 */
[----:B------:R2:W-:Y:S01]  /*31d0*/  STG.E.128 desc[UR4][R2.64+0x10], R16 ;  /* 0x0000101002007986 */ /* 0x0005e2000c101d04 */
[----:B------:R-:W-:-:S03]  /*31e0*/  VIADD R7, R7, 0x100 ;  /* 0x0000010007077836 */ /* 0x000fc60000000000 */
[----:B------:R2:W-:Y:S04]  /*31f0*/  STG.E.128 desc[UR4][R4.64], R44 ;  /* 0x0000002c04007986 */ /* 0x0005e8000c101d04 */
[----:B------:R2:W-:Y:S02]  /*3200*/  STG.E.128 desc[UR4][R4.64+0x10], R40 ;  /* 0x0000102804007986 */ /* 0x0005e4000c101d04 */
.L_x_66:
[----:B------:R-:W-:Y:S05]  /*3210*/  BSYNC B0 ;  /* 0x0000000000007941 */ /* 0x000fea0003800000 */
.L_x_65:
[----:B------:R-:W-:Y:S05]  /*3220*/  @!P3 EXIT ;  /* 0x000000000000b94d */ /* 0x000fea0003800000 */
[----:B0-2---:R-:W0:Y:S08]  /*3230*/  LDC.64 R2, c[0x0][0x2d0] ;  /* 0x0000b400ff027b82 */ /* 0x005e300000000a00 */
[----:B------:R-:W1:Y:S01]  /*3240*/  LDC.64 R4, c[0x0][0x2d8] ;  /* 0x0000b600ff047b82 */ /* 0x000e620000000a00 */
[----:B0-----:R-:W-:-:S05]  /*3250*/  IMAD.WIDE.U32 R2, R7, 0x20, R2 ;  /* 0x0000002007027825 */ /* 0x001fca00078e0002 */
[----:B------:R-:W-:Y:S01]  /*3260*/  STG.E.128 desc[UR4][R2.64], R12 ;  /* 0x0000000c02007986 */ /* 0x000fe2000c101d04 */
[----:B-1----:R-:W-:-:S03]  /*3270*/  IMAD.WIDE.U32 R4, R7, 0x20, R4 ;  /* 0x0000002007047825 */ /* 0x002fc600078e0004 */
[----:B------:R-:W-:Y:S04]  /*3280*/  STG.E.128 desc[UR4][R2.64+0x10], R8 ;  /* 0x0000100802007986 */ /* 0x000fe8000c101d04 */
[----:B------:R-:W-:Y:S04]  /*3290*/  STG.E.128 desc[UR4][R4.64], R36 ;  /* 0x0000002404007986 */ /* 0x000fe8000c101d04 */
[----:B------:R-:W-:Y:S01]  /*32a0*/  STG.E.128 desc[UR4][R4.64+0x10], R32 ;  /* 0x0000102004007986 */ /* 0x000fe2000c101d04 */
[----:B------:R-:W-:Y:S05]  /*32b0*/  EXIT ;  /* 0x000000000000794d */ /* 0x000fea0003800000 */
.L_x_55:
[----:B------:R-:W-:Y:S01]  /*32c0*/  HFMA2.MMA R161, -RZ, RZ, 0, 9.5367431640625e-07 ;  /* 0x00000010ffa17435 */ /* 0x000fe200000001ff */
[----:B------:R-:W-:Y:S01]  /*32d0*/  MOV R160, R81 ;  /* 0x0000005100a07202 */ /* 0x000fe20000000f00 */
[----:B------:R-:W-:Y:S01]  /*32e0*/  IMAD.MOV.U32 R83, RZ, RZ, -0x1 ;  /* 0xffffffffff537424 */ /* 0x000fe200078e00ff */
[----:B------:R-:W-:-:S08]  /*32f0*/  MOV R164, 0x1f ;  /* 0x0000001f00a47802 */ /* 0x000fd00000000f00 */
[----:B-----5:R-:W-:Y:S05]  /*3300*/  WARPSYNC.COLLECTIVE R83, `(.L_x_67) ;  /* 0x0000000053087348 */ /* 0x020fea0003c00000 */
[----:B------:R0:W1:Y:S02]  /*3310*/  SHFL.DOWN P4, R159, R160, R161, R164 ;  /* 0x080000a1a09f7389 */ /* 0x00006400000800a4 */
[----:B01---5:R-:W-:Y:S01]  /*3320*/  ENDCOLLECTIVE ;  /* 0x000000000000791b */ /* 0x023fe20003800000 */
.L_x_67:
[----:B------:R-:W-:Y:S02]  /*3330*/  MOV R160, R82 ;  /* 0x0000005200a07202 */ /* 0x000fe40000000f00 */
[----:B------:R-:W-:-:S07]  /*3340*/  MOV R74, R159 ;  /* 0x0000009f004a7202 */ /* 0x000fce0000000f00 */
[----:B------:R-:W-:Y:S05]  /*3350*/  WARPSYNC.COLLECTIVE R83, `(.L_x_68) ;  /* 0x0000000053087348 */ /* 0x000fea0003c00000 */
[----:B------:R0:W1:Y:S02]  /*3360*/  SHFL.DOWN P4, R159, R160, R161, R164 ;  /* 0x080000a1a09f7389 */ /* 0x00006400000800a4 */
[----:B01----:R-:W-:Y:S01]  /*3370*/  ENDCOLLECTIVE ;  /* 0x000000000000791b */ /* 0x003fe20003800000 */
.L_x_68:
[----:B------:R-:W-:Y:S01]  /*3380*/  FADD.FTZ R74, R74, R81 ;  /* 0x000000514a4a7221 */ /* 0x000fe20000010000 */
[----:B------:R-:W-:-:S03]  /*3390*/  HFMA2.MMA R161, -RZ, RZ, 0, 4.76837158203125e-07 ;  /* 0x00000008ffa17435 */ /* 0x000fc600000001ff */
[----:B------:R-:W-:Y:S01]  /*33a0*/  IMAD.MOV.U32 R160, RZ, RZ, R74 ;  /* 0x000000ffffa07224 */ /* 0x000fe200078e004a */
[----:B------:R-:W-:-:S07]  /*33b0*/  MOV R75, R159 ;  /* 0x0000009f004b7202 */ /* 0x000fce0000000f00 */
[----:B------:R-:W-:Y:S05]  /*33c0*/  WARPSYNC.COLLECTIVE R83, `(.L_x_69) ;  /* 0x0000000053087348 */ /* 0x000fea0003c00000 */
[----:B------:R0:W1:Y:S02]  /*33d0*/  SHFL.DOWN P4, R159, R160, R161, R164 ;  /* 0x080000a1a09f7389 */ /* 0x00006400000800a4 */
[----:B01----:R-:W-:Y:S01]  /*33e0*/  ENDCOLLECTIVE ;  /* 0x000000000000791b */ /* 0x003fe20003800000 */
.L_x_69:
[----:B------:R-:W-:-:S05]  /*33f0*/  FADD.FTZ R75, R75, R82 ;  /* 0x000000524b4b7221 */ /* 0x000fca0000010000 */
[----:B------:R-:W-:Y:S02]  /*3400*/  MOV R160, R75 ;  /* 0x0000004b00a07202 */ /* 0x000fe40000000f00 */
[----:B------:R-:W-:-:S07]  /*3410*/  MOV R77, R159 ;  /* 0x0000009f004d7202 */ /* 0x000fce0000000f00 */
[----:B------:R-:W-:Y:S05]  /*3420*/  WARPSYNC.COLLECTIVE R83, `(.L_x_70) ;  /* 0x0000000053087348 */ /* 0x000fea0003c00000 */
[----:B------:R0:W1:Y:S02]  /*3430*/  SHFL.DOWN P4, R159, R160, R161, R164 ;  /* 0x080000a1a09f7389 */ /* 0x00006400000800a4 */
[----:B01----:R-:W-:Y:S01]  /*3440*/  ENDCOLLECTIVE ;  /* 0x000000000000791b */ /* 0x003fe20003800000 */
.L_x_70:
[----:B------:R-:W-:Y:S01]  /*3450*/  FADD.FTZ R77, R74, R77 ;  /* 0x0000004d4a4d7221 */ /* 0x000fe20000010000 */
[----:B------:R-:W-:-:S04]  /*3460*/  HFMA2.MMA R161, -RZ, RZ, 0, 2.384185791015625e-07 ;  /* 0x00000004ffa17435 */ /* 0x000fc800000001ff */
[----:B------:R-:W-:Y:S01]  /*3470*/  MOV R160, R77 ;  /* 0x0000004d00a07202 */ /* 0x000fe20000000f00 */
[----:B------:R-:W-:-:S07]  /*3480*/  IMAD.MOV.U32 R76, RZ, RZ, R159 ;  /* 0x000000ffff4c7224 */ /* 0x000fce00078e009f */
[----:B------:R-:W-:Y:S05]  /*3490*/  WARPSYNC.COLLECTIVE R83, `(.L_x_71) ;  /* 0x0000000053087348 */ /* 0x000fea0003c00000 */
[----:B------:R0:W1:Y:S02]  /*34a0*/  SHFL.DOWN P4, R159, R160, R161, R164 ;  /* 0x080000a1a09f7389 */ /* 0x00006400000800a4 */
[----:B01----:R-:W-:Y:S01]  /*34b0*/  ENDCOLLECTIVE ;  /* 0x000000000000791b */ /* 0x003fe20003800000 */
.L_x_71:
[----:B------:R-:W-:-:S04]  /*34c0*/  FADD.FTZ R76, R75, R76 ;  /* 0x0000004c4b4c7221 */ /* 0x000fc80000010000 */
[----:B------:R-:W-:Y:S01]  /*34d0*/  IMAD.MOV.U32 R160, RZ, RZ, R76 ;  /* 0x000000ffffa07224 */ /* 0x000fe200078e004c */
[----:B------:R-:W-:-:S07]  /*34e0*/  MOV R78, R159 ;  /* 0x0000009f004e7202 */ /* 0x000fce0000000f00 */
[----:B------:R-:W-:Y:S05]  /*34f0*/  WARPSYNC.COLLECTIVE R83, `(.L_x_72) ;  /* 0x0000000053087348 */ /* 0x000fea0003c00000 */
[----:B------:R0:W1:Y:S02]  /*3500*/  SHFL.DOWN P4, R159, R160, R161, R164 ;  /* 0x080000a1a09f7389 */ /* 0x00006400000800a4 */
[----:B01----:R-:W-:Y:S01]  /*3510*/  ENDCOLLECTIVE ;  /* 0x000000000000791b */ /* 0x003fe20003800000 */
.L_x_72:
[----:B------:R-:W-:Y:S01]  /*3520*/  FADD.FTZ R78, R77, R78 ;  /* 0x0000004e4d4e7221 */ /* 0x000fe20000010000 */
[----:B------:R-:W-:-:S04]  /*3530*/  HFMA2.MMA R161, -RZ, RZ, 0, 1.1920928955078125e-07 ;  /* 0x00000002ffa17435 */ /* 0x000fc800000001ff */
[----:B------:R-:W-:Y:S02]  /*3540*/  MOV R160, R78 ;  /* 0x0000004e00a07202 */ /* 0x000fe40000000f00 */
[----:B------:R-:W-:-:S07]  /*3550*/  MOV R79, R159 ;  /* 0x0000009f004f7202 */ /* 0x000fce0000000f00 */
[----:B------:R-:W-:Y:S05]  /*3560*/  WARPSYNC.COLLECTIVE R83, `(.L_x_73) ;  /* 0x0000000053087348 */ /* 0x000fea0003c00000 */
[----:B------:R0:W1:Y:S02]  /*3570*/  SHFL.DOWN P4, R159, R160, R161, R164 ;  /* 0x080000a1a09f7389 */ /* 0x00006400000800a4 */
[----:B01----:R-:W-:Y:S01]  /*3580*/  ENDCOLLECTIVE ;  /* 0x000000000000791b */ /* 0x003fe20003800000 */
.L_x_73:
[----:B------:R-:W-:-:S05]  /*3590*/  FADD.FTZ R79, R76, R79 ;  /* 0x0000004f4c4f7221 */ /* 0x000fca0000010000 */
[----:B------:R-:W-:Y:S01]  /*35a0*/  MOV R160, R79 ;  /* 0x0000004f00a07202 */ /* 0x000fe20000000f00 */
[----:B------:R-:W-:-:S07]  /*35b0*/  IMAD.MOV.U32 R81, RZ, RZ, R159 ;  /* 0x000000ffff517224 */ /* 0x000fce00078e009f */
[----:B------:R-:W-:Y:S05]  /*35c0*/  WARPSYNC.COLLECTIVE R83, `(.L_x_74) ;  /* 0x0000000053087348 */ /* 0x000fea0003c00000 */
[----:B------:R0:W1:Y:S02]  /*35d0*/  SHFL.DOWN P4, R159, R160, R161, R164 ;  /* 0x080000a1a09f7389 */ /* 0x00006400000800a4 */
[----:B01----:R-:W-:Y:S01]  /*35e0*/  ENDCOLLECTIVE ;  /* 0x000000000000791b */ /* 0x003fe20003800000 */
.L_x_74:
[----:B------:R-:W-:-:S05]  /*35f0*/  FADD.FTZ R81, R78, R81 ;  /* 0x000000514e517221 */ /* 0x000fca0000010000 */
[----:B------:R-:W-:Y:S01]  /*3600*/  MOV R160, R81 ;  /* 0x0000005100a07202 */ /* 0x000fe20000000f00 */
[----:B------:R-:W-:Y:S01]  /*3610*/  IMAD.MOV.U32 R161, RZ, RZ, 0x1 ;  /* 0x00000001ffa17424 */ /* 0x000fe200078e00ff */
[----:B------:R-:W-:-:S07]  /*3620*/  MOV R80, R159 ;  /* 0x0000009f00507202 */ /* 0x000fce0000000f00 */
[----:B------:R-:W-:Y:S05]  /*3630*/  WARPSYNC.COLLECTIVE R83, `(.L_x_75) ;  /* 0x0000000053087348 */ /* 0x000fea0003c00000 */
[----:B------:R0:W1:Y:S02]  /*3640*/  SHFL.DOWN P4, R159, R160, R161, R164 ;  /* 0x080000a1a09f7389 */ /* 0x00006400000800a4 */
[----:B01----:R-:W-:Y:S01]  /*3650*/  ENDCOLLECTIVE ;  /* 0x000000000000791b */ /* 0x003fe20003800000 */
.L_x_75:
[----:B------:R-:W-:-:S05]  /*3660*/  FADD.FTZ R80, R79, R80 ;  /* 0x000000504f507221 */ /* 0x000fca0000010000 */
[----:B------:R-:W-:Y:S02]  /*3670*/  MOV R160, R80 ;  /* 0x0000005000a07202 */ /* 0x000fe40000000f00 */
[----:B------:R-:W-:-:S07]  /*3680*/  MOV R74, R159 ;  /* 0x0000009f004a7202 */ /* 0x000fce0000000f00 */
[----:B------:R-:W-:Y:S05]  /*3690*/  WARPSYNC.COLLECTIVE R83, `(.L_x_76) ;  /* 0x0000000053087348 */ /* 0x000fea0003c00000 */
[----:B------:R0:W1:Y:S02]  /*36a0*/  SHFL.DOWN P4, R159, R160, R161, R164 ;  /* 0x080000a1a09f7389 */ /* 0x00006400000800a4 */
[----:B01----:R-:W-:Y:S01]  /*36b0*/  ENDCOLLECTIVE ;  /* 0x000000000000791b */ /* 0x003fe20003800000 */
.L_x_76:
[----:B------:R-:W-:Y:S01]  /*36c0*/  MOV R75, R159 ;  /* 0x0000009f004b7202 */ /* 0x000fe20000000f00 */
[----:B------:R-:W-:Y:S06]  /*36d0*/  BRA `(.L_x_77) ;  /* 0xffffffe400007947 */ /* 0x000fec000383ffff */
.L_x_78:
        /* <DEDUP_REMOVED lines=10> */
.L_x_3216:


//--------------------- .text._ZN10layer_norm31ln_parallel_residual_bwd_kernelINS_13Kernel_traitsI13__nv_bfloat16S2_S2_S2_fjLj6144ELj1ELj1ELj8ELj16ENS_18Kernel_traits_baseILj6144ES2_S2_S2_S2_fjLj256EEEEELb0ELb1ELb1EEEvNS_9BwdParamsE --------------------------
	.section	.text._ZN10layer_norm31ln_parallel_residual_bwd_kernelINS_13Kernel_traitsI13__nv_bfloat16S2_S2_S2_fjLj6144ELj1ELj1ELj8ELj16ENS_18Kernel_traits_baseILj6144ES2_S2_S2_S2_fjLj256EEEEELb0ELb1ELb1EEEvNS_9BwdParamsE,"ax",@progbits
	.align	128
        .global         _ZN10layer_norm31ln_parallel_residual_bwd_kernelINS_13Kernel_traitsI13__nv_bfloat16S2_S2_S2_fjLj6144ELj1ELj1ELj8ELj16ENS_18Kernel_traits_baseILj6144ES2_S2_S2_S2_fjLj256EEEEELb0ELb1ELb1EEEvNS_9BwdParamsE
        .type           _ZN10layer_norm31ln_parallel_residual_bwd_kernelINS_13Kernel_traitsI13__nv_bfloat16S2_S2_S2_fjLj6144ELj1ELj1ELj8ELj16ENS_18Kernel_traits_baseILj6144ES2_S2_S2_S2_fjLj256EEEEELb0ELb1ELb1EEEvNS_9BwdParamsE,@function
        .size           _ZN10layer_norm31ln_parallel_residual_bwd_kernelINS_13Kernel_traitsI13__nv_bfloat16S2_S2_S2_fjLj6144ELj1ELj1ELj8ELj16ENS_18Kernel_traits_baseILj6144ES2_S2_S2_S2_fjLj256EEEEELb0ELb1ELb1EEEvNS_9BwdParamsE,(.L_x_3217 - _ZN10layer_norm31ln_parallel_residual_bwd_kernelINS_13Kernel_traitsI13__nv_bfloat16S2_S2_S2_fjLj6144ELj1ELj1ELj8ELj16ENS_18Kernel_traits_baseILj6144ES2_S2_S2_S2_fjLj256EEEEELb0ELb1ELb1EEEvNS_9BwdParamsE)
        .other          _ZN10layer_norm31ln_parallel_residual_bwd_kernelINS_13Kernel_traitsI13__nv_bfloat16S2_S2_S2_fjLj6144ELj1ELj1ELj8ELj16ENS_18Kernel_traits_baseILj6144ES2_S2_S2_S2_fjLj256EEEEELb0ELb1ELb1EEEvNS_9BwdParamsE,@"STO_CUDA_ENTRY STV_DEFAULT"
_ZN10layer_norm31ln_parallel_residual_bwd_kernelINS_13Kernel_traitsI13__nv_bfloat16S2_S2_S2_fjLj6144ELj1ELj1ELj8ELj16ENS_18Kernel_traits_baseILj6144ES2_S2_S2_S2_fjLj256EEEEELb0ELb1ELb1EEEvNS_9BwdParamsE:
.text._ZN10layer_norm31ln_parallel_residual_bwd_kernelINS_13Kernel_traitsI13__nv_bfloat16S2_S2_S2_fjLj6144ELj1ELj1ELj8ELj16ENS_18Kernel_traits_baseILj6144ES2_S2_S2_S2_fjLj256EEEEELb0ELb1ELb1EEEvNS_9BwdParamsE:
        /* <DEDUP_REMOVED lines=39> */
.L_x_79:
[----:B------:R-:W-:Y:S01]  /*0270*/  SHF.L.U32 R0, R48, 0x4, RZ ;  /* 0x0000000430007819 */ /* 0x000fe200000006ff */
[----:B------:R-:W-:-:S03]  /*0280*/  ULDC.64 UR4, c[0x0][0x260] ;  /* 0x0000980000047ab9 */ /* 0x000fc60000000a00 */
[----:B------:R-:W-:-:S04]  /*0290*/  LOP3.LUT R0, R0, 0xff0, RZ, 0xc0, !PT ;  /* 0x00000ff000007812 */ /* 0x000fc800078ec0ff */
[----:B------:R-:W-:-:S04]  /*02a0*/  IADD3 R2, P0, R0, UR4, RZ ;  /* 0x0000000400027c10 */ /* 0x000fc8000ff1e0ff */
[----:B------:R-:W-:Y:S01]  /*02b0*/  IADD3.X R3, RZ, UR5, RZ, P0, !PT ;  /* 0x00000005ff037c10 */ /* 0x000fe200087fe4ff */
[----:B------:R-:W-:-:S04]  /*02c0*/  ULDC.64 UR4, c[0x0][0x2c8] ;  /* 0x0000b20000047ab9 */ /* 0x000fc80000000a00 */
[----:B------:R-:W2:Y:S04]  /*02d0*/  LDG.E.128 R96, desc[UR6][R2.64] ;  /* 0x0000000602607981 */ /* 0x000ea8000c1e1d00 */
[----:B------:R-:W3:Y:S04]  /*02e0*/  LDG.E.128 R100, desc[UR6][R2.64+0x1000] ;  /* 0x0010000602647981 */ /* 0x000ee8000c1e1d00 */
[----:B------:R0:W4:Y:S01]  /*02f0*/  LDG.E.128 R104, desc[UR6][R2.64+0x2000] ;  /* 0x0020000602687981 */ /* 0x000122000c1e1d00 */
[----:B------:R-:W-:Y:S01]  /*0300*/  ISETP.NE.U32.AND P0, PT, RZ, UR4, PT ;  /* 0x00000004ff007c0c */ /* 0x000fe2000bf05070 */
[----:B------:R-:W-:Y:S01]  /*0310*/  ULDC.U8 UR4, c[0x0][0x2a0] ;  /* 0x0000a80000047ab9 */ /* 0x000fe20000000000 */
[----:B------:R-:W-:Y:S01]  /*0320*/  MOV R49, RZ ;  /* 0x000000ff00317202 */ /* 0x000fe20000000f00 */
[----:B------:R-:W-:Y:S01]  /*0330*/  UISETP.NE.AND UP0, UPT, UR4, URZ, UPT ;  /* 0x0000003f0400728c */ /* 0x000fe2000bf05270 */
[----:B------:R-:W-:-:S02]  /*0340*/  ISETP.NE.AND.EX P0, PT, RZ, UR5, PT, P0 ;  /* 0x00000005ff007c0c */ /* 0x000fc4000bf05300 */
[----:B------:R-:W-:Y:S02]  /*0350*/  CS2R R50, SRZ ;  /* 0x0000000000327805 */ /* 0x000fe4000001ff00 */
[----:B------:R-:W-:Y:S02]  /*0360*/  CS2R R52, SRZ ;  /* 0x0000000000347805 */ /* 0x000fe4000001ff00 */
[----:B------:R-:W-:Y:S02]  /*0370*/  CS2R R84, SRZ ;  /* 0x0000000000547805 */ /* 0x000fe4000001ff00 */
[----:B------:R-:W-:Y:S01]  /*0380*/  CS2R R86, SRZ ;  /* 0x0000000000567805 */ /* 0x000fe2000001ff00 */
[----:B0-----:R-:W-:Y:S01]  /*0390*/  HFMA2.MMA R2, -RZ, RZ, 0, 5.9604644775390625e-08 ;  /* 0x00000001ff027435 */ /* 0x001fe200000001ff */
        /* <DEDUP_REMOVED lines=18> */
[----:B------:R-:W-:Y:S01]  /*04c0*/  CS2R R82, SRZ ;  /* 0x0000000000527805 */ /* 0x000fe2000001ff00 */
[----:B------:R-:W-:Y:S01]  /*04d0*/  IMAD.MOV.U32 R92, RZ, RZ, RZ ;  /* 0x000000ffff5c7224 */ /* 0x000fe200078e00ff */
[----:B------:R-:W-:-:S02]  /*04e0*/  LOP3.LUT R110, R48, 0xff, RZ, 0xc0, !PT ;  /* 0x000000ff306e7812 */ /* 0x000fc400078ec0ff */
[----:B------:R-:W-:Y:S02]  /*04f0*/  PLOP3.LUT P3, PT, PT, PT, UP0, 0x80, 0x0 ;  /* 0x000000000000781c */ /* 0x000fe40003f6f008 */
[----:B--2---:R-:W-:Y:S02]  /*0500*/  PRMT R114, R99, 0x7632, R114 ;  /* 0x0000763263727816 */ /* 0x004fe40000000072 */
[----:B------:R-:W-:Y:S02]  /*0510*/  PRMT R111, R96, 0x7632, R111 ;  /* 0x00007632606f7816 */ /* 0x000fe4000000006f */
[C---:B---3--:R-:W-:Y:S01]  /*0520*/  PRMT R118, R103.reuse, 0x7632, R118 ;  /* 0x0000763267767816 */ /* 0x048fe20000000076 */
[----:B------:R-:W-:Y:S01]  /*0530*/  IMAD.U32 R103, R103, 0x10000, RZ ;  /* 0x0001000067677824 */ /* 0x000fe200078e00ff */
[C---:B------:R-:W-:Y:S01]  /*0540*/  PRMT R112, R97.reuse, 0x7632, R112 ;  /* 0x0000763261707816 */ /* 0x040fe20000000070 */
[----:B------:R-:W-:Y:S01]  /*0550*/  IMAD.U32 R97, R97, 0x10000, RZ ;  /* 0x0001000061617824 */ /* 0x000fe200078e00ff */
[----:B----4-:R-:W-:Y:S01]  /*0560*/  PRMT R122, R107, 0x7632, R122 ;  /* 0x000076326b7a7816 */ /* 0x010fe2000000007a */
[----:B------:R-:W-:Y:S01]  /*0570*/  IMAD.U32 R114, R114, 0x10000, RZ ;  /* 0x0001000072727824 */ /* 0x000fe200078e00ff */
[----:B------:R-:W-:Y:S01]  /*0580*/  PRMT R113, R98, 0x7632, R113 ;  /* 0x0000763262717816 */ /* 0x000fe20000000071 */
[----:B------:R-:W-:Y:S01]  /*0590*/  IMAD.U32 R118, R118, 0x10000, RZ ;  /* 0x0001000076767824 */ /* 0x000fe200078e00ff */
[C---:B------:R-:W-:Y:S01]  /*05a0*/  PRMT R115, R100.reuse, 0x7632, R115 ;  /* 0x0000763264737816 */ /* 0x040fe20000000073 */
[----:B------:R-:W-:Y:S01]  /*05b0*/  IMAD.U32 R100, R100, 0x10000, RZ ;  /* 0x0001000064647824 */ /* 0x000fe200078e00ff */
[----:B------:R-:W-:Y:S01]  /*05c0*/  PRMT R116, R101, 0x7632, R116 ;  /* 0x0000763265747816 */ /* 0x000fe20000000074 */
[----:B------:R-:W-:Y:S01]  /*05d0*/  IMAD.U32 R122, R122, 0x10000, RZ ;  /* 0x000100007a7a7824 */ /* 0x000fe200078e00ff */
[----:B------:R-:W-:-:S02]  /*05e0*/  PRMT R117, R102, 0x7632, R117 ;  /* 0x0000763266757816 */ /* 0x000fc40000000075 */
[----:B------:R-:W-:Y:S02]  /*05f0*/  PRMT R119, R104, 0x7632, R119 ;  /* 0x0000763268777816 */ /* 0x000fe40000000077 */
[----:B------:R-:W-:Y:S02]  /*0600*/  PRMT R120, R105, 0x7632, R120 ;  /* 0x0000763269787816 */ /* 0x000fe40000000078 */
[C---:B------:R-:W-:Y:S01]  /*0610*/  PRMT R121, R106.reuse, 0x7632, R121 ;  /* 0x000076326a797816 */ /* 0x040fe20000000079 */
[----:B------:R-:W-:Y:S01]  /*0620*/  IMAD.U32 R106, R106, 0x10000, RZ ;  /* 0x000100006a6a7824 */ /* 0x000fe200078e00ff */
        /* <DEDUP_REMOVED lines=16> */
[----:B------:R-:W-:-:S07]  /*0730*/  SHF.L.U32 R121, R121, 0x10, RZ ;  /* 0x0000001079797819 */ /* 0x000fce00000006ff */
.L_x_83:
        /* <DEDUP_REMOVED lines=8> */
[C---:B------:R-:W-:Y:S01]  /*07c0*/  IADD3 R124, R125.reuse, 0x100, RZ ;  /* 0x000001007d7c7810 */ /* 0x040fe20007ffe0ff */
[C---:B0-----:R-:W-:Y:S01]  /*07d0*/  IMAD.WIDE.U32 R24, R125.reuse, 0x10, R40 ;  /* 0x000000107d187825 */ /* 0x041fe200078e0028 */
[----:B------:R-:W-:-:S03]  /*07e0*/  IADD3 R123, R125, 0x200, RZ ;  /* 0x000002007d7b7810 */ /* 0x000fc60007ffe0ff */
[----:B------:R-:W-:Y:S02]  /*07f0*/  IMAD.WIDE.U32 R32, R124, 0x10, R40 ;  /* 0x000000107c207825 */ /* 0x000fe400078e0028 */
[----:B------:R-:W4:Y:S01]  /*0800*/  LDG.E.128 R24, desc[UR6][R24.64] ;  /* 0x0000000618187981 */ /* 0x000f22000c1e1d00 */
[----:B------:R-:W0:Y:S01]  /*0810*/  @P0 LDC.64 R132, c[0x0][0x2c8] ;  /* 0x0000b200ff840b82 */ /* 0x000e220000000a00 */
[----:B-1----:R-:W-:Y:S02]  /*0820*/  IMAD.WIDE R128, R93, 0x4, R128 ;  /* 0x000000045d807825 */ /* 0x002fe400078e0280 */
[----:B------:R-:W4:Y:S02]  /*0830*/  LDG.E.128 R32, desc[UR6][R32.64] ;  /* 0x0000000620207981 */ /* 0x000f24000c1e1d00 */
[----:B------:R-:W-:Y:S02]  /*0840*/  IMAD.WIDE.U32 R40, R123, 0x10, R40 ;  /* 0x000000107b287825 */ /* 0x000fe400078e0028 */
[----:B------:R0:W4:Y:S01]  /*0850*/  LDG.E R0, desc[UR6][R128.64] ;  /* 0x0000000680007981 */ /* 0x000122000c1e1900 */
[----:B------:R-:W1:Y:S01]  /*0860*/  @P0 LDC.64 R130, c[0x0][0x2c8] ;  /* 0x0000b200ff820b82 */ /* 0x000e620000000a00 */
[----:B--2---:R-:W-:-:S02]  /*0870*/  IMAD.WIDE.U32 R28, R125, 0x10, R44 ;  /* 0x000000107d1c7825 */ /* 0x004fc400078e002c */
[----:B------:R-:W2:Y:S02]  /*0880*/  LDG.E.128 R40, desc[UR6][R40.64] ;  /* 0x0000000628287981 */ /* 0x000ea4000c1e1d00 */
[--C-:B------:R-:W-:Y:S02]  /*0890*/  IMAD.WIDE.U32 R36, R124, 0x10, R44.reuse ;  /* 0x000000107c247825 */ /* 0x100fe400078e002c */
[----:B------:R-:W2:Y:S01]  /*08a0*/  LDG.E.128 R28, desc[UR6][R28.64] ;  /* 0x000000061c1c7981 */ /* 0x000ea2000c1e1d00 */
[----:B------:R-:W1:Y:S01]  /*08b0*/  @P0 LDC.64 R134, c[0x0][0x2c8] ;  /* 0x0000b200ff860b82 */ /* 0x000e620000000a00 */
[----:B------:R-:W-:Y:S02]  /*08c0*/  IMAD.WIDE.U32 R44, R123, 0x10, R44 ;  /* 0x000000107b2c7825 */ /* 0x000fe400078e002c */
[----:B------:R-:W2:Y:S02]  /*08d0*/  LDG.E.128 R36, desc[UR6][R36.64] ;  /* 0x0000000624247981 */ /* 0x000ea4000c1e1d00 */
[----:B---3--:R-:W-:-:S02]  /*08e0*/  IMAD.WIDE R126, R93, 0x4, R126 ;  /* 0x000000045d7e7825 */ /* 0x008fc400078e027e */
[----:B------:R-:W3:Y:S04]  /*08f0*/  LDG.E.128 R44, desc[UR6][R44.64] ;  /* 0x000000062c2c7981 */ /* 0x000ee8000c1e1d00 */
[----:B------:R-:W3:Y:S01]  /*0900*/  LDG.E R126, desc[UR6][R126.64] ;  /* 0x000000067e7e7981 */ /* 0x000ee2000c1e1900 */
[----:B0-----:R-:W-:-:S04]  /*0910*/  @P0 IMAD.WIDE.U32 R128, R124, 0x10, R132 ;  /* 0x000000107c800825 */ /* 0x001fc800078e0084 */
[----:B-1----:R-:W-:Y:S01]  /*0920*/  @P0 IMAD.WIDE.U32 R130, R125, 0x10, R130 ;  /* 0x000000107d820825 */ /* 0x002fe200078e0082 */
[----:B------:R0:W5:Y:S04]  /*0930*/  @P0 LDG.E.128 R8, desc[UR6][R128.64] ;  /* 0x0000000680080981 */ /* 0x000168000c1e1d00 */
[----:B------:R1:W5:Y:S01]  /*0940*/  @P0 LDG.E.128 R4, desc[UR6][R130.64] ;  /* 0x0000000682040981 */ /* 0x000362000c1e1d00 */
[----:B------:R-:W-:-:S05]  /*0950*/  @P0 IMAD.WIDE.U32 R132, R123, 0x10, R134 ;  /* 0x000000107b840825 */ /* 0x000fca00078e0086 */
[----:B------:R3:W5:Y:S01]  /*0960*/  @P0 LDG.E.128 R12, desc[UR6][R132.64] ;  /* 0x00000006840c0981 */ /* 0x000762000c1e1d00 */
[----:B------:R-:W-:Y:S01]  /*0970*/  UMOV UR4, 0xffffffff ;  /* 0xffffffff00047882 */ /* 0x000fe20000000000 */
[----:B------:R-:W-:Y:S02]  /*0980*/  IADD3 R93, R93, UR10, RZ ;  /* 0x0000000a5d5d7c10 */ /* 0x000fe4000fffe0ff */
[----:B------:R-:W-:Y:S02]  /*0990*/  LOP3.LUT P1, RZ, R48, 0x1f, RZ, 0xc0, !PT ;  /* 0x0000001f30ff7812 */ /* 0x000fe4000782c0ff */
[----:B------:R-:W-:Y:S02]  /*09a0*/  ISETP.GE.AND P4, PT, R93, UR11, PT ;  /* 0x0000000b5d007c0c */ /* 0x000fe4000bf86270 */
[----:B----4-:R-:W-:Y:S02]  /*09b0*/  PRMT R137, R27, 0x7632, R137 ;  /* 0x000076321b897816 */ /* 0x010fe40000000089 */
[----:B------:R-:W-:-:S02]  /*09c0*/  PRMT R3, R24, 0x7632, R3 ;  /* 0x0000763218037816 */ /* 0x000fc40000000003 */
[----:B------:R-:W-:Y:S02]  /*09d0*/  PRMT R143, R34, 0x7632, R143 ;  /* 0x00007632228f7816 */ /* 0x000fe4000000008f */
[----:B------:R-:W-:Y:S02]  /*09e0*/  PRMT R147, R35, 0x7632, R147 ;  /* 0x0000763223937816 */ /* 0x000fe40000000093 */
[----:B------:R-:W-:Y:S02]  /*09f0*/  SHF.L.U32 R24, R24, 0x10, RZ ;  /* 0x0000001018187819 */ /* 0x000fe400000006ff */
[----:B------:R-:W-:Y:S02]  /*0a00*/  FSEL R156, R0, RZ, !P3 ;  /* 0x000000ff009c7208 */ /* 0x000fe40005800000 */
[C---:B------:R-:W-:Y:S01]  /*0a10*/  PRMT R134, R25.reuse, 0x7632, R134 ;  /* 0x0000763219867816 */ /* 0x040fe20000000086 */
[----:B------:R-:W-:Y:S01]  /*0a20*/  IMAD.U32 R25, R25, 0x10000, RZ ;  /* 0x0001000019197824 */ /* 0x000fe200078e00ff */
[----:B------:R-:W-:-:S02]  /*0a30*/  PRMT R135, R26, 0x7632, R135 ;  /* 0x000076321a877816 */ /* 0x000fc40000000087 */
[----:B------:R-:W-:Y:S02]  /*0a40*/  SHF.L.U32 R136, R26, 0x10, RZ ;  /* 0x000000101a887819 */ /* 0x000fe400000006ff */
[----:B--2---:R-:W-:Y:S02]  /*0a50*/  SHF.L.U32 R151, R43, 0x10, RZ ;  /* 0x000000102b977819 */ /* 0x004fe400000006ff */
[----:B------:R-:W-:Y:S01]  /*0a60*/  SHF.L.U32 R137, R137, 0x10, RZ ;  /* 0x0000001089897819 */ /* 0x000fe200000006ff */
[----:B0-----:R-:W-:Y:S01]  /*0a70*/  IMAD.U32 R128, R29, 0x10000, RZ ;  /* 0x000100001d807824 */ /* 0x001fe200078e00ff */
[C---:B------:R-:W-:Y:S01]  /*0a80*/  PRMT R26, R28.reuse, 0x7632, R26 ;  /* 0x000076321c1a7816 */ /* 0x040fe2000000001a */
[----:B------:R-:W-:Y:S01]  /*0a90*/  IMAD.U32 R144, R37, 0x10000, RZ ;  /* 0x0001000025907824 */ /* 0x000fe200078e00ff */
[----:B------:R-:W-:Y:S02]  /*0aa0*/  SHF.L.U32 R127, R28, 0x10, RZ ;  /* 0x000000101c7f7819 */ /* 0x000fe400000006ff */
[----:B------:R-:W-:-:S02]  /*0ab0*/  SHF.L.U32 R143, R143, 0x10, RZ ;  /* 0x000000108f8f7819 */ /* 0x000fc400000006ff */
[----:B------:R-:W-:Y:S02]  /*0ac0*/  SHF.L.U32 R0, R147, 0x10, RZ ;  /* 0x0000001093007819 */ /* 0x000fe400000006ff */
[----:B------:R-:W-:Y:S02]  /*0ad0*/  SHF.L.U32 R27, R27, 0x10, RZ ;  /* 0x000000101b1b7819 */ /* 0x000fe400000006ff */
[----:B------:R-:W-:Y:S01]  /*0ae0*/  PRMT R28, R29, 0x7632, R28 ;  /* 0x000076321d1c7816 */ /* 0x000fe2000000001c */
[C---:B------:R-:W-:Y:S01]  /*0af0*/  FADD.FTZ R29, -R156.reuse, R24 ;  /* 0x000000189c1d7221 */ /* 0x040fe20000010100 */
[----:B------:R-:W-:Y:S02]  /*0b00*/  PRMT R142, R37, 0x7632, R142 ;  /* 0x00007632258e7816 */ /* 0x000fe4000000008e */
[C---:B------:R-:W-:Y:S02]  /*0b10*/  PRMT R152, R39.reuse, 0x7632, R152 ;  /* 0x0000763227987816 */ /* 0x040fe40000000098 */
[----:B------:R-:W-:Y:S01]  /*0b20*/  SHF.L.U32 R154, R39, 0x10, RZ ;  /* 0x00000010279a7819 */ /* 0x000fe200000006ff */
[C---:B------:R-:W-:Y:S01]  /*0b30*/  FADD.FTZ R39, -R156.reuse, R25 ;  /* 0x000000199c277221 */ /* 0x040fe20000010100 */
[----:B------:R-:W-:Y:S01]  /*0b40*/  PRMT R37, R41, 0x7632, R37 ;  /* 0x0000763229257816 */ /* 0x000fe20000000025 */
[----:B------:R-:W-:Y:S01]  /*0b50*/  FADD.FTZ R137, -R156, R137 ;  /* 0x000000899c897221 */ /* 0x000fe20000010100 */
[----:B------:R-:W-:Y:S01]  /*0b60*/  PRMT R129, R30, 0x7632, R129 ;  /* 0x000076321e817816 */ /* 0x000fe20000000081 */
[C---:B------:R-:W-:Y:S01]  /*0b70*/  FADD.FTZ R165, -R156.reuse, R151 ;  /* 0x000000979ca57221 */ /* 0x040fe20000010100 */
[----:B-1----:R-:W-:Y:S01]  /*0b80*/  PRMT R130, R31, 0x7632, R130 ;  /* 0x000076321f827816 */ /* 0x002fe20000000082 */
[C---:B------:R-:W-:Y:S01]  /*0b90*/  FADD.FTZ R151, -R156.reuse, R143 ;  /* 0x0000008f9c977221 */ /* 0x040fe20000010100 */
[----:B------:R-:W-:Y:S01]  /*0ba0*/  SHF.L.U32 R3, R3, 0x10, RZ ;  /* 0x0000001003037819 */ /* 0x000fe200000006ff */
[----:B------:R-:W-:Y:S01]  /*0bb0*/  FADD.FTZ R155, -R156, R0 ;  /* 0x000000009c9b7221 */ /* 0x000fe20000010100 */
[----:B------:R-:W-:Y:S01]  /*0bc0*/  PRMT R146, R38, 0x7632, R146 ;  /* 0x0000763226927816 */ /* 0x000fe20000000092 */
[----:B---3--:R-:W-:Y:S01]  /*0bd0*/  FMUL.FTZ R0, R126, R29 ;  /* 0x0000001d7e007220 */ /* 0x008fe20000410000 */
[----:B------:R-:W-:-:S02]  /*0be0*/  SHF.L.U32 R148, R38, 0x10, RZ ;  /* 0x0000001026947819 */ /* 0x000fc400000006ff */
[----:B------:R-:W-:Y:S01]  /*0bf0*/  PRMT R150, R43, 0x7632, R150 ;  /* 0x000076322b967816 */ /* 0x000fe20000000096 */
[----:B------:R-:W-:Y:S01]  /*0c00*/  FADD.FTZ R43, -R156, R27 ;  /* 0x0000001b9c2b7221 */ /* 0x000fe20000010100 */
[----:B------:R-:W-:Y:S01]  /*0c10*/  PRMT R38, R42, 0x7632, R38 ;  /* 0x000076322a267816 */ /* 0x000fe20000000026 */
[----:B------:R-:W-:Y:S01]  /*0c20*/  IMAD.U32 R27, R37, 0x10000, RZ ;  /* 0x00010000251b7824 */ /* 0x000fe200078e00ff */
[----:B------:R-:W-:Y:S01]  /*0c30*/  PRMT R143, R46, 0x7632, R143 ;  /* 0x000076322e8f7816 */ /* 0x000fe2000000008f */
[----:B------:R-:W-:Y:S01]  /*0c40*/  FMUL.FTZ R39, R126, R39 ;  /* 0x000000277e277220 */ /* 0x000fe20000410000 */
[----:B------:R-:W-:Y:S01]  /*0c50*/  SHF.L.U32 R158, R46, 0x10, RZ ;  /* 0x000000102e9e7819 */ /* 0x000fe200000006ff */
[----:B------:R-:W-:Y:S01]  /*0c60*/  IMAD.U32 R26, R26, 0x10000, RZ ;  /* 0x000100001a1a7824 */ /* 0x000fe200078e00ff */
[----:B------:R-:W-:Y:S01]  /*0c70*/  SHF.L.U32 R42, R42, 0x10, RZ ;  /* 0x000000102a2a7819 */ /* 0x000fe200000006ff */
[----:B------:R-:W-:Y:S01]  /*0c80*/  FMUL.FTZ R37, R96, R127 ;  /* 0x0000007f60257220 */ /* 0x000fe20000410000 */
[----:B------:R-:W-:Y:S01]  /*0c90*/  SHF.L.U32 R46, R129, 0x10, RZ ;  /* 0x00000010812e7819 */ /* 0x000fe200000006ff */
[----:B------:R-:W-:Y:S01]  /*0ca0*/  FMUL.FTZ R129, R126, R137 ;  /* 0x000000897e817220 */ /* 0x000fe20000410000 */
[----:B------:R-:W-:-:S02]  /*0cb0*/  SHF.L.U32 R29, R130, 0x10, RZ ;  /* 0x00000010821d7819 */ /* 0x000fc400000006ff */
[----:B------:R-:W-:Y:S01]  /*0cc0*/  SHF.L.U32 R132, R31, 0x10, RZ ;  /* 0x000000101f847819 */ /* 0x000fe200000006ff */
[----:B------:R-:W-:Y:S01]  /*0cd0*/  FADD.FTZ R31, -R156, R3 ;  /* 0x000000039c1f7221 */ /* 0x000fe20000010100 */
[----:B------:R-:W-:Y:S02]  /*0ce0*/  SHF.L.U32 R145, R34, 0x10, RZ ;  /* 0x0000001022917819 */ /* 0x000fe400000006ff */
[----:B------:R-:W-:Y:S02]  /*0cf0*/  PRMT R139, R33, 0x7632, R139 ;  /* 0x00007632218b7816 */ /* 0x000fe4000000008b */
[C---:B------:R-:W-:Y:S02]  /*0d00*/  PRMT R34, R36.reuse, 0x7632, R34 ;  /* 0x0000763224227816 */ /* 0x040fe40000000022 */
[----:B------:R-:W-:Y:S01]  /*0d10*/  SHF.L.U32 R138, R36, 0x10, RZ ;  /* 0x00000010248a7819 */ /* 0x000fe200000006ff */
[----:B------:R-:W-:Y:S01]  /*0d20*/  FADD.FTZ R91, R128, R91 ;  /* 0x0000005b805b7221 */ /* 0x000fe20000010000 */
[----:B------:R-:W-:Y:S01]  /*0d30*/  PRMT R131, R32, 0x7632, R131 ;  /* 0x0000763220837816 */ /* 0x000fe20000000083 */
[----:B------:R-:W-:Y:S01]  /*0d40*/  FFMA.FTZ R92, R39, R128, R92 ;  /* 0x00000080275c7223 */ /* 0x000fe2000001005c */
[----:B------:R-:W-:-:S02]  /*0d50*/  PRMT R36, R40, 0x7632, R36 ;  /* 0x0000763228247816 */ /* 0x000fc40000000024 */
[----:B------:R-:W-:Y:S01]  /*0d60*/  SHF.L.U32 R25, R38, 0x10, RZ ;  /* 0x0000001026197819 */ /* 0x000fe200000006ff */
[----:B------:R-:W-:Y:S01]  /*0d70*/  FMUL.FTZ R38, R97, R128 ;  /* 0x0000008061267220 */ /* 0x000fe20000410000 */
[C---:B------:R-:W-:Y:S01]  /*0d80*/  PRMT R160, R47.reuse, 0x7632, R160 ;  /* 0x000076322fa07816 */ /* 0x040fe200000000a0 */
[----:B------:R-:W-:Y:S01]  /*0d90*/  FADD.FTZ R163, -R156, R42 ;  /* 0x0000002a9ca37221 */ /* 0x000fe20000010100 */
[----:B------:R-:W-:Y:S01]  /*0da0*/  SHF.L.U32 R162, R47, 0x10, RZ ;  /* 0x000000102fa27819 */ /* 0x000fe200000006ff */
[----:B------:R-:W-:Y:S01]  /*0db0*/  FMUL.FTZ R47, R111, R26 ;  /* 0x0000001a6f2f7220 */ /* 0x000fe20000410000 */
[----:B------:R-:W-:Y:S01]  /*0dc0*/  SHF.L.U32 R149, R35, 0x10, RZ ;  /* 0x0000001023957819 */ /* 0x000fe200000006ff */
[----:B------:R-:W-:Y:S01]  /*0dd0*/  FADD.FTZ R64, R29, R64 ;  /* 0x000000401d407221 */ /* 0x000fe20000010000 */
[-C--:B------:R-:W-:Y:S01]  /*0de0*/  FFMA.FTZ R82, R129, R29.reuse, R82 ;  /* 0x0000001d81527223 */ /* 0x080fe20000010052 */
[----:B------:R-:W-:Y:S01]  /*0df0*/  FMUL.FTZ R128, R114, R29 ;  /* 0x0000001d72807220 */ /* 0x000fe20000410000 */
[----:B------:R-:W-:Y:S01]  /*0e00*/  FADD.FTZ R24, RZ, R37 ;  /* 0x00000025ff187221 */ /* 0x000fe20000010000 */
[----:B------:R-:W-:Y:S01]  /*0e10*/  SHF.L.U32 R32, R32, 0x10, RZ ;  /* 0x0000001020207819 */ /* 0x000fe200000006ff */
[----:B------:R-:W-:-:S02]  /*0e20*/  IMAD.U32 R134, R134, 0x10000, RZ ;  /* 0x0001000086867824 */ /* 0x000fc400078e00ff */
[----:B------:R-:W-:Y:S01]  /*0e30*/  FMUL.FTZ R42, R126, R31 ;  /* 0x0000001f7e2a7220 */ /* 0x000fe20000410000 */
[----:B------:R-:W-:Y:S01]  /*0e40*/  FFMA.FTZ R29, R0, R37, RZ ;  /* 0x00000025001d7223 */ /* 0x000fe200000100ff */
[----:B------:R-:W-:Y:S01]  /*0e50*/  SHF.L.U32 R40, R40, 0x10, RZ ;  /* 0x0000001028287819 */ /* 0x000fe200000006ff */
[----:B------:R-:W-:Y:S01]  /*0e60*/  IMAD.U32 R139, R139, 0x10000, RZ ;  /* 0x000100008b8b7824 */ /* 0x000fe200078e00ff */
[----:B------:R-:W-:Y:S01]  /*0e70*/  SHF.L.U32 R135, R135, 0x10, RZ ;  /* 0x0000001087877819 */ /* 0x000fe200000006ff */
[----:B------:R-:W-:Y:S01]  /*0e80*/  IMAD.U32 R140, R33, 0x10000, RZ ;  /* 0x00010000218c7824 */ /* 0x000fe200078e00ff */
[----:B------:R-:W-:Y:S01]  /*0e90*/  SHF.L.U32 R131, R131, 0x10, RZ ;  /* 0x0000001083837819 */ /* 0x000fe200000006ff */
[----:B------:R-:W-:Y:S01]  /*0ea0*/  IMAD.U32 R41, R41, 0x10000, RZ ;  /* 0x0001000029297824 */ /* 0x000fe200078e00ff */
[----:B------:R-:W-:Y:S02]  /*0eb0*/  SHF.L.U32 R36, R36, 0x10, RZ ;  /* 0x0000001024247819 */ /* 0x000fe400000006ff */
[----:B------:R-:W-:Y:S01]  /*0ec0*/  SHF.L.U32 R3, R150, 0x10, RZ ;  /* 0x0000001096037819 */ /* 0x000fe200000006ff */
[----:B------:R-:W-:Y:S01]  /*0ed0*/  FADD.FTZ R31, R24, R47 ;  /* 0x0000002f181f7221 */ /* 0x000fe20000010000 */
[----:B------:R-:W-:Y:S01]  /*0ee0*/  SHF.L.U32 R28, R28, 0x10, RZ ;  /* 0x000000101c1c7819 */ /* 0x000fe200000006ff */
[C---:B------:R-:W-:Y:S01]  /*0ef0*/  FADD.FTZ R33, -R156.reuse, R134 ;  /* 0x000000869c217221 */ /* 0x040fe20000010100 */
[----:B------:R-:W-:Y:S01]  /*0f00*/  FADD.FTZ R153, -R156, R149 ;  /* 0x000000959c997221 */ /* 0x000fe20000010100 */
[----:B------:R-:W-:Y:S01]  /*0f10*/  FFMA.FTZ R24, R42, R47, R29 ;  /* 0x0000002f2a187223 */ /* 0x000fe2000001001d */
[C---:B------:R-:W-:Y:S01]  /*0f20*/  FADD.FTZ R133, -R156.reuse, R32 ;  /* 0x000000209c857221 */ /* 0x040fe20000010100 */
[----:B------:R-:W-:Y:S01]  /*0f30*/  FADD.FTZ R149, -R156, R139 ;  /* 0x0000008b9c957221 */ /* 0x000fe20000010100 */
[----:B------:R-:W-:Y:S01]  /*0f40*/  SHF.L.U32 R30, R30, 0x10, RZ ;  /* 0x000000101e1e7819 */ /* 0x000fe200000006ff */
[C---:B------:R-:W-:Y:S01]  /*0f50*/  FADD.FTZ R35, -R156.reuse, R136 ;  /* 0x000000889c237221 */ /* 0x040fe20000010100 */
        /* <DEDUP_REMOVED lines=9> */
[----:B------:R-:W-:Y:S01]  /*0ff0*/  FADD.FTZ R3, -R156, R3 ;  /* 0x000000039c037221 */ /* 0x000fe20000010100 */
[C---:B------:R-:W-:Y:S01]  /*1000*/  PRMT R32, R44.reuse, 0x7632, R32 ;  /* 0x000076322c207816 */ /* 0x040fe20000000020 */
[----:B------:R-:W-:Y:S01]  /*1010*/  IMAD.U32 R139, R44, 0x10000, RZ ;  /* 0x000100002c8b7824 */ /* 0x000fe200078e00ff */
[C---:B------:R-:W-:Y:S01]  /*1020*/  PRMT R140, R45.reuse, 0x7632, R140 ;  /* 0x000076322d8c7816 */ /* 0x040fe2000000008c */
[----:B------:R-:W-:Y:S01]  /*1030*/  FMUL.FTZ R44, R112, R28 ;  /* 0x0000001c702c7220 */ /* 0x000fe20000410000 */
[----:B------:R-:W-:Y:S01]  /*1040*/  SHF.L.U32 R156, R45, 0x10, RZ ;  /* 0x000000102d9c7819 */ /* 0x000fe200000006ff */
[----:B------:R-:W-:Y:S01]  /*1050*/  FADD.FTZ R31, R31, R38 ;  /* 0x000000261f1f7221 */ /* 0x000fe20000010000 */
[----:B------:R-:W-:Y:S01]  /*1060*/  FMUL.FTZ R45, R126, R33 ;  /* 0x000000217e2d7220 */ /* 0x000fe20000410000 */
[----:B------:R-:W-:Y:S01]  /*1070*/  FFMA.FTZ R24, R39, R38, R24 ;  /* 0x0000002627187223 */ /* 0x000fe20000010018 */
[----:B------:R-:W-:Y:S01]  /*1080*/  FADD.FTZ R108, R127, R108 ;  /* 0x0000006c7f6c7221 */ /* 0x000fe20000010000 */
[----:B------:R-:W-:Y:S01]  /*1090*/  FFMA.FTZ R109, R0, R127, R109 ;  /* 0x0000007f006d7223 */ /* 0x000fe2000001006d */
[----:B------:R-:W-:Y:S01]  /*10a0*/  FADD.FTZ R94, R26, R94 ;  /* 0x0000005e1a5e7221 */ /* 0x000fe20000010000 */
[----:B------:R-:W-:Y:S01]  /*10b0*/  FFMA.FTZ R95, R42, R26, R95 ;  /* 0x0000001a2a5f7223 */ /* 0x000fe2000001005f */
[----:B------:R-:W-:Y:S01]  /*10c0*/  FMUL.FTZ R127, R126, R135 ;  /* 0x000000877e7f7220 */ /* 0x000fe20000410000 */
[----:B------:R-:W-:Y:S01]  /*10d0*/  FMUL.FTZ R41, R98, R30 ;  /* 0x0000001e62297220 */ /* 0x000fe20000410000 */
[----:B------:R-:W-:Y:S01]  /*10e0*/  FADD.FTZ R26, R31, R44 ;  /* 0x0000002c1f1a7221 */ /* 0x000fe20000010000 */
[----:B------:R-:W-:Y:S01]  /*10f0*/  FMUL.FTZ R36, R126, R35 ;  /* 0x000000237e247220 */ /* 0x000fe20000410000 */
[----:B------:R-:W-:Y:S01]  /*1100*/  FFMA.FTZ R29, R45, R44, R24 ;  /* 0x0000002c2d1d7223 */ /* 0x000fe20000010018 */
        /* <DEDUP_REMOVED lines=8> */
[----:B------:R-:W-:-:S03]  /*1190*/  FFMA.FTZ R29, R127, R46, R24 ;  /* 0x0000002e7f1d7223 */ /* 0x000fc60000010018 */
[----:B------:R-:W-:Y:S01]  /*11a0*/  FADD.FTZ R31, R26, R43 ;  /* 0x0000002b1a1f7221 */ /* 0x000fe20000010000 */
[----:B------:R-:W-:Y:S01]  /*11b0*/  FFMA.FTZ R24, R40, R43, R29 ;  /* 0x0000002b28187223 */ /* 0x000fe2000001001d */
[----:B------:R-:W-:Y:S02]  /*11c0*/  IMAD.U32 R34, R34, 0x10000, RZ ;  /* 0x0001000022227824 */ /* 0x000fe400078e00ff */
[----:B------:R-:W-:Y:S01]  /*11d0*/  FMUL.FTZ R131, R100, R138 ;  /* 0x0000008a64837220 */ /* 0x000fe20000410000 */
[----:B------:R-:W-:Y:S01]  /*11e0*/  FADD.FTZ R26, R31, R128 ;  /* 0x000000801f1a7221 */ /* 0x000fe20000010000 */
[----:B------:R-:W-:Y:S01]  /*11f0*/  FMUL.FTZ R130, R126, R133 ;  /* 0x000000857e827220 */ /* 0x000fe20000410000 */
[----:B------:R-:W-:Y:S01]  /*1200*/  FFMA.FTZ R31, R129, R128, R24 ;  /* 0x00000080811f7223 */ /* 0x000fe20000010018 */
[----:B------:R-:W-:Y:S01]  /*1210*/  SHF.L.U32 R150, R146, 0x10, RZ ;  /* 0x0000001092967819 */ /* 0x000fe200000006ff */
[----:B------:R-:W-:Y:S01]  /*1220*/  FMUL.FTZ R146, R115, R34 ;  /* 0x0000002273927220 */ /* 0x000fe20000410000 */
[----:B------:R-:W-:Y:S01]  /*1230*/  FADD.FTZ R29, R26, R131 ;  /* 0x000000831a1d7221 */ /* 0x000fe20000010000 */
[----:B------:R-:W-:Y:S01]  /*1240*/  FMUL.FTZ R147, R126, R147 ;  /* 0x000000937e937220 */ /* 0x000fe20000410000 */
[----:B------:R-:W-:Y:S01]  /*1250*/  FFMA.FTZ R24, R130, R131, R31 ;  /* 0x0000008382187223 */ /* 0x000fe2000001001f */
[----:B------:R-:W-:Y:S01]  /*1260*/  SHF.L.U32 R33, R142, 0x10, RZ ;  /* 0x000000108e217819 */ /* 0x000fe200000006ff */
[----:B------:R-:W-:Y:S01]  /*1270*/  FMUL.FTZ R134, R126, R145 ;  /* 0x000000917e867220 */ /* 0x000fe20000410000 */
[----:B------:R-:W-:Y:S01]  /*1280*/  FADD.FTZ R63, R132, R63 ;  /* 0x0000003f843f7221 */ /* 0x000fe20000010000 */
[----:B------:R-:W-:Y:S01]  /*1290*/  FFMA.FTZ R81, R40, R132, R81 ;  /* 0x0000008428517223 */ /* 0x000fe20000010051 */
[----:B------:R-:W-:Y:S01]  /*12a0*/  FMUL.FTZ R133, R101, R144 ;  /* 0x0000009065857220 */ /* 0x000fe20000410000 */
[----:B------:R-:W-:Y:S01]  /*12b0*/  FADD.FTZ R26, R29, R146 ;  /* 0x000000921d1a7221 */ /* 0x000fe20000010000 */
[----:B------:R-:W-:Y:S01]  /*12c0*/  FMUL.FTZ R132, R126, R141 ;  /* 0x0000008d7e847220 */ /* 0x000fe20000410000 */
[----:B------:R-:W-:Y:S01]  /*12d0*/  FFMA.FTZ R29, R147, R146, R24 ;  /* 0x00000092931d7223 */ /* 0x000fe20000010018 */
[----:B------:R-:W-:Y:S01]  /*12e0*/  FADD.FTZ R57, R148, R57 ;  /* 0x0000003994397221 */ /* 0x000fe20000010000 */
[-C--:B------:R-:W-:Y:S01]  /*12f0*/  FFMA.FTZ R75, R134, R148.reuse, R75 ;  /* 0x00000094864b7223 */ /* 0x080fe2000001004b */
[----:B------:R-:W-:Y:S01]  /*1300*/  FMUL.FTZ R135, R102, R148 ;  /* 0x0000009466877220 */ /* 0x000fe20000410000 */
[----:B------:R-:W-:Y:S01]  /*1310*/  FMUL.FTZ R148, R116, R33 ;  /* 0x0000002174947220 */ /* 0x000fe20000410000 */
[----:B------:R-:W-:Y:S01]  /*1320*/  FADD.FTZ R31, R26, R133 ;  /* 0x000000851a1f7221 */ /* 0x000fe20000010000 */
[----:B------:R-:W-:Y:S01]  /*1330*/  FMUL.FTZ R149, R126, R149 ;  /* 0x000000957e957220 */ /* 0x000fe20000410000 */
[----:B------:R-:W-:Y:S01]  /*1340*/  FFMA.FTZ R24, R132, R133, R29 ;  /* 0x0000008584187223 */ /* 0x000fe2000001001d */
[----:B------:R-:W-:Y:S01]  /*1350*/  FMUL.FTZ R151, R126, R151 ;  /* 0x000000977e977220 */ /* 0x000fe20000410000 */
[----:B------:R-:W-:-:S02]  /*1360*/  FADD.FTZ R26, R31, R148 ;  /* 0x000000941f1a7221 */ /* 0x000fc40000010000 */
[----:B------:R-:W-:Y:S01]  /*1370*/  FFMA.FTZ R29, R149, R148, R24 ;  /* 0x00000094951d7223 */ /* 0x000fe20000010018 */
[----:B------:R-:W-:Y:S01]  /*1380*/  FADD.FTZ R58, R150, R58 ;  /* 0x0000003a963a7221 */ /* 0x000fe20000010000 */
[-C--:B------:R-:W-:Y:S01]  /*1390*/  FFMA.FTZ R76, R151, R150.reuse, R76 ;  /* 0x00000096974c7223 */ /* 0x080fe2000001004c */
[----:B------:R-:W-:Y:S01]  /*13a0*/  FMUL.FTZ R150, R117, R150 ;  /* 0x0000009675967220 */ /* 0x000fe20000410000 */
[----:B------:R-:W-:Y:S01]  /*13b0*/  FADD.FTZ R31, R26, R135 ;  /* 0x000000871a1f7221 */ /* 0x000fe20000010000 */
[----:B------:R-:W-:Y:S01]  /*13c0*/  FFMA.FTZ R24, R134, R135, R29 ;  /* 0x0000008786187223 */ /* 0x000fe2000001001d */
[----:B------:R-:W-:Y:S01]  /*13d0*/  SHF.L.U32 R35, R152, 0x10, RZ ;  /* 0x0000001098237819 */ /* 0x000fe200000006ff */
[----:B------:R-:W-:Y:S01]  /*13e0*/  FMUL.FTZ R137, R103, R154 ;  /* 0x0000009a67897220 */ /* 0x000fe20000410000 */
[----:B------:R-:W-:Y:S01]  /*13f0*/  FADD.FTZ R26, R31, R150 ;  /* 0x000000961f1a7221 */ /* 0x000fe20000010000 */
[----:B------:R-:W-:Y:S01]  /*1400*/  FMUL.FTZ R136, R126, R153 ;  /* 0x000000997e887220 */ /* 0x000fe20000410000 */
        /* <DEDUP_REMOVED lines=9> */
[----:B------:R-:W-:Y:S01]  /*14a0*/  FFMA.FTZ R89, R138, R139, R89 ;  /* 0x0000008b8a597223 */ /* 0x000fe20000010059 */
[----:B------:R-:W-:Y:S01]  /*14b0*/  FADD.FTZ R26, R31, R152 ;  /* 0x000000981f1a7221 */ /* 0x000fe20000010000 */
[----:B------:R-:W-:-:S02]  /*14c0*/  IMAD.U32 R32, R32, 0x10000, RZ ;  /* 0x0001000020207824 */ /* 0x000fc400078e00ff */
[----:B------:R-:W-:Y:S01]  /*14d0*/  FMUL.FTZ R139, R104, R139 ;  /* 0x0000008b688b7220 */ /* 0x000fe20000410000 */
[----:B------:R-:W-:Y:S01]  /*14e0*/  FFMA.FTZ R31, R153, R152, R24 ;  /* 0x00000098991f7223 */ /* 0x000fe20000010018 */
        /* <DEDUP_REMOVED lines=8> */
[C---:B------:R-:W-:Y:S01]  /*1570*/  FMUL.FTZ R142, R126.reuse, R163 ;  /* 0x000000a37e8e7220 */ /* 0x040fe20000410000 */
        /* <DEDUP_REMOVED lines=15> */
[----:B------:R-:W-:-:S02]  /*1670*/  FMUL.FTZ R161, R126, R25 ;  /* 0x000000197ea17220 */ /* 0x000fc40000410000 */
[----:B------:R-:W-:Y:S01]  /*1680*/  FADD.FTZ R24, R29, R156 ;  /* 0x0000009c1d187221 */ /* 0x000fe20000010000 */
[----:B------:R-:W-:Y:S01]  /*1690*/  FFMA.FTZ R27, R158, R156, R27 ;  /* 0x0000009c9e1b7223 */ /* 0x000fe2000001001b */
[----:B------:R-:W-:Y:S01]  /*16a0*/  FADD.FTZ R52, R157, R52 ;  /* 0x000000349d347221 */ /* 0x000fe20000010000 */
[-C--:B------:R-:W-:Y:S01]  /*16b0*/  FFMA.FTZ R70, R161, R157.reuse, R70 ;  /* 0x0000009da1467223 */ /* 0x080fe20000010046 */
[----:B------:R-:W-:Y:S01]  /*16c0*/  FMUL.FTZ R157, R121, R157 ;  /* 0x0000009d799d7220 */ /* 0x000fe20000410000 */
[----:B------:R-:W-:Y:S01]  /*16d0*/  FADD.FTZ R24, R24, R143 ;  /* 0x0000008f18187221 */ /* 0x000fe20000010000 */
[----:B------:R-:W-:Y:S01]  /*16e0*/  FFMA.FTZ R26, R142, R143, R27 ;  /* 0x0000008f8e1a7223 */ /* 0x000fe2000001001b */
[----:B------:R-:W-:Y:S01]  /*16f0*/  FADD.FTZ R59, R144, R59 ;  /* 0x0000003b903b7221 */ /* 0x000fe20000010000 */
[----:B------:R-:W-:Y:S01]  /*1700*/  FFMA.FTZ R77, R132, R144, R77 ;  /* 0x00000090844d7223 */ /* 0x000fe2000001004d */
[----:B------:R-:W-:Y:S01]  /*1710*/  SHF.L.U32 R167, R160, 0x10, RZ ;  /* 0x00000010a0a77819 */ /* 0x000fe200000006ff */
[C---:B------:R-:W-:Y:S01]  /*1720*/  FMUL.FTZ R163, R126.reuse, R3 ;  /* 0x000000037ea37220 */ /* 0x040fe20000410000 */
        /* <DEDUP_REMOVED lines=44> */
.L_x_94:
[----:B------:R-:W-:Y:S01]  /*19f0*/  LOP3.LUT P5, RZ, R2, 0xff, RZ, 0xc0, !PT ;  /* 0x000000ff02ff7812 */ /* 0x000fe200078ac0ff */
[----:B-1----:R-:W-:Y:S01]  /*1a00*/  FADD.FTZ R2, R24, R3 ;  /* 0x0000000318027221 */ /* 0x002fe20000010000 */
[----:B--2---:R-:W-:Y:S01]  /*1a10*/  FADD.FTZ R3, R26, R25 ;  /* 0x000000191a037221 */ /* 0x004fe20000010000 */
[----:B------:R-:W-:Y:S10]  /*1a20*/  @P1 BRA `(.L_x_82) ;  /* 0x0000000000241947 */ /* 0x000ff40003800000 */
[----:B------:R-:W1:Y:S01]  /*1a30*/  S2UR UR5, SR_CgaCtaId ;  /* 0x00000000000579c3 */ /* 0x000e620000008800 */
[----:B0-----:R-:W-:Y:S01]  /*1a40*/  SHF.R.U32.HI R24, RZ, 0x5, R48 ;  /* 0x00000005ff187819 */ /* 0x001fe20000011630 */
[----:B------:R-:W-:-:S03]  /*1a50*/  UMOV UR4, 0x400 ;  /* 0x0000040000047882 */ /* 0x000fc60000000000 */
[----:B------:R-:W-:-:S05]  /*1a60*/  LOP3.LUT R25, R24, 0x7fffff8, RZ, 0xc0, !PT ;  /* 0x07fffff818197812 */ /* 0x000fca00078ec0ff */
[----:B------:R-:W-:-:S05]  /*1a70*/  @!P5 VIADD R25, R25, 0x8 ;  /* 0x000000081919d836 */ /* 0x000fca0000000000 */
[----:B------:R-:W-:Y:S01]  /*1a80*/  LOP3.LUT R24, R25, 0x7, R24, 0xf8, !PT ;  /* 0x0000000719187812 */ /* 0x000fe200078ef818 */
[----:B-1----:R-:W-:-:S06]  /*1a90*/  ULEA UR4, UR5, UR4, 0x18 ;  /* 0x0000000405047291 */ /* 0x002fcc000f8ec03f */
[----:B------:R-:W-:-:S05]  /*1aa0*/  LEA R24, R24, UR4, 0x3 ;  /* 0x0000000418187c11 */ /* 0x000fca000f8e18ff */
[----:B------:R1:W-:Y:S02]  /*1ab0*/  STS.64 [R24+0x6000], R2 ;  /* 0x0060000218007388 */ /* 0x0003e40000000a00 */
.L_x_82:
[----:B------:R-:W-:Y:S01]  /*1ac0*/  UISETP.NE.AND UP0, UPT, UR16, URZ, UPT ;  /* 0x0000003f1000728c */ /* 0x000fe2000bf05270 */
[----:B-1----:R-:W-:Y:S02]  /*1ad0*/  SHF.R.U32.HI R2, RZ, 0x5, R48 ;  /* 0x00000005ff027819 */ /* 0x002fe40000011630 */
[----:B------:R-:W-:Y:S02]  /*1ae0*/  ISETP.NE.U32.AND P1, PT, RZ, UR12, PT ;  /* 0x0000000cff007c0c */ /* 0x000fe4000bf25070 */
[----:B------:R-:W-:Y:S02]  /*1af0*/  LOP3.LUT R2, R2, 0x7fffff8, RZ, 0xc0, !PT ;  /* 0x07fffff802027812 */ /* 0x000fe400078ec0ff */
[----:B------:R-:W-:Y:S01]  /*1b00*/  PLOP3.LUT P3, PT, PT, PT, UP0, 0x80, 0x0 ;  /* 0x000000000000781c */ /* 0x000fe20003f6f008 */
[----:B------:R-:W-:Y:S05]  /*1b10*/  WARPSYNC.ALL ;  /* 0x0000000000007948 */ /* 0x000fea0003800000 */
[----:B------:R-:W1:Y:S08]  /*1b20*/  S2UR UR5, SR_CgaCtaId ;  /* 0x00000000000579c3 */ /* 0x000e700000008800 */
[----:B------:R-:W-:Y:S01]  /*1b30*/  BAR.SYNC.DEFER_BLOCKING 0x0 ;  /* 0x0000000000007b1d */ /* 0x000fe20000010000 */
[----:B------:R-:W-:-:S02]  /*1b40*/  @!P5 IADD3 R2, R2, 0x8, RZ ;  /* 0x000000080202d810 */ /* 0x000fc40007ffe0ff */
[----:B------:R-:W-:Y:S02]  /*1b50*/  ISETP.NE.AND.EX P1, PT, RZ, UR13, PT, P1 ;  /* 0x0000000dff007c0c */ /* 0x000fe4000bf25310 */
[----:B------:R-:W-:Y:S01]  /*1b60*/  ISETP.NE.U32.AND P2, PT, RZ, UR14, PT ;  /* 0x0000000eff007c0c */ /* 0x000fe2000bf45070 */
[----:B------:R-:W-:-:S03]  /*1b70*/  UMOV UR4, 0x400 ;  /* 0x0000040000047882 */ /* 0x000fc60000000000 */
[----:B------:R-:W-:Y:S01]  /*1b80*/  ISETP.NE.AND.EX P2, PT, RZ, UR15, PT, P2 ;  /* 0x0000000fff007c0c */ /* 0x000fe2000bf45320 */
[----:B-1----:R-:W-:-:S06]  /*1b90*/  ULEA UR4, UR5, UR4, 0x18 ;  /* 0x0000000405047291 */ /* 0x002fcc000f8ec03f */
[----:B------:R-:W-:-:S05]  /*1ba0*/  LEA R2, R2, UR4, 0x3 ;  /* 0x0000000402027c11 */ /* 0x000fca000f8e18ff */
[----:B------:R-:W1:Y:S04]  /*1bb0*/  LDS.128 R28, [R2+0x6000] ;  /* 0x00600000021c7984 */ /* 0x000e680000000c00 */
[----:B0-----:R-:W0:Y:S04]  /*1bc0*/  LDS.128 R24, [R2+0x6010] ;  /* 0x0060100002187984 */ /* 0x001e280000000c00 */
[----:B------:R-:W-:Y:S01]  /*1bd0*/  LDS.128 R32, [R2+0x6030] ;  /* 0x0060300002207984 */ /* 0x000fe20000000c00 */
[----:B-1----:R-:W-:Y:S01]  /*1be0*/  FADD.FTZ R3, RZ, R28 ;  /* 0x0000001cff037221 */ /* 0x002fe20000010000 */
[----:B------:R-:W-:-:S03]  /*1bf0*/  FADD.FTZ R28, RZ, R29 ;  /* 0x0000001dff1c7221 */ /* 0x000fc60000010000 */
[----:B------:R-:W-:Y:S01]  /*1c00*/  FADD.FTZ R3, R30, R3 ;  /* 0x000000031e037221 */ /* 0x000fe20000010000 */
[----:B------:R-:W-:Y:S02]  /*1c10*/  FADD.FTZ R160, R31, R28 ;  /* 0x0000001c1fa07221 */ /* 0x000fe40000010000 */
[----:B------:R-:W1:Y:S01]  /*1c20*/  LDS.128 R28, [R2+0x6020] ;  /* 0x00602000021c7984 */ /* 0x000e620000000c00 */
[----:B0-----:R-:W-:Y:S01]  /*1c30*/  FADD.FTZ R3, R3, R24 ;  /* 0x0000001803037221 */ /* 0x001fe20000010000 */
[----:B------:R-:W-:-:S03]  /*1c40*/  FADD.FTZ R160, R160, R25 ;  /* 0x00000019a0a07221 */ /* 0x000fc60000010000 */
[----:B------:R-:W-:Y:S01]  /*1c50*/  FADD.FTZ R3, R26, R3 ;  /* 0x000000031a037221 */ /* 0x000fe20000010000 */
[----:B------:R-:W-:Y:S01]  /*1c60*/  FADD.FTZ R160, R27, R160 ;  /* 0x000000a01ba07221 */ /* 0x000fe20000010000 */
[----:B-----5:R-:W-:Y:S02]  /*1c70*/  @P0 SHF.L.U32 R26, R7, 0x10, RZ ;  /* 0x00000010071a0819 */ /* 0x020fe400000006ff */
[----:B-1----:R-:W-:Y:S01]  /*1c80*/  FADD.FTZ R3, R3, R28 ;  /* 0x0000001c03037221 */ /* 0x002fe20000010000 */
        /* <DEDUP_REMOVED lines=9> */
[----:B------:R-:W-:-:S05]  /*1d20*/  FSEL R24, R3, RZ, !P3 ;  /* 0x000000ff03187208 */ /* 0x000fca0005800000 */
[-CC-:B------:R-:W-:Y:S01]  /*1d30*/  FFMA.FTZ R3, R158, R35.reuse, R24.reuse ;  /* 0x000000239e037223 */ /* 0x180fe20000010018 */
[-CC-:B------:R-:W-:Y:S01]  /*1d40*/  FFMA.FTZ R129, R129, R35.reuse, R24.reuse ;  /* 0x0000002381817223 */ /* 0x180fe20000010018 */
[-CC-:B------:R-:W-:Y:S01]  /*1d50*/  FFMA.FTZ R2, R161, R35.reuse, R24.reuse ;  /* 0x00000023a1027223 */ /* 0x180fe20000010018 */
[-CC-:B------:R-:W-:Y:S01]  /*1d60*/  FFMA.FTZ R36, R36, R35.reuse, R24.reuse ;  /* 0x0000002324247223 */ /* 0x180fe20000010018 */
[--C-:B------:R-:W-:Y:S01]  /*1d70*/  FADD.FTZ R25, R156, -R3.reuse ;  /* 0x800000039c197221 */ /* 0x100fe20000010000 */
[----:B------:R-:W-:Y:S01]  /*1d80*/  @P0 PRMT R3, R7, 0x7632, R3 ;  /* 0x0000763207030816 */ /* 0x000fe20000000003 */
[-CC-:B------:R-:W-:Y:S01]  /*1d90*/  FFMA.FTZ R127, R127, R35.reuse, R24.reuse ;  /* 0x000000237f7f7223 */ /* 0x180fe20000010018 */
[----:B------:R-:W-:Y:S01]  /*1da0*/  FADD.FTZ R129, R128, -R129 ;  /* 0x8000008180817221 */ /* 0x000fe20000010000 */
[-CC-:B------:R-:W-:Y:S01]  /*1db0*/  FFMA.FTZ R39, R39, R35.reuse, R24.reuse ;  /* 0x0000002327277223 */ /* 0x180fe20000010018 */
[----:B------:R-:W-:Y:S01]  /*1dc0*/  FFMA.FTZ R132, R132, R35, R24 ;  /* 0x0000002384847223 */ /* 0x000fe20000010018 */
[----:B------:R-:W-:Y:S01]  /*1dd0*/  FADD.FTZ R157, R157, -R2 ;  /* 0x800000029d9d7221 */ /* 0x000fe20000010000 */
[----:B------:R-:W-:Y:S01]  /*1de0*/  FADD.FTZ R41, R41, -R36 ;  /* 0x8000002429297221 */ /* 0x000fe20000010000 */
[----:B------:R-:W-:Y:S01]  /*1df0*/  @P0 PRMT R2, R6, 0x7632, R2 ;  /* 0x0000763206020816 */ /* 0x000fe20000000002 */
[----:B------:R-:W-:Y:S01]  /*1e00*/  FADD.FTZ R127, R46, -R127 ;  /* 0x8000007f2e7f7221 */ /* 0x000fe20000010000 */
[----:B------:R-:W-:-:S02]  /*1e10*/  @P0 IMAD.U32 R3, R3, 0x10000, RZ ;  /* 0x0001000003030824 */ /* 0x000fc400078e00ff */
[----:B------:R-:W-:Y:S01]  /*1e20*/  FMUL.FTZ R36, R126, R129 ;  /* 0x000000817e247220 */ /* 0x000fe20000410000 */
[----:B------:R-:W-:Y:S01]  /*1e30*/  FADD.FTZ R39, R38, -R39 ;  /* 0x8000002726277221 */ /* 0x000fe20000010000 */
[----:B------:R-:W-:Y:S01]  /*1e40*/  FADD.FTZ R133, R133, -R132 ;  /* 0x8000008485857221 */ /* 0x000fe20000010000 */
[--C-:B------:R-:W-:Y:S01]  /*1e50*/  FFMA.FTZ R0, R0, R35, R24.reuse ;  /* 0x0000002300007223 */ /* 0x100fe20000010018 */
[----:B------:R-:W-:Y:S01]  /*1e60*/  FMUL.FTZ R132, R126, R25 ;  /* 0x000000197e847220 */ /* 0x000fe20000410000 */
[-CC-:B------:R-:W-:Y:S01]  /*1e70*/  FFMA.FTZ R136, R136, R35.reuse, R24.reuse ;  /* 0x0000002388887223 */ /* 0x180fe20000010018 */
[----:B------:R-:W-:Y:S01]  /*1e80*/  @P0 SHF.L.U32 R25, R2, 0x10, RZ ;  /* 0x0000001002190819 */ /* 0x000fe200000006ff */
        /* <DEDUP_REMOVED lines=13> */
[--C-:B------:R-:W-:Y:S01]  /*1f60*/  FFMA.FTZ R144, R144, R35, R24.reuse ;  /* 0x0000002390907223 */ /* 0x100fe20000010018 */
[----:B------:R-:W-:Y:S01]  /*1f70*/  FMUL.FTZ R34, R126, R127 ;  /* 0x0000007f7e227220 */ /* 0x000fe20000410000 */
[--C-:B------:R-:W-:Y:S01]  /*1f80*/  @P0 FADD.FTZ R36, R36, R3.reuse ;  /* 0x0000000324240221 */ /* 0x100fe20000010000 */
[----:B------:R-:W-:Y:S01]  /*1f90*/  @P0 SHF.L.U32 R2, R5, 0x10, RZ ;  /* 0x0000001005020819 */ /* 0x000fe200000006ff */
[----:B------:R-:W-:Y:S01]  /*1fa0*/  FFMA.FTZ R24, R163, R35, R24 ;  /* 0x00000023a3187223 */ /* 0x000fe20000010018 */
[----:B------:R-:W-:Y:S01]  /*1fb0*/  FMUL.FTZ R39, R126, R39 ;  /* 0x000000277e277220 */ /* 0x000fe20000410000 */
[----:B------:R-:W-:Y:S01]  /*1fc0*/  @P0 PRMT R3, R5, 0x7632, R3 ;  /* 0x0000763205030816 */ /* 0x000fe20000000003 */
[----:B------:R-:W-:Y:S01]  /*1fd0*/  FADD.FTZ R37, R37, -R0 ;  /* 0x8000000025257221 */ /* 0x000fe20000010000 */
[----:B------:R-:W-:Y:S01]  /*1fe0*/  FADD.FTZ R137, R137, -R136 ;  /* 0x8000008889897221 */ /* 0x000fe20000010000 */
[----:B------:R-:W-:Y:S01]  /*1ff0*/  @P0 SHF.L.U32 R0, R6, 0x10, RZ ;  /* 0x0000001006000819 */ /* 0x000fe200000006ff */
[----:B------:R-:W-:Y:S01]  /*2000*/  @P0 FADD.FTZ R34, R34, R25 ;  /* 0x0000001922220221 */ /* 0x000fe20000010000 */
[----:B------:R-:W-:Y:S01]  /*2010*/  FADD.FTZ R159, R159, -R24 ;  /* 0x800000189f9f7221 */ /* 0x000fe20000010000 */
[C---:B------:R-:W-:Y:S01]  /*2020*/  FMUL.FTZ R41, R126.reuse, R41 ;  /* 0x000000297e297220 */ /* 0x040fe20000410000 */
[----:B------:R-:W-:Y:S01]  /*2030*/  @P0 SHF.L.U32 R25, R3, 0x10, RZ ;  /* 0x0000001003190819 */ /* 0x000fe200000006ff */
[----:B------:R-:W-:Y:S01]  /*2040*/  @P0 FADD.FTZ R39, R39, R2 ;  /* 0x0000000227270221 */ /* 0x000fe20000010000 */
[----:B------:R-:W-:Y:S01]  /*2050*/  FMUL.FTZ R24, R126, R37 ;  /* 0x000000257e187220 */ /* 0x000fe20000410000 */
[----:B------:R-:W-:Y:S01]  /*2060*/  @P0 IMAD.U32 R3, R4, 0x10000, RZ ;  /* 0x0001000004030824 */ /* 0x000fe200078e00ff */
[----:B------:R-:W-:Y:S01]  /*2070*/  @P0 SHF.L.U32 R2, R11, 0x10, RZ ;  /* 0x000000100b020819 */ /* 0x000fe200000006ff */
[----:B------:R-:W-:Y:S01]  /*2080*/  FMUL.FTZ R137, R126, R137 ;  /* 0x000000897e897220 */ /* 0x000fe20000410000 */
[--C-:B------:R-:W-:Y:S01]  /*2090*/  @P0 FADD.FTZ R41, R41, R0.reuse ;  /* 0x0000000029290221 */ /* 0x100fe20000010000 */
[----:B------:R-:W-:Y:S01]  /*20a0*/  @P0 PRMT R0, R4, 0x7632, R0 ;  /* 0x0000763204000816 */ /* 0x000fe20000000000 */
[--C-:B------:R-:W-:Y:S01]  /*20b0*/  @P0 FADD.FTZ R24, R24, R3.reuse ;  /* 0x0000000318180221 */ /* 0x100fe20000010000 */
[----:B------:R-:W-:Y:S01]  /*20c0*/  FADD.FTZ R47, R47, -R42 ;  /* 0x8000002a2f2f7221 */ /* 0x000fe20000010000 */
[----:B------:R-:W-:Y:S01]  /*20d0*/  @P0 PRMT R3, R11, 0x7632, R3 ;  /* 0x000076320b030816 */ /* 0x000fe20000000003 */
[--C-:B------:R-:W-:Y:S01]  /*20e0*/  @P0 FADD.FTZ R137, R137, R2.reuse ;  /* 0x0000000289890221 */ /* 0x100fe20000010000 */
[----:B------:R-:W-:Y:S01]  /*20f0*/  @P0 PRMT R2, R9, 0x7632, R2 ;  /* 0x0000763209020816 */ /* 0x000fe20000000002 */
[----:B------:R-:W-:Y:S01]  /*2100*/  FADD.FTZ R149, R148, -R149 ;  /* 0x8000009594957221 */ /* 0x000fe20000010000 */
[----:B------:R-:W-:Y:S01]  /*2110*/  @P0 SHF.L.U32 R0, R0, 0x10, RZ ;  /* 0x0000001000000819 */ /* 0x000fe200000006ff */
[----:B------:R-:W-:Y:S01]  /*2120*/  FADD.FTZ R45, R44, -R45 ;  /* 0x8000002d2c2d7221 */ /* 0x000fe20000010000 */
[C---:B------:R-:W-:Y:S01]  /*2130*/  FMUL.FTZ R47, R126.reuse, R47 ;  /* 0x0000002f7e2f7220 */ /* 0x040fe20000410000 */
[----:B------:R-:W-:Y:S01]  /*2140*/  @P0 SHF.L.U32 R27, R3, 0x10, RZ ;  /* 0x00000010031b0819 */ /* 0x000fe200000006ff */
[----:B------:R-:W-:Y:S01]  /*2150*/  FMUL.FTZ R44, R126, R149 ;  /* 0x000000957e2c7220 */ /* 0x000fe20000410000 */
[----:B------:R-:W-:Y:S01]  /*2160*/  @P0 SHF.L.U32 R3, R2, 0x10, RZ ;  /* 0x0000001002030819 */ /* 0x000fe200000006ff */
[----:B------:R-:W-:Y:S01]  /*2170*/  FMUL.FTZ R32, R126, R45 ;  /* 0x0000002d7e207220 */ /* 0x000fe20000410000 */
[----:B------:R-:W-:Y:S01]  /*2180*/  @P0 PRMT R2, R8, 0x7632, R2 ;  /* 0x0000763208020816 */ /* 0x000fe20000000002 */
[----:B------:R-:W-:Y:S01]  /*2190*/  @P0 FADD.FTZ R47, R47, R0 ;  /* 0x000000002f2f0221 */ /* 0x000fe20000010000 */
[----:B------:R-:W-:Y:S01]  /*21a0*/  FADD.FTZ R145, R145, -R144 ;  /* 0x8000009091917221 */ /* 0x000fe20000010000 */
[----:B------:R-:W-:Y:S01]  /*21b0*/  @P0 PRMT R0, R10, 0x7632, R0 ;  /* 0x000076320a000816 */ /* 0x000fe20000000000 */
[----:B------:R-:W-:Y:S01]  /*21c0*/  @P0 FADD.FTZ R44, R44, R3 ;  /* 0x000000032c2c0221 */ /* 0x000fe20000010000 */
[----:B------:R-:W-:Y:S01]  /*21d0*/  @P0 SHF.L.U32 R3, R2, 0x10, RZ ;  /* 0x0000001002030819 */ /* 0x000fe200000006ff */
[----:B------:R-:W-:Y:S01]  /*21e0*/  @P0 FADD.FTZ R32, R32, R25 ;  /* 0x0000001920200221 */ /* 0x000fe20000010000 */
[----:B------:R-:W-:Y:S01]  /*21f0*/  @P0 SHF.L.U32 R2, R15, 0x10, RZ ;  /* 0x000000100f020819 */ /* 0x000fe200000006ff */
[----:B------:R-:W-:Y:S01]  /*2200*/  FMUL.FTZ R145, R126, R145 ;  /* 0x000000917e917220 */ /* 0x000fe20000410000 */
[----:B------:R-:W-:Y:S01]  /*2210*/  @P0 SHF.L.U32 R25, R0, 0x10, RZ ;  /* 0x0000001000190819 */ /* 0x000fe200000006ff */
[----:B------:R-:W-:Y:S01]  /*2220*/  FADD.FTZ R147, R146, -R147 ;  /* 0x8000009392937221 */ /* 0x000fe20000010000 */
[----:B------:R-:W-:Y:S01]  /*2230*/  @P0 SHF.L.U32 R0, R9, 0x10, RZ ;  /* 0x0000001009000819 */ /* 0x000fe200000006ff */
[----:B------:R-:W-:Y:S01]  /*2240*/  FADD.FTZ R151, R150, -R151 ;  /* 0x8000009796977221 */ /* 0x000fe20000010000 */
[----:B------:R-:W-:Y:S01]  /*2250*/  FMUL.FTZ R133, R126, R133 ;  /* 0x000000857e857220 */ /* 0x000fe20000410000 */
[----:B------:R-:W-:Y:S01]  /*2260*/  FADD.FTZ R131, R131, -R130 ;  /* 0x8000008283837221 */ /* 0x000fe20000010000 */
[----:B------:R-:W-:Y:S01]  /*2270*/  @P0 FADD.FTZ R145, R145, R2 ;  /* 0x0000000291910221 */ /* 0x000fe20000010000 */
[----:B------:R-:W-:Y:S01]  /*2280*/  FADD.FTZ R43, R43, -R40 ;  /* 0x800000282b2b7221 */ /* 0x000fe20000010000 */
[----:B------:R-:W-:Y:S01]  /*2290*/  @P0 PRMT R2, R14, 0x7632, R2 ;  /* 0x000076320e020816 */ /* 0x000fe20000000002 */
[C---:B------:R-:W-:Y:S01]  /*22a0*/  FMUL.FTZ R40, R126.reuse, R147 ;  /* 0x000000937e287220 */ /* 0x040fe20000410000 */
[C---:B------:R-:W-:Y:S01]  /*22b0*/  FMUL.FTZ R46, R126.reuse, R151 ;  /* 0x000000977e2e7220 */ /* 0x040fe20000410000 */
[----:B------:R-:W-:Y:S01]  /*22c0*/  @P0 FADD.FTZ R133, R133, R0 ;  /* 0x0000000085850221 */ /* 0x000fe20000010000 */
[----:B------:R-:W-:Y:S01]  /*22d0*/  FMUL.FTZ R131, R126, R131 ;  /* 0x000000837e837220 */ /* 0x000fe20000410000 */
[----:B------:R-:W-:-:S02]  /*22e0*/  @P0 IMAD.U32 R0, R8, 0x10000, RZ ;  /* 0x0001000008000824 */ /* 0x000fc400078e00ff */
[----:B------:R-:W-:Y:S01]  /*22f0*/  FADD.FTZ R143, R143, -R142 ;  /* 0x8000008e8f8f7221 */ /* 0x000fe20000010000 */
[----:B------:R-:W-:Y:S01]  /*2300*/  @P0 FADD.FTZ R46, R46, R25 ;  /* 0x000000192e2e0221 */ /* 0x000fe20000010000 */
[----:B------:R-:W-:Y:S01]  /*2310*/  @P0 FADD.FTZ R40, R40, R3 ;  /* 0x0000000328280221 */ /* 0x000fe20000010000 */
[----:B------:R-:W-:Y:S01]  /*2320*/  @P0 SHF.L.U32 R29, R2, 0x10, RZ ;  /* 0x00000010021d0819 */ /* 0x000fe200000006ff */
[----:B------:R-:W-:Y:S01]  /*2330*/  FMUL.FTZ R43, R126, R43 ;  /* 0x0000002b7e2b7220 */ /* 0x000fe20000410000 */
[----:B------:R-:W-:Y:S01]  /*2340*/  @P0 PRMT R25, R15, 0x7632, R25 ;  /* 0x000076320f190816 */ /* 0x000fe20000000019 */
[----:B------:R-:W-:Y:S01]  /*2350*/  @P0 FADD.FTZ R131, R131, R0 ;  /* 0x0000000083830221 */ /* 0x000fe20000010000 */
[----:B------:R-:W0:Y:S01]  /*2360*/  @P1 LDC.64 R2, c[0x0][0x308] ;  /* 0x0000c200ff021b82 */ /* 0x000e220000000a00 */
[----:B------:R-:W-:Y:S01]  /*2370*/  FADD.FTZ R135, R135, -R134 ;  /* 0x8000008687877221 */ /* 0x000fe20000010000 */
[----:B------:R-:W-:Y:S01]  /*2380*/  FADD.FTZ R153, R152, -R153 ;  /* 0x8000009998997221 */ /* 0x000fe20000010000 */
[----:B------:R-:W-:Y:S01]  /*2390*/  FMUL.FTZ R143, R126, R143 ;  /* 0x0000008f7e8f7220 */ /* 0x000fe20000410000 */
[----:B------:R-:W-:-:S02]  /*23a0*/  @P0 IMAD.U32 R0, R14, 0x10000, RZ ;  /* 0x000100000e000824 */ /* 0x000fc400078e00ff */
[----:B------:R-:W-:Y:S01]  /*23b0*/  @P0 FADD.FTZ R43, R43, R26 ;  /* 0x0000001a2b2b0221 */ /* 0x000fe20000010000 */
[----:B------:R-:W-:Y:S01]  /*23c0*/  @P0 SHF.L.U32 R25, R25, 0x10, RZ ;  /* 0x0000001019190819 */ /* 0x000fe200000006ff */
[C---:B------:R-:W-:Y:S01]  /*23d0*/  FMUL.FTZ R135, R126.reuse, R135 ;  /* 0x000000877e877220 */ /* 0x040fe20000410000 */
[C---:B------:R-:W-:Y:S01]  /*23e0*/  FMUL.FTZ R128, R126.reuse, R153 ;  /* 0x000000997e807220 */ /* 0x040fe20000410000 */
[----:B------:R-:W-:Y:S01]  /*23f0*/  FMUL.FTZ R136, R126, R159 ;  /* 0x0000009f7e887220 */ /* 0x000fe20000410000 */
[----:B------:R-:W-:Y:S02]  /*2400*/  @P0 IMAD.U32 R26, R10, 0x10000, RZ ;  /* 0x000100000a1a0824 */ /* 0x000fe400078e00ff */
[--C-:B------:R-:W-:Y:S01]  /*2410*/  @P0 FADD.FTZ R143, R143, R0.reuse ;  /* 0x000000008f8f0221 */ /* 0x100fe20000010000 */
[----:B------:R-:W-:Y:S01]  /*2420*/  @P0 PRMT R0, R13, 0x7632, R0 ;  /* 0x000076320d000816 */ /* 0x000fe20000000000 */
[----:B------:R-:W-:Y:S01]  /*2430*/  FADD.FTZ R139, R139, -R138 ;  /* 0x8000008a8b8b7221 */ /* 0x000fe20000010000 */
[----:B------:R-:W-:Y:S01]  /*2440*/  FADD.FTZ R141, R140, -R141 ;  /* 0x8000008d8c8d7221 */ /* 0x000fe20000010000 */
[----:B------:R-:W-:Y:S01]  /*2450*/  @P0 FADD.FTZ R128, R128, R27 ;  /* 0x0000001b80800221 */ /* 0x000fe20000010000 */
[----:B------:R-:W-:Y:S01]  /*2460*/  @P0 FADD.FTZ R135, R135, R26 ;  /* 0x0000001a87870221 */ /* 0x000fe20000010000 */
[--C-:B------:R-:W-:Y:S01]  /*2470*/  @P0 FADD.FTZ R136, R136, R25.reuse ;  /* 0x0000001988880221 */ /* 0x100fe20000010000 */
[----:B------:R-:W-:Y:S01]  /*2480*/  @P0 PRMT R25, R12, 0x7632, R25 ;  /* 0x000076320c190816 */ /* 0x000fe20000000019 */
[----:B------:R-:W-:Y:S01]  /*2490*/  FADD.FTZ R155, R154, -R155 ;  /* 0x8000009b9a9b7221 */ /* 0x000fe20000010000 */
[----:B------:R-:W-:Y:S01]  /*24a0*/  @P0 SHF.L.U32 R26, R13, 0x10, RZ ;  /* 0x000000100d1a0819 */ /* 0x000fe200000006ff */
[----:B------:R-:W-:Y:S01]  /*24b0*/  FMUL.FTZ R139, R126, R139 ;  /* 0x0000008b7e8b7220 */ /* 0x000fe20000410000 */
[----:B------:R-:W-:Y:S01]  /*24c0*/  @P0 SHF.L.U32 R27, R0, 0x10, RZ ;  /* 0x00000010001b0819 */ /* 0x000fe200000006ff */
[----:B------:R-:W-:Y:S01]  /*24d0*/  FMUL.FTZ R141, R126, R141 ;  /* 0x0000008d7e8d7220 */ /* 0x000fe20000410000 */
[----:B------:R-:W-:Y:S01]  /*24e0*/  @P0 IMAD.U32 R0, R12, 0x10000, RZ ;  /* 0x000100000c000824 */ /* 0x000fe200078e00ff */
[----:B------:R-:W-:Y:S01]  /*24f0*/  @P0 SHF.L.U32 R25, R25, 0x10, RZ ;  /* 0x0000001019190819 */ /* 0x000fe200000006ff */
[C---:B------:R-:W-:Y:S01]  /*2500*/  FMUL.FTZ R130, R126.reuse, R155 ;  /* 0x0000009b7e827220 */ /* 0x040fe20000410000 */
[----:B------:R-:W-:Y:S01]  /*2510*/  FMUL.FTZ R134, R126, R157 ;  /* 0x0000009d7e867220 */ /* 0x000fe20000410000 */
[----:B------:R-:W-:Y:S01]  /*2520*/  @P0 FADD.FTZ R141, R141, R26 ;  /* 0x0000001a8d8d0221 */ /* 0x000fe20000010000 */
[----:B------:R-:W-:Y:S01]  /*2530*/  @P0 FADD.FTZ R139, R139, R0 ;  /* 0x000000008b8b0221 */ /* 0x000fe20000010000 */
[----:B------:R-:W-:Y:S01]  /*2540*/  @P1 F2FP.BF16.F32.PACK_AB R30, RZ, R43 ;  /* 0x0000002bff1e123e */ /* 0x000fe200000010ff */
[----:B------:R-:W-:Y:S01]  /*2550*/  @P0 FADD.FTZ R134, R134, R29 ;  /* 0x0000001d86860221 */ /* 0x000fe20000010000 */
[----:B------:R-:W-:Y:S01]  /*2560*/  @P1 F2FP.BF16.F32.PACK_AB R28, RZ, R41 ;  /* 0x00000029ff1c123e */ /* 0x000fe200000010ff */
[----:B------:R-:W-:Y:S01]  /*2570*/  @P0 FADD.FTZ R132, R132, R27 ;  /* 0x0000001b84840221 */ /* 0x000fe20000010000 */
[----:B------:R-:W-:Y:S01]  /*2580*/  @P1 F2FP.BF16.F32.PACK_AB R26, RZ, R39 ;  /* 0x00000027ff1a123e */ /* 0x000fe200000010ff */
[----:B------:R-:W-:Y:S01]  /*2590*/  @P0 FADD.FTZ R130, R130, R25 ;  /* 0x0000001982820221 */ /* 0x000fe20000010000 */
[----:B------:R-:W-:Y:S01]  /*25a0*/  @P1 F2FP.BF16.F32.PACK_AB R0, RZ, R24 ;  /* 0x00000018ff00123e */ /* 0x000fe200000010ff */
[----:B0-----:R-:W-:Y:S01]  /*25b0*/  @P1 IMAD.WIDE.U32 R2, R125, 0x10, R2 ;  /* 0x000000107d021825 */ /* 0x001fe200078e0002 */
[----:B------:R-:W-:-:S02]  /*25c0*/  @P1 F2FP.BF16.F32.PACK_AB R31, RZ, R36 ;  /* 0x00000024ff1f123e */ /* 0x000fc400000010ff */
[----:B------:R-:W-:Y:S02]  /*25d0*/  @P1 F2FP.BF16.F32.PACK_AB R29, RZ, R34 ;  /* 0x00000022ff1d123e */ /* 0x000fe400000010ff */
[----:B------:R-:W-:Y:S02]  /*25e0*/  @P1 F2FP.BF16.F32.PACK_AB R27, RZ, R32 ;  /* 0x00000020ff1b123e */ /* 0x000fe400000010ff */
[----:B------:R-:W-:Y:S02]  /*25f0*/  @P1 F2FP.BF16.F32.PACK_AB R25, RZ, R47 ;  /* 0x0000002fff19123e */ /* 0x000fe400000010ff */
[----:B------:R-:W-:Y:S02]  /*2600*/  @P1 PRMT R19, R30, 0x7610, R19 ;  /* 0x000076101e131816 */ /* 0x000fe40000000013 */
[----:B------:R-:W-:Y:S02]  /*2610*/  @P1 PRMT R18, R28, 0x7610, R18 ;  /* 0x000076101c121816 */ /* 0x000fe40000000012 */
[----:B------:R-:W-:-:S02]  /*2620*/  @P1 PRMT R17, R26, 0x7610, R17 ;  /* 0x000076101a111816 */ /* 0x000fc40000000011 */
[----:B------:R-:W-:Y:S02]  /*2630*/  @P1 PRMT R16, R0, 0x7610, R16 ;  /* 0x0000761000101816 */ /* 0x000fe40000000010 */
[----:B------:R-:W-:Y:S02]  /*2640*/  @P1 PRMT R19, R19, 0x5410, R31 ;  /* 0x0000541013131816 */ /* 0x000fe4000000001f */
[----:B------:R-:W-:Y:S01]  /*2650*/  @P1 PRMT R18, R18, 0x5410, R29 ;  /* 0x0000541012121816 */ /* 0x000fe2000000001d */
[----:B------:R-:W0:Y:S01]  /*2660*/  @P2 LDC.64 R30, c[0x0][0x300] ;  /* 0x0000c000ff1e2b82 */ /* 0x000e220000000a00 */
[----:B------:R-:W-:Y:S02]  /*2670*/  @P1 PRMT R17, R17, 0x5410, R27 ;  /* 0x0000541011111816 */ /* 0x000fe4000000001b */
[----:B------:R-:W-:Y:S02]  /*2680*/  @P1 PRMT R16, R16, 0x5410, R25 ;  /* 0x0000541010101816 */ /* 0x000fe40000000019 */
[----:B------:R-:W-:-:S02]  /*2690*/  @P1 F2FP.BF16.F32.PACK_AB R33, RZ, R133 ;  /* 0x00000085ff21123e */ /* 0x000fc400000010ff */
[----:B------:R-:W-:Y:S01]  /*26a0*/  @P2 F2FP.BF16.F32.PACK_AB R146, RZ, R43 ;  /* 0x0000002bff92223e */ /* 0x000fe200000010ff */
[----:B------:R1:W-:Y:S01]  /*26b0*/  @P1 STG.E.128 desc[UR6][R2.64], R16 ;  /* 0x0000001002001986 */ /* 0x0003e2000c101d06 */
[----:B------:R-:W2:Y:S01]  /*26c0*/  @P1 LDC.64 R28, c[0x0][0x308] ;  /* 0x0000c200ff1c1b82 */ /* 0x000ea20000000a00 */
[----:B------:R-:W-:Y:S02]  /*26d0*/  @P2 F2FP.BF16.F32.PACK_AB R142, RZ, R41 ;  /* 0x00000029ff8e223e */ /* 0x000fe400000010ff */
[----:B------:R-:W-:Y:S02]  /*26e0*/  @P2 F2FP.BF16.F32.PACK_AB R138, RZ, R39 ;  /* 0x00000027ff8a223e */ /* 0x000fe400000010ff */
[----:B------:R-:W-:Y:S02]  /*26f0*/  @P2 F2FP.BF16.F32.PACK_AB R127, RZ, R24 ;  /* 0x00000018ff7f223e */ /* 0x000fe400000010ff */
[----:B------:R-:W-:Y:S02]  /*2700*/  @P1 F2FP.BF16.F32.PACK_AB R45, RZ, R137 ;  /* 0x00000089ff2d123e */ /* 0x000fe400000010ff */
[----:B------:R-:W-:-:S02]  /*2710*/  @P1 F2FP.BF16.F32.PACK_AB R37, RZ, R135 ;  /* 0x00000087ff25123e */ /* 0x000fc400000010ff */
[----:B------:R-:W-:Y:S02]  /*2720*/  @P1 F2FP.BF16.F32.PACK_AB R0, RZ, R131 ;  /* 0x00000083ff00123e */ /* 0x000fe400000010ff */
[----:B------:R-:W-:Y:S02]  /*2730*/  @P1 F2FP.BF16.F32.PACK_AB R35, RZ, R44 ;  /* 0x0000002cff23123e */ /* 0x000fe400000010ff */
[----:B------:R-:W-:Y:S01]  /*2740*/  @P2 F2FP.BF16.F32.PACK_AB R147, RZ, R36 ;  /* 0x00000024ff93223e */ /* 0x000fe200000010ff */
[----:B-1----:R-:W1:Y:S01]  /*2750*/  LDC.64 R2, c[0x0][0x2f8] ;  /* 0x0000be00ff027b82 */ /* 0x002e620000000a00 */
[----:B------:R-:W-:Y:S02]  /*2760*/  @P1 PRMT R17, R33, 0x7610, R17 ;  /* 0x0000761021111816 */ /* 0x000fe40000000011 */
[----:B------:R-:W-:Y:S02]  /*2770*/  @P2 F2FP.BF16.F32.PACK_AB R144, RZ, R34 ;  /* 0x00000022ff90223e */ /* 0x000fe400000010ff */
[----:B------:R-:W-:-:S02]  /*2780*/  @P2 F2FP.BF16.F32.PACK_AB R140, RZ, R32 ;  /* 0x00000020ff8c223e */ /* 0x000fc400000010ff */
[----:B------:R-:W-:Y:S02]  /*2790*/  @P2 F2FP.BF16.F32.PACK_AB R129, RZ, R47 ;  /* 0x0000002fff81223e */ /* 0x000fe400000010ff */
[----:B------:R-:W-:Y:S02]  /*27a0*/  @P2 PRMT R23, R146, 0x7610, R23 ;  /* 0x0000761092172816 */ /* 0x000fe40000000017 */
[----:B------:R-:W-:Y:S02]  /*27b0*/  @P2 PRMT R22, R142, 0x7610, R22 ;  /* 0x000076108e162816 */ /* 0x000fe40000000016 */
[----:B------:R-:W-:Y:S02]  /*27c0*/  @P2 PRMT R21, R138, 0x7610, R21 ;  /* 0x000076108a152816 */ /* 0x000fe40000000015 */
[----:B------:R-:W-:Y:S02]  /*27d0*/  @P2 PRMT R20, R127, 0x7610, R20 ;  /* 0x000076107f142816 */ /* 0x000fe40000000014 */
[----:B------:R-:W-:-:S02]  /*27e0*/  @P1 F2FP.BF16.F32.PACK_AB R126, RZ, R128 ;  /* 0x00000080ff7e123e */ /* 0x000fc400000010ff */
[----:B------:R-:W-:Y:S02]  /*27f0*/  @P1 F2FP.BF16.F32.PACK_AB R38, RZ, R46 ;  /* 0x0000002eff26123e */ /* 0x000fe400000010ff */
[----:B------:R-:W-:Y:S02]  /*2800*/  @P1 F2FP.BF16.F32.PACK_AB R42, RZ, R40 ;  /* 0x00000028ff2a123e */ /* 0x000fe400000010ff */
[----:B------:R-:W-:Y:S02]  /*2810*/  @P1 PRMT R19, R45, 0x7610, R19 ;  /* 0x000076102d131816 */ /* 0x000fe40000000013 */
[----:B------:R-:W-:Y:S02]  /*2820*/  @P1 PRMT R18, R37, 0x7610, R18 ;  /* 0x0000761025121816 */ /* 0x000fe40000000012 */
[----:B------:R-:W-:Y:S02]  /*2830*/  @P1 PRMT R16, R0, 0x7610, R16 ;  /* 0x0000761000101816 */ /* 0x000fe40000000010 */
[----:B------:R-:W-:Y:S01]  /*2840*/  F2FP.BF16.F32.PACK_AB R25, R32, R39 ;  /* 0x000000272019723e */ /* 0x000fe200000010ff */
[----:B-1----:R-:W-:Y:S01]  /*2850*/  IMAD.WIDE.U32 R32, R125, 0x10, R2 ;  /* 0x000000107d207825 */ /* 0x002fe200078e0002 */
[----:B------:R-:W-:-:S02]  /*2860*/  F2FP.BF16.F32.PACK_AB R27, R36, R43 ;  /* 0x0000002b241b723e */ /* 0x000fc400000010ff */
[----:B------:R-:W-:Y:S01]  /*2870*/  F2FP.BF16.F32.PACK_AB R26, R34, R41 ;  /* 0x00000029221a723e */ /* 0x000fe200000010ff */
[----:B--2---:R-:W-:Y:S01]  /*2880*/  @P1 IMAD.WIDE.U32 R36, R124, 0x10, R28 ;  /* 0x000000107c241825 */ /* 0x004fe200078e001c */
[----:B------:R-:W-:Y:S02]  /*2890*/  F2FP.BF16.F32.PACK_AB R24, R47, R24 ;  /* 0x000000182f18723e */ /* 0x000fe400000010ff */
[----:B------:R-:W-:Y:S01]  /*28a0*/  @P1 PRMT R17, R17, 0x5410, R35 ;  /* 0x0000541011111816 */ /* 0x000fe20000000023 */
[----:B0-----:R-:W-:Y:S01]  /*28b0*/  @P2 IMAD.WIDE.U32 R34, R125, 0x10, R30 ;  /* 0x000000107d222825 */ /* 0x001fe200078e001e */
[----:B------:R-:W-:Y:S01]  /*28c0*/  @P2 PRMT R23, R23, 0x5410, R147 ;  /* 0x0000541017172816 */ /* 0x000fe20000000093 */
[----:B------:R0:W-:Y:S01]  /*28d0*/  STG.E.128 desc[UR6][R32.64], R24 ;  /* 0x0000001820007986 */ /* 0x0001e2000c101d06 */
[----:B------:R-:W-:Y:S02]  /*28e0*/  @P2 PRMT R22, R22, 0x5410, R144 ;  /* 0x0000541016162816 */ /* 0x000fe40000000090 */
[----:B------:R-:W-:-:S02]  /*28f0*/  @P2 PRMT R21, R21, 0x5410, R140 ;  /* 0x0000541015152816 */ /* 0x000fc4000000008c */
[----:B------:R-:W-:Y:S02]  /*2900*/  @P2 PRMT R20, R20, 0x5410, R129 ;  /* 0x0000541014142816 */ /* 0x000fe40000000081 */
[----:B------:R-:W-:Y:S02]  /*2910*/  @P1 PRMT R19, R19, 0x5410, R126 ;  /* 0x0000541013131816 */ /* 0x000fe4000000007e */
[----:B------:R-:W-:Y:S01]  /*2920*/  @P1 PRMT R18, R18, 0x5410, R38 ;  /* 0x0000541012121816 */ /* 0x000fe20000000026 */
[----:B------:R-:W-:Y:S01]  /*2930*/  IMAD.WIDE.U32 R38, R124, 0x10, R2 ;  /* 0x000000107c267825 */ /* 0x000fe200078e0002 */
[----:B------:R-:W-:Y:S01]  /*2940*/  @P1 PRMT R16, R16, 0x5410, R42 ;  /* 0x0000541010101816 */ /* 0x000fe2000000002a */
[----:B------:R1:W-:Y:S01]  /*2950*/  @P2 STG.E.128 desc[UR6][R34.64], R20 ;  /* 0x0000001422002986 */ /* 0x0003e2000c101d06 */
[----:B------:R-:W-:Y:S02]  /*2960*/  F2FP.BF16.F32.PACK_AB R31, R128, R137 ;  /* 0x00000089801f723e */ /* 0x000fe400000010ff */
[----:B------:R-:W-:Y:S01]  /*2970*/  F2FP.BF16.F32.PACK_AB R30, R46, R135 ;  /* 0x000000872e1e723e */ /* 0x000fe200000010ff */
[----:B------:R-:W-:Y:S01]  /*2980*/  @P1 STG.E.128 desc[UR6][R36.64], R16 ;  /* 0x0000001024001986 */ /* 0x000fe2000c101d06 */
[----:B------:R-:W-:Y:S01]  /*2990*/  F2FP.BF16.F32.PACK_AB R29, R44, R133 ;  /* 0x000000852c1d723e */ /* 0x000fe200000010ff */
[----:B0-----:R-:W0:Y:S01]  /*29a0*/  @P2 LDC.64 R32, c[0x0][0x300] ;  /* 0x0000c000ff202b82 */ /* 0x001e220000000a00 */
[----:B------:R-:W-:-:S02]  /*29b0*/  F2FP.BF16.F32.PACK_AB R28, R40, R131 ;  /* 0x00000083281c723e */ /* 0x000fc400000010ff */
[----:B------:R-:W-:Y:S02]  /*29c0*/  @P2 F2FP.BF16.F32.PACK_AB R137, RZ, R137 ;  /* 0x00000089ff89223e */ /* 0x000fe400000010ff */
[----:B------:R-:W-:Y:S01]  /*29d0*/  @P2 F2FP.BF16.F32.PACK_AB R135, RZ, R135 ;  /* 0x00000087ff87223e */ /* 0x000fe200000010ff */
[----:B------:R2:W-:Y:S01]  /*29e0*/  STG.E.128 desc[UR6][R38.64], R28 ;  /* 0x0000001c26007986 */ /* 0x0005e2000c101d06 */
[----:B------:R-:W-:Y:S02]  /*29f0*/  @P2 F2FP.BF16.F32.PACK_AB R133, RZ, R133 ;  /* 0x00000085ff85223e */ /* 0x000fe400000010ff */
[----:B------:R-:W-:Y:S02]  /*2a00*/  @P2 F2FP.BF16.F32.PACK_AB R131, RZ, R131 ;  /* 0x00000083ff83223e */ /* 0x000fe400000010ff */
[----:B------:R-:W-:Y:S02]  /*2a10*/  @P2 F2FP.BF16.F32.PACK_AB R128, RZ, R128 ;  /* 0x00000080ff80223e */ /* 0x000fe400000010ff */
[----:B------:R-:W-:-:S02]  /*2a20*/  @P2 F2FP.BF16.F32.PACK_AB R46, RZ, R46 ;  /* 0x0000002eff2e223e */ /* 0x000fc400000010ff */
[----:B------:R-:W-:Y:S02]  /*2a30*/  @P2 F2FP.BF16.F32.PACK_AB R44, RZ, R44 ;  /* 0x0000002cff2c223e */ /* 0x000fe400000010ff */
[----:B------:R-:W-:Y:S02]  /*2a40*/  @P2 F2FP.BF16.F32.PACK_AB R41, RZ, R40 ;  /* 0x00000028ff29223e */ /* 0x000fe400000010ff */
[----:B-1----:R-:W-:Y:S02]  /*2a50*/  @P2 PRMT R23, R137, 0x7610, R23 ;  /* 0x0000761089172816 */ /* 0x002fe40000000017 */
[----:B------:R-:W-:Y:S02]  /*2a60*/  @P2 PRMT R22, R135, 0x7610, R22 ;  /* 0x0000761087162816 */ /* 0x000fe40000000016 */
[----:B------:R-:W-:Y:S01]  /*2a70*/  @P2 PRMT R21, R133, 0x7610, R21 ;  /* 0x0000761085152816 */ /* 0x000fe20000000015 */
[----:B--2---:R-:W1:Y:S01]  /*2a80*/  @P2 LDC.64 R28, c[0x0][0x300] ;  /* 0x0000c000ff1c2b82 */ /* 0x004e620000000a00 */
[----:B------:R-:W-:Y:S01]  /*2a90*/  @P2 PRMT R20, R131, 0x7610, R20 ;  /* 0x0000761083142816 */ /* 0x000fe20000000014 */
[----:B0-----:R-:W-:Y:S01]  /*2aa0*/  @P2 IMAD.WIDE.U32 R32, R123, 0x10, R32 ;  /* 0x000000107b202825 */ /* 0x001fe200078e0020 */
[----:B------:R-:W-:-:S02]  /*2ab0*/  @P1 F2FP.BF16.F32.PACK_AB R39, RZ, R145 ;  /* 0x00000091ff27123e */ /* 0x000fc400000010ff */
[----:B------:R-:W-:Y:S02]  /*2ac0*/  @P1 F2FP.BF16.F32.PACK_AB R37, RZ, R143 ;  /* 0x0000008fff25123e */ /* 0x000fe400000010ff */
[----:B------:R-:W-:Y:S01]  /*2ad0*/  @P1 F2FP.BF16.F32.PACK_AB R35, RZ, R141 ;  /* 0x0000008dff23123e */ /* 0x000fe200000010ff */
[----:B------:R-:W0:Y:S01]  /*2ae0*/  @P1 LDC.64 R30, c[0x0][0x308] ;  /* 0x0000c200ff1e1b82 */ /* 0x000e220000000a00 */
[----:B------:R-:W-:Y:S02]  /*2af0*/  @P1 F2FP.BF16.F32.PACK_AB R0, RZ, R139 ;  /* 0x0000008bff00123e */ /* 0x000fe400000010ff */
[----:B------:R-:W-:Y:S02]  /*2b00*/  @P2 PRMT R23, R23, 0x5410, R128 ;  /* 0x0000541017172816 */ /* 0x000fe40000000080 */
[----:B------:R-:W-:Y:S02]  /*2b10*/  @P2 PRMT R22, R22, 0x5410, R46 ;  /* 0x0000541016162816 */ /* 0x000fe4000000002e */
[----:B------:R-:W-:-:S02]  /*2b20*/  @P2 PRMT R21, R21, 0x5410, R44 ;  /* 0x0000541015152816 */ /* 0x000fc4000000002c */
[----:B------:R-:W-:Y:S02]  /*2b30*/  @P2 PRMT R20, R20, 0x5410, R41 ;  /* 0x0000541014142816 */ /* 0x000fe40000000029 */
[----:B------:R-:W-:Y:S02]  /*2b40*/  @P2 F2FP.BF16.F32.PACK_AB R129, RZ, R145 ;  /* 0x00000091ff81223e */ /* 0x000fe400000010ff */
[----:B------:R-:W-:Y:S02]  /*2b50*/  @P2 F2FP.BF16.F32.PACK_AB R126, RZ, R143 ;  /* 0x0000008fff7e223e */ /* 0x000fe400000010ff */
[----:B------:R-:W-:Y:S01]  /*2b60*/  @P2 F2FP.BF16.F32.PACK_AB R45, RZ, R141 ;  /* 0x0000008dff2d223e */ /* 0x000fe200000010ff */
[----:B-1----:R-:W-:Y:S01]  /*2b70*/  @P2 IMAD.WIDE.U32 R124, R124, 0x10, R28 ;  /* 0x000000107c7c2825 */ /* 0x002fe200078e001c */
[----:B------:R-:W-:Y:S02]  /*2b80*/  @P2 F2FP.BF16.F32.PACK_AB R42, RZ, R139 ;  /* 0x0000008bff2a223e */ /* 0x000fe400000010ff */
[----:B------:R-:W-:-:S02]  /*2b90*/  @P1 F2FP.BF16.F32.PACK_AB R40, RZ, R136 ;  /* 0x00000088ff28123e */ /* 0x000fc400000010ff */
[----:B------:R-:W-:Y:S01]  /*2ba0*/  @P1 F2FP.BF16.F32.PACK_AB R38, RZ, R134 ;  /* 0x00000086ff26123e */ /* 0x000fe200000010ff */
[----:B------:R1:W-:Y:S01]  /*2bb0*/  @P2 STG.E.128 desc[UR6][R124.64], R20 ;  /* 0x000000147c002986 */ /* 0x0003e2000c101d06 */
[----:B------:R-:W-:Y:S01]  /*2bc0*/  @P1 F2FP.BF16.F32.PACK_AB R36, RZ, R132 ;  /* 0x00000084ff24123e */ /* 0x000fe200000010ff */
[----:B0-----:R-:W-:Y:S01]  /*2bd0*/  @P1 IMAD.WIDE.U32 R28, R123, 0x10, R30 ;  /* 0x000000107b1c1825 */ /* 0x001fe200078e001e */
[----:B------:R-:W-:Y:S02]  /*2be0*/  @P1 F2FP.BF16.F32.PACK_AB R34, RZ, R130 ;  /* 0x00000082ff22123e */ /* 0x000fe400000010ff */
[----:B------:R-:W-:Y:S01]  /*2bf0*/  @P1 PRMT R19, R39, 0x7610, R19 ;  /* 0x0000761027131816 */ /* 0x000fe20000000013 */
[----:B------:R-:W-:Y:S01]  /*2c00*/  IMAD.WIDE.U32 R30, R123, 0x10, R2 ;  /* 0x000000107b1e7825 */ /* 0x000fe200078e0002 */
[----:B------:R-:W-:Y:S02]  /*2c10*/  @P1 PRMT R18, R37, 0x7610, R18 ;  /* 0x0000761025121816 */ /* 0x000fe40000000012 */
[----:B------:R-:W-:-:S02]  /*2c20*/  @P1 PRMT R17, R35, 0x7610, R17 ;  /* 0x0000761023111816 */ /* 0x000fc40000000011 */
[----:B------:R-:W-:Y:S02]  /*2c30*/  @P1 PRMT R16, R0, 0x7610, R16 ;  /* 0x0000761000101816 */ /* 0x000fe40000000010 */
[----:B------:R-:W-:Y:S02]  /*2c40*/  @P2 F2FP.BF16.F32.PACK_AB R138, RZ, R136 ;  /* 0x00000088ff8a223e */ /* 0x000fe400000010ff */
[----:B------:R-:W-:Y:S02]  /*2c50*/  @P2 F2FP.BF16.F32.PACK_AB R127, RZ, R134 ;  /* 0x00000086ff7f223e */ /* 0x000fe400000010ff */
[----:B------:R-:W-:Y:S02]  /*2c60*/  @P2 F2FP.BF16.F32.PACK_AB R47, RZ, R132 ;  /* 0x00000084ff2f223e */ /* 0x000fe400000010ff */
[----:B------:R-:W-:Y:S02]  /*2c70*/  @P2 F2FP.BF16.F32.PACK_AB R43, RZ, R130 ;  /* 0x00000082ff2b223e */ /* 0x000fe400000010ff */
[----:B-1----:R-:W-:-:S02]  /*2c80*/  @P2 PRMT R23, R129, 0x7610, R23 ;  /* 0x0000761081172816 */ /* 0x002fc40000000017 */
        /* <DEDUP_REMOVED lines=66> */
[----:B------:R-:W-:-:S07]  /*30b0*/  MOV R47, R68 ;  /* 0x00000044002f7202 */ /* 0x000fce0000000f00 */
.L_x_80:
[----:B------:R-:W0:Y:S01]  /*30c0*/  S2UR UR4, SR_CTAID.X ;  /* 0x00000000000479c3 */ /* 0x000e220000002500 */
[----:B------:R-:W-:-:S07]  /*30d0*/  LOP3.LUT R11, R48, 0xff, RZ, 0xc0, !PT ;  /* 0x000000ff300b7812 */ /* 0x000fce00078ec0ff */
[----:B------:R-:W1:Y:S08]  /*30e0*/  LDC.64 R2, c[0x0][0x2d0] ;  /* 0x0000b400ff027b82 */ /* 0x000e700000000a00 */
[----:B------:R-:W2:Y:S01]  /*30f0*/  LDC.64 R8, c[0x0][0x2d8] ;  /* 0x0000b600ff087b82 */ /* 0x000ea20000000a00 */
[----:B0-----:R-:W-:Y:S01]  /*3100*/  LEA.HI R0, R48, UR4, RZ, 0x18 ;  /* 0x0000000430007c11 */ /* 0x001fe2000f8fc0ff */
[----:B------:R-:W-:-:S04]  /*3110*/  ULDC UR4, c[0x0][0x218] ;  /* 0x0000860000047ab9 */ /* 0x000fc80000000800 */
[----:B------:R-:W-:-:S05]  /*3120*/  IMAD R0, R0, UR4, RZ ;  /* 0x0000000400007c24 */ /* 0x000fca000f8e02ff */
[----:B------:R-:W-:-:S05]  /*3130*/  LEA.HI R11, R0, R11, RZ, 0x1d ;  /* 0x0000000b000b7211 */ /* 0x000fca00078fe8ff */
[----:B-1----:R-:W-:-:S04]  /*3140*/  IMAD.WIDE.U32 R2, R11, 0x20, R2 ;  /* 0x000000200b027825 */ /* 0x002fc800078e0002 */
[----:B--2---:R-:W-:Y:S01]  /*3150*/  IMAD.WIDE.U32 R8, R11, 0x20, R8 ;  /* 0x000000200b087825 */ /* 0x004fe200078e0008 */
        /* <DEDUP_REMOVED lines=13> */
.L_x_81:
[----:B------:R-:W-:Y:S01]  /*3230*/  HFMA2.MMA R33, -RZ, RZ, 0, 9.5367431640625e-07 ;  /* 0x00000010ff217435 */ /* 0x000fe200000001ff */
[----:B------:R-:W-:Y:S01]  /*3240*/  MOV R34, R24 ;  /* 0x0000001800227202 */ /* 0x000fe20000000f00 */
[----:B------:R-:W-:Y:S01]  /*3250*/  IMAD.MOV.U32 R31, RZ, RZ, -0x1 ;  /* 0xffffffffff1f7424 */ /* 0x000fe200078e00ff */
[----:B------:R-:W-:-:S08]  /*3260*/  MOV R160, 0x1f ;  /* 0x0000001f00a07802 */ /* 0x000fd00000000f00 */
[----:B-----5:R-:W-:Y:S05]  /*3270*/  WARPSYNC.COLLECTIVE R31, `(.L_x_84) ;  /* 0x000000001f087348 */ /* 0x020fea0003c00000 */
[----:B------:R0:W1:Y:S02]  /*3280*/  SHFL.DOWN P2, R32, R34, R33, R160 ;  /* 0x0800002122207389 */ /* 0x00006400000400a0 */
[----:B01---5:R-:W-:Y:S01]  /*3290*/  ENDCOLLECTIVE ;  /* 0x000000000000791b */ /* 0x023fe20003800000 */
.L_x_84:
[----:B------:R-:W-:Y:S02]  /*32a0*/  MOV R34, R26 ;  /* 0x0000001a00227202 */ /* 0x000fe40000000f00 */
[----:B------:R-:W-:-:S07]  /*32b0*/  MOV R3, R32 ;  /* 0x0000002000037202 */ /* 0x000fce0000000f00 */
[----:B------:R-:W-:Y:S05]  /*32c0*/  WARPSYNC.COLLECTIVE R31, `(.L_x_85) ;  /* 0x000000001f087348 */ /* 0x000fea0003c00000 */
[----:B------:R0:W1:Y:S02]  /*32d0*/  SHFL.DOWN P2, R32, R34, R33, R160 ;  /* 0x0800002122207389 */ /* 0x00006400000400a0 */
[----:B01----:R-:W-:Y:S01]  /*32e0*/  ENDCOLLECTIVE ;  /* 0x000000000000791b */ /* 0x003fe20003800000 */
.L_x_85:
[----:B------:R-:W-:Y:S01]  /*32f0*/  FADD.FTZ R3, R24, R3 ;  /* 0x0000000318037221 */ /* 0x000fe20000010000 */
[----:B------:R-:W-:-:S03]  /*3300*/  HFMA2.MMA R33, -RZ, RZ, 0, 4.76837158203125e-07 ;  /* 0x00000008ff217435 */ /* 0x000fc600000001ff */
[----:B------:R-:W-:Y:S01]  /*3310*/  IMAD.MOV.U32 R34, RZ, RZ, R3 ;  /* 0x000000ffff227224 */ /* 0x000fe200078e0003 */
[----:B------:R-:W-:-:S07]  /*3320*/  MOV R25, R32 ;  /* 0x0000002000197202 */ /* 0x000fce0000000f00 */
[----:B------:R-:W-:Y:S05]  /*3330*/  WARPSYNC.COLLECTIVE R31, `(.L_x_86) ;  /* 0x000000001f087348 */ /* 0x000fea0003c00000 */
[----:B------:R0:W1:Y:S02]  /*3340*/  SHFL.DOWN P2, R32, R34, R33, R160 ;  /* 0x0800002122207389 */ /* 0x00006400000400a0 */
[----:B01----:R-:W-:Y:S01]  /*3350*/  ENDCOLLECTIVE ;  /* 0x000000000000791b */ /* 0x003fe20003800000 */
.L_x_86:
[----:B------:R-:W-:-:S05]  /*3360*/  FADD.FTZ R25, R26, R25 ;  /* 0x000000191a197221 */ /* 0x000fca0000010000 */
[----:B------:R-:W-:Y:S02]  /*3370*/  MOV R34, R25 ;  /* 0x0000001900227202 */ /* 0x000fe40000000f00 */
[----:B------:R-:W-:-:S07]  /*3380*/  MOV R28, R32 ;  /* 0x00000020001c7202 */ /* 0x000fce0000000f00 */
[----:B------:R-:W-:Y:S05]  /*3390*/  WARPSYNC.COLLECTIVE R31, `(.L_x_87) ;  /* 0x000000001f087348 */ /* 0x000fea0003c00000 */
[----:B------:R0:W1:Y:S02]  /*33a0*/  SHFL.DOWN P2, R32, R34, R33, R160 ;  /* 0x0800002122207389 */ /* 0x00006400000400a0 */
[----:B01----:R-:W-:Y:S01]  /*33b0*/  ENDCOLLECTIVE ;  /* 0x000000000000791b */ /* 0x003fe20003800000 */
.L_x_87:
[----:B------:R-:W-:Y:S01]  /*33c0*/  FADD.FTZ R28, R3, R28 ;  /* 0x0000001c031c7221 */ /* 0x000fe20000010000 */
[----:B------:R-:W-:-:S04]  /*33d0*/  HFMA2.MMA R33, -RZ, RZ, 0, 2.384185791015625e-07 ;  /* 0x00000004ff217435 */ /* 0x000fc800000001ff */
[----:B------:R-:W-:Y:S01]  /*33e0*/  MOV R34, R28 ;  /* 0x0000001c00227202 */ /* 0x000fe20000000f00 */
[----:B------:R-:W-:-:S07]  /*33f0*/  IMAD.MOV.U32 R30, RZ, RZ, R32 ;  /* 0x000000ffff1e7224 */ /* 0x000fce00078e0020 */
[----:B------:R-:W-:Y:S05]  /*3400*/  WARPSYNC.COLLECTIVE R31, `(.L_x_88) ;  /* 0x000000001f087348 */ /* 0x000fea0003c00000 */
[----:B------:R0:W1:Y:S02]  /*3410*/  SHFL.DOWN P2, R32, R34, R33, R160 ;  /* 0x0800002122207389 */ /* 0x00006400000400a0 */
[----:B01----:R-:W-:Y:S01]  /*3420*/  ENDCOLLECTIVE ;  /* 0x000000000000791b */ /* 0x003fe20003800000 */
.L_x_88:
[----:B------:R-:W-:-:S04]  /*3430*/  FADD.FTZ R30, R25, R30 ;  /* 0x0000001e191e7221 */ /* 0x000fc80000010000 */
[----:B------:R-:W-:Y:S01]  /*3440*/  IMAD.MOV.U32 R34, RZ, RZ, R30 ;  /* 0x000000ffff227224 */ /* 0x000fe200078e001e */
[----:B------:R-:W-:-:S07]  /*3450*/  MOV R27, R32 ;  /* 0x00000020001b7202 */ /* 0x000fce0000000f00 */
[----:B------:R-:W-:Y:S05]  /*3460*/  WARPSYNC.COLLECTIVE R31, `(.L_x_89) ;  /* 0x000000001f087348 */ /* 0x000fea0003c00000 */
[----:B------:R0:W1:Y:S02]  /*3470*/  SHFL.DOWN P2, R32, R34, R33, R160 ;  /* 0x0800002122207389 */ /* 0x00006400000400a0 */
[----:B01----:R-:W-:Y:S01]  /*3480*/  ENDCOLLECTIVE ;  /* 0x000000000000791b */ /* 0x003fe20003800000 */
.L_x_89:
[----:B------:R-:W-:Y:S01]  /*3490*/  FADD.FTZ R27, R28, R27 ;  /* 0x0000001b1c1b7221 */ /* 0x000fe20000010000 */
[----:B------:R-:W-:-:S04]  /*34a0*/  HFMA2.MMA R33, -RZ, RZ, 0, 1.1920928955078125e-07 ;  /* 0x00000002ff217435 */ /* 0x000fc800000001ff */
[----:B------:R-:W-:Y:S02]  /*34b0*/  MOV R34, R27 ;  /* 0x0000001b00227202 */ /* 0x000fe40000000f00 */
[----:B------:R-:W-:-:S07]  /*34c0*/  MOV R29, R32 ;  /* 0x00000020001d7202 */ /* 0x000fce0000000f00 */
[----:B------:R-:W-:Y:S05]  /*34d0*/  WARPSYNC.COLLECTIVE R31, `(.L_x_90) ;  /* 0x000000001f087348 */ /* 0x000fea0003c00000 */
[----:B------:R0:W1:Y:S02]  /*34e0*/  SHFL.DOWN P2, R32, R34, R33, R160 ;  /* 0x0800002122207389 */ /* 0x00006400000400a0 */
[----:B01----:R-:W-:Y:S01]  /*34f0*/  ENDCOLLECTIVE ;  /* 0x000000000000791b */ /* 0x003fe20003800000 */
.L_x_90:
[----:B------:R-:W-:-:S05]  /*3500*/  FADD.FTZ R29, R30, R29 ;  /* 0x0000001d1e1d7221 */ /* 0x000fca0000010000 */
[----:B------:R-:W-:Y:S01]  /*3510*/  MOV R34, R29 ;  /* 0x0000001d00227202 */ /* 0x000fe20000000f00 */
[----:B------:R-:W-:-:S07]  /*3520*/  IMAD.MOV.U32 R24, RZ, RZ, R32 ;  /* 0x000000ffff187224 */ /* 0x000fce00078e0020 */
[----:B------:R-:W-:Y:S05]  /*3530*/  WARPSYNC.COLLECTIVE R31, `(.L_x_91) ;  /* 0x000000001f087348 */ /* 0x000fea0003c00000 */
[----:B------:R0:W1:Y:S02]  /*3540*/  SHFL.DOWN P2, R32, R34, R33, R160 ;  /* 0x0800002122207389 */ /* 0x00006400000400a0 */
[----:B01----:R-:W-:Y:S01]  /*3550*/  ENDCOLLECTIVE ;  /* 0x000000000000791b */ /* 0x003fe20003800000 */
.L_x_91:
[----:B------:R-:W-:-:S05]  /*3560*/  FADD.FTZ R24, R27, R24 ;  /* 0x000000181b187221 */ /* 0x000fca0000010000 */
[----:B------:R-:W-:Y:S01]  /*3570*/  MOV R34, R24 ;  /* 0x0000001800227202 */ /* 0x000fe20000000f00 */
[----:B------:R-:W-:Y:S01]  /*3580*/  IMAD.MOV.U32 R33, RZ, RZ, 0x1 ;  /* 0x00000001ff217424 */ /* 0x000fe200078e00ff */
[----:B------:R-:W-:-:S07]  /*3590*/  MOV R26, R32 ;  /* 0x00000020001a7202 */ /* 0x000fce0000000f00 */
[----:B------:R-:W-:Y:S05]  /*35a0*/  WARPSYNC.COLLECTIVE R31, `(.L_x_92) ;  /* 0x000000001f087348 */ /* 0x000fea0003c00000 */
[----:B------:R0:W1:Y:S02]  /*35b0*/  SHFL.DOWN P2, R32, R34, R33, R160 ;  /* 0x0800002122207389 */ /* 0x00006400000400a0 */
[----:B01----:R-:W-:Y:S01]  /*35c0*/  ENDCOLLECTIVE ;  /* 0x000000000000791b */ /* 0x003fe20003800000 */
.L_x_92:
[----:B------:R-:W-:-:S05]  /*35d0*/  FADD.FTZ R26, R29, R26 ;  /* 0x0000001a1d1a7221 */ /* 0x000fca0000010000 */
[----:B------:R-:W-:Y:S02]  /*35e0*/  MOV R34, R26 ;  /* 0x0000001a00227202 */ /* 0x000fe40000000f00 */
[----:B------:R-:W-:-:S07]  /*35f0*/  MOV R3, R32 ;  /* 0x0000002000037202 */ /* 0x000fce0000000f00 */
[----:B------:R-:W-:Y:S05]  /*3600*/  WARPSYNC.COLLECTIVE R31, `(.L_x_93) ;  /* 0x000000001f087348 */ /* 0x000fea0003c00000 */
[----:B------:R0:W1:Y:S02]  /*3610*/  SHFL.DOWN P2, R32, R34, R33, R160 ;  /* 0x0800002122207389 */ /* 0x00006400000400a0 */
[----:B01----:R-:W-:Y:S01]  /*3620*/  ENDCOLLECTIVE ;  /* 0x000000000000791b */ /* 0x003fe20003800000 */
.L_x_93:
[----:B------:R-:W-:Y:S01]  /*3630*/  MOV R25, R32 ;  /* 0x0000002000197202 */ /* 0x000fe20000000f00 */
[----:B------:R-:W-:Y:S06]  /*3640*/  BRA `(.L_x_94) ;  /* 0xffffffe000e87947 */ /* 0x000fec000383ffff */
.L_x_95:
        /* <DEDUP_REMOVED lines=11> */
.L_x_3217:


//--------------------- .text._ZN10layer_norm31ln_parallel_residual_bwd_kernelINS_13Kernel_traitsI13__nv_bfloat16S2_S2_S2_fjLj6144ELj1ELj1ELj8ELj16ENS_18Kernel_traits_baseILj6144ES2_S2_S2_S2_fjLj256EEEEELb1ELb0ELb0EEEvNS_9BwdParamsE --------------------------
	.section	.text._ZN10layer_norm31ln_parallel_residual_bwd_kernelINS_13Kernel_traitsI13__nv_bfloat16S2_S2_S2_fjLj6144ELj1ELj1ELj8ELj16ENS_18Kernel_traits_baseILj6144ES2_S2_S2_S2_fjLj256EEEEELb1ELb0ELb0EEEvNS_9BwdParamsE,"ax",@progbits
	.align	128
        .global         _ZN10layer_norm31ln_parallel_residual_bwd_kernelINS_13Kernel_traitsI13__nv_bfloat16S2_S2_S2_fjLj6144ELj1ELj1ELj8ELj16ENS_18Kernel_traits_baseILj6144ES2_S2_S2_S2_fjLj256EEEEELb1ELb0ELb0EEEvNS_9BwdParamsE
        .type           _ZN10layer_norm31ln_parallel_residual_bwd_kernelINS_13Kernel_traitsI13__nv_bfloat16S2_S2_S2_fjLj6144ELj1ELj1ELj8ELj16ENS_18Kernel_traits_baseILj6144ES2_S2_S2_S2_fjLj256EEEEELb1ELb0ELb0EEEvNS_9BwdParamsE,@function
        .size           _ZN10layer_norm31ln_parallel_residual_bwd_kernelINS_13Kernel_traitsI13__nv_bfloat16S2_S2_S2_fjLj6144ELj1ELj1ELj8ELj16ENS_18Kernel_traits_baseILj6144ES2_S2_S2_S2_fjLj256EEEEELb1ELb0ELb0EEEvNS_9BwdParamsE,(.L_x_3218 - _ZN10layer_norm31ln_parallel_residual_bwd_kernelINS_13Kernel_traitsI13__nv_bfloat16S2_S2_S2_fjLj6144ELj1ELj1ELj8ELj16ENS_18Kernel_traits_baseILj6144ES2_S2_S2_S2_fjLj256EEEEELb1ELb0ELb0EEEvNS_9BwdParamsE)
        .other          _ZN10layer_norm31ln_parallel_residual_bwd_kernelINS_13Kernel_traitsI13__nv_bfloat16S2_S2_S2_fjLj6144ELj1ELj1ELj8ELj16ENS_18Kernel_traits_baseILj6144ES2_S2_S2_S2_fjLj256EEEEELb1ELb0ELb0EEEvNS_9BwdParamsE,@"STO_CUDA_ENTRY STV_DEFAULT"
_ZN10layer_norm31ln_parallel_residual_bwd_kernelINS_13Kernel_traitsI13__nv_bfloat16S2_S2_S2_fjLj6144ELj1ELj1ELj8ELj16ENS_18Kernel_traits_baseILj6144ES2_S2_S2_S2_fjLj256EEEEELb1ELb0ELb0EEEvNS_9BwdParamsE:
.text._ZN10layer_norm31ln_parallel_residual_bwd_kernelINS_13Kernel_traitsI13__nv_bfloat16S2_S2_S2_fjLj6144ELj1ELj1ELj8ELj16ENS_18Kernel_traits_baseILj6144ES2_S2_S2_S2_fjLj256EEEEELb1ELb0ELb0EEEvNS_9BwdParamsE:
[----:B------:R-:W-:Y:S01]  /*0000*/  LDC R1, c[0x0][0x28] ;  /* 0x00000a00ff017b82 */ /* 0x000fe20000000800 */
[----:B------:R-:W0:Y:S01]  /*0010*/  S2R R185, SR_TID.X ;  /* 0x0000000000b97919 */ /* 0x000e220000002100 */
[----:B------:R-:W-:-:S06]  /*0020*/  ULDC UR4, c[0x0][0x218] ;  /* 0x0000860000047ab9 */ /* 0x000fcc0000000800 */
[----:B------:R-:W1:Y:S01]  /*0030*/  S2UR UR6, SR_CTAID.X ;  /* 0x00000000000679c3 */ /* 0x000e620000002500 */
[----:B------:R-:W-:Y:S01]  /*0040*/  IMAD.U32 R184, RZ, RZ, UR4 ;  /* 0x00000004ffb87e24 */ /* 0x000fe2000f8e00ff */
[----:B------:R-:W-:Y:S01]  /*0050*/  ULDC.64 UR4, c[0x0][0x208] ;  /* 0x0000820000047ab9 */ /* 0x000fe20000000a00 */
[----:B------:R-:W-:Y:S01]  /*0060*/  ULDC UR7, c[0x0][0x214] ;  /* 0x0000850000077ab9 */ /* 0x000fe20000000800 */
        /* <DEDUP_REMOVED lines=9> */
[----:B------:R-:W-:Y:S01]  /*0100*/  ULDC.64 UR18, c[0x0][0x308] ;  /* 0x0000c20000127ab9 */ /* 0x000fe20000000a00 */
[----:B0-----:R-:W-:-:S02]  /*0110*/  LOP3.LUT R0, R185, 0xff, RZ, 0xc, !PT ;  /* 0x000000ffb9007812 */ /* 0x001fc400078e0cff */
[----:B------:R-:W-:Y:S02]  /*0120*/  LOP3.LUT R39, R185, 0xff, RZ, 0xc0, !PT ;  /* 0x000000ffb9277812 */ /* 0x000fe400078ec0ff */
[----:B------:R-:W-:-:S04]  /*0130*/  LEA.HI.SX32 R0, R3, R0, 0x1d ;  /* 0x0000000003007211 */ /* 0x000fc800078feaff */
        /* <DEDUP_REMOVED lines=16> */
[----:B----4-:R-:W-:-:S04]  /*0240*/  @P2 IMAD.WIDE.U32 R32, R39, 0x10, R28 ;  /* 0x0000001027202825 */ /* 0x010fc800078e001c */
[----:B------:R-:W-:Y:S01]  /*0250*/  @P2 VIADD R39, R39, 0x100 ;  /* 0x0000010027272836 */ /* 0x000fe20000000000 */
[----:B------:R-:W5:Y:S03]  /*0260*/  @P2 LDG.E.128 R12, desc[UR4][R32.64] ;  /* 0x00000004200c2981 */ /* 0x000f66000c1e1d00 */
        /* <DEDUP_REMOVED lines=55> */
[----:B------:R-:W-:Y:S06]  /*05e0*/  @P0 BRA `(.L_x_96) ;  /* 0x00000040000c0947 */ /* 0x000fec0003800000 */
[----:B------:R-:W0:Y:S01]  /*05f0*/  LDC.U8 R26, c[0x0][0x2a0] ;  /* 0x0000a800ff1a7b82 */ /* 0x000e220000000000 */
[----:B------:R-:W-:Y:S01]  /*0600*/  HFMA2.MMA R142, -RZ, RZ, 0, 5.9604644775390625e-08 ;  /* 0x00000001ff8e7435 */ /* 0x000fe200000001ff */
[C---:B-----5:R-:W-:Y:S01]  /*0610*/  @P1 PRMT R3, R130.reuse, 0x7632, R3 ;  /* 0x0000763282031816 */ /* 0x060fe20000000003 */
        /* <DEDUP_REMOVED lines=24> */
[----:B------:R-:W-:Y:S01]  /*07a0*/  IMAD.MOV.U32 R125, RZ, RZ, RZ ;  /* 0x000000ffff7d7224 */ /* 0x000fe200078e00ff */
[----:B------:R-:W-:Y:S01]  /*07b0*/  @P1 PRMT R24, R20, 0x7632, R24 ;  /* 0x0000763214181816 */ /* 0x000fe20000000018 */
[----:B------:R-:W-:Y:S01]  /*07c0*/  IMAD.U32 R16, R16, 0x10000, RZ ;  /* 0x0001000010107824 */ /* 0x000fe200078e00ff */
[----:B------:R-:W-:Y:S01]  /*07d0*/  SHF.L.U32 R179, R20, 0x10, RZ ;  /* 0x0000001014b37819 */ /* 0x000fe200000006ff */
[----:B------:R-:W-:Y:S01]  /*07e0*/  IMAD.U32 R8, R8, 0x10000, RZ ;  /* 0x0001000008087824 */ /* 0x000fe200078e00ff */
[----:B------:R-:W-:Y:S01]  /*07f0*/  @P1 PRMT R2, R21, 0x7632, R2 ;  /* 0x0000763215021816 */ /* 0x000fe20000000002 */
[----:B------:R-:W-:Y:S01]  /*0800*/  IMAD.U32 R24, R24, 0x10000, RZ ;  /* 0x0001000018187824 */ /* 0x000fe200078e00ff */
[----:B------:R-:W-:-:S02]  /*0810*/  @P2 PRMT R12, R13, 0x7632, R12 ;  /* 0x000076320d0c2816 */ /* 0x000fc4000000000c */
        /* <DEDUP_REMOVED lines=40> */
[----:B0-----:R-:W-:-:S07]  /*0aa0*/  PRMT R0, R142, 0x7610, R0 ;  /* 0x000076108e007816 */ /* 0x001fce0000000000 */
.L_x_110:
        /* <DEDUP_REMOVED lines=11> */
[----:B------:R-:W-:Y:S02]  /*0b60*/  LEA.HI R151, R151, R150, RZ, 0x3 ;  /* 0x0000009697977211 */ /* 0x000fe400078f18ff */
[----:B------:R-:W-:-:S04]  /*0b70*/  LOP3.LUT R150, R185, 0xff, RZ, 0xc0, !PT ;  /* 0x000000ffb9967812 */ /* 0x000fc800078ec0ff */
[----:B------:R-:W-:Y:S02]  /*0b80*/  LEA.HI.SX32 R0, R151, R150, 0x1d ;  /* 0x0000009697007211 */ /* 0x000fe400078feaff */
[----:B------:R-:W-:-:S03]  /*0b90*/  CS2R R200, SRZ ;  /* 0x0000000000c87805 */ /* 0x000fc6000001ff00 */
[----:B0-----:R-:W-:Y:S01]  /*0ba0*/  IMAD.MOV.U32 R163, RZ, RZ, R0 ;  /* 0x000000ffffa37224 */ /* 0x001fe200078e0000 */
        /* <DEDUP_REMOVED lines=10> */
[C---:B------:R-:W-:Y:S02]  /*0c50*/  SHF.L.U32 R163, R0.reuse, 0x3, RZ ;  /* 0x0000000300a37819 */ /* 0x040fe400000006ff */
[----:B------:R-:W-:Y:S02]  /*0c60*/  SHF.L.U64.HI R200, R0, 0x3, RZ ;  /* 0x0000000300c87819 */ /* 0x000fe400000102ff */
[----:B------:R-:W-:Y:S02]  /*0c70*/  IADD3 R248, P6, R163, UR12, RZ ;  /* 0x0000000ca3f87c10 */ /* 0x000fe4000ffde0ff */
[----:B------:R-:W-:Y:S02]  /*0c80*/  ISETP.NE.U32.AND P0, PT, RZ, UR14, PT ;  /* 0x0000000eff007c0c */ /* 0x000fe4000bf05070 */
[----:B------:R-:W-:Y:S02]  /*0c90*/  IADD3.X R249, R200, UR13, RZ, P6, !PT ;  /* 0x0000000dc8f97c10 */ /* 0x000fe4000b7fe4ff */
[----:B------:R-:W-:-:S02]  /*0ca0*/  ISETP.NE.AND.EX P0, PT, RZ, UR15, PT, P0 ;  /* 0x0000000fff007c0c */ /* 0x000fc4000bf05300 */
[----:B------:R-:W-:Y:S02]  /*0cb0*/  ISETP.NE.U32.AND P5, PT, RZ, UR8, PT ;  /* 0x00000008ff007c0c */ /* 0x000fe4000bfa5070 */
[----:B------:R-:W5:Y:S02]  /*0cc0*/  LDG.E.64 R248, desc[UR4][R248.64] ;  /* 0x00000004f8f87981 */ /* 0x000f64000c1e1b00 */
[----:B------:R-:W-:-:S07]  /*0cd0*/  ISETP.NE.AND.EX P5, PT, RZ, UR9, PT, P5 ;  /* 0x00000009ff007c0c */ /* 0x000fce000bfa5350 */
[----:B------:R-:W0:Y:S02]  /*0ce0*/  @P0 LDC.64 R160, c[0x0][0x248] ;  /* 0x00009200ffa00b82 */ /* 0x000e240000000a00 */
[----:B0-----:R-:W-:-:S05]  /*0cf0*/  @P0 IADD3 R160, P6, R163, R160, RZ ;  /* 0x000000a0a3a00210 */ /* 0x001fca0007fde0ff */
[----:B------:R-:W-:Y:S01]  /*0d00*/  @P0 IMAD.X R161, R200, 0x1, R161, P6 ;  /* 0x00000001c8a10824 */ /* 0x000fe200030e06a1 */
[----:B------:R-:W-:-:S04]  /*0d10*/  @P5 LEA R200, P6, R0, UR8, 0x4 ;  /* 0x0000000800c85c11 */ /* 0x000fc8000f8c20ff */
[----:B------:R0:W5:Y:S01]  /*0d20*/  @P0 LDG.E.64 R242, desc[UR4][R160.64] ;  /* 0x00000004a0f20981 */ /* 0x000162000c1e1b00 */
[----:B------:R-:W-:Y:S02]  /*0d30*/  ISETP.NE.AND P0, PT, R26, RZ, PT ;  /* 0x000000ff1a00720c */ /* 0x000fe40003f05270 */
[----:B------:R-:W-:Y:S02]  /*0d40*/  @P5 LEA.HI.X R201, R0, UR9, RZ, 0x4, P6 ;  /* 0x0000000900c95c11 */ /* 0x000fe4000b0f24ff */
[----:B-----5:R-:W-:-:S03]  /*0d50*/  FSEL R205, R162, RZ, !P0 ;  /* 0x000000ffa2cd7208 */ /* 0x020fc60004000000 */
[----:B------:R1:W5:Y:S01]  /*0d60*/  @P5 LDG.E.128 R128, desc[UR4][R200.64] ;  /* 0x00000004c8805981 */ /* 0x000362000c1e1d00 */
[C---:B--2---:R-:W-:Y:S01]  /*0d70*/  PRMT R163, R148.reuse, 0x7632, R163 ;  /* 0x0000763294a37816 */ /* 0x044fe200000000a3 */
[C---:B------:R-:W-:Y:S01]  /*0d80*/  IMAD.U32 R208, R149.reuse, 0x10000, RZ ;  /* 0x0001000095d07824 */ /* 0x040fe200078e00ff */
[----:B------:R-:W-:Y:S02]  /*0d90*/  SHF.L.U32 R148, R148, 0x10, RZ ;  /* 0x0000001094947819 */ /* 0x000fe400000006ff */
[----:B------:R-:W-:Y:S02]  /*0da0*/  PRMT R206, R149, 0x7632, R206 ;  /* 0x0000763295ce7816 */ /* 0x000fe400000000ce */
[----:B------:R-:W-:Y:S02]  /*0db0*/  PRMT R149, R150, 0x7632, R149 ;  /* 0x0000763296957816 */ /* 0x000fe40000000095 */
[C---:B0-----:R-:W-:Y:S01]  /*0dc0*/  PRMT R160, R151.reuse, 0x7632, R160 ;  /* 0x0000763297a07816 */ /* 0x041fe200000000a0 */
[----:B------:R-:W-:Y:S01]  /*0dd0*/  FADD.FTZ R213, R148, -R205 ;  /* 0x800000cd94d57221 */ /* 0x000fe20000010000 */
[----:B------:R-:W-:Y:S01]  /*0de0*/  SHF.L.U32 R210, R150, 0x10, RZ ;  /* 0x0000001096d27819 */ /* 0x000fe200000006ff */
[----:B-1----:R-:W-:Y:S01]  /*0df0*/  IMAD.U32 R200, R151, 0x10000, RZ ;  /* 0x0001000097c87824 */ /* 0x002fe200078e00ff */
[----:B------:R-:W-:Y:S01]  /*0e00*/  SHF.L.U32 R206, R206, 0x10, RZ ;  /* 0x00000010cece7819 */ /* 0x000fe200000006ff */
[----:B------:R-:W-:Y:S01]  /*0e10*/  IMAD.U32 R150, R163, 0x10000, RZ ;  /* 0x00010000a3967824 */ /* 0x000fe200078e00ff */
[----:B------:R-:W-:Y:S01]  /*0e20*/  SHF.L.U32 R160, R160, 0x10, RZ ;  /* 0x00000010a0a07819 */ /* 0x000fe200000006ff */
[----:B------:R-:W-:-:S02]  /*0e30*/  IMAD.U32 R148, R149, 0x10000, RZ ;  /* 0x0001000095947824 */ /* 0x000fc400078e00ff */
[C---:B------:R-:W-:Y:S01]  /*0e40*/  FADD.FTZ R211, -R205.reuse, R208 ;  /* 0x000000d0cdd37221 */ /* 0x040fe20000010100 */
[C---:B------:R-:W-:Y:S01]  /*0e50*/  FADD.FTZ R217, -R205.reuse, R210 ;  /* 0x000000d2cdd97221 */ /* 0x040fe20000010100 */
[C---:B------:R-:W-:Y:S01]  /*0e60*/  FADD.FTZ R207, -R205.reuse, R200 ;  /* 0x000000c8cdcf7221 */ /* 0x040fe20000010100 */
[----:B---3--:R-:W-:Y:S01]  /*0e70*/  SHF.L.U32 R201, R152, 0x10, RZ ;  /* 0x0000001098c97819 */ /* 0x008fe200000006ff */
[C---:B------:R-:W-:Y:S01]  /*0e80*/  FADD.FTZ R163, -R205.reuse, R150 ;  /* 0x00000096cda37221 */ /* 0x040fe20000010100 */
[C---:B------:R-:W-:Y:S01]  /*0e90*/  FADD.FTZ R161, -R205.reuse, R206 ;  /* 0x000000cecda17221 */ /* 0x040fe20000010100 */
[C---:B------:R-:W-:Y:S01]  /*0ea0*/  FADD.FTZ R151, -R205.reuse, R148 ;  /* 0x00000094cd977221 */ /* 0x040fe20000010100 */
[----:B------:R-:W-:Y:S01]  /*0eb0*/  FADD.FTZ R149, -R205, R160 ;  /* 0x000000a0cd957221 */ /* 0x000fe20000010100 */
[----:B------:R-:W-:Y:S01]  /*0ec0*/  FMUL.FTZ R213, R186, R213 ;  /* 0x000000d5bad57220 */ /* 0x000fe20000410000 */
[----:B------:R-:W-:Y:S01]  /*0ed0*/  SHF.L.U32 R205, R153, 0x10, RZ ;  /* 0x0000001099cd7819 */ /* 0x000fe200000006ff */
[-C--:B------:R-:W-:Y:S01]  /*0ee0*/  FMUL.FTZ R148, R179, R201.reuse ;  /* 0x000000c9b3947220 */ /* 0x080fe20000410000 */
[----:B------:R-:W-:Y:S01]  /*0ef0*/  FADD.FTZ R52, R52, R201 ;  /* 0x000000c934347221 */ /* 0x000fe20000010000 */
[----:B------:R-:W-:Y:S01]  /*0f00*/  FFMA.FTZ R76, R213, R201, R76 ;  /* 0x000000c9d54c7223 */ /* 0x000fe2000001004c */
[----:B----4-:R-:W-:-:S02]  /*0f10*/  IMAD.U32 R201, R157, 0x10000, RZ ;  /* 0x000100009dc97824 */ /* 0x010fc400078e00ff */
[----:B------:R-:W-:Y:S01]  /*0f20*/  FMUL.FTZ R211, R186, R211 ;  /* 0x000000d3bad37220 */ /* 0x000fe20000410000 */
[----:B------:R-:W-:Y:S01]  /*0f30*/  FMUL.FTZ R209, R178, R205 ;  /* 0x000000cdb2d17220 */ /* 0x000fe20000410000 */
[----:B------:R-:W-:Y:S02]  /*0f40*/  IMAD.U32 R210, R156, 0x10000, RZ ;  /* 0x000100009cd27824 */ /* 0x000fe400078e00ff */
[----:B------:R-:W-:Y:S01]  /*0f50*/  FADD.FTZ R102, R102, R201 ;  /* 0x000000c966667221 */ /* 0x000fe20000010000 */
[-C--:B------:R-:W-:Y:S01]  /*0f60*/  FFMA.FTZ R126, R211, R201.reuse, R126 ;  /* 0x000000c9d37e7223 */ /* 0x080fe2000001007e */
[----:B------:R-:W-:Y:S01]  /*0f70*/  FFMA.FTZ R208, R182, R201, R209 ;  /* 0x000000c9b6d07223 */ /* 0x000fe200000100d1 */
[----:B------:R-:W-:Y:S01]  /*0f80*/  SHF.L.U32 R201, R154, 0x10, RZ ;  /* 0x000000109ac97819 */ /* 0x000fe200000006ff */
[----:B------:R-:W-:Y:S01]  /*0f90*/  FMUL.FTZ R209, R186, R217 ;  /* 0x000000d9bad17220 */ /* 0x000fe20000410000 */
[----:B------:R-:W-:Y:S01]  /*0fa0*/  FADD.FTZ R100, R100, R210 ;  /* 0x000000d264647221 */ /* 0x000fe20000010000 */
[-C--:B------:R-:W-:Y:S01]  /*0fb0*/  FFMA.FTZ R124, R213, R210.reuse, R124 ;  /* 0x000000d2d57c7223 */ /* 0x080fe2000001007c */
[----:B------:R-:W-:Y:S01]  /*0fc0*/  PRMT R152, R152, 0x7632, R152 ;  /* 0x0000763298987816 */ /* 0x000fe20000000098 */
[----:B------:R-:W-:Y:S01]  /*0fd0*/  FFMA.FTZ R210, R183, R210, R148 ;  /* 0x000000d2b7d27223 */ /* 0x000fe20000010094 */
[-C--:B------:R-:W-:Y:S01]  /*0fe0*/  FMUL.FTZ R148, R177, R201.reuse ;  /* 0x000000c9b1947220 */ /* 0x080fe20000410000 */
[----:B------:R-:W-:Y:S01]  /*0ff0*/  FADD.FTZ R48, R48, R201 ;  /* 0x000000c930307221 */ /* 0x000fe20000010000 */
[----:B------:R-:W-:Y:S01]  /*1000*/  FFMA.FTZ R72, R209, R201, R72 ;  /* 0x000000c9d1487223 */ /* 0x000fe20000010048 */
[----:B------:R-:W-:Y:S01]  /*1010*/  IMAD.U32 R206, R158, 0x10000, RZ ;  /* 0x000100009ece7824 */ /* 0x000fe200078e00ff */
[----:B------:R-:W-:-:S02]  /*1020*/  SHF.L.U32 R201, R155, 0x10, RZ ;  /* 0x000000109bc97819 */ /* 0x000fc400000006ff */
[----:B------:R-:W-:Y:S02]  /*1030*/  PRMT R156, R156, 0x7632, R156 ;  /* 0x000076329c9c7816 */ /* 0x000fe4000000009c */
[----:B------:R-:W-:Y:S01]  /*1040*/  SHF.L.U32 R152, R152, 0x10, RZ ;  /* 0x0000001098987819 */ /* 0x000fe200000006ff */
[----:B------:R-:W-:Y:S01]  /*1050*/  FADD.FTZ R54, R54, R205 ;  /* 0x000000cd36367221 */ /* 0x000fe20000010000 */
[----:B------:R-:W-:Y:S01]  /*1060*/  PRMT R153, R153, 0x7632, R153 ;  /* 0x0000763299997816 */ /* 0x000fe20000000099 */
[----:B------:R-:W-:Y:S01]  /*1070*/  FFMA.FTZ R78, R211, R205, R78 ;  /* 0x000000cdd34e7223 */ /* 0x000fe2000001004e */
[----:B------:R-:W-:Y:S01]  /*1080*/  FADD.FTZ R96, R96, R206 ;  /* 0x000000ce60607221 */ /* 0x000fe20000010000 */
[-C--:B------:R-:W-:Y:S01]  /*1090*/  FFMA.FTZ R120, R209, R206.reuse, R120 ;  /* 0x000000ced1787223 */ /* 0x080fe20000010078 */
[----:B------:R-:W-:Y:S02]  /*10a0*/  IMAD.U32 R205, R159, 0x10000, RZ ;  /* 0x000100009fcd7824 */ /* 0x000fe400078e00ff */
[----:B------:R-:W-:Y:S01]  /*10b0*/  FMUL.FTZ R207, R186, R207 ;  /* 0x000000cfbacf7220 */ /* 0x000fe20000410000 */
[----:B------:R-:W-:Y:S01]  /*10c0*/  FFMA.FTZ R206, R181, R206, R148 ;  /* 0x000000ceb5ce7223 */ /* 0x000fe20000010094 */
[----:B------:R-:W-:Y:S01]  /*10d0*/  FMUL.FTZ R217, R176, R201 ;  /* 0x000000c9b0d97220 */ /* 0x000fe20000410000 */
[----:B------:R-:W-:-:S02]  /*10e0*/  IMAD.U32 R156, R156, 0x10000, RZ ;  /* 0x000100009c9c7824 */ /* 0x000fc400078e00ff */
[----:B------:R-:W-:Y:S01]  /*10f0*/  FMUL.FTZ R218, R186, R163 ;  /* 0x000000a3bada7220 */ /* 0x000fe20000410000 */
[----:B------:R-:W-:Y:S01]  /*1100*/  FMUL.FTZ R148, R24, R152 ;  /* 0x0000009818947220 */ /* 0x000fe20000410000 */
[----:B------:R-:W-:Y:S02]  /*1110*/  PRMT R157, R157, 0x7632, R157 ;  /* 0x000076329d9d7816 */ /* 0x000fe4000000009d */
[----:B------:R-:W-:Y:S01]  /*1120*/  SHF.L.U32 R150, R153, 0x10, RZ ;  /* 0x0000001099967819 */ /* 0x000fe200000006ff */
[----:B------:R-:W-:Y:S01]  /*1130*/  FADD.FTZ R98, R98, R205 ;  /* 0x000000cd62627221 */ /* 0x000fe20000010000 */
[----:B------:R-:W-:Y:S01]  /*1140*/  PRMT R154, R154, 0x7632, R154 ;  /* 0x000076329a9a7816 */ /* 0x000fe2000000009a */
[-C--:B------:R-:W-:Y:S01]  /*1150*/  FFMA.FTZ R122, R207, R205.reuse, R122 ;  /* 0x000000cdcf7a7223 */ /* 0x080fe2000001007a */
[----:B------:R-:W-:Y:S01]  /*1160*/  FFMA.FTZ R205, R180, R205, R217 ;  /* 0x000000cdb4cd7223 */ /* 0x000fe200000100d9 */
[----:B------:R-:W-:Y:S01]  /*1170*/  FFMA.FTZ R217, R25, R156, R148 ;  /* 0x0000009c19d97223 */ /* 0x000fe20000010094 */
[----:B------:R-:W-:Y:S01]  /*1180*/  FADD.FTZ R53, R53, R152 ;  /* 0x0000009835357221 */ /* 0x000fe20000010000 */
[----:B------:R-:W-:Y:S01]  /*1190*/  FFMA.FTZ R77, R218, R152, R77 ;  /* 0x00000098da4d7223 */ /* 0x000fe2000001004d */
[----:B------:R-:W-:-:S02]  /*11a0*/  IMAD.U32 R148, R157, 0x10000, RZ ;  /* 0x000100009d947824 */ /* 0x000fc400078e00ff */
[----:B------:R-:W-:Y:S01]  /*11b0*/  FMUL.FTZ R224, R186, R161 ;  /* 0x000000a1bae07220 */ /* 0x000fe20000410000 */
[----:B------:R-:W-:Y:S01]  /*11c0*/  FMUL.FTZ R152, R22, R150 ;  /* 0x0000009616987220 */ /* 0x000fe20000410000 */
[----:B------:R-:W-:Y:S02]  /*11d0*/  PRMT R158, R158, 0x7632, R158 ;  /* 0x000076329e9e7816 */ /* 0x000fe4000000009e */
[----:B------:R-:W-:Y:S01]  /*11e0*/  SHF.L.U32 R154, R154, 0x10, RZ ;  /* 0x000000109a9a7819 */ /* 0x000fe200000006ff */
[----:B------:R-:W-:Y:S01]  /*11f0*/  FADD.FTZ R103, R103, R148 ;  /* 0x0000009467677221 */ /* 0x000fe20000010000 */
[-C--:B------:R-:W-:Y:S01]  /*1200*/  FFMA.FTZ R127, R224, R148.reuse, R127 ;  /* 0x00000094e07f7223 */ /* 0x080fe2000001007f */
[----:B------:R-:W-:Y:S01]  /*1210*/  FFMA.FTZ R223, R23, R148, R152 ;  /* 0x0000009417df7223 */ /* 0x000fe20000010098 */
[----:B------:R-:W-:Y:S02]  /*1220*/  IMAD.U32 R158, R158, 0x10000, RZ ;  /* 0x000100009e9e7824 */ /* 0x000fe400078e00ff */
[----:B------:R-:W-:Y:S01]  /*1230*/  FMUL.FTZ R148, R20, R154 ;  /* 0x0000009a14947220 */ /* 0x000fe20000410000 */
[----:B------:R-:W-:Y:S01]  /*1240*/  FMUL.FTZ R230, R186, R151 ;  /* 0x00000097bae67220 */ /* 0x000fe20000410000 */
[----:B------:R-:W-:-:S02]  /*1250*/  FFMA.FTZ R151, R213, R210, RZ ;  /* 0x000000d2d5977223 */ /* 0x000fc400000100ff */
[----:B------:R-:W-:Y:S01]  /*1260*/  FFMA.FTZ R229, R21, R158, R148 ;  /* 0x0000009e15e57223 */ /* 0x000fe20000010094 */
[----:B------:R-:W-:-:S04]  /*1270*/  FADD.FTZ R148, RZ, R210 ;  /* 0x000000d2ff947221 */ /* 0x000fc80000010000 */
[----:B------:R-:W-:Y:S01]  /*1280*/  FADD.FTZ R153, R148, R217 ;  /* 0x000000d994997221 */ /* 0x000fe20000010000 */
[----:B------:R-:W-:Y:S01]  /*1290*/  FFMA.FTZ R148, R218, R217, R151 ;  /* 0x000000d9da947223 */ /* 0x000fe20000010097 */
[----:B------:R-:W-:Y:S01]  /*12a0*/  FADD.FTZ R55, R55, R150 ;  /* 0x0000009637377221 */ /* 0x000fe20000010000 */
[----:B------:R-:W-:Y:S01]  /*12b0*/  FFMA.FTZ R79, R224, R150, R79 ;  /* 0x00000096e04f7223 */ /* 0x000fe2000001004f */
[----:B------:R-:W-:Y:S01]  /*12c0*/  FADD.FTZ R150, R153, R208 ;  /* 0x000000d099967221 */ /* 0x000fe20000010000 */
[----:B------:R-:W-:Y:S01]  /*12d0*/  FFMA.FTZ R151, R211, R208, R148 ;  /* 0x000000d0d3977223 */ /* 0x000fe20000010094 */
[----:B------:R-:W-:Y:S02]  /*12e0*/  PRMT R155, R155, 0x7632, R155 ;  /* 0x000076329b9b7816 */ /* 0x000fe4000000009b */
[----:B------:R-:W-:Y:S01]  /*12f0*/  FADD.FTZ R153, R150, R223 ;  /* 0x000000df96997221 */ /* 0x000fe20000010000 */
[----:B------:R-:W-:Y:S01]  /*1300*/  FFMA.FTZ R148, R224, R223, R151 ;  /* 0x000000dfe0947223 */ /* 0x000fe20000010097 */
[----:B------:R-:W-:Y:S01]  /*1310*/  PRMT R159, R159, 0x7632, R159 ;  /* 0x000076329f9f7816 */ /* 0x000fe2000000009f */
[----:B------:R-:W-:Y:S01]  /*1320*/  FMUL.FTZ R236, R186, R149 ;  /* 0x00000095baec7220 */ /* 0x000fe20000410000 */
[----:B------:R-:W-:-:S02]  /*1330*/  IMAD.U32 R155, R155, 0x10000, RZ ;  /* 0x000100009b9b7824 */ /* 0x000fc400078e00ff */
[----:B------:R-:W-:Y:S01]  /*1340*/  FADD.FTZ R150, R153, R206 ;  /* 0x000000ce99967221 */ /* 0x000fe20000010000 */
[----:B------:R-:W-:Y:S01]  /*1350*/  FFMA.FTZ R149, R209, R206, R148 ;  /* 0x000000ced1957223 */ /* 0x000fe20000010094 */
[----:B------:R-:W-:Y:S01]  /*1360*/  FADD.FTZ R49, R49, R154 ;  /* 0x0000009a31317221 */ /* 0x000fe20000010000 */
[----:B------:R-:W-:Y:S01]  /*1370*/  FFMA.FTZ R73, R230, R154, R73 ;  /* 0x0000009ae6497223 */ /* 0x000fe20000010049 */
[----:B------:R-:W-:Y:S01]  /*1380*/  SHF.L.U32 R152, R159, 0x10, RZ ;  /* 0x000000109f987819 */ /* 0x000fe200000006ff */
[----:B------:R-:W-:Y:S01]  /*1390*/  FADD.FTZ R150, R150, R229 ;  /* 0x000000e596967221 */ /* 0x000fe20000010000 */
[----:B------:R-:W-:Y:S01]  /*13a0*/  FMUL.FTZ R154, R18, R155 ;  /* 0x0000009b129a7220 */ /* 0x000fe20000410000 */
[----:B------:R-:W-:Y:S02]  /*13b0*/  FFMA.FTZ R148, R230, R229, R149 ;  /* 0x000000e5e6947223 */ /* 0x000fe40000010095 */
[----:B------:R-:W-:Y:S01]  /*13c0*/  FADD.FTZ R150, R150, R205 ;  /* 0x000000cd96967221 */ /* 0x000fe20000010000 */
[----:B------:R-:W-:Y:S01]  /*13d0*/  FFMA.FTZ R235, R19, R152, R154 ;  /* 0x0000009813eb7223 */ /* 0x000fe2000001009a */
[C---:B------:R-:W-:Y:S01]  /*13e0*/  FFMA.FTZ R148, R207.reuse, R205, R148 ;  /* 0x000000cdcf947223 */ /* 0x040fe20000010094 */
        /* <DEDUP_REMOVED lines=11> */
[----:B------:R-:W-:Y:S01]  /*14a0*/  FFMA.FTZ R200, R236, R235, R148 ;  /* 0x000000ebecc87223 */ /* 0x000fe20000010094 */
[----:B------:R-:W-:-:S07]  /*14b0*/  IADD3 R163, R0, 0x100, RZ ;  /* 0x0000010000a37810 */ /* 0x000fce0007ffe0ff */
.L_x_98:
[----:B------:R-:W-:Y:S05]  /*14c0*/  BSYNC B0 ;  /* 0x0000000000007941 */ /* 0x000fea0003800000 */
.L_x_97:
[----:B------:R-:W-:Y:S04]  /*14d0*/  BSSY B0, `(.L_x_99) ;  /* 0x0000092000007945 */ /* 0x000fe80003800000 */
[----:B------:R-:W-:Y:S05]  /*14e0*/  @!P2 BRA `(.L_x_100) ;  /* 0x000000080040a947 */ /* 0x000fea0003800000 */
        /* <DEDUP_REMOVED lines=9> */
[C---:B------:R-:W-:Y:S01]  /*1580*/  IMAD.SHL.U32 R187, R163.reuse, 0x8, RZ ;  /* 0x00000008a3bb7824 */ /* 0x040fe200078e00ff */
[----:B------:R-:W-:-:S04]  /*1590*/  SHF.L.U64.HI R188, R163, 0x3, RZ ;  /* 0x00000003a3bc7819 */ /* 0x000fc800000102ff */
[----:B------:R-:W-:-:S04]  /*15a0*/  IADD3 R246, P6, R187, UR12, RZ ;  /* 0x0000000cbbf67c10 */ /* 0x000fc8000ffde0ff */
[----:B------:R-:W-:-:S06]  /*15b0*/  IADD3.X R247, R188, UR13, RZ, P6, !PT ;  /* 0x0000000dbcf77c10 */ /* 0x000fcc000b7fe4ff */
[----:B------:R-:W5:Y:S01]  /*15c0*/  LDG.E.64 R246, desc[UR4][R246.64] ;  /* 0x00000004f6f67981 */ /* 0x000f62000c1e1b00 */
[----:B------:R-:W-:-:S04]  /*15d0*/  ISETP.NE.U32.AND P0, PT, RZ, UR14, PT ;  /* 0x0000000eff007c0c */ /* 0x000fc8000bf05070 */
[----:B------:R-:W-:-:S13]  /*15e0*/  ISETP.NE.AND.EX P0, PT, RZ, UR15, PT, P0 ;  /* 0x0000000fff007c0c */ /* 0x000fda000bf05300 */
[----:B------:R-:W0:Y:S01]  /*15f0*/  @P0 LDC.64 R160, c[0x0][0x248] ;  /* 0x00009200ffa00b82 */ /* 0x000e220000000a00 */
[----:B------:R-:W-:-:S04]  /*1600*/  ISETP.NE.U32.AND P5, PT, RZ, UR8, PT ;  /* 0x00000008ff007c0c */ /* 0x000fc8000bfa5070 */
[----:B------:R-:W-:Y:S02]  /*1610*/  ISETP.NE.AND.EX P5, PT, RZ, UR9, PT, P5 ;  /* 0x00000009ff007c0c */ /* 0x000fe4000bfa5350 */
[----:B0-----:R-:W-:-:S04]  /*1620*/  @P0 IADD3 R160, P6, R187, R160, RZ ;  /* 0x000000a0bba00210 */ /* 0x001fc80007fde0ff */
[----:B------:R-:W-:-:S05]  /*1630*/  @P0 IADD3.X R161, R188, R161, RZ, P6, !PT ;  /* 0x000000a1bca10210 */ /* 0x000fca00037fe4ff */
[----:B------:R-:W5:Y:S01]  /*1640*/  @P0 LDG.E.64 R240, desc[UR4][R160.64] ;  /* 0x00000004a0f00981 */ /* 0x000f62000c1e1b00 */
[----:B------:R-:W-:Y:S02]  /*1650*/  ISETP.NE.AND P0, PT, R26, RZ, PT ;  /* 0x000000ff1a00720c */ /* 0x000fe40003f05270 */
[C---:B------:R-:W-:Y:S02]  /*1660*/  @P5 LEA R188, P6, R163.reuse, UR8, 0x4 ;  /* 0x00000008a3bc5c11 */ /* 0x040fe4000f8c20ff */
[----:B-----5:R-:W-:Y:S02]  /*1670*/  FSEL R194, R162, RZ, !P0 ;  /* 0x000000ffa2c27208 */ /* 0x020fe40004000000 */
[----:B------:R-:W-:-:S05]  /*1680*/  @P5 LEA.HI.X R189, R163, UR9, RZ, 0x4, P6 ;  /* 0x00000009a3bd5c11 */ /* 0x000fca000b0f24ff */
[----:B------:R3:W5:Y:S01]  /*1690*/  @P5 LDG.E.128 R132, desc[UR4][R188.64] ;  /* 0x00000004bc845981 */ /* 0x000762000c1e1d00 */
[----:B------:R-:W-:Y:S02]  /*16a0*/  VIADD R163, R163, 0x100 ;  /* 0x00000100a3a37836 */ /* 0x000fe40000000000 */
[C---:B--2---:R-:W-:Y:S01]  /*16b0*/  IMAD.U32 R187, R148.reuse, 0x10000, RZ ;  /* 0x0001000094bb7824 */ /* 0x044fe200078e00ff */
[----:B------:R-:W-:Y:S02]  /*16c0*/  PRMT R148, R148, 0x7632, R148 ;  /* 0x0000763294947816 */ /* 0x000fe40000000094 */
[C---:B------:R-:W-:Y:S01]  /*16d0*/  PRMT R190, R149.reuse, 0x7632, R190 ;  /* 0x0000763295be7816 */ /* 0x040fe200000000be */
[----:B------:R-:W-:Y:S01]  /*16e0*/  FADD.FTZ R187, -R194, R187 ;  /* 0x000000bbc2bb7221 */ /* 0x000fe20000010100 */
[----:B------:R-:W-:Y:S01]  /*16f0*/  SHF.L.U32 R149, R149, 0x10, RZ ;  /* 0x0000001095957819 */ /* 0x000fe200000006ff */
[----:B------:R-:W-:Y:S02]  /*1700*/  IMAD.U32 R148, R148, 0x10000, RZ ;  /* 0x0001000094947824 */ /* 0x000fe400078e00ff */
[----:B------:R-:W-:-:S02]  /*1710*/  FMUL.FTZ R187, R186, R187 ;  /* 0x000000bbbabb7220 */ /* 0x000fc40000410000 */
[C---:B------:R-:W-:Y:S01]  /*1720*/  FADD.FTZ R221, -R194.reuse, R149 ;  /* 0x00000095c2dd7221 */ /* 0x040fe20000010100 */
[----:B------:R-:W-:Y:S01]  /*1730*/  FADD.FTZ R215, -R194, R148 ;  /* 0x00000094c2d77221 */ /* 0x000fe20000010100 */
[----:B------:R-:W-:Y:S02]  /*1740*/  IMAD.U32 R191, R150, 0x10000, RZ ;  /* 0x0001000096bf7824 */ /* 0x000fe400078e00ff */
[----:B---3--:R-:W-:Y:S02]  /*1750*/  IMAD.U32 R189, R152, 0x10000, RZ ;  /* 0x0001000098bd7824 */ /* 0x008fe400078e00ff */
[----:B------:R-:W-:Y:S02]  /*1760*/  IMAD.U32 R233, R153, 0x10000, RZ ;  /* 0x0001000099e97824 */ /* 0x000fe400078e00ff */
[-C--:B------:R-:W-:Y:S01]  /*1770*/  FMUL.FTZ R148, R171, R189.reuse ;  /* 0x000000bdab947220 */ /* 0x080fe20000410000 */
[----:B------:R-:W-:Y:S01]  /*1780*/  FADD.FTZ R44, R44, R189 ;  /* 0x000000bd2c2c7221 */ /* 0x000fe20000010000 */
[----:B------:R-:W-:Y:S01]  /*1790*/  FFMA.FTZ R68, R187, R189, R68 ;  /* 0x000000bdbb447223 */ /* 0x000fe20000010044 */
[----:B------:R-:W-:Y:S01]  /*17a0*/  FMUL.FTZ R189, R186, R221 ;  /* 0x000000ddbabd7220 */ /* 0x000fe20000410000 */
[----:B----4-:R-:W-:Y:S01]  /*17b0*/  SHF.L.U32 R227, R157, 0x10, RZ ;  /* 0x000000109de37819 */ /* 0x010fe200000006ff */
[----:B------:R-:W-:Y:S01]  /*17c0*/  FMUL.FTZ R221, R170, R233 ;  /* 0x000000e9aadd7220 */ /* 0x000fe20000410000 */
[----:B------:R-:W-:-:S02]  /*17d0*/  PRMT R192, R150, 0x7632, R192 ;  /* 0x0000763296c07816 */ /* 0x000fc400000000c0 */
[----:B------:R-:W-:Y:S01]  /*17e0*/  SHF.L.U32 R188, R156, 0x10, RZ ;  /* 0x000000109cbc7819 */ /* 0x000fe200000006ff */
[----:B------:R-:W-:Y:S01]  /*17f0*/  FADD.FTZ R191, -R194, R191 ;  /* 0x000000bfc2bf7221 */ /* 0x000fe20000010100 */
[----:B------:R-:W-:Y:S01]  /*1800*/  SHF.L.U32 R161, R190, 0x10, RZ ;  /* 0x00000010bea17819 */ /* 0x000fe200000006ff */
[----:B------:R-:W-:Y:S01]  /*1810*/  FFMA.FTZ R190, R174, R227, R221 ;  /* 0x000000e3aebe7223 */ /* 0x000fe200000100dd */
[C---:B------:R-:W-:Y:S01]  /*1820*/  PRMT R150, R151.reuse, 0x7632, R150 ;  /* 0x0000763297967816 */ /* 0x040fe20000000096 */
[----:B------:R-:W-:Y:S01]  /*1830*/  IMAD.U32 R221, R154, 0x10000, RZ ;  /* 0x000100009add7824 */ /* 0x000fe200078e00ff */
[----:B------:R-:W-:Y:S01]  /*1840*/  SHF.L.U32 R193, R151, 0x10, RZ ;  /* 0x0000001097c17819 */ /* 0x000fe200000006ff */
[----:B------:R-:W-:Y:S01]  /*1850*/  IMAD.U32 R151, R192, 0x10000, RZ ;  /* 0x00010000c0977824 */ /* 0x000fe200078e00ff */
[----:B------:R-:W-:Y:S01]  /*1860*/  PRMT R152, R152, 0x7632, R152 ;  /* 0x0000763298987816 */ /* 0x000fe20000000098 */
[----:B------:R-:W-:Y:S01]  /*1870*/  FADD.FTZ R92, R92, R188 ;  /* 0x000000bc5c5c7221 */ /* 0x000fe20000010000 */
[-C--:B------:R-:W-:Y:S01]  /*1880*/  FFMA.FTZ R116, R187, R188.reuse, R116 ;  /* 0x000000bcbb747223 */ /* 0x080fe20000010074 */
[----:B------:R-:W-:Y:S01]  /*1890*/  SHF.L.U32 R192, R158, 0x10, RZ ;  /* 0x000000109ec07819 */ /* 0x000fe200000006ff */
[----:B------:R-:W-:Y:S01]  /*18a0*/  FFMA.FTZ R188, R175, R188, R148 ;  /* 0x000000bcafbc7223 */ /* 0x000fe20000010094 */
[----:B------:R-:W-:Y:S01]  /*18b0*/  FMUL.FTZ R191, R186, R191 ;  /* 0x000000bfbabf7220 */ /* 0x000fe20000410000 */
[----:B------:R-:W-:Y:S01]  /*18c0*/  FMUL.FTZ R148, R169, R221 ;  /* 0x000000dda9947220 */ /* 0x000fe20000410000 */
[----:B------:R-:W-:Y:S01]  /*18d0*/  PRMT R156, R156, 0x7632, R156 ;  /* 0x000076329c9c7816 */ /* 0x000fe2000000009c */
[----:B------:R-:W-:Y:S01]  /*18e0*/  IMAD.U32 R152, R152, 0x10000, RZ ;  /* 0x0001000098987824 */ /* 0x000fe200078e00ff */
[----:B------:R-:W-:Y:S01]  /*18f0*/  PRMT R153, R153, 0x7632, R153 ;  /* 0x0000763299997816 */ /* 0x000fe20000000099 */
[----:B------:R-:W-:Y:S01]  /*1900*/  FADD.FTZ R88, R88, R192 ;  /* 0x000000c058587221 */ /* 0x000fe20000010000 */
[-C--:B------:R-:W-:Y:S01]  /*1910*/  FFMA.FTZ R112, R191, R192.reuse, R112 ;  /* 0x000000c0bf707223 */ /* 0x080fe20000010070 */
[----:B------:R-:W-:Y:S01]  /*1920*/  FFMA.FTZ R192, R173, R192, R148 ;  /* 0x000000c0adc07223 */ /* 0x000fe20000010094 */
[----:B------:R-:W-:Y:S01]  /*1930*/  SHF.L.U32 R156, R156, 0x10, RZ ;  /* 0x000000109c9c7819 */ /* 0x000fe200000006ff */
[----:B------:R-:W-:Y:S01]  /*1940*/  FADD.FTZ R94, R94, R227 ;  /* 0x000000e35e5e7221 */ /* 0x000fe20000010000 */
[----:B------:R-:W-:Y:S01]  /*1950*/  FFMA.FTZ R118, R189, R227, R118 ;  /* 0x000000e3bd767223 */ /* 0x000fe20000010076 */
[----:B------:R-:W-:Y:S01]  /*1960*/  FMUL.FTZ R148, R16, R152 ;  /* 0x0000009810947220 */ /* 0x000fe20000410000 */
[----:B------:R-:W-:Y:S01]  /*1970*/  SHF.L.U32 R149, R150, 0x10, RZ ;  /* 0x0000001096957819 */ /* 0x000fe200000006ff */
[----:B------:R-:W-:Y:S01]  /*1980*/  FADD.FTZ R193, -R194, R193 ;  /* 0x000000c1c2c17221 */ /* 0x000fe20000010100 */
[----:B------:R-:W-:-:S02]  /*1990*/  IMAD.U32 R227, R155, 0x10000, RZ ;  /* 0x000100009be37824 */ /* 0x000fc400078e00ff */
[----:B------:R-:W-:Y:S01]  /*19a0*/  FMUL.FTZ R216, R186, R215 ;  /* 0x000000d7bad87220 */ /* 0x000fe20000410000 */
[----:B------:R-:W-:Y:S01]  /*19b0*/  PRMT R157, R157, 0x7632, R157 ;  /* 0x000076329d9d7816 */ /* 0x000fe2000000009d */
[----:B------:R-:W-:Y:S01]  /*19c0*/  FADD.FTZ R161, -R194, R161 ;  /* 0x000000a1c2a17221 */ /* 0x000fe20000010100 */
[----:B------:R-:W-:Y:S01]  /*19d0*/  IMAD.U32 R150, R153, 0x10000, RZ ;  /* 0x0001000099967824 */ /* 0x000fe200078e00ff */
[----:B------:R-:W-:Y:S01]  /*19e0*/  PRMT R154, R154, 0x7632, R154 ;  /* 0x000076329a9a7816 */ /* 0x000fe2000000009a */
[----:B------:R-:W-:Y:S01]  /*19f0*/  FADD.FTZ R40, R40, R221 ;  /* 0x000000dd28287221 */ /* 0x000fe20000010000 */
[----:B------:R-:W-:Y:S01]  /*1a00*/  FFMA.FTZ R64, R191, R221, R64 ;  /* 0x000000ddbf407223 */ /* 0x000fe20000010040 */
[----:B------:R-:W-:Y:S01]  /*1a10*/  FADD.FTZ R46, R46, R233 ;  /* 0x000000e92e2e7221 */ /* 0x000fe20000010000 */
[----:B------:R-:W-:Y:S01]  /*1a20*/  FFMA.FTZ R70, R189, R233, R70 ;  /* 0x000000e9bd467223 */ /* 0x000fe20000010046 */
[----:B------:R-:W-:Y:S01]  /*1a30*/  SHF.L.U32 R221, R159, 0x10, RZ ;  /* 0x000000109fdd7819 */ /* 0x000fe200000006ff */
[----:B------:R-:W-:Y:S01]  /*1a40*/  FFMA.FTZ R215, R17, R156, R148 ;  /* 0x0000009c11d77223 */ /* 0x000fe20000010094 */
[----:B------:R-:W-:Y:S01]  /*1a50*/  FMUL.FTZ R193, R186, R193 ;  /* 0x000000c1bac17220 */ /* 0x000fe20000410000 */
[----:B------:R-:W-:Y:S01]  /*1a60*/  FMUL.FTZ R233, R168, R227 ;  /* 0x000000e3a8e97220 */ /* 0x000fe20000410000 */
[----:B------:R-:W-:Y:S01]  /*1a70*/  FADD.FTZ R45, R45, R152 ;  /* 0x000000982d2d7221 */ /* 0x000fe20000010000 */
[----:B------:R-:W-:Y:S01]  /*1a80*/  FFMA.FTZ R69, R216, R152, R69 ;  /* 0x00000098d8457223 */ /* 0x000fe20000010045 */
[----:B------:R-:W-:Y:S01]  /*1a90*/  SHF.L.U32 R148, R157, 0x10, RZ ;  /* 0x000000109d947819 */ /* 0x000fe200000006ff */
[----:B------:R-:W-:Y:S01]  /*1aa0*/  FMUL.FTZ R222, R186, R161 ;  /* 0x000000a1bade7220 */ /* 0x000fe20000410000 */
[----:B------:R-:W-:Y:S01]  /*1ab0*/  FMUL.FTZ R152, R14, R150 ;  /* 0x000000960e987220 */ /* 0x000fe20000410000 */
[----:B------:R-:W-:Y:S01]  /*1ac0*/  PRMT R158, R158, 0x7632, R158 ;  /* 0x000076329e9e7816 */ /* 0x000fe2000000009e */
[----:B------:R-:W-:-:S02]  /*1ad0*/  IMAD.U32 R154, R154, 0x10000, RZ ;  /* 0x000100009a9a7824 */ /* 0x000fc400078e00ff */
[C---:B------:R-:W-:Y:S01]  /*1ae0*/  FADD.FTZ R151, -R194.reuse, R151 ;  /* 0x00000097c2977221 */ /* 0x040fe20000010100 */
[----:B------:R-:W-:Y:S01]  /*1af0*/  FADD.FTZ R149, -R194, R149 ;  /* 0x00000095c2957221 */ /* 0x000fe20000010100 */
[----:B------:R-:W-:Y:S01]  /*1b00*/  PRMT R155, R155, 0x7632, R155 ;  /* 0x000076329b9b7816 */ /* 0x000fe2000000009b */
[----:B------:R-:W-:Y:S01]  /*1b10*/  FADD.FTZ R90, R90, R221 ;  /* 0x000000dd5a5a7221 */ /* 0x000fe20000010000 */
[-C--:B------:R-:W-:Y:S01]  /*1b20*/  FFMA.FTZ R114, R193, R221.reuse, R114 ;  /* 0x000000ddc1727223 */ /* 0x080fe20000010072 */
[----:B------:R-:W-:Y:S01]  /*1b30*/  FFMA.FTZ R194, R172, R221, R233 ;  /* 0x000000ddacc27223 */ /* 0x000fe200000100e9 */
[----:B------:R-:W-:Y:S01]  /*1b40*/  FADD.FTZ R95, R95, R148 ;  /* 0x000000945f5f7221 */ /* 0x000fe20000010000 */
[-C--:B------:R-:W-:Y:S01]  /*1b50*/  FFMA.FTZ R119, R222, R148.reuse, R119 ;  /* 0x00000094de777223 */ /* 0x080fe20000010077 */
[----:B------:R-:W-:Y:S01]  /*1b60*/  FFMA.FTZ R221, R15, R148, R152 ;  /* 0x000000940fdd7223 */ /* 0x000fe20000010098 */
[----:B------:R-:W-:Y:S01]  /*1b70*/  SHF.L.U32 R158, R158, 0x10, RZ ;  /* 0x000000109e9e7819 */ /* 0x000fe200000006ff */
[----:B------:R-:W-:Y:S01]  /*1b80*/  FMUL.FTZ R148, R12, R154 ;  /* 0x0000009a0c947220 */ /* 0x000fe20000410000 */
[----:B------:R-:W-:Y:S01]  /*1b90*/  FADD.FTZ R47, R47, R150 ;  /* 0x000000962f2f7221 */ /* 0x000fe20000010000 */
[----:B------:R-:W-:Y:S01]  /*1ba0*/  FFMA.FTZ R71, R222, R150, R71 ;  /* 0x00000096de477223 */ /* 0x000fe20000010047 */
[----:B------:R-:W-:Y:S01]  /*1bb0*/  PRMT R159, R159, 0x7632, R159 ;  /* 0x000076329f9f7816 */ /* 0x000fe2000000009f */
[----:B------:R-:W-:-:S02]  /*1bc0*/  IMAD.U32 R150, R155, 0x10000, RZ ;  /* 0x000100009b967824 */ /* 0x000fc400078e00ff */
[----:B------:R-:W-:Y:S01]  /*1bd0*/  FADD.FTZ R42, R42, R227 ;  /* 0x000000e32a2a7221 */ /* 0x000fe20000010000 */
[----:B------:R-:W-:Y:S01]  /*1be0*/  FFMA.FTZ R66, R193, R227, R66 ;  /* 0x000000e3c1427223 */ /* 0x000fe20000010042 */
[----:B------:R-:W-:Y:S01]  /*1bf0*/  FFMA.FTZ R227, R13, R158, R148 ;  /* 0x0000009e0de37223 */ /* 0x000fe20000010094 */
[----:B------:R-:W-:Y:S01]  /*1c00*/  SHF.L.U32 R148, R159, 0x10, RZ ;  /* 0x000000109f947819 */ /* 0x000fe200000006ff */
[----:B------:R-:W-:Y:S01]  /*1c10*/  FMUL.FTZ R234, R186, R149 ;  /* 0x00000095baea7220 */ /* 0x000fe20000410000 */
[----:B------:R-:W-:Y:S01]  /*1c20*/  FMUL.FTZ R152, R10, R150 ;  /* 0x000000960a987220 */ /* 0x000fe20000410000 */
[----:B------:R-:W-:Y:S02]  /*1c30*/  FFMA.FTZ R149, R187, R188, R200 ;  /* 0x000000bcbb957223 */ /* 0x000fe400000100c8 */
[----:B------:R-:W-:Y:S01]  /*1c40*/  FADD.FTZ R91, R91, R148 ;  /* 0x000000945b5b7221 */ /* 0x000fe20000010000 */
[-C--:B------:R-:W-:Y:S01]  /*1c50*/  FFMA.FTZ R115, R234, R148.reuse, R115 ;  /* 0x00000094ea737223 */ /* 0x080fe20000010073 */
[----:B------:R-:W-:Y:S01]  /*1c60*/  FFMA.FTZ R233, R11, R148, R152 ;  /* 0x000000940be97223 */ /* 0x000fe20000010098 */
[----:B------:R-:W-:Y:S01]  /*1c70*/  FADD.FTZ R148, R201, R188 ;  /* 0x000000bcc9947221 */ /* 0x000fe20000010000 */
[----:B------:R-:W-:-:S03]  /*1c80*/  FMUL.FTZ R228, R186, R151 ;  /* 0x00000097bae47220 */ /* 0x000fc60000410000 */
[----:B------:R-:W-:Y:S01]  /*1c90*/  FADD.FTZ R151, R148, R215 ;  /* 0x000000d794977221 */ /* 0x000fe20000010000 */
[----:B------:R-:W-:Y:S01]  /*1ca0*/  FFMA.FTZ R148, R216, R215, R149 ;  /* 0x000000d7d8947223 */ /* 0x000fe20000010095 */
[----:B------:R-:W-:Y:S01]  /*1cb0*/  FADD.FTZ R43, R43, R150 ;  /* 0x000000962b2b7221 */ /* 0x000fe20000010000 */
[----:B------:R-:W-:Y:S01]  /*1cc0*/  FFMA.FTZ R67, R234, R150, R67 ;  /* 0x00000096ea437223 */ /* 0x000fe20000010043 */
[----:B------:R-:W-:Y:S01]  /*1cd0*/  FADD.FTZ R150, R151, R190 ;  /* 0x000000be97967221 */ /* 0x000fe20000010000 */
[----:B------:R-:W-:-:S03]  /*1ce0*/  FFMA.FTZ R149, R189, R190, R148 ;  /* 0x000000bebd957223 */ /* 0x000fc60000010094 */
[----:B------:R-:W-:Y:S01]  /*1cf0*/  FADD.FTZ R151, R150, R221 ;  /* 0x000000dd96977221 */ /* 0x000fe20000010000 */
[----:B------:R-:W-:-:S03]  /*1d00*/  FFMA.FTZ R148, R222, R221, R149 ;  /* 0x000000ddde947223 */ /* 0x000fc60000010095 */
        /* <DEDUP_REMOVED lines=14> */
.L_x_100:
[----:B------:R-:W-:Y:S05]  /*1df0*/  BSYNC B0 ;  /* 0x0000000000007941 */ /* 0x000fea0003800000 */
.L_x_99:
        /* <DEDUP_REMOVED lines=12> */
[----:B------:R-:W-:Y:S02]  /*1ec0*/  ISETP.NE.AND.EX P5, PT, RZ, UR9, PT, P5 ;  /* 0x00000009ff007c0c */ /* 0x000fe4000bfa5350 */
[----:B------:R-:W-:Y:S02]  /*1ed0*/  SHF.L.U32 R195, R163, 0x3, RZ ;  /* 0x00000003a3c37819 */ /* 0x000fe400000006ff */
[----:B------:R-:W-:-:S09]  /*1ee0*/  SHF.R.U32.HI R198, RZ, 0x1d, R163 ;  /* 0x0000001dffc67819 */ /* 0x000fd200000116a3 */
[----:B------:R-:W-:-:S04]  /*1ef0*/  @P5 LEA R196, P6, R163, UR8, 0x4 ;  /* 0x00000008a3c45c11 */ /* 0x000fc8000f8c20ff */
[----:B------:R-:W-:Y:S02]  /*1f00*/  @P5 LEA.HI.X R197, R163, UR9, RZ, 0x4, P6 ;  /* 0x00000009a3c55c11 */ /* 0x000fe4000b0f24ff */
[----:B------:R-:W-:Y:S02]  /*1f10*/  IADD3 R244, P6, R195, UR12, RZ ;  /* 0x0000000cc3f47c10 */ /* 0x000fe4000ffde0ff */
[----:B------:R-:W-:Y:S01]  /*1f20*/  ISETP.NE.U32.AND P0, PT, RZ, UR14, PT ;  /* 0x0000000eff007c0c */ /* 0x000fe2000bf05070 */
[----:B------:R3:W5:Y:S01]  /*1f30*/  @P5 LDG.E.128 R136, desc[UR4][R196.64] ;  /* 0x00000004c4885981 */ /* 0x000762000c1e1d00 */
[----:B------:R-:W-:-:S06]  /*1f40*/  IADD3.X R245, R198, UR13, RZ, P6, !PT ;  /* 0x0000000dc6f57c10 */ /* 0x000fcc000b7fe4ff */
[----:B------:R-:W5:Y:S01]  /*1f50*/  LDG.E.64 R244, desc[UR4][R244.64] ;  /* 0x00000004f4f47981 */ /* 0x000f62000c1e1b00 */
[----:B------:R-:W-:-:S13]  /*1f60*/  ISETP.NE.AND.EX P0, PT, RZ, UR15, PT, P0 ;  /* 0x0000000fff007c0c */ /* 0x000fda000bf05300 */
[----:B------:R-:W0:Y:S02]  /*1f70*/  @P0 LDC.64 R160, c[0x0][0x248] ;  /* 0x00009200ffa00b82 */ /* 0x000e240000000a00 */
[----:B0-----:R-:W-:-:S05]  /*1f80*/  @P0 IADD3 R160, P6, R195, R160, RZ ;  /* 0x000000a0c3a00210 */ /* 0x001fca0007fde0ff */
[----:B------:R-:W-:-:S05]  /*1f90*/  @P0 IMAD.X R161, R198, 0x1, R161, P6 ;  /* 0x00000001c6a10824 */ /* 0x000fca00030e06a1 */
[----:B------:R0:W5:Y:S01]  /*1fa0*/  @P0 LDG.E.64 R238, desc[UR4][R160.64] ;  /* 0x00000004a0ee0981 */ /* 0x000162000c1e1b00 */
[----:B------:R-:W-:-:S04]  /*1fb0*/  ISETP.NE.AND P0, PT, R26, RZ, PT ;  /* 0x000000ff1a00720c */ /* 0x000fc80003f05270 */
[----:B-----5:R-:W-:Y:S02]  /*1fc0*/  FSEL R202, R162, RZ, !P0 ;  /* 0x000000ffa2ca7208 */ /* 0x020fe40004000000 */
[C---:B--2---:R-:W-:Y:S02]  /*1fd0*/  PRMT R162, R148.reuse, 0x7632, R162 ;  /* 0x0000763294a27816 */ /* 0x044fe400000000a2 */
[----:B------:R-:W-:Y:S02]  /*1fe0*/  SHF.L.U32 R148, R148, 0x10, RZ ;  /* 0x0000001094947819 */ /* 0x000fe400000006ff */
[C---:B------:R-:W-:Y:S01]  /*1ff0*/  PRMT R163, R149.reuse, 0x7632, R163 ;  /* 0x0000763295a37816 */ /* 0x040fe200000000a3 */
[----:B------:R-:W-:Y:S02]  /*2000*/  IMAD.U32 R149, R149, 0x10000, RZ ;  /* 0x0001000095957824 */ /* 0x000fe400078e00ff */
[C---:B------:R-:W-:Y:S02]  /*2010*/  FADD.FTZ R195, -R202.reuse, R148 ;  /* 0x00000094cac37221 */ /* 0x040fe40000010100 */
[----:B------:R-:W-:-:S02]  /*2020*/  FADD.FTZ R199, -R202, R149 ;  /* 0x00000095cac77221 */ /* 0x000fc40000010100 */
[----:B------:R-:W-:Y:S01]  /*2030*/  FMUL.FTZ R195, R186, R195 ;  /* 0x000000c3bac37220 */ /* 0x000fe20000410000 */
[----:B------:R-:W-:Y:S02]  /*2040*/  PRMT R198, R150, 0x7632, R198 ;  /* 0x0000763296c67816 */ /* 0x000fe400000000c6 */
[----:B---3--:R-:W-:Y:S02]  /*2050*/  SHF.L.U32 R197, R152, 0x10, RZ ;  /* 0x0000001098c57819 */ /* 0x008fe400000006ff */
[----:B------:R-:W-:Y:S02]  /*2060*/  SHF.L.U32 R225, R153, 0x10, RZ ;  /* 0x0000001099e17819 */ /* 0x000fe400000006ff */
[----:B0-----:R-:W-:Y:S01]  /*2070*/  PRMT R160, R151, 0x7632, R160 ;  /* 0x0000763297a07816 */ /* 0x001fe200000000a0 */
[-C--:B------:R-:W-:Y:S01]  /*2080*/  FMUL.FTZ R148, R31, R197.reuse ;  /* 0x000000c51f947220 */ /* 0x080fe20000410000 */
[----:B------:R-:W-:Y:S01]  /*2090*/  FADD.FTZ R36, R36, R197 ;  /* 0x000000c524247221 */ /* 0x000fe20000010000 */
[----:B------:R-:W-:Y:S01]  /*20a0*/  FFMA.FTZ R60, R195, R197, R60 ;  /* 0x000000c5c33c7223 */ /* 0x000fe2000001003c */
[----:B------:R-:W-:Y:S01]  /*20b0*/  FMUL.FTZ R197, R186, R199 ;  /* 0x000000c7bac57220 */ /* 0x000fe20000410000 */
[----:B------:R-:W-:Y:S01]  /*20c0*/  SHF.L.U32 R150, R150, 0x10, RZ ;  /* 0x0000001096967819 */ /* 0x000fe200000006ff */
[----:B----4-:R-:W-:-:S02]  /*20d0*/  IMAD.U32 R219, R157, 0x10000, RZ ;  /* 0x000100009ddb7824 */ /* 0x010fc400078e00ff */
[----:B------:R-:W-:Y:S01]  /*20e0*/  FMUL.FTZ R199, R30, R225 ;  /* 0x000000e11ec77220 */ /* 0x000fe20000410000 */
[----:B------:R-:W-:Y:S01]  /*20f0*/  SHF.L.U32 R162, R162, 0x10, RZ ;  /* 0x00000010a2a27819 */ /* 0x000fe200000006ff */
[----:B------:R-:W-:Y:S01]  /*2100*/  IMAD.U32 R203, R151, 0x10000, RZ ;  /* 0x0001000097cb7824 */ /* 0x000fe200078e00ff */
[----:B------:R-:W-:Y:S01]  /*2110*/  SHF.L.U32 R151, R198, 0x10, RZ ;  /* 0x00000010c6977819 */ /* 0x000fe200000006ff */
[----:B------:R-:W-:Y:S02]  /*2120*/  IMAD.U32 R161, R163, 0x10000, RZ ;  /* 0x00010000a3a17824 */ /* 0x000fe400078e00ff */
[----:B------:R-:W-:Y:S01]  /*2130*/  FADD.FTZ R86, R86, R219 ;  /* 0x000000db56567221 */ /* 0x000fe20000010000 */
[----:B------:R-:W-:Y:S02]  /*2140*/  IMAD.U32 R149, R160, 0x10000, RZ ;  /* 0x00010000a0957824 */ /* 0x000fe400078e00ff */
[----:B------:R-:W-:Y:S01]  /*2150*/  FFMA.FTZ R110, R197, R219, R110 ;  /* 0x000000dbc56e7223 */ /* 0x000fe2000001006e */
[----:B------:R-:W-:-:S02]  /*2160*/  IMAD.U32 R196, R156, 0x10000, RZ ;  /* 0x000100009cc47824 */ /* 0x000fc400078e00ff */
[----:B------:R-:W-:Y:S01]  /*2170*/  FFMA.FTZ R198, R166, R219, R199 ;  /* 0x000000dba6c67223 */ /* 0x000fe200000100c7 */
[----:B------:R-:W-:Y:S01]  /*2180*/  FADD.FTZ R231, -R202, R150 ;  /* 0x00000096cae77221 */ /* 0x000fe20000010100 */
[----:B------:R-:W-:Y:S01]  /*2190*/  SHF.L.U32 R219, R154, 0x10, RZ ;  /* 0x000000109adb7819 */ /* 0x000fe200000006ff */
[----:B------:R-:W-:Y:S01]  /*21a0*/  FADD.FTZ R163, -R202, R162 ;  /* 0x000000a2caa37221 */ /* 0x000fe20000010100 */
[----:B------:R-:W-:Y:S02]  /*21b0*/  PRMT R152, R152, 0x7632, R152 ;  /* 0x0000763298987816 */ /* 0x000fe40000000098 */
[----:B------:R-:W-:Y:S01]  /*21c0*/  PRMT R153, R153, 0x7632, R153 ;  /* 0x0000763299997816 */ /* 0x000fe20000000099 */
[C---:B------:R-:W-:Y:S01]  /*21d0*/  FADD.FTZ R203, -R202.reuse, R203 ;  /* 0x000000cbcacb7221 */ /* 0x040fe20000010100 */
[C---:B------:R-:W-:Y:S01]  /*21e0*/  FADD.FTZ R161, -R202.reuse, R161 ;  /* 0x000000a1caa17221 */ /* 0x040fe20000010100 */
[C---:B------:R-:W-:Y:S01]  /*21f0*/  FADD.FTZ R151, -R202.reuse, R151 ;  /* 0x00000097ca977221 */ /* 0x040fe20000010100 */
[----:B------:R-:W-:Y:S01]  /*2200*/  FADD.FTZ R149, -R202, R149 ;  /* 0x00000095ca957221 */ /* 0x000fe20000010100 */
[----:B------:R-:W-:Y:S01]  /*2210*/  FADD.FTZ R84, R84, R196 ;  /* 0x000000c454547221 */ /* 0x000fe20000010000 */
[-C--:B------:R-:W-:Y:S01]  /*2220*/  FFMA.FTZ R108, R195, R196.reuse, R108 ;  /* 0x000000c4c36c7223 */ /* 0x080fe2000001006c */
[----:B------:R-:W-:Y:S01]  /*2230*/  FADD.FTZ R38, R38, R225 ;  /* 0x000000e126267221 */ /* 0x000fe20000010000 */
[----:B------:R-:W-:Y:S01]  /*2240*/  FFMA.FTZ R62, R197, R225, R62 ;  /* 0x000000e1c53e7223 */ /* 0x000fe2000001003e */
[----:B------:R-:W-:Y:S01]  /*2250*/  FFMA.FTZ R196, R167, R196, R148 ;  /* 0x000000c4a7c47223 */ /* 0x000fe20000010094 */
[----:B------:R-:W-:-:S02]  /*2260*/  IMAD.U32 R202, R158, 0x10000, RZ ;  /* 0x000100009eca7824 */ /* 0x000fc400078e00ff */
[----:B------:R-:W-:Y:S01]  /*2270*/  FMUL.FTZ R199, R186, R231 ;  /* 0x000000e7bac77220 */ /* 0x000fe20000410000 */
[----:B------:R-:W-:Y:S01]  /*2280*/  SHF.L.U32 R225, R155, 0x10, RZ ;  /* 0x000000109be17819 */ /* 0x000fe200000006ff */
[----:B------:R-:W-:Y:S01]  /*2290*/  FMUL.FTZ R148, R29, R219 ;  /* 0x000000db1d947220 */ /* 0x000fe20000410000 */
[----:B------:R-:W-:Y:S01]  /*22a0*/  SHF.L.U32 R152, R152, 0x10, RZ ;  /* 0x0000001098987819 */ /* 0x000fe200000006ff */
[----:B------:R-:W-:Y:S01]  /*22b0*/  FMUL.FTZ R214, R186, R163 ;  /* 0x000000a3bad67220 */ /* 0x000fe20000410000 */
[----:B------:R-:W-:Y:S02]  /*22c0*/  PRMT R157, R157, 0x7632, R157 ;  /* 0x000076329d9d7816 */ /* 0x000fe4000000009d */
[----:B------:R-:W-:Y:S02]  /*22d0*/  SHF.L.U32 R150, R153, 0x10, RZ ;  /* 0x0000001099967819 */ /* 0x000fe400000006ff */
[----:B------:R-:W-:Y:S01]  /*22e0*/  PRMT R154, R154, 0x7632, R154 ;  /* 0x000076329a9a7816 */ /* 0x000fe2000000009a */
[----:B------:R-:W-:Y:S01]  /*22f0*/  FADD.FTZ R80, R80, R202 ;  /* 0x000000ca50507221 */ /* 0x000fe20000010000 */
[----:B------:R-:W-:Y:S01]  /*2300*/  PRMT R156, R156, 0x7632, R156 ;  /* 0x000076329c9c7816 */ /* 0x000fe2000000009c */
[CC--:B------:R-:W-:Y:S01]  /*2310*/  FFMA.FTZ R104, R199.reuse, R202.reuse, R104 ;  /* 0x000000cac7687223 */ /* 0x0c0fe20000010068 */
[----:B------:R-:W-:Y:S01]  /*2320*/  FADD.FTZ R32, R32, R219 ;  /* 0x000000db20207221 */ /* 0x000fe20000010000 */
[----:B------:R-:W-:Y:S01]  /*2330*/  FFMA.FTZ R56, R199, R219, R56 ;  /* 0x000000dbc7387223 */ /* 0x000fe20000010038 */
[----:B------:R-:W-:Y:S01]  /*2340*/  FFMA.FTZ R202, R165, R202, R148 ;  /* 0x000000caa5ca7223 */ /* 0x000fe20000010094 */
[----:B------:R-:W-:-:S02]  /*2350*/  IMAD.U32 R219, R159, 0x10000, RZ ;  /* 0x000100009fdb7824 */ /* 0x000fc400078e00ff */
[----:B------:R-:W-:Y:S01]  /*2360*/  FMUL.FTZ R203, R186, R203 ;  /* 0x000000cbbacb7220 */ /* 0x000fe20000410000 */
[----:B------:R-:W-:Y:S01]  /*2370*/  FMUL.FTZ R231, R28, R225 ;  /* 0x000000e11ce77220 */ /* 0x000fe20000410000 */
[-C--:B------:R-:W-:Y:S01]  /*2380*/  FMUL.FTZ R212, R8, R152.reuse ;  /* 0x0000009808d47220 */ /* 0x080fe20000410000 */
[----:B------:R-:W-:Y:S01]  /*2390*/  FADD.FTZ R37, R37, R152 ;  /* 0x0000009825257221 */ /* 0x000fe20000010000 */
[----:B------:R-:W-:Y:S01]  /*23a0*/  FFMA.FTZ R61, R214, R152, R61 ;  /* 0x00000098d63d7223 */ /* 0x000fe2000001003d */
[----:B------:R-:W-:Y:S02]  /*23b0*/  IMAD.U32 R148, R157, 0x10000, RZ ;  /* 0x000100009d947824 */ /* 0x000fe400078e00ff */
[----:B------:R-:W-:Y:S01]  /*23c0*/  FMUL.FTZ R220, R186, R161 ;  /* 0x000000a1badc7220 */ /* 0x000fe20000410000 */
[----:B------:R-:W-:Y:S01]  /*23d0*/  FMUL.FTZ R152, R6, R150 ;  /* 0x0000009606987220 */ /* 0x000fe20000410000 */
[----:B------:R-:W-:Y:S02]  /*23e0*/  PRMT R158, R158, 0x7632, R158 ;  /* 0x000076329e9e7816 */ /* 0x000fe4000000009e */
[----:B------:R-:W-:Y:S01]  /*23f0*/  SHF.L.U32 R154, R154, 0x10, RZ ;  /* 0x000000109a9a7819 */ /* 0x000fe200000006ff */
[----:B------:R-:W-:-:S02]  /*2400*/  IMAD.U32 R156, R156, 0x10000, RZ ;  /* 0x000100009c9c7824 */ /* 0x000fc400078e00ff */
[----:B------:R-:W-:Y:S01]  /*2410*/  FADD.FTZ R82, R82, R219 ;  /* 0x000000db52527221 */ /* 0x000fe20000010000 */
[-C--:B------:R-:W-:Y:S01]  /*2420*/  FFMA.FTZ R106, R203, R219.reuse, R106 ;  /* 0x000000dbcb6a7223 */ /* 0x080fe2000001006a */
[----:B------:R-:W-:Y:S01]  /*2430*/  FFMA.FTZ R204, R164, R219, R231 ;  /* 0x000000dba4cc7223 */ /* 0x000fe200000100e7 */
[----:B------:R-:W-:Y:S01]  /*2440*/  FADD.FTZ R87, R87, R148 ;  /* 0x0000009457577221 */ /* 0x000fe20000010000 */
[-C--:B------:R-:W-:Y:S01]  /*2450*/  FFMA.FTZ R111, R220, R148.reuse, R111 ;  /* 0x00000094dc6f7223 */ /* 0x080fe2000001006f */
[----:B------:R-:W-:Y:S01]  /*2460*/  FFMA.FTZ R219, R7, R148, R152 ;  /* 0x0000009407db7223 */ /* 0x000fe20000010098 */
[----:B------:R-:W-:Y:S02]  /*2470*/  IMAD.U32 R158, R158, 0x10000, RZ ;  /* 0x000100009e9e7824 */ /* 0x000fe400078e00ff */
[----:B------:R-:W-:Y:S01]  /*2480*/  FMUL.FTZ R226, R186, R151 ;  /* 0x00000097bae27220 */ /* 0x000fe20000410000 */
[----:B------:R-:W-:Y:S01]  /*2490*/  FMUL.FTZ R148, R4, R154 ;  /* 0x0000009a04947220 */ /* 0x000fe20000410000 */
[----:B------:R-:W-:Y:S01]  /*24a0*/  FFMA.FTZ R212, R9, R156, R212 ;  /* 0x0000009c09d47223 */ /* 0x000fe200000100d4 */
[----:B------:R-:W-:Y:S01]  /*24b0*/  FADD.FTZ R201, R201, R196 ;  /* 0x000000c4c9c97221 */ /* 0x000fe20000010000 */
[----:B------:R-:W-:Y:S01]  /*24c0*/  FFMA.FTZ R151, R195, R196, R200 ;  /* 0x000000c4c3977223 */ /* 0x000fe200000100c8 */
        /* <DEDUP_REMOVED lines=9> */
[----:B------:R-:W-:-:S02]  /*2560*/  PRMT R155, R155, 0x7632, R155 ;  /* 0x000076329b9b7816 */ /* 0x000fc4000000009b */
[----:B------:R-:W-:Y:S01]  /*2570*/  FADD.FTZ R153, R150, R219 ;  /* 0x000000db96997221 */ /* 0x000fe20000010000 */
[----:B------:R-:W-:Y:S01]  /*2580*/  FFMA.FTZ R148, R220, R219, R151 ;  /* 0x000000dbdc947223 */ /* 0x000fe20000010097 */
[----:B------:R-:W-:Y:S01]  /*2590*/  PRMT R159, R159, 0x7632, R159 ;  /* 0x000076329f9f7816 */ /* 0x000fe2000000009f */
[----:B------:R-:W-:Y:S02]  /*25a0*/  IMAD.U32 R155, R155, 0x10000, RZ ;  /* 0x000100009b9b7824 */ /* 0x000fe400078e00ff */
[----:B------:R-:W-:Y:S01]  /*25b0*/  FADD.FTZ R150, R153, R202 ;  /* 0x000000ca99967221 */ /* 0x000fe20000010000 */
[----:B------:R-:W-:Y:S01]  /*25c0*/  FFMA.FTZ R151, R199, R202, R148 ;  /* 0x000000cac7977223 */ /* 0x000fe20000010094 */
[----:B------:R-:W-:Y:S01]  /*25d0*/  FADD.FTZ R33, R33, R154 ;  /* 0x0000009a21217221 */ /* 0x000fe20000010000 */
[----:B------:R-:W-:Y:S01]  /*25e0*/  FFMA.FTZ R57, R226, R154, R57 ;  /* 0x0000009ae2397223 */ /* 0x000fe20000010039 */
[----:B------:R-:W-:Y:S01]  /*25f0*/  SHF.L.U32 R152, R159, 0x10, RZ ;  /* 0x000000109f987819 */ /* 0x000fe200000006ff */
[----:B------:R-:W-:Y:S01]  /*2600*/  FMUL.FTZ R232, R186, R149 ;  /* 0x00000095bae87220 */ /* 0x000fe20000410000 */
[----:B------:R-:W-:Y:S01]  /*2610*/  FMUL.FTZ R154, R2, R155 ;  /* 0x0000009b029a7220 */ /* 0x000fe20000410000 */
[----:B------:R-:W-:Y:S01]  /*2620*/  FADD.FTZ R149, R150, R225 ;  /* 0x000000e196957221 */ /* 0x000fe20000010000 */
[----:B------:R-:W-:-:S02]  /*2630*/  FFMA.FTZ R148, R226, R225, R151 ;  /* 0x000000e1e2947223 */ /* 0x000fc40000010097 */
        /* <DEDUP_REMOVED lines=13> */
.L_x_102:
[----:B------:R-:W-:Y:S05]  /*2710*/  BSYNC B0 ;  /* 0x0000000000007941 */ /* 0x000fea0003800000 */
.L_x_101:
[----:B------:R-:W-:Y:S01]  /*2720*/  SHF.R.U32.HI R149, RZ, 0x5, R185 ;  /* 0x00000005ff957819 */ /* 0x000fe200000116b9 */
[----:B------:R-:W-:Y:S01]  /*2730*/  UMOV UR20, 0xffffffff ;  /* 0xffffffff00147882 */ /* 0x000fe20000000000 */
[----:B------:R-:W-:Y:S02]  /*2740*/  IADD3 R27, R27, UR6, RZ ;  /* 0x000000061b1b7c10 */ /* 0x000fe4000fffe0ff */
[----:B------:R-:W-:Y:S02]  /*2750*/  LOP3.LUT R148, R149, 0x7fffff8, RZ, 0xc0, !PT ;  /* 0x07fffff895947812 */ /* 0x000fe400078ec0ff */
[----:B------:R-:W-:Y:S02]  /*2760*/  LOP3.LUT P0, RZ, R185, 0x1f, RZ, 0xc0, !PT ;  /* 0x0000001fb9ff7812 */ /* 0x000fe4000780c0ff */
[----:B------:R-:W-:Y:S01]  /*2770*/  ISETP.GE.AND P5, PT, R27, UR7, PT ;  /* 0x000000071b007c0c */ /* 0x000fe2000bfa6270 */
[----:B------:R-:W-:Y:S01]  /*2780*/  @!P4 VIADD R148, R148, 0x8 ;  /* 0x000000089494c836 */ /* 0x000fe20000000000 */
[----:B------:R-:W-:Y:S11]  /*2790*/  BRA.DIV UR20, `(.L_x_103) ;  /* 0x0000002214a07947 */ /* 0x000ff6000b800000 */
        /* <DEDUP_REMOVED lines=18> */
.L_x_125:
[----:B------:R-:W3:Y:S01]  /*28c0*/  S2R R151, SR_CgaCtaId ;  /* 0x0000000000977919 */ /* 0x000ee20000008800 */
[----:B------:R-:W-:Y:S01]  /*28d0*/  @!P0 LOP3.LUT R149, R149, 0x7, RZ, 0xc0, !PT ;  /* 0x0000000795958812 */ /* 0x000fe200078ec0ff */
[----:B-1----:R-:W-:Y:S01]  /*28e0*/  FADD.FTZ R200, R157, R200 ;  /* 0x000000c89dc87221 */ /* 0x002fe20000010000 */
[----:B------:R-:W-:Y:S01]  /*28f0*/  MOV R150, 0x400 ;  /* 0x0000040000967802 */ /* 0x000fe20000000f00 */
[----:B--2---:R-:W-:Y:S01]  /*2900*/  FADD.FTZ R201, R156, R201 ;  /* 0x000000c99cc97221 */ /* 0x004fe20000010000 */
[----:B------:R-:W-:Y:S01]  /*2910*/  @!P0 IADD3 R149, R148, R149, RZ ;  /* 0x0000009594958210 */ /* 0x000fe20007ffe0ff */
[----:B------:R-:W-:Y:S05]  /*2920*/  WARPSYNC.ALL ;  /* 0x0000000000007948 */ /* 0x000fea0003800000 */
[----:B------:R-:W-:Y:S01]  /*2930*/  BSSY B0, `(.L_x_104) ;  /* 0x00000ab000007945 */ /* 0x000fe20003800000 */
[----:B---3--:R-:W-:-:S04]  /*2940*/  LEA R150, R151, R150, 0x18 ;  /* 0x0000009697967211 */ /* 0x008fc800078ec0ff */
[----:B------:R-:W-:Y:S01]  /*2950*/  LEA R250, R148, R150, 0x3 ;  /* 0x0000009694fa7211 */ /* 0x000fe200078e18ff */
[----:B------:R-:W-:-:S05]  /*2960*/  @!P0 IMAD R237, R149, 0x8, R150 ;  /* 0x0000000895ed8824 */ /* 0x000fca00078e0296 */
[----:B------:R-:W-:Y:S01]  /*2970*/  @!P0 STS.64 [R237+0x6000], R200 ;  /* 0x006000c8ed008388 */ /* 0x000fe20000000a00 */
[----:B------:R-:W-:Y:S06]  /*2980*/  BAR.SYNC.DEFER_BLOCKING 0x0 ;  /* 0x0000000000007b1d */ /* 0x000fec0000010000 */
[----:B------:R-:W1:Y:S04]  /*2990*/  LDS.128 R148, [R250+0x6000] ;  /* 0x00600000fa947984 */ /* 0x000e680000000c00 */
[----:B------:R-:W2:Y:S04]  /*29a0*/  LDS.128 R152, [R250+0x6010] ;  /* 0x00601000fa987984 */ /* 0x000ea80000000c00 */
[----:B0-----:R-:W0:Y:S04]  /*29b0*/  LDS.128 R156, [R250+0x6020] ;  /* 0x00602000fa9c7984 */ /* 0x001e280000000c00 */
[----:B-----5:R-:W3:Y:S01]  /*29c0*/  LDS.128 R160, [R250+0x6030] ;  /* 0x00603000faa07984 */ /* 0x020ee20000000c00 */
[----:B-1----:R-:W-:Y:S01]  /*29d0*/  FADD.FTZ R251, RZ, R148 ;  /* 0x00000094fffb7221 */ /* 0x002fe20000010000 */
[----:B------:R-:W-:-:S03]  /*29e0*/  FADD.FTZ R148, RZ, R149 ;  /* 0x00000095ff947221 */ /* 0x000fc60000010000 */
[----:B------:R-:W-:Y:S01]  /*29f0*/  FADD.FTZ R251, R150, R251 ;  /* 0x000000fb96fb7221 */ /* 0x000fe20000010000 */
[----:B------:R-:W-:-:S03]  /*2a00*/  FADD.FTZ R148, R151, R148 ;  /* 0x0000009497947221 */ /* 0x000fc60000010000 */
[----:B--2---:R-:W-:Y:S01]  /*2a10*/  FADD.FTZ R251, R251, R152 ;  /* 0x00000098fbfb7221 */ /* 0x004fe20000010000 */
[----:B------:R-:W-:-:S03]  /*2a20*/  FADD.FTZ R148, R148, R153 ;  /* 0x0000009994947221 */ /* 0x000fc60000010000 */
[----:B------:R-:W-:Y:S01]  /*2a30*/  FADD.FTZ R251, R154, R251 ;  /* 0x000000fb9afb7221 */ /* 0x000fe20000010000 */
[----:B------:R-:W-:-:S03]  /*2a40*/  FADD.FTZ R148, R155, R148 ;  /* 0x000000949b947221 */ /* 0x000fc60000010000 */
[----:B0-----:R-:W-:Y:S01]  /*2a50*/  FADD.FTZ R251, R251, R156 ;  /* 0x0000009cfbfb7221 */ /* 0x001fe20000010000 */
        /* <DEDUP_REMOVED lines=8> */
[----:B------:R-:W-:Y:S01]  /*2ae0*/  FMUL.FTZ R155, R148, UR16 ;  /* 0x00000010949b7c20 */ /* 0x000fe20008410000 */
[----:B------:R-:W-:Y:S06]  /*2af0*/  @!P1 BRA `(.L_x_105) ;  /* 0x0000000800389947 */ /* 0x000fec0003800000 */
[----:B------:R-:W-:Y:S02]  /*2b00*/  ISETP.NE.U32.AND P0, PT, RZ, UR8, PT ;  /* 0x00000008ff007c0c */ /* 0x000fe4000bf05070 */
[----:B------:R-:W-:Y:S02]  /*2b10*/  ISETP.NE.AND P6, PT, R26, RZ, PT ;  /* 0x000000ff1a00720c */ /* 0x000fe40003fc5270 */
[----:B------:R-:W-:Y:S02]  /*2b20*/  ISETP.NE.AND.EX P0, PT, RZ, UR9, PT, P0 ;  /* 0x00000009ff007c0c */ /* 0x000fe4000bf05300 */
[----:B------:R-:W-:Y:S02]  /*2b30*/  FSEL R148, R154, RZ, !P6 ;  /* 0x000000ff9a947208 */ /* 0x000fe40007000000 */
[----:B------:R-:W-:-:S03]  /*2b40*/  ISETP.NE.U32.AND P6, PT, RZ, UR18, PT ;  /* 0x00000012ff007c0c */ /* 0x000fc6000bfc5070 */
[----:B------:R-:W-:-:S04]  /*2b50*/  FFMA.FTZ R150, R218, R155, R148 ;  /* 0x0000009bda967223 */ /* 0x000fc80000010094 */
[----:B------:R-:W-:Y:S01]  /*2b60*/  FADD.FTZ R157, R217, -R150 ;  /* 0x80000096d99d7221 */ /* 0x000fe20000010000 */
[----:B------:R-:W-:Y:S01]  /*2b70*/  FFMA.FTZ R150, R224, R155, R148 ;  /* 0x0000009be0967223 */ /* 0x000fe20000010094 */
[----:B------:R-:W-:Y:S02]  /*2b80*/  @P0 PRMT R149, R128, 0x7632, R149 ;  /* 0x0000763280950816 */ /* 0x000fe40000000095 */
[----:B------:R-:W-:Y:S01]  /*2b90*/  @P0 PRMT R152, R129, 0x7632, R152 ;  /* 0x0000763281980816 */ /* 0x000fe20000000098 */
[----:B------:R-:W-:Y:S01]  /*2ba0*/  FADD.FTZ R151, R223, -R150 ;  /* 0x80000096df977221 */ /* 0x000fe20000010000 */
[----:B------:R-:W-:Y:S01]  /*2bb0*/  FMUL.FTZ R157, R186, R157 ;  /* 0x0000009dba9d7220 */ /* 0x000fe20000410000 */
[----:B------:R-:W-:Y:S01]  /*2bc0*/  @P0 IMAD.U32 R150, R149, 0x10000, RZ ;  /* 0x0001000095960824 */ /* 0x000fe200078e00ff */
[----:B------:R-:W-:Y:S01]  /*2bd0*/  @P0 SHF.L.U32 R149, R152, 0x10, RZ ;  /* 0x0000001098950819 */ /* 0x000fe200000006ff */
[----:B------:R-:W-:Y:S02]  /*2be0*/  FMUL.FTZ R160, R186, R151 ;  /* 0x00000097baa07220 */ /* 0x000fe40000410000 */
[----:B------:R-:W-:Y:S01]  /*2bf0*/  @P0 FADD.FTZ R157, R157, R150 ;  /* 0x000000969d9d0221 */ /* 0x000fe20000010000 */
[-CC-:B------:R-:W-:Y:S01]  /*2c00*/  FFMA.FTZ R150, R230, R155.reuse, R148.reuse ;  /* 0x0000009be6967223 */ /* 0x180fe20000010094 */
[----:B------:R-:W-:Y:S01]  /*2c10*/  @P0 FADD.FTZ R160, R160, R149 ;  /* 0x00000095a0a00221 */ /* 0x000fe20000010000 */
[----:B------:R-:W-:-:S02]  /*2c20*/  FFMA.FTZ R149, R213, R155, R148 ;  /* 0x0000009bd5957223 */ /* 0x000fc40000010094 */
[--C-:B------:R-:W-:Y:S01]  /*2c30*/  FADD.FTZ R151, R229, -R150.reuse ;  /* 0x80000096e5977221 */ /* 0x100fe20000010000 */
[----:B------:R-:W-:Y:S01]  /*2c40*/  @P0 PRMT R150, R130, 0x7632, R150 ;  /* 0x0000763282960816 */ /* 0x000fe20000000096 */
[----:B------:R-:W-:Y:S02]  /*2c50*/  FADD.FTZ R149, R210, -R149 ;  /* 0x80000095d2957221 */ /* 0x000fe40000010000 */
[C---:B------:R-:W-:Y:S01]  /*2c60*/  FMUL.FTZ R152, R186.reuse, R151 ;  /* 0x00000097ba987220 */ /* 0x040fe20000410000 */
[--C-:B------:R-:W-:Y:S01]  /*2c70*/  FFMA.FTZ R151, R209, R155, R148.reuse ;  /* 0x0000009bd1977223 */ /* 0x100fe20000010094 */
[----:B------:R-:W-:Y:S01]  /*2c80*/  FMUL.FTZ R159, R186, R149 ;  /* 0x00000095ba9f7220 */ /* 0x000fe20000410000 */
[----:B------:R-:W-:Y:S01]  /*2c90*/  FFMA.FTZ R149, R211, R155, R148 ;  /* 0x0000009bd3957223 */ /* 0x000fe20000010094 */
[----:B------:R-:W-:Y:S01]  /*2ca0*/  @P0 IMAD.U32 R153, R150, 0x10000, RZ ;  /* 0x0001000096990824 */ /* 0x000fe200078e00ff */
[----:B------:R-:W-:Y:S01]  /*2cb0*/  @P0 SHF.L.U32 R150, R128, 0x10, RZ ;  /* 0x0000001080960819 */ /* 0x000fe200000006ff */
[----:B------:R-:W-:Y:S01]  /*2cc0*/  FADD.FTZ R151, R206, -R151 ;  /* 0x80000097ce977221 */ /* 0x000fe20000010000 */
[----:B------:R-:W-:Y:S01]  /*2cd0*/  FADD.FTZ R149, R208, -R149 ;  /* 0x80000095d0957221 */ /* 0x000fe20000010000 */
[----:B------:R-:W-:-:S02]  /*2ce0*/  @P0 FADD.FTZ R152, R152, R153 ;  /* 0x0000009998980221 */ /* 0x000fc40000010000 */
[----:B------:R-:W-:Y:S01]  /*2cf0*/  @P0 FADD.FTZ R159, R159, R150 ;  /* 0x000000969f9f0221 */ /* 0x000fe20000010000 */
[C---:B------:R-:W-:Y:S01]  /*2d00*/  FMUL.FTZ R156, R186.reuse, R149 ;  /* 0x00000095ba9c7220 */ /* 0x040fe20000410000 */
[----:B------:R-:W-:Y:S02]  /*2d10*/  @P0 IMAD.U32 R149, R129, 0x10000, RZ ;  /* 0x0001000081950824 */ /* 0x000fe400078e00ff */
[----:B------:R-:W-:Y:S01]  /*2d20*/  FFMA.FTZ R150, R207, R155, R148 ;  /* 0x0000009bcf967223 */ /* 0x000fe20000010094 */
[----:B------:R-:W-:Y:S01]  /*2d30*/  FMUL.FTZ R158, R186, R151 ;  /* 0x00000097ba9e7220 */ /* 0x000fe20000410000 */
[----:B------:R-:W-:Y:S01]  /*2d40*/  @P0 SHF.L.U32 R151, R130, 0x10, RZ ;  /* 0x0000001082970819 */ /* 0x000fe200000006ff */
[----:B------:R-:W-:Y:S01]  /*2d50*/  @P0 FADD.FTZ R156, R156, R149 ;  /* 0x000000959c9c0221 */ /* 0x000fe20000010000 */
[----:B------:R-:W-:Y:S01]  /*2d60*/  FADD.FTZ R149, R205, -R150 ;  /* 0x80000096cd957221 */ /* 0x000fe20000010000 */
[----:B------:R-:W-:Y:S01]  /*2d70*/  FFMA.FTZ R148, R236, R155, R148 ;  /* 0x0000009bec947223 */ /* 0x000fe20000010094 */
[----:B------:R-:W-:Y:S01]  /*2d80*/  @P0 PRMT R150, R131, 0x7632, R150 ;  /* 0x0000763283960816 */ /* 0x000fe20000000096 */
[----:B------:R-:W-:-:S02]  /*2d90*/  @P0 FADD.FTZ R158, R158, R151 ;  /* 0x000000979e9e0221 */ /* 0x000fc40000010000 */
[----:B------:R-:W-:Y:S02]  /*2da0*/  FADD.FTZ R151, R235, -R148 ;  /* 0x80000094eb977221 */ /* 0x000fe40000010000 */
[----:B------:R-:W-:Y:S02]  /*2db0*/  @P0 IMAD.U32 R148, R150, 0x10000, RZ ;  /* 0x0001000096940824 */ /* 0x000fe400078e00ff */
[C---:B------:R-:W-:Y:S01]  /*2dc0*/  FMUL.FTZ R150, R186.reuse, R149 ;  /* 0x00000095ba967220 */ /* 0x040fe20000410000 */
[----:B------:R-:W-:Y:S01]  /*2dd0*/  @P0 SHF.L.U32 R149, R131, 0x10, RZ ;  /* 0x0000001083950819 */ /* 0x000fe200000006ff */
[----:B------:R-:W-:-:S04]  /*2de0*/  FMUL.FTZ R151, R186, R151 ;  /* 0x00000097ba977220 */ /* 0x000fc80000410000 */
[----:B------:R-:W-:Y:S01]  /*2df0*/  @P0 FADD.FTZ R150, R150, R149 ;  /* 0x0000009596960221 */ /* 0x000fe20000010000 */
[----:B------:R-:W-:Y:S01]  /*2e00*/  @P0 FADD.FTZ R151, R151, R148 ;  /* 0x0000009497970221 */ /* 0x000fe20000010000 */
[----:B------:R-:W-:Y:S02]  /*2e10*/  ISETP.NE.AND.EX P0, PT, RZ, UR19, PT, P6 ;  /* 0x00000013ff007c0c */ /* 0x000fe4000bf05360 */
[----:B------:R-:W-:-:S04]  /*2e20*/  ISETP.NE.U32.AND P6, PT, RZ, UR18, PT ;  /* 0x00000012ff007c0c */ /* 0x000fc8000bfc5070 */
[----:B------:R-:W-:-:S07]  /*2e30*/  ISETP.NE.AND.EX P6, PT, RZ, UR19, PT, P6 ;  /* 0x00000013ff007c0c */ /* 0x000fce000bfc5360 */
[----:B------:R-:W0:Y:S06]  /*2e40*/  @P0 LDC.64 R148, c[0x0][0x308] ;  /* 0x0000c200ff940b82 */ /* 0x000e2c0000000a00 */
[----:B------:R-:W-:Y:S01]  /*2e50*/  @P6 F2FP.BF16.F32.PACK_AB R153, RZ, R159 ;  /* 0x0000009fff99623e */ /* 0x000fe200000010ff */
[----:B------:R-:W-:Y:S01]  /*2e60*/  FMUL.FTZ R159, R159, UR17 ;  /* 0x000000119f9f7c20 */ /* 0x000fe20008410000 */
[----:B------:R-:W-:Y:S01]  /*2e70*/  @P6 F2FP.BF16.F32.PACK_AB R161, RZ, R156 ;  /* 0x0000009cffa1623e */ /* 0x000fe200000010ff */
[----:B------:R-:W-:Y:S01]  /*2e80*/  FMUL.FTZ R156, R156, UR17 ;  /* 0x000000119c9c7c20 */ /* 0x000fe20008410000 */
[----:B------:R-:W-:-:S02]  /*2e90*/  @P6 PRMT R140, R153, 0x7610, R140 ;  /* 0x00007610998c6816 */ /* 0x000fc4000000008c */
[----:B------:R-:W-:Y:S01]  /*2ea0*/  @P6 F2FP.BF16.F32.PACK_AB R153, RZ, R157 ;  /* 0x0000009dff99623e */ /* 0x000fe200000010ff */
[----:B------:R-:W-:Y:S01]  /*2eb0*/  FMUL.FTZ R157, R157, UR17 ;  /* 0x000000119d9d7c20 */ /* 0x000fe20008410000 */
[----:B------:R-:W-:Y:S01]  /*2ec0*/  @P6 F2FP.BF16.F32.PACK_AB R163, RZ, R158 ;  /* 0x0000009effa3623e */ /* 0x000fe200000010ff */
[----:B------:R-:W-:Y:S01]  /*2ed0*/  FMUL.FTZ R158, R158, UR17 ;  /* 0x000000119e9e7c20 */ /* 0x000fe20008410000 */
[----:B------:R-:W-:Y:S02]  /*2ee0*/  @P6 F2FP.BF16.F32.PACK_AB R200, RZ, R150 ;  /* 0x00000096ffc8623e */ /* 0x000fe400000010ff */
[----:B------:R-:W-:Y:S02]  /*2ef0*/  @P6 PRMT R141, R161, 0x7610, R141 ;  /* 0x00007610a18d6816 */ /* 0x000fe4000000008d */
[----:B------:R-:W-:Y:S02]  /*2f00*/  @P6 PRMT R140, R140, 0x5410, R153 ;  /* 0x000054108c8c6816 */ /* 0x000fe40000000099 */
[----:B------:R-:W-:Y:S01]  /*2f10*/  @P6 F2FP.BF16.F32.PACK_AB R162, RZ, R160 ;  /* 0x000000a0ffa2623e */ /* 0x000fe200000010ff */
[----:B------:R-:W-:Y:S01]  /*2f20*/  FMUL.FTZ R160, R160, UR17 ;  /* 0x00000011a0a07c20 */ /* 0x000fe20008410000 */
[----:B------:R-:W-:Y:S01]  /*2f30*/  @P6 PRMT R142, R163, 0x7610, R142 ;  /* 0x00007610a38e6816 */ /* 0x000fe2000000008e */
[----:B0-----:R-:W-:Y:S01]  /*2f40*/  @P0 IMAD.WIDE.U32 R148, R0, 0x10, R148 ;  /* 0x0000001000940825 */ /* 0x001fe200078e0094 */
[----:B------:R-:W-:-:S03]  /*2f50*/  @P6 PRMT R143, R200, 0x7610, R143 ;  /* 0x00007610c88f6816 */ /* 0x000fc6000000008f */
[----:B------:R-:W-:Y:S01]  /*2f60*/  FMUL.FTZ R163, R150, UR17 ;  /* 0x0000001196a37c20 */ /* 0x000fe20008410000 */
[----:B------:R-:W-:Y:S02]  /*2f70*/  @P6 F2FP.BF16.F32.PACK_AB R153, RZ, R152 ;  /* 0x00000098ff99623e */ /* 0x000fe400000010ff */
[----:B------:R-:W-:Y:S02]  /*2f80*/  @P6 F2FP.BF16.F32.PACK_AB R161, RZ, R151 ;  /* 0x00000097ffa1623e */ /* 0x000fe400000010ff */
[----:B------:R-:W-:Y:S01]  /*2f90*/  @P6 PRMT R141, R141, 0x5410, R162 ;  /* 0x000054108d8d6816 */ /* 0x000fe200000000a2 */
[----:B------:R-:W-:Y:S01]  /*2fa0*/  FMUL.FTZ R162, R152, UR17 ;  /* 0x0000001198a27c20 */ /* 0x000fe20008410000 */
[----:B------:R-:W-:Y:S01]  /*2fb0*/  @P6 PRMT R142, R142, 0x5410, R153 ;  /* 0x000054108e8e6816 */ /* 0x000fe20000000099 */
[----:B------:R-:W-:Y:S01]  /*2fc0*/  IMAD.MOV.U32 R153, RZ, RZ, R248 ;  /* 0x000000ffff997224 */ /* 0x000fe200078e00f8 */
[----:B------:R-:W-:-:S05]  /*2fd0*/  @P6 PRMT R143, R143, 0x5410, R161 ;  /* 0x000054108f8f6816 */ /* 0x000fca00000000a1 */
[----:B------:R0:W-:Y:S01]  /*2fe0*/  @P0 STG.E.128 desc[UR4][R148.64], R140 ;  /* 0x0000008c94000986 */ /* 0x0001e2000c101d04 */
[----:B------:R-:W-:Y:S02]  /*2ff0*/  LOP3.LUT P0, RZ, R153, 0xff, RZ, 0xc0, !PT ;  /* 0x000000ff99ff7812 */ /* 0x000fe4000780c0ff */
[----:B------:R-:W1:Y:S02]  /*3000*/  LDC.64 R152, c[0x0][0x2f8] ;  /* 0x0000be00ff987b82 */ /* 0x000e640000000a00 */
[----:B------:R-:W-:Y:S02]  /*3010*/  FSEL R161, R159, RZ, P0 ;  /* 0x000000ff9fa17208 */ /* 0x000fe40000000000 */
[----:B------:R-:W-:-:S04]  /*3020*/  LOP3.LUT P0, RZ, R248, 0xff00, RZ, 0xc0, !PT ;  /* 0x0000ff00f8ff7812 */ /* 0x000fc8000780c0ff */
[----:B------:R-:W-:Y:S02]  /*3030*/  FSEL R250, R157, RZ, P0 ;  /* 0x000000ff9dfa7208 */ /* 0x000fe40000000000 */
[----:B------:R-:W-:-:S04]  /*3040*/  LOP3.LUT P0, RZ, R248, 0xff0000, RZ, 0xc0, !PT ;  /* 0x00ff0000f8ff7812 */ /* 0x000fc8000780c0ff */
[----:B0-----:R-:W-:Y:S02]  /*3050*/  FSEL R149, R156, RZ, P0 ;  /* 0x000000ff9c957208 */ /* 0x001fe40000000000 */
[----:B------:R-:W-:-:S04]  /*3060*/  LOP3.LUT P0, RZ, R249, 0xff, RZ, 0xc0, !PT ;  /* 0x000000fff9ff7812 */ /* 0x000fc8000780c0ff */
[----:B------:R-:W-:Y:S02]  /*3070*/  FSEL R200, R158, RZ, P0 ;  /* 0x000000ff9ec87208 */ /* 0x000fe40000000000 */
[----:B------:R-:W-:Y:S01]  /*3080*/  LOP3.LUT P0, RZ, R249, 0xff00, RZ, 0xc0, !PT ;  /* 0x0000ff00f9ff7812 */ /* 0x000fe2000780c0ff */
[----:B-1----:R-:W-:-:S03]  /*3090*/  IMAD.WIDE.U32 R152, R0, 0x10, R152 ;  /* 0x0000001000987825 */ /* 0x002fc600078e0098 */
[----:B------:R-:W-:Y:S02]  /*30a0*/  FSEL R201, R162, RZ, P0 ;  /* 0x000000ffa2c97208 */ /* 0x000fe40000000000 */
[----:B------:R-:W-:Y:S02]  /*30b0*/  LOP3.LUT P0, RZ, R248, 0xff000000, RZ, 0xc0, !PT ;  /* 0xff000000f8ff7812 */ /* 0x000fe4000780c0ff */
[----:B------:R-:W-:Y:S01]  /*30c0*/  F2FP.BF16.F32.PACK_AB R150, R201, R200 ;  /* 0x000000c8c996723e */ /* 0x000fe200000010ff */
[----:B------:R-:W-:Y:S01]  /*30d0*/  FMUL.FTZ R200, R151, UR17 ;  /* 0x0000001197c87c20 */ /* 0x000fe20008410000 */
[----:B------:R-:W-:Y:S02]  /*30e0*/  FSEL R148, R160, RZ, P0 ;  /* 0x000000ffa0947208 */ /* 0x000fe40000000000 */
[----:B------:R-:W-:Y:S02]  /*30f0*/  LOP3.LUT P0, RZ, R249, 0xff0000, RZ, 0xc0, !PT ;  /* 0x00ff0000f9ff7812 */ /* 0x000fe4000780c0ff */
[----:B------:R-:W-:-:S02]  /*3100*/  F2FP.BF16.F32.PACK_AB R149, R148, R149 ;  /* 0x000000959495723e */ /* 0x000fc400000010ff */
[----:B------:R-:W-:Y:S02]  /*3110*/  FSEL R151, R163, RZ, P0 ;  /* 0x000000ffa3977208 */ /* 0x000fe40000000000 */
[----:B------:R-:W-:Y:S02]  /*3120*/  LOP3.LUT P0, RZ, R249, 0xff000000, RZ, 0xc0, !PT ;  /* 0xff000000f9ff7812 */ /* 0x000fe4000780c0ff */
[----:B------:R-:W-:Y:S02]  /*3130*/  F2FP.BF16.F32.PACK_AB R148, R250, R161 ;  /* 0x000000a1fa94723e */ /* 0x000fe400000010ff */
[----:B------:R-:W-:Y:S02]  /*3140*/  FSEL R250, R200, RZ, P0 ;  /* 0x000000ffc8fa7208 */ /* 0x000fe40000000000 */
[----:B------:R-:W-:Y:S02]  /*3150*/  ISETP.NE.U32.AND P0, PT, RZ, UR14, PT ;  /* 0x0000000eff007c0c */ /* 0x000fe4000bf05070 */
[----:B------:R-:W-:-:S02]  /*3160*/  F2FP.BF16.F32.PACK_AB R151, R250, R151 ;  /* 0x00000097fa97723e */ /* 0x000fc400000010ff */
[----:B------:R-:W-:-:S03]  /*3170*/  ISETP.NE.AND.EX P0, PT, RZ, UR15, PT, P0 ;  /* 0x0000000fff007c0c */ /* 0x000fc6000bf05300 */
[----:B------:R0:W-:Y:S10]  /*3180*/  STG.E.128 desc[UR4][R152.64], R148 ;  /* 0x0000009498007986 */ /* 0x0001f4000c101d04 */
[----:B------:R-:W-:-:S04]  /*3190*/  @P0 MOV R161, R242 ;  /* 0x000000f200a10202 */ /* 0x000fc80000000f00 */
[----:B------:R-:W-:-:S04]  /*31a0*/  @P0 LOP3.LUT P6, RZ, R161, 0xff, RZ, 0xc0, !PT ;  /* 0x000000ffa1ff0812 */ /* 0x000fc800078cc0ff */
[----:B------:R-:W-:Y:S02]  /*31b0*/  @P0 FSEL R159, R159, RZ, P6 ;  /* 0x000000ff9f9f0208 */ /* 0x000fe40003000000 */
[C---:B------:R-:W-:Y:S02]  /*31c0*/  @P0 LOP3.LUT P6, RZ, R242.reuse, 0xff00, RZ, 0xc0, !PT ;  /* 0x0000ff00f2ff0812 */ /* 0x040fe400078cc0ff */
[----:B------:R-:W-:Y:S02]  /*31d0*/  @P0 F2FP.BF16.F32.PACK_AB R159, RZ, R159 ;  /* 0x0000009fff9f023e */ /* 0x000fe400000010ff */
[----:B------:R-:W-:Y:S02]  /*31e0*/  @P0 FSEL R157, R157, RZ, P6 ;  /* 0x000000ff9d9d0208 */ /* 0x000fe40003000000 */
[----:B------:R-:W-:Y:S02]  /*31f0*/  @P0 LOP3.LUT P6, RZ, R242, 0xff0000, RZ, 0xc0, !PT ;  /* 0x00ff0000f2ff0812 */ /* 0x000fe400078cc0ff */
[----:B------:R-:W-:-:S02]  /*3200*/  @P0 F2FP.BF16.F32.PACK_AB R157, RZ, R157 ;  /* 0x0000009dff9d023e */ /* 0x000fc400000010ff */
[----:B------:R-:W-:Y:S02]  /*3210*/  @P0 FSEL R156, R156, RZ, P6 ;  /* 0x000000ff9c9c0208 */ /* 0x000fe40003000000 */
[----:B------:R-:W-:Y:S02]  /*3220*/  @P0 LOP3.LUT P6, RZ, R242, 0xff000000, RZ, 0xc0, !PT ;  /* 0xff000000f2ff0812 */ /* 0x000fe400078cc0ff */
[----:B------:R-:W-:Y:S02]  /*3230*/  @P0 F2FP.BF16.F32.PACK_AB R156, RZ, R156 ;  /* 0x0000009cff9c023e */ /* 0x000fe400000010ff */
[----:B------:R-:W-:Y:S02]  /*3240*/  @P0 FSEL R160, R160, RZ, P6 ;  /* 0x000000ffa0a00208 */ /* 0x000fe40003000000 */
[----:B------:R-:W-:Y:S02]  /*3250*/  @P0 LOP3.LUT P6, RZ, R243, 0xff, RZ, 0xc0, !PT ;  /* 0x000000fff3ff0812 */ /* 0x000fe400078cc0ff */
[----:B------:R-:W-:-:S02]  /*3260*/  @P0 F2FP.BF16.F32.PACK_AB R160, RZ, R160 ;  /* 0x000000a0ffa0023e */ /* 0x000fc400000010ff */
        /* <DEDUP_REMOVED lines=10> */
[----:B------:R-:W-:Y:S02]  /*3310*/  @P0 PRMT R144, R159, 0x7610, R144 ;  /* 0x000076109f900816 */ /* 0x000fe40000000090 */
[----:B------:R-:W-:-:S02]  /*3320*/  @P0 F2FP.BF16.F32.PACK_AB R200, RZ, R200 ;  /* 0x000000c8ffc8023e */ /* 0x000fc400000010ff */
[----:B------:R-:W-:Y:S02]  /*3330*/  @P0 PRMT R145, R156, 0x7610, R145 ;  /* 0x000076109c910816 */ /* 0x000fe40000000091 */
[----:B------:R-:W-:Y:S02]  /*3340*/  @P0 PRMT R146, R158, 0x7610, R146 ;  /* 0x000076109e920816 */ /* 0x000fe40000000092 */
[----:B------:R-:W-:Y:S02]  /*3350*/  @P0 PRMT R147, R163, 0x7610, R147 ;  /* 0x00007610a3930816 */ /* 0x000fe40000000093 */
[----:B0-----:R-:W-:Y:S02]  /*3360*/  @P0 LEA R148, P6, R0, UR14, 0x4 ;  /* 0x0000000e00940c11 */ /* 0x001fe4000f8c20ff */
[----:B------:R-:W-:Y:S02]  /*3370*/  @P0 PRMT R144, R144, 0x5410, R157 ;  /* 0x0000541090900816 */ /* 0x000fe4000000009d */
[----:B------:R-:W-:-:S02]  /*3380*/  @P0 PRMT R145, R145, 0x5410, R160 ;  /* 0x0000541091910816 */ /* 0x000fc400000000a0 */
[C---:B------:R-:W-:Y:S01]  /*3390*/  @P0 LEA.HI.X R149, R0.reuse, UR15, RZ, 0x4, P6 ;  /* 0x0000000f00950c11 */ /* 0x040fe2000b0f24ff */
[----:B------:R-:W-:Y:S01]  /*33a0*/  VIADD R0, R0, 0x100 ;  /* 0x0000010000007836 */ /* 0x000fe20000000000 */
[----:B------:R-:W-:Y:S02]  /*33b0*/  @P0 PRMT R146, R146, 0x5410, R162 ;  /* 0x0000541092920816 */ /* 0x000fe400000000a2 */
[----:B------:R-:W-:-:S05]  /*33c0*/  @P0 PRMT R147, R147, 0x5410, R200 ;  /* 0x0000541093930816 */ /* 0x000fca00000000c8 */
[----:B------:R0:W-:Y:S02]  /*33d0*/  @P0 STG.E.128 desc[UR4][R148.64], R144 ;  /* 0x0000009094000986 */ /* 0x0001e4000c101d04 */
.L_x_105:
[----:B------:R-:W-:Y:S05]  /*33e0*/  BSYNC B0 ;  /* 0x0000000000007941 */ /* 0x000fea0003800000 */
.L_x_104:
[----:B------:R-:W-:Y:S04]  /*33f0*/  BSSY B0, `(.L_x_106) ;  /* 0x0000090000007945 */ /* 0x000fe80003800000 */
[----:B------:R-:W-:Y:S05]  /*3400*/  @!P2 BRA `(.L_x_107) ;  /* 0x000000080038a947 */ /* 0x000fea0003800000 */
[----:B------:R-:W-:Y:S02]  /*3410*/  ISETP.NE.U32.AND P0, PT, RZ, UR8, PT ;  /* 0x00000008ff007c0c */ /* 0x000fe4000bf05070 */
[----:B------:R-:W-:Y:S02]  /*3420*/  ISETP.NE.AND P6, PT, R26, RZ, PT ;  /* 0x000000ff1a00720c */ /* 0x000fe40003fc5270 */
[----:B------:R-:W-:Y:S02]  /*3430*/  ISETP.NE.AND.EX P0, PT, RZ, UR9, PT, P0 ;  /* 0x00000009ff007c0c */ /* 0x000fe4000bf05300 */
[----:B0-----:R-:W-:Y:S02]  /*3440*/  FSEL R148, R154, RZ, !P6 ;  /* 0x000000ff9a947208 */ /* 0x001fe40007000000 */
[----:B------:R-:W-:-:S03]  /*3450*/  ISETP.NE.U32.AND P6, PT, RZ, UR18, PT ;  /* 0x00000012ff007c0c */ /* 0x000fc6000bfc5070 */
[----:B------:R-:W-:-:S04]  /*3460*/  FFMA.FTZ R150, R216, R155, R148 ;  /* 0x0000009bd8967223 */ /* 0x000fc80000010094 */
[----:B------:R-:W-:Y:S01]  /*3470*/  FADD.FTZ R157, R215, -R150 ;  /* 0x80000096d79d7221 */ /* 0x000fe20000010000 */
[----:B------:R-:W-:Y:S01]  /*3480*/  FFMA.FTZ R150, R222, R155, R148 ;  /* 0x0000009bde967223 */ /* 0x000fe20000010094 */
[----:B------:R-:W-:Y:S02]  /*3490*/  @P0 PRMT R149, R132, 0x7632, R149 ;  /* 0x0000763284950816 */ /* 0x000fe40000000095 */
[----:B------:R-:W-:Y:S01]  /*34a0*/  @P0 PRMT R152, R133, 0x7632, R152 ;  /* 0x0000763285980816 */ /* 0x000fe20000000098 */
[----:B------:R-:W-:Y:S01]  /*34b0*/  FADD.FTZ R151, R221, -R150 ;  /* 0x80000096dd977221 */ /* 0x000fe20000010000 */
[----:B------:R-:W-:Y:S01]  /*34c0*/  @P0 SHF.L.U32 R150, R149, 0x10, RZ ;  /* 0x0000001095960819 */ /* 0x000fe200000006ff */
[----:B------:R-:W-:Y:S02]  /*34d0*/  FMUL.FTZ R157, R186, R157 ;  /* 0x0000009dba9d7220 */ /* 0x000fe40000410000 */
[----:B------:R-:W-:Y:S02]  /*34e0*/  @P0 IMAD.U32 R149, R152, 0x10000, RZ ;  /* 0x0001000098950824 */ /* 0x000fe400078e00ff */
[----:B------:R-:W-:Y:S01]  /*34f0*/  FMUL.FTZ R160, R186, R151 ;  /* 0x00000097baa07220 */ /* 0x000fe20000410000 */
[----:B------:R-:W-:Y:S01]  /*3500*/  @P0 FADD.FTZ R157, R157, R150 ;  /* 0x000000969d9d0221 */ /* 0x000fe20000010000 */
[----:B------:R-:W-:-:S02]  /*3510*/  FFMA.FTZ R150, R228, R155, R148 ;  /* 0x0000009be4967223 */ /* 0x000fc40000010094 */
[----:B------:R-:W-:Y:S01]  /*3520*/  @P0 FADD.FTZ R160, R160, R149 ;  /* 0x00000095a0a00221 */ /* 0x000fe20000010000 */
[----:B------:R-:W-:Y:S01]  /*3530*/  FFMA.FTZ R149, R187, R155, R148 ;  /* 0x0000009bbb957223 */ /* 0x000fe20000010094 */
[--C-:B------:R-:W-:Y:S01]  /*3540*/  FADD.FTZ R151, R227, -R150.reuse ;  /* 0x80000096e3977221 */ /* 0x100fe20000010000 */
[----:B------:R-:W-:Y:S02]  /*3550*/  @P0 PRMT R150, R134, 0x7632, R150 ;  /* 0x0000763286960816 */ /* 0x000fe40000000096 */
[----:B------:R-:W-:Y:S01]  /*3560*/  FADD.FTZ R149, R188, -R149 ;  /* 0x80000095bc957221 */ /* 0x000fe20000010000 */
[----:B------:R-:W-:Y:S01]  /*3570*/  FMUL.FTZ R152, R186, R151 ;  /* 0x00000097ba987220 */ /* 0x000fe20000410000 */
[--C-:B------:R-:W-:Y:S01]  /*3580*/  FFMA.FTZ R151, R191, R155, R148.reuse ;  /* 0x0000009bbf977223 */ /* 0x100fe20000010094 */
[----:B------:R-:W-:Y:S01]  /*3590*/  @P0 SHF.L.U32 R153, R150, 0x10, RZ ;  /* 0x0000001096990819 */ /* 0x000fe200000006ff */
[----:B------:R-:W-:Y:S01]  /*35a0*/  FMUL.FTZ R159, R186, R149 ;  /* 0x00000095ba9f7220 */ /* 0x000fe20000410000 */
[----:B------:R-:W-:Y:S01]  /*35b0*/  FFMA.FTZ R149, R189, R155, R148 ;  /* 0x0000009bbd957223 */ /* 0x000fe20000010094 */
[----:B------:R-:W-:Y:S01]  /*35c0*/  FADD.FTZ R151, R192, -R151 ;  /* 0x80000097c0977221 */ /* 0x000fe20000010000 */
[----:B------:R-:W-:-:S02]  /*35d0*/  @P0 IMAD.U32 R150, R132, 0x10000, RZ ;  /* 0x0001000084960824 */ /* 0x000fc400078e00ff */
[----:B------:R-:W-:Y:S01]  /*35e0*/  @P0 FADD.FTZ R152, R152, R153 ;  /* 0x0000009998980221 */ /* 0x000fe20000010000 */
[----:B------:R-:W-:Y:S01]  /*35f0*/  FADD.FTZ R149, R190, -R149 ;  /* 0x80000095be957221 */ /* 0x000fe20000010000 */
[----:B------:R-:W-:Y:S01]  /*3600*/  FMUL.FTZ R158, R186, R151 ;  /* 0x00000097ba9e7220 */ /* 0x000fe20000410000 */
[----:B------:R-:W-:Y:S02]  /*3610*/  @P0 IMAD.U32 R151, R134, 0x10000, RZ ;  /* 0x0001000086970824 */ /* 0x000fe400078e00ff */
[--C-:B------:R-:W-:Y:S01]  /*3620*/  @P0 FADD.FTZ R159, R159, R150.reuse ;  /* 0x000000969f9f0221 */ /* 0x100fe20000010000 */
[----:B------:R-:W-:Y:S01]  /*3630*/  FMUL.FTZ R156, R186, R149 ;  /* 0x00000095ba9c7220 */ /* 0x000fe20000410000 */
[----:B------:R-:W-:Y:S01]  /*3640*/  @P0 SHF.L.U32 R149, R133, 0x10, RZ ;  /* 0x0000001085950819 */ /* 0x000fe200000006ff */
[----:B------:R-:W-:Y:S01]  /*3650*/  @P0 FADD.FTZ R158, R158, R151 ;  /* 0x000000979e9e0221 */ /* 0x000fe20000010000 */
[----:B------:R-:W-:-:S03]  /*3660*/  @P0 PRMT R150, R135, 0x7632, R150 ;  /* 0x0000763287960816 */ /* 0x000fc60000000096 */
[----:B------:R-:W-:Y:S01]  /*3670*/  @P0 FADD.FTZ R156, R156, R149 ;  /* 0x000000959c9c0221 */ /* 0x000fe20000010000 */
[-CC-:B------:R-:W-:Y:S01]  /*3680*/  FFMA.FTZ R149, R193, R155.reuse, R148.reuse ;  /* 0x0000009bc1957223 */ /* 0x180fe20000010094 */
[----:B------:R-:W-:-:S03]  /*3690*/  FFMA.FTZ R148, R234, R155, R148 ;  /* 0x0000009bea947223 */ /* 0x000fc60000010094 */
[----:B------:R-:W-:Y:S01]  /*36a0*/  FADD.FTZ R149, R194, -R149 ;  /* 0x80000095c2957221 */ /* 0x000fe20000010000 */
[----:B------:R-:W-:Y:S01]  /*36b0*/  FADD.FTZ R151, R233, -R148 ;  /* 0x80000094e9977221 */ /* 0x000fe20000010000 */
[----:B------:R-:W-:Y:S02]  /*36c0*/  @P0 SHF.L.U32 R148, R150, 0x10, RZ ;  /* 0x0000001096940819 */ /* 0x000fe400000006ff */
[C---:B------:R-:W-:Y:S01]  /*36d0*/  FMUL.FTZ R150, R186.reuse, R149 ;  /* 0x00000095ba967220 */ /* 0x040fe20000410000 */
[----:B------:R-:W-:Y:S02]  /*36e0*/  @P0 IMAD.U32 R149, R135, 0x10000, RZ ;  /* 0x0001000087950824 */ /* 0x000fe400078e00ff */
[----:B------:R-:W-:Y:S02]  /*36f0*/  FMUL.FTZ R151, R186, R151 ;  /* 0x00000097ba977220 */ /* 0x000fe40000410000 */
[----:B------:R-:W-:Y:S02]  /*3700*/  @P0 FADD.FTZ R150, R150, R149 ;  /* 0x0000009596960221 */ /* 0x000fe40000010000 */
[----:B------:R-:W-:Y:S01]  /*3710*/  @P0 FADD.FTZ R151, R151, R148 ;  /* 0x0000009497970221 */ /* 0x000fe20000010000 */
[----:B------:R-:W-:-:S02]  /*3720*/  ISETP.NE.AND.EX P0, PT, RZ, UR19, PT, P6 ;  /* 0x00000013ff007c0c */ /* 0x000fc4000bf05360 */
        /* <DEDUP_REMOVED lines=25> */
[----:B------:R-:W-:Y:S02]  /*38c0*/  @P6 PRMT R142, R142, 0x5410, R153 ;  /* 0x000054108e8e6816 */ /* 0x000fe40000000099 */
[----:B------:R-:W-:Y:S02]  /*38d0*/  @P6 PRMT R143, R143, 0x5410, R161 ;  /* 0x000054108f8f6816 */ /* 0x000fe400000000a1 */
[----:B------:R-:W-:-:S03]  /*38e0*/  MOV R153, R246 ;  /* 0x000000f600997202 */ /* 0x000fc60000000f00 */
        /* <DEDUP_REMOVED lines=27> */
[----:B------:R-:W-:-:S05]  /*3aa0*/  @P0 IMAD.MOV.U32 R161, RZ, RZ, R240 ;  /* 0x000000ffffa10224 */ /* 0x000fca00078e00f0 */
        /* <DEDUP_REMOVED lines=31> */
[----:B------:R-:W-:Y:S02]  /*3ca0*/  @P0 LEA.HI.X R149, R0, UR15, RZ, 0x4, P6 ;  /* 0x0000000f00950c11 */ /* 0x000fe4000b0f24ff */
[----:B------:R-:W-:Y:S02]  /*3cb0*/  @P0 PRMT R146, R146, 0x5410, R162 ;  /* 0x0000541092920816 */ /* 0x000fe400000000a2 */
[----:B------:R-:W-:Y:S02]  /*3cc0*/  @P0 PRMT R147, R147, 0x5410, R200 ;  /* 0x0000541093930816 */ /* 0x000fe400000000c8 */
[----:B------:R-:W-:-:S03]  /*3cd0*/  IADD3 R0, R0, 0x100, RZ ;  /* 0x0000010000007810 */ /* 0x000fc60007ffe0ff */
[----:B------:R1:W-:Y:S04]  /*3ce0*/  @P0 STG.E.128 desc[UR4][R148.64], R144 ;  /* 0x0000009094000986 */ /* 0x0003e8000c101d04 */
.L_x_107:
[----:B------:R-:W-:Y:S05]  /*3cf0*/  BSYNC B0 ;  /* 0x0000000000007941 */ /* 0x000fea0003800000 */
.L_x_106:
[----:B------:R-:W-:Y:S04]  /*3d00*/  BSSY B0, `(.L_x_108) ;  /* 0x000008f000007945 */ /* 0x000fe80003800000 */
[----:B------:R-:W-:Y:S05]  /*3d10*/  @!P3 BRA `(.L_x_109) ;  /* 0x000000080034b947 */ /* 0x000fea0003800000 */
[----:B------:R-:W-:Y:S02]  /*3d20*/  ISETP.NE.AND P0, PT, R26, RZ, PT ;  /* 0x000000ff1a00720c */ /* 0x000fe40003f05270 */
[----:B------:R-:W-:Y:S02]  /*3d30*/  ISETP.NE.U32.AND P6, PT, RZ, UR18, PT ;  /* 0x00000012ff007c0c */ /* 0x000fe4000bfc5070 */
[----:B------:R-:W-:Y:S02]  /*3d40*/  FSEL R152, R154, RZ, !P0 ;  /* 0x000000ff9a987208 */ /* 0x000fe40004000000 */
[----:B------:R-:W-:-:S03]  /*3d50*/  ISETP.NE.U32.AND P0, PT, RZ, UR8, PT ;  /* 0x00000008ff007c0c */ /* 0x000fc6000bf05070 */
[-CC-:B01----:R-:W-:Y:S01]  /*3d60*/  FFMA.FTZ R149, R195, R155.reuse, R152.reuse ;  /* 0x0000009bc3957223 */ /* 0x183fe20000010098 */
[----:B------:R-:W-:Y:S01]  /*3d70*/  ISETP.NE.AND.EX P0, PT, RZ, UR9, PT, P0 ;  /* 0x00000009ff007c0c */ /* 0x000fe2000bf05300 */
[-CC-:B------:R-:W-:Y:S01]  /*3d80*/  FFMA.FTZ R148, R220, R155.reuse, R152.reuse ;  /* 0x0000009bdc947223 */ /* 0x180fe20000010098 */
[-CC-:B------:R-:W-:Y:S01]  /*3d90*/  FFMA.FTZ R151, R214, R155.reuse, R152.reuse ;  /* 0x0000009bd6977223 */ /* 0x180fe20000010098 */
[----:B------:R-:W-:Y:S01]  /*3da0*/  FADD.FTZ R149, R196, -R149 ;  /* 0x80000095c4957221 */ /* 0x000fe20000010000 */
[-CC-:B------:R-:W-:Y:S01]  /*3db0*/  FFMA.FTZ R153, R197, R155.reuse, R152.reuse ;  /* 0x0000009bc5997223 */ /* 0x180fe20000010098 */
[-CC-:B------:R-:W-:Y:S01]  /*3dc0*/  FFMA.FTZ R159, R199, R155.reuse, R152.reuse ;  /* 0x0000009bc79f7223 */ /* 0x180fe20000010098 */
[-CC-:B------:R-:W-:Y:S01]  /*3dd0*/  FFMA.FTZ R150, R226, R155.reuse, R152.reuse ;  /* 0x0000009be2967223 */ /* 0x180fe20000010098 */
[--C-:B------:R-:W-:Y:S01]  /*3de0*/  FFMA.FTZ R163, R203, R155, R152.reuse ;  /* 0x0000009bcba37223 */ /* 0x100fe20000010098 */
[----:B------:R-:W-:Y:S01]  /*3df0*/  FMUL.FTZ R154, R186, R149 ;  /* 0x00000095ba9a7220 */ /* 0x000fe20000410000 */
[----:B------:R-:W-:Y:S01]  /*3e00*/  FFMA.FTZ R152, R232, R155, R152 ;  /* 0x0000009be8987223 */ /* 0x000fe20000010098 */
[----:B------:R-:W-:Y:S01]  /*3e10*/  FADD.FTZ R157, R219, -R148 ;  /* 0x80000094db9d7221 */ /* 0x000fe20000010000 */
[----:B------:R-:W-:Y:S01]  /*3e20*/  FADD.FTZ R151, R212, -R151 ;  /* 0x80000097d4977221 */ /* 0x000fe20000010000 */
[----:B------:R-:W-:Y:S01]  /*3e30*/  FADD.FTZ R159, R202, -R159 ;  /* 0x8000009fca9f7221 */ /* 0x000fe20000010000 */
[----:B------:R-:W-:Y:S01]  /*3e40*/  @P0 PRMT R149, R137, 0x7632, R149 ;  /* 0x0000763289950816 */ /* 0x000fe20000000095 */
[----:B------:R-:W-:Y:S01]  /*3e50*/  FADD.FTZ R201, R231, -R152 ;  /* 0x80000098e7c97221 */ /* 0x000fe20000010000 */
[----:B------:R-:W-:Y:S01]  /*3e60*/  @P0 PRMT R148, R136, 0x7632, R148 ;  /* 0x0000763288940816 */ /* 0x000fe20000000094 */
[C---:B------:R-:W-:Y:S01]  /*3e70*/  FMUL.FTZ R152, R186.reuse, R157 ;  /* 0x0000009dba987220 */ /* 0x040fe20000410000 */
[----:B------:R-:W-:Y:S01]  /*3e80*/  @P0 SHF.L.U32 R149, R149, 0x10, RZ ;  /* 0x0000001095950819 */ /* 0x000fe200000006ff */
[----:B------:R-:W-:Y:S01]  /*3e90*/  FMUL.FTZ R155, R186, R151 ;  /* 0x00000097ba9b7220 */ /* 0x000fe20000410000 */
[----:B------:R-:W-:Y:S01]  /*3ea0*/  FADD.FTZ R153, R198, -R153 ;  /* 0x80000099c6997221 */ /* 0x000fe20000010000 */
[----:B------:R-:W-:-:S02]  /*3eb0*/  @P0 IMAD.U32 R148, R148, 0x10000, RZ ;  /* 0x0001000094940824 */ /* 0x000fc400078e00ff */
[----:B------:R-:W-:Y:S01]  /*3ec0*/  FMUL.FTZ R157, R186, R159 ;  /* 0x0000009fba9d7220 */ /* 0x000fe20000410000 */
[----:B------:R-:W-:Y:S01]  /*3ed0*/  @P0 FADD.FTZ R152, R152, R149 ;  /* 0x0000009598980221 */ /* 0x000fe20000010000 */
[----:B------:R-:W-:Y:S01]  /*3ee0*/  @P0 SHF.L.U32 R149, R136, 0x10, RZ ;  /* 0x0000001088950819 */ /* 0x000fe200000006ff */
[----:B------:R-:W-:Y:S01]  /*3ef0*/  @P0 FADD.FTZ R155, R155, R148 ;  /* 0x000000949b9b0221 */ /* 0x000fe20000010000 */
[----:B------:R-:W-:Y:S01]  /*3f00*/  @P0 SHF.L.U32 R148, R138, 0x10, RZ ;  /* 0x000000108a940819 */ /* 0x000fe200000006ff */
[----:B------:R-:W-:Y:S01]  /*3f10*/  FMUL.FTZ R156, R186, R153 ;  /* 0x00000099ba9c7220 */ /* 0x000fe20000410000 */
[----:B------:R-:W-:Y:S01]  /*3f20*/  @P0 PRMT R153, R138, 0x7632, R153 ;  /* 0x000076328a990816 */ /* 0x000fe20000000099 */
[----:B------:R-:W-:Y:S01]  /*3f30*/  @P0 FADD.FTZ R154, R154, R149 ;  /* 0x000000959a9a0221 */ /* 0x000fe20000010000 */
[----:B------:R-:W-:Y:S02]  /*3f40*/  @P0 IMAD.U32 R149, R137, 0x10000, RZ ;  /* 0x0001000089950824 */ /* 0x000fe400078e00ff */
[----:B------:R-:W-:Y:S01]  /*3f50*/  @P0 FADD.FTZ R157, R157, R148 ;  /* 0x000000949d9d0221 */ /* 0x000fe20000010000 */
[----:B------:R-:W-:Y:S01]  /*3f60*/  FADD.FTZ R161, R225, -R150 ;  /* 0x80000096e1a17221 */ /* 0x000fe20000010000 */
[----:B------:R-:W-:Y:S01]  /*3f70*/  FADD.FTZ R163, R204, -R163 ;  /* 0x800000a3cca37221 */ /* 0x000fe20000010000 */
[----:B------:R-:W-:Y:S01]  /*3f80*/  @P0 PRMT R148, R139, 0x7632, R148 ;  /* 0x000076328b940816 */ /* 0x000fe20000000094 */
[----:B------:R-:W-:Y:S01]  /*3f90*/  @P0 FADD.FTZ R156, R156, R149 ;  /* 0x000000959c9c0221 */ /* 0x000fe20000010000 */
[C---:B------:R-:W-:Y:S01]  /*3fa0*/  FMUL.FTZ R151, R186.reuse, R161 ;  /* 0x000000a1ba977220 */ /* 0x040fe20000410000 */
[C---:B------:R-:W-:Y:S01]  /*3fb0*/  FMUL.FTZ R150, R186.reuse, R163 ;  /* 0x000000a3ba967220 */ /* 0x040fe20000410000 */
[----:B------:R-:W-:Y:S01]  /*3fc0*/  @P0 IMAD.U32 R158, R153, 0x10000, RZ ;  /* 0x00010000999e0824 */ /* 0x000fe200078e00ff */
[----:B------:R-:W-:Y:S01]  /*3fd0*/  @P0 SHF.L.U32 R149, R139, 0x10, RZ ;  /* 0x000000108b950819 */ /* 0x000fe200000006ff */
[----:B------:R-:W-:Y:S01]  /*3fe0*/  FMUL.FTZ R186, R186, R201 ;  /* 0x000000c9baba7220 */ /* 0x000fe20000410000 */
[----:B------:R-:W-:-:S02]  /*3ff0*/  @P0 IMAD.U32 R153, R148, 0x10000, RZ ;  /* 0x0001000094990824 */ /* 0x000fc400078e00ff */
[----:B------:R-:W-:Y:S01]  /*4000*/  @P0 FADD.FTZ R151, R151, R158 ;  /* 0x0000009e97970221 */ /* 0x000fe20000010000 */
        /* <DEDUP_REMOVED lines=18> */
[----:B------:R-:W-:-:S02]  /*4130*/  @P6 F2FP.BF16.F32.PACK_AB R159, RZ, R152 ;  /* 0x00000098ff9f623e */ /* 0x000fc400000010ff */
[----:B------:R-:W-:Y:S01]  /*4140*/  @P6 PRMT R142, R160, 0x7610, R142 ;  /* 0x00007610a08e6816 */ /* 0x000fe2000000008e */
[----:B0-----:R-:W-:Y:S01]  /*4150*/  @P0 IMAD.WIDE.U32 R148, R0, 0x10, R148 ;  /* 0x0000001000940825 */ /* 0x001fe200078e0094 */
[----:B------:R-:W-:-:S03]  /*4160*/  @P6 PRMT R143, R161, 0x7610, R143 ;  /* 0x00007610a18f6816 */ /* 0x000fc6000000008f */
[----:B------:R-:W-:Y:S01]  /*4170*/  FMUL.FTZ R160, R150, UR17 ;  /* 0x0000001196a07c20 */ /* 0x000fe20008410000 */
[----:B------:R-:W-:Y:S02]  /*4180*/  @P6 F2FP.BF16.F32.PACK_AB R153, RZ, R151 ;  /* 0x00000097ff99623e */ /* 0x000fe400000010ff */
[----:B------:R-:W-:Y:S01]  /*4190*/  @P6 F2FP.BF16.F32.PACK_AB R158, RZ, R186 ;  /* 0x000000baff9e623e */ /* 0x000fe200000010ff */
[----:B------:R-:W-:Y:S01]  /*41a0*/  FMUL.FTZ R186, R186, UR17 ;  /* 0x00000011baba7c20 */ /* 0x000fe20008410000 */
[----:B------:R-:W-:Y:S01]  /*41b0*/  @P6 PRMT R141, R141, 0x5410, R159 ;  /* 0x000054108d8d6816 */ /* 0x000fe2000000009f */
[----:B------:R-:W-:Y:S01]  /*41c0*/  FMUL.FTZ R159, R151, UR17 ;  /* 0x00000011979f7c20 */ /* 0x000fe20008410000 */
[----:B------:R-:W-:Y:S01]  /*41d0*/  @P6 PRMT R142, R142, 0x5410, R153 ;  /* 0x000054108e8e6816 */ /* 0x000fe20000000099 */
[----:B------:R-:W-:Y:S01]  /*41e0*/  IMAD.MOV.U32 R153, RZ, RZ, R244 ;  /* 0x000000ffff997224 */ /* 0x000fe200078e00f4 */
[----:B------:R-:W-:Y:S01]  /*41f0*/  @P6 PRMT R143, R143, 0x5410, R158 ;  /* 0x000054108f8f6816 */ /* 0x000fe2000000009e */
[----:B------:R-:W-:-:S04]  /*4200*/  FMUL.FTZ R158, R152, UR17 ;  /* 0x00000011989e7c20 */ /* 0x000fc80008410000 */
        /* <DEDUP_REMOVED lines=14> */
[----:B------:R-:W-:Y:S02]  /*42f0*/  F2FP.BF16.F32.PACK_AB R150, R200, R163 ;  /* 0x000000a3c896723e */ /* 0x000fe400000010ff */
        /* <DEDUP_REMOVED lines=38> */
[----:B0-----:R-:W-:Y:S02]  /*4560*/  @P0 LEA R148, P6, R0, UR14, 0x4 ;  /* 0x0000000e00940c11 */ /* 0x001fe4000f8c20ff */
[----:B------:R-:W-:Y:S02]  /*4570*/  @P0 PRMT R146, R157, 0x7610, R146 ;  /* 0x000076109d920816 */ /* 0x000fe40000000092 */
[----:B------:R-:W-:Y:S02]  /*4580*/  @P0 PRMT R147, R160, 0x7610, R147 ;  /* 0x00007610a0930816 */ /* 0x000fe40000000093 */
[----:B------:R-:W-:Y:S02]  /*4590*/  @P0 LEA.HI.X R149, R0, UR15, RZ, 0x4, P6 ;  /* 0x0000000f00950c11 */ /* 0x000fe4000b0f24ff */
[----:B------:R-:W-:-:S02]  /*45a0*/  @P0 PRMT R144, R144, 0x5410, R155 ;  /* 0x0000541090900816 */ /* 0x000fc4000000009b */
[----:B------:R-:W-:Y:S02]  /*45b0*/  @P0 PRMT R145, R145, 0x5410, R158 ;  /* 0x0000541091910816 */ /* 0x000fe4000000009e */
[----:B------:R-:W-:Y:S02]  /*45c0*/  @P0 PRMT R146, R146, 0x5410, R159 ;  /* 0x0000541092920816 */ /* 0x000fe4000000009f */
[----:B------:R-:W-:-:S05]  /*45d0*/  @P0 PRMT R147, R147, 0x5410, R186 ;  /* 0x0000541093930816 */ /* 0x000fca00000000ba */
[----:B------:R2:W-:Y:S02]  /*45e0*/  @P0 STG.E.128 desc[UR4][R148.64], R144 ;  /* 0x0000009094000986 */ /* 0x0005e4000c101d04 */
.L_x_109:
[----:B------:R-:W-:Y:S05]  /*45f0*/  BSYNC B0 ;  /* 0x0000000000007941 */ /* 0x000fea0003800000 */
.L_x_108:
[----:B------:R-:W-:Y:S01]  /*4600*/  SEL R0, RZ, 0x1, P4 ;  /* 0x00000001ff007807 */ /* 0x000fe20002000000 */
[----:B------:R-:W-:Y:S06]  /*4610*/  @!P5 BRA `(.L_x_110) ;  /* 0xffffffc40024d947 */ /* 0x000fec000383ffff */
.L_x_96:
        /* <DEDUP_REMOVED lines=25> */
.L_x_112:
[----:B------:R-:W-:Y:S05]  /*47b0*/  BSYNC B0 ;  /* 0x0000000000007941 */ /* 0x000fea0003800000 */
.L_x_111:
        /* <DEDUP_REMOVED lines=19> */
.L_x_114:
[----:B------:R-:W-:Y:S05]  /*48f0*/  BSYNC B0 ;  /* 0x0000000000007941 */ /* 0x000fea0003800000 */
.L_x_113:
        /* <DEDUP_REMOVED lines=18> */
.L_x_103:
[----:B------:R-:W-:Y:S01]  /*4a20*/  HFMA2.MMA R160, -RZ, RZ, 0, 9.5367431640625e-07 ;  /* 0x00000010ffa07435 */ /* 0x000fe200000001ff */
[----:B------:R-:W-:Y:S01]  /*4a30*/  IMAD.MOV.U32 R161, RZ, RZ, R201 ;  /* 0x000000ffffa17224 */ /* 0x000fe200078e00c9 */
[----:B------:R-:W-:Y:S01]  /*4a40*/  MOV R158, 0xffffffff ;  /* 0xffffffff009e7802 */ /* 0x000fe20000000f00 */
[----:B------:R-:W-:-:S08]  /*4a50*/  IMAD.MOV.U32 R163, RZ, RZ, 0x1f ;  /* 0x0000001fffa37424 */ /* 0x000fd000078e00ff */
[----:B-----5:R-:W-:Y:S05]  /*4a60*/  WARPSYNC.COLLECTIVE R158, `(.L_x_115) ;  /* 0x000000009e087348 */ /* 0x020fea0003c00000 */
[----:B------:R0:W1:Y:S02]  /*4a70*/  SHFL.DOWN P6, R159, R161, R160, R163 ;  /* 0x080000a0a19f7389 */ /* 0x00006400000c00a3 */
[----:B01---5:R-:W-:Y:S01]  /*4a80*/  ENDCOLLECTIVE ;  /* 0x000000000000791b */ /* 0x023fe20003800000 */
.L_x_115:
[----:B------:R-:W-:Y:S01]  /*4a90*/  MOV R161, R200 ;  /* 0x000000c800a17202 */ /* 0x000fe20000000f00 */
[----:B------:R-:W-:-:S07]  /*4aa0*/  IMAD.MOV.U32 R150, RZ, RZ, R159 ;  /* 0x000000ffff967224 */ /* 0x000fce00078e009f */
[----:B------:R-:W-:Y:S05]  /*4ab0*/  WARPSYNC.COLLECTIVE R158, `(.L_x_116) ;  /* 0x000000009e087348 */ /* 0x000fea0003c00000 */
[----:B------:R0:W1:Y:S02]  /*4ac0*/  SHFL.DOWN P6, R159, R161, R160, R163 ;  /* 0x080000a0a19f7389 */ /* 0x00006400000c00a3 */
[----:B01----:R-:W-:Y:S01]  /*4ad0*/  ENDCOLLECTIVE ;  /* 0x000000000000791b */ /* 0x003fe20003800000 */
.L_x_116:
[----:B------:R-:W-:-:S05]  /*4ae0*/  FADD.FTZ R150, R150, R201 ;  /* 0x000000c996967221 */ /* 0x000fca0000010000 */
[----:B------:R-:W-:Y:S01]  /*4af0*/  MOV R161, R150 ;  /* 0x0000009600a17202 */ /* 0x000fe20000000f00 */
[----:B------:R-:W-:Y:S02]  /*4b00*/  IMAD.MOV.U32 R160, RZ, RZ, 0x8 ;  /* 0x00000008ffa07424 */ /* 0x000fe400078e00ff */
[----:B------:R-:W-:-:S07]  /*4b10*/  IMAD.MOV.U32 R151, RZ, RZ, R159 ;  /* 0x000000ffff977224 */ /* 0x000fce00078e009f */
[----:B------:R-:W-:Y:S05]  /*4b20*/  WARPSYNC.COLLECTIVE R158, `(.L_x_117) ;  /* 0x000000009e087348 */ /* 0x000fea0003c00000 */
[----:B------:R0:W1:Y:S02]  /*4b30*/  SHFL.DOWN P6, R159, R161, R160, R163 ;  /* 0x080000a0a19f7389 */ /* 0x00006400000c00a3 */
[----:B01----:R-:W-:Y:S01]  /*4b40*/  ENDCOLLECTIVE ;  /* 0x000000000000791b */ /* 0x003fe20003800000 */
.L_x_117:
[----:B------:R-:W-:-:S04]  /*4b50*/  FADD.FTZ R151, R151, R200 ;  /* 0x000000c897977221 */ /* 0x000fc80000010000 */
[----:B------:R-:W-:Y:S01]  /*4b60*/  IMAD.MOV.U32 R161, RZ, RZ, R151 ;  /* 0x000000ffffa17224 */ /* 0x000fe200078e0097 */
[----:B------:R-:W-:-:S07]  /*4b70*/  MOV R153, R159 ;  /* 0x0000009f00997202 */ /* 0x000fce0000000f00 */
[----:B------:R-:W-:Y:S05]  /*4b80*/  WARPSYNC.COLLECTIVE R158, `(.L_x_118) ;  /* 0x000000009e087348 */ /* 0x000fea0003c00000 */
[----:B------:R0:W1:Y:S02]  /*4b90*/  SHFL.DOWN P6, R159, R161, R160, R163 ;  /* 0x080000a0a19f7389 */ /* 0x00006400000c00a3 */
[----:B01----:R-:W-:Y:S01]  /*4ba0*/  ENDCOLLECTIVE ;  /* 0x000000000000791b */ /* 0x003fe20003800000 */
.L_x_118:
[----:B------:R-:W-:Y:S01]  /*4bb0*/  FADD.FTZ R153, R150, R153 ;  /* 0x0000009996997221 */ /* 0x000fe20000010000 */
[----:B------:R-:W-:-:S03]  /*4bc0*/  HFMA2.MMA R160, -RZ, RZ, 0, 2.384185791015625e-07 ;  /* 0x00000004ffa07435 */ /* 0x000fc600000001ff */
[----:B------:R-:W-:Y:S01]  /*4bd0*/  IMAD.MOV.U32 R161, RZ, RZ, R153 ;  /* 0x000000ffffa17224 */ /* 0x000fe200078e0099 */
[----:B------:R-:W-:-:S07]  /*4be0*/  MOV R152, R159 ;  /* 0x0000009f00987202 */ /* 0x000fce0000000f00 */
[----:B------:R-:W-:Y:S05]  /*4bf0*/  WARPSYNC.COLLECTIVE R158, `(.L_x_119) ;  /* 0x000000009e087348 */ /* 0x000fea0003c00000 */
[----:B------:R0:W1:Y:S02]  /*4c00*/  SHFL.DOWN P6, R159, R161, R160, R163 ;  /* 0x080000a0a19f7389 */ /* 0x00006400000c00a3 */
[----:B01----:R-:W-:Y:S01]  /*4c10*/  ENDCOLLECTIVE ;  /* 0x000000000000791b */ /* 0x003fe20003800000 */
.L_x_119:
[----:B------:R-:W-:-:S05]  /*4c20*/  FADD.FTZ R152, R151, R152 ;  /* 0x0000009897987221 */ /* 0x000fca0000010000 */
[----:B------:R-:W-:Y:S01]  /*4c30*/  MOV R161, R152 ;  /* 0x0000009800a17202 */ /* 0x000fe20000000f00 */
[----:B------:R-:W-:-:S07]  /*4c40*/  IMAD.MOV.U32 R154, RZ, RZ, R159 ;  /* 0x000000ffff9a7224 */ /* 0x000fce00078e009f */
[----:B------:R-:W-:Y:S05]  /*4c50*/  WARPSYNC.COLLECTIVE R158, `(.L_x_120) ;  /* 0x000000009e087348 */ /* 0x000fea0003c00000 */
[----:B------:R0:W1:Y:S02]  /*4c60*/  SHFL.DOWN P6, R159, R161, R160, R163 ;  /* 0x080000a0a19f7389 */ /* 0x00006400000c00a3 */
[----:B01----:R-:W-:Y:S01]  /*4c70*/  ENDCOLLECTIVE ;  /* 0x000000000000791b */ /* 0x003fe20003800000 */
.L_x_120:
[----:B------:R-:W-:-:S05]  /*4c80*/  FADD.FTZ R154, R153, R154 ;  /* 0x0000009a999a7221 */ /* 0x000fca0000010000 */
[----:B------:R-:W-:Y:S01]  /*4c90*/  MOV R161, R154 ;  /* 0x0000009a00a17202 */ /* 0x000fe20000000f00 */
[----:B------:R-:W-:Y:S02]  /*4ca0*/  IMAD.MOV.U32 R160, RZ, RZ, 0x2 ;  /* 0x00000002ffa07424 */ /* 0x000fe400078e00ff */
[----:B------:R-:W-:-:S07]  /*4cb0*/  IMAD.MOV.U32 R155, RZ, RZ, R159 ;  /* 0x000000ffff9b7224 */ /* 0x000fce00078e009f */
[----:B------:R-:W-:Y:S05]  /*4cc0*/  WARPSYNC.COLLECTIVE R158, `(.L_x_121) ;  /* 0x000000009e087348 */ /* 0x000fea0003c00000 */
[----:B------:R0:W1:Y:S02]  /*4cd0*/  SHFL.DOWN P6, R159, R161, R160, R163 ;  /* 0x080000a0a19f7389 */ /* 0x00006400000c00a3 */
[----:B01----:R-:W-:Y:S01]  /*4ce0*/  ENDCOLLECTIVE ;  /* 0x000000000000791b */ /* 0x003fe20003800000 */
.L_x_121:
[----:B------:R-:W-:-:S04]  /*4cf0*/  FADD.FTZ R155, R152, R155 ;  /* 0x0000009b989b7221 */ /* 0x000fc80000010000 */
[----:B------:R-:W-:Y:S01]  /*4d00*/  IMAD.MOV.U32 R161, RZ, RZ, R155 ;  /* 0x000000ffffa17224 */ /* 0x000fe200078e009b */
[----:B------:R-:W-:-:S07]  /*4d10*/  MOV R157, R159 ;  /* 0x0000009f009d7202 */ /* 0x000fce0000000f00 */
[----:B------:R-:W-:Y:S05]  /*4d20*/  WARPSYNC.COLLECTIVE R158, `(.L_x_122) ;  /* 0x000000009e087348 */ /* 0x000fea0003c00000 */
[----:B------:R0:W1:Y:S02]  /*4d30*/  SHFL.DOWN P6, R159, R161, R160, R163 ;  /* 0x080000a0a19f7389 */ /* 0x00006400000c00a3 */
[----:B01----:R-:W-:Y:S01]  /*4d40*/  ENDCOLLECTIVE ;  /* 0x000000000000791b */ /* 0x003fe20003800000 */
.L_x_122:
[----:B------:R-:W-:Y:S01]  /*4d50*/  FADD.FTZ R157, R154, R157 ;  /* 0x0000009d9a9d7221 */ /* 0x000fe20000010000 */
[----:B------:R-:W-:-:S03]  /*4d60*/  HFMA2.MMA R160, -RZ, RZ, 0, 5.9604644775390625e-08 ;  /* 0x00000001ffa07435 */ /* 0x000fc600000001ff */
[----:B------:R-:W-:Y:S01]  /*4d70*/  IMAD.MOV.U32 R161, RZ, RZ, R157 ;  /* 0x000000ffffa17224 */ /* 0x000fe200078e009d */
[----:B------:R-:W-:-:S07]  /*4d80*/  MOV R156, R159 ;  /* 0x0000009f009c7202 */ /* 0x000fce0000000f00 */
[----:B------:R-:W-:Y:S05]  /*4d90*/  WARPSYNC.COLLECTIVE R158, `(.L_x_123) ;  /* 0x000000009e087348 */ /* 0x000fea0003c00000 */
[----:B------:R0:W1:Y:S02]  /*4da0*/  SHFL.DOWN P6, R159, R161, R160, R163 ;  /* 0x080000a0a19f7389 */ /* 0x00006400000c00a3 */
[----:B01----:R-:W-:Y:S01]  /*4db0*/  ENDCOLLECTIVE ;  /* 0x000000000000791b */ /* 0x003fe20003800000 */
.L_x_123:
[----:B------:R-:W-:-:S05]  /*4dc0*/  FADD.FTZ R156, R155, R156 ;  /* 0x0000009c9b9c7221 */ /* 0x000fca0000010000 */
[----:B------:R-:W-:Y:S01]  /*4dd0*/  MOV R161, R156 ;  /* 0x0000009c00a17202 */ /* 0x000fe20000000f00 */
[----:B------:R-:W-:-:S07]  /*4de0*/  IMAD.MOV.U32 R200, RZ, RZ, R159 ;  /* 0x000000ffffc87224 */ /* 0x000fce00078e009f */
[----:B------:R-:W-:Y:S05]  /*4df0*/  WARPSYNC.COLLECTIVE R158, `(.L_x_124) ;  /* 0x000000009e087348 */ /* 0x000fea0003c00000 */
[----:B------:R0:W1:Y:S02]  /*4e00*/  SHFL.DOWN P6, R159, R161, R160, R163 ;  /* 0x080000a0a19f7389 */ /* 0x00006400000c00a3 */
[----:B01----:R-:W-:Y:S01]  /*4e10*/  ENDCOLLECTIVE ;  /* 0x000000000000791b */ /* 0x003fe20003800000 */
.L_x_124:
[----:B------:R-:W-:Y:S01]  /*4e20*/  MOV R201, R159 ;  /* 0x0000009f00c97202 */ /* 0x000fe20000000f00 */
[----:B------:R-:W-:Y:S06]  /*4e30*/  BRA `(.L_x_125) ;  /* 0xffffffd800a07947 */ /* 0x000fec000383ffff */
.L_x_126:
        /* <DEDUP_REMOVED lines=12> */
.L_x_3218:


//--------------------- .text._ZN10layer_norm31ln_parallel_residual_bwd_kernelINS_13Kernel_traitsI13__nv_bfloat16S2_S2_S2_fjLj6144ELj1ELj1ELj8ELj16ENS_18Kernel_traits_baseILj6144ES2_S2_S2_S2_fjLj256EEEEELb1ELb0ELb1EEEvNS_9BwdParamsE --------------------------
	.section	.text._ZN10layer_norm31ln_parallel_residual_bwd_kernelINS_13Kernel_traitsI13__nv_bfloat16S2_S2_S2_fjLj6144ELj1ELj1ELj8ELj16ENS_18Kernel_traits_baseILj6144ES2_S2_S2_S2_fjLj256EEEEELb1ELb0ELb1EEEvNS_9BwdParamsE,"ax",@progbits
	.align	128
        .global         _ZN10layer_norm31ln_parallel_residual_bwd_kernelINS_13Kernel_traitsI13__nv_bfloat16S2_S2_S2_fjLj6144ELj1ELj1ELj8ELj16ENS_18Kernel_traits_baseILj6144ES2_S2_S2_S2_fjLj256EEEEELb1ELb0ELb1EEEvNS_9BwdParamsE
        .type           _ZN10layer_norm31ln_parallel_residual_bwd_kernelINS_13Kernel_traitsI13__nv_bfloat16S2_S2_S2_fjLj6144ELj1ELj1ELj8ELj16ENS_18Kernel_traits_baseILj6144ES2_S2_S2_S2_fjLj256EEEEELb1ELb0ELb1EEEvNS_9BwdParamsE,@function
        .size           _ZN10layer_norm31ln_parallel_residual_bwd_kernelINS_13Kernel_traitsI13__nv_bfloat16S2_S2_S2_fjLj6144ELj1ELj1ELj8ELj16ENS_18Kernel_traits_baseILj6144ES2_S2_S2_S2_fjLj256EEEEELb1ELb0ELb1EEEvNS_9BwdParamsE,(.L_x_3219 - _ZN10layer_norm31ln_parallel_residual_bwd_kernelINS_13Kernel_traitsI13__nv_bfloat16S2_S2_S2_fjLj6144ELj1ELj1ELj8ELj16ENS_18Kernel_traits_baseILj6144ES2_S2_S2_S2_fjLj256EEEEELb1ELb0ELb1EEEvNS_9BwdParamsE)
        .other          _ZN10layer_norm31ln_parallel_residual_bwd_kernelINS_13Kernel_traitsI13__nv_bfloat16S2_S2_S2_fjLj6144ELj1ELj1ELj8ELj16ENS_18Kernel_traits_baseILj6144ES2_S2_S2_S2_fjLj256EEEEELb1ELb0ELb1EEEvNS_9BwdParamsE,@"STO_CUDA_ENTRY STV_DEFAULT"
_ZN10layer_norm31ln_parallel_residual_bwd_kernelINS_13Kernel_traitsI13__nv_bfloat16S2_S2_S2_fjLj6144ELj1ELj1ELj8ELj16ENS_18Kernel_traits_baseILj6144ES2_S2_S2_S2_fjLj256EEEEELb1ELb0ELb1EEEvNS_9BwdParamsE:
.text._ZN10layer_norm31ln_parallel_residual_bwd_kernelINS_13Kernel_traitsI13__nv_bfloat16S2_S2_S2_fjLj6144ELj1ELj1ELj8ELj16ENS_18Kernel_traits_baseILj6144ES2_S2_S2_S2_fjLj256EEEEELb1ELb0ELb1EEEvNS_9BwdParamsE:
[----:B------:R-:W-:Y:S01]  /*0000*/  LDC R1, c[0x0][0x28] ;  /* 0x00000a00ff017b82 */ /* 0x000fe20000000800 */
[----:B------:R-:W0:Y:S07]  /*0010*/  S2R R50, SR_TID.X ;  /* 0x0000000000327919 */ /* 0x000e2e0000002100 */
[----:B------:R-:W0:Y:S01]  /*0020*/  S2UR UR4, SR_CTAID.X ;  /* 0x00000000000479c3 */ /* 0x000e220000002500 */
[----:B------:R-:W-:Y:S01]  /*0030*/  ULDC.64 UR6, c[0x0][0x208] ;  /* 0x0000820000067ab9 */ /* 0x000fe20000000a00 */
[----:B------:R-:W-:Y:S01]  /*0040*/  ULDC UR8, c[0x0][0x218] ;  /* 0x0000860000087ab9 */ /* 0x000fe20000000800 */
[----:B------:R-:W-:Y:S01]  /*0050*/  ULDC.U8 UR9, c[0x0][0x2a0] ;  /* 0x0000a80000097ab9 */ /* 0x000fe20000000000 */
[----:B------:R-:W-:Y:S01]  /*0060*/  ULDC UR14, c[0x0][0x290] ;  /* 0x0000a400000e7ab9 */ /* 0x000fe20000000800 */
        /* <DEDUP_REMOVED lines=57> */
.L_x_127:
[----:B------:R-:W-:Y:S01]  /*0400*/  SHF.L.U32 R0, R50, 0x4, RZ ;  /* 0x0000000432007819 */ /* 0x000fe200000006ff */
[----:B------:R-:W-:-:S03]  /*0410*/  ULDC.64 UR4, c[0x0][0x260] ;  /* 0x0000980000047ab9 */ /* 0x000fc60000000a00 */
[----:B------:R-:W-:-:S04]  /*0420*/  LOP3.LUT R0, R0, 0xff0, RZ, 0xc0, !PT ;  /* 0x00000ff000007812 */ /* 0x000fc800078ec0ff */
[----:B------:R-:W-:-:S05]  /*0430*/  IADD3 R2, P0, R0, UR4, RZ ;  /* 0x0000000400027c10 */ /* 0x000fca000ff1e0ff */
[----:B------:R-:W-:Y:S01]  /*0440*/  IMAD.X R3, RZ, RZ, UR5, P0 ;  /* 0x00000005ff037e24 */ /* 0x000fe200080e06ff */
[----:B------:R-:W-:Y:S02]  /*0450*/  ULDC.64 UR4, c[0x0][0x268] ;  /* 0x00009a0000047ab9 */ /* 0x000fe40000000a00 */
[----:B------:R-:W-:Y:S02]  /*0460*/  IADD3 R4, P0, R0, UR4, RZ ;  /* 0x0000000400047c10 */ /* 0x000fe4000ff1e0ff */
[----:B------:R-:W2:Y:S02]  /*0470*/  LDG.E.128 R8, desc[UR6][R2.64] ;  /* 0x0000000602087981 */ /* 0x000ea4000c1e1d00 */
[----:B------:R-:W-:Y:S01]  /*0480*/  IADD3.X R5, RZ, UR5, RZ, P0, !PT ;  /* 0x00000005ff057c10 */ /* 0x000fe200087fe4ff */
[----:B------:R-:W-:Y:S01]  /*0490*/  ULDC.64 UR4, c[0x0][0x2c8] ;  /* 0x0000b20000047ab9 */ /* 0x000fe20000000a00 */
[----:B------:R-:W3:Y:S04]  /*04a0*/  LDG.E.128 R16, desc[UR6][R2.64+0x1000] ;  /* 0x0010000602107981 */ /* 0x000ee8000c1e1d00 */
[----:B------:R-:W4:Y:S04]  /*04b0*/  LDG.E.128 R12, desc[UR6][R4.64] ;  /* 0x00000006040c7981 */ /* 0x000f28000c1e1d00 */
[----:B------:R-:W5:Y:S04]  /*04c0*/  LDG.E.128 R20, desc[UR6][R4.64+0x1000] ;  /* 0x0010000604147981 */ /* 0x000f68000c1e1d00 */
[----:B------:R-:W5:Y:S04]  /*04d0*/  LDG.E.128 R24, desc[UR6][R2.64+0x2000] ;  /* 0x0020000602187981 */ /* 0x000f68000c1e1d00 */
[----:B------:R0:W5:Y:S01]  /*04e0*/  LDG.E.128 R28, desc[UR6][R4.64+0x2000] ;  /* 0x00200006041c7981 */ /* 0x000162000c1e1d00 */
[----:B------:R-:W-:Y:S01]  /*04f0*/  ISETP.NE.U32.AND P0, PT, RZ, UR4, PT ;  /* 0x00000004ff007c0c */ /* 0x000fe2000bf05070 */
[----:B------:R-:W-:Y:S01]  /*0500*/  HFMA2.MMA R51, -RZ, RZ, 0, 0 ;  /* 0x00000000ff337435 */ /* 0x000fe200000001ff */
[----:B------:R-:W-:Y:S01]  /*0510*/  IMAD.MOV.U32 R232, RZ, RZ, 0x1 ;  /* 0x00000001ffe87424 */ /* 0x000fe200078e00ff */
[----:B------:R-:W-:-:S02]  /*0520*/  CS2R R148, SRZ ;  /* 0x0000000000947805 */ /* 0x000fc4000001ff00 */
[----:B------:R-:W-:Y:S02]  /*0530*/  ISETP.NE.AND.EX P0, PT, RZ, UR5, PT, P0 ;  /* 0x00000005ff007c0c */ /* 0x000fe4000bf05300 */
        /* <DEDUP_REMOVED lines=32> */
[----:B0-----:R-:W-:Y:S02]  /*0740*/  CS2R R4, SRZ ;  /* 0x0000000000047805 */ /* 0x001fe4000001ff00 */
        /* <DEDUP_REMOVED lines=86> */
[----:B------:R-:W-:-:S07]  /*0cb0*/  IMAD.U32 R162, R162, 0x10000, RZ ;  /* 0x00010000a2a27824 */ /* 0x000fce00078e00ff */
.L_x_131:
[----:B------:R-:W-:Y:S01]  /*0cc0*/  IMAD R0, R212, UR8, RZ ;  /* 0x00000008d4007c24 */ /* 0x000fe2000f8e02ff */
[----:B0-----:R-:W0:Y:S04]  /*0cd0*/  LDC.64 R84, c[0x0][0x238] ;  /* 0x00008e00ff547b82 */ /* 0x001e280000000a00 */
[----:B------:R-:W-:-:S04]  /*0ce0*/  SHF.R.S32.HI R73, RZ, 0x1f, R0 ;  /* 0x0000001fff497819 */ /* 0x000fc80000011400 */
[----:B------:R-:W1:Y:S01]  /*0cf0*/  LDC.64 R86, c[0x0][0x250] ;  /* 0x00009400ff567b82 */ /* 0x000e620000000a00 */
[----:B------:R-:W-:-:S04]  /*0d00*/  LEA.HI R73, R73, R0, RZ, 0x3 ;  /* 0x0000000049497211 */ /* 0x000fc800078f18ff */
[----:B------:R-:W-:-:S03]  /*0d10*/  LEA.HI.SX32 R213, R73, R186, 0x1d ;  /* 0x000000ba49d57211 */ /* 0x000fc600078feaff */
[----:B------:R-:W2:Y:S08]  /*0d20*/  LDC.64 R88, c[0x0][0x2c0] ;  /* 0x0000b000ff587b82 */ /* 0x000eb00000000a00 */
[----:B------:R-:W3:Y:S01]  /*0d30*/  LDC.64 R92, c[0x0][0x2b8] ;  /* 0x0000ae00ff5c7b82 */ /* 0x000ee20000000a00 */
[----:B0-----:R-:W-:-:S06]  /*0d40*/  IMAD.WIDE.U32 R96, R213, 0x10, R84 ;  /* 0x00000010d5607825 */ /* 0x001fcc00078e0054 */
[----:B------:R-:W4:Y:S01]  /*0d50*/  LDG.E.128 R96, desc[UR6][R96.64] ;  /* 0x0000000660607981 */ /* 0x000f22000c1e1d00 */
[----:B------:R-:W0:Y:S01]  /*0d60*/  LDC.64 R72, c[0x0][0x258] ;  /* 0x00009600ff487b82 */ /* 0x000e220000000a00 */
[----:B-1----:R-:W-:-:S05]  /*0d70*/  IMAD.WIDE R86, R212, 0x4, R86 ;  /* 0x00000004d4567825 */ /* 0x002fca00078e0256 */
[----:B------:R-:W4:Y:S01]  /*0d80*/  LDG.E R238, desc[UR6][R86.64] ;  /* 0x0000000656ee7981 */ /* 0x000f22000c1e1900 */
[C---:B--2---:R-:W-:Y:S01]  /*0d90*/  IMAD.WIDE.U32 R104, R213.reuse, 0x10, R88 ;  /* 0x00000010d5687825 */ /* 0x044fe200078e0058 */
[----:B------:R-:W-:Y:S01]  /*0da0*/  ISETP.NE.AND P2, PT, RZ, UR9, PT ;  /* 0x00000009ff007c0c */ /* 0x000fe2000bf45270 */
[----:B------:R-:W1:Y:S04]  /*0db0*/  @P0 LDC.64 R234, c[0x0][0x2c8] ;  /* 0x0000b200ffea0b82 */ /* 0x000e680000000a00 */
[----:B------:R-:W2:Y:S01]  /*0dc0*/  LDG.E.128 R104, desc[UR6][R104.64] ;  /* 0x0000000668687981 */ /* 0x000ea2000c1e1d00 */
[----:B---3--:R-:W-:Y:S01]  /*0dd0*/  IMAD.WIDE.U32 R100, R213, 0x10, R92 ;  /* 0x00000010d5647825 */ /* 0x008fe200078e005c */
[----:B------:R-:W-:Y:S02]  /*0de0*/  ISETP.NE.U32.AND P1, PT, RZ, UR12, PT ;  /* 0x0000000cff007c0c */ /* 0x000fe4000bf25070 */
[----:B------:R-:W3:Y:S03]  /*0df0*/  @P0 LDC.64 R236, c[0x0][0x2c8] ;  /* 0x0000b200ffec0b82 */ /* 0x000ee60000000a00 */
[----:B------:R-:W3:Y:S01]  /*0e00*/  LDG.E.128 R100, desc[UR6][R100.64] ;  /* 0x0000000664647981 */ /* 0x000ee2000c1e1d00 */
[----:B0-----:R-:W-:-:S04]  /*0e10*/  IMAD.WIDE R214, R212, 0x4, R72 ;  /* 0x00000004d4d67825 */ /* 0x001fc800078e0248 */
[----:B------:R-:W0:Y:S02]  /*0e20*/  @P0 LDC.64 R240, c[0x0][0x2c8] ;  /* 0x0000b200fff00b82 */ /* 0x000e240000000a00 */
        /* <DEDUP_REMOVED lines=8> */
[----:B------:R-:W-:-:S04]  /*0eb0*/  VIADD R160, R213, 0x200 ;  /* 0x00000200d5a07836 */ /* 0x000fc80000000000 */
[----:B------:R-:W-:-:S04]  /*0ec0*/  IMAD.WIDE.U32 R84, R160, 0x10, R84 ;  /* 0x00000010a0547825 */ /* 0x000fc800078e0054 */
[C---:B------:R-:W-:Y:S02]  /*0ed0*/  IMAD.WIDE.U32 R88, R160.reuse, 0x10, R88 ;  /* 0x00000010a0587825 */ /* 0x040fe400078e0058 */
[----:B------:R-:W3:Y:S02]  /*0ee0*/  LDG.E.128 R84, desc[UR6][R84.64] ;  /* 0x0000000654547981 */ /* 0x000ee4000c1e1d00 */
[C---:B------:R-:W-:Y:S02]  /*0ef0*/  IMAD.WIDE.U32 R92, R160.reuse, 0x10, R92 ;  /* 0x00000010a05c7825 */ /* 0x040fe400078e005c */
[----:B------:R-:W3:Y:S04]  /*0f00*/  LDG.E.128 R88, desc[UR6][R88.64] ;  /* 0x0000000658587981 */ /* 0x000ee8000c1e1d00 */
[----:B------:R-:W3:Y:S01]  /*0f10*/  LDG.E.128 R92, desc[UR6][R92.64] ;  /* 0x000000065c5c7981 */ /* 0x000ee2000c1e1d00 */
[----:B------:R-:W-:Y:S01]  /*0f20*/  ISETP.NE.AND.EX P1, PT, RZ, UR13, PT, P1 ;  /* 0x0000000dff007c0c */ /* 0x000fe2000bf25310 */
[----:B-1----:R-:W-:-:S05]  /*0f30*/  @P0 IMAD.WIDE.U32 R234, R160, 0x10, R234 ;  /* 0x00000010a0ea0825 */ /* 0x002fca00078e00ea */
[----:B------:R-:W5:Y:S01]  /*0f40*/  @P0 LDG.E.128 R68, desc[UR6][R234.64] ;  /* 0x00000006ea440981 */ /* 0x000f62000c1e1d00 */
[----:B----4-:R-:W-:Y:S02]  /*0f50*/  SHF.L.U32 R219, R96, 0x10, RZ ;  /* 0x0000001060db7819 */ /* 0x010fe400000006ff */
[----:B------:R-:W-:Y:S02]  /*0f60*/  SHF.L.U32 R223, R98, 0x10, RZ ;  /* 0x0000001062df7819 */ /* 0x000fe400000006ff */
[----:B------:R-:W-:-:S05]  /*0f70*/  FSEL R238, R238, RZ, !P2 ;  /* 0x000000ffeeee7208 */ /* 0x000fca0005000000 */
[----:B------:R-:W-:Y:S01]  /*0f80*/  FADD.FTZ R219, R219, -R238 ;  /* 0x800000eedbdb7221 */ /* 0x000fe20000010000 */
[C---:B--2---:R-:W-:Y:S01]  /*0f90*/  SHF.L.U32 R220, R104.reuse, 0x10, RZ ;  /* 0x0000001068dc7819 */ /* 0x044fe200000006ff */
[----:B------:R-:W-:Y:S01]  /*0fa0*/  IMAD.U32 R221, R97, 0x10000, RZ ;  /* 0x0001000061dd7824 */ /* 0x000fe200078e00ff */
[----:B------:R-:W-:Y:S01]  /*0fb0*/  PRMT R218, R104, 0x7632, R218 ;  /* 0x0000763268da7816 */ /* 0x000fe200000000da */
[----:B------:R-:W-:Y:S01]  /*0fc0*/  FADD.FTZ R223, -R238, R223 ;  /* 0x000000dfeedf7221 */ /* 0x000fe20000010100 */
[----:B------:R-:W-:Y:S01]  /*0fd0*/  PRMT R217, R96, 0x7632, R217 ;  /* 0x0000763260d97816 */ /* 0x000fe200000000d9 */
[----:B------:R-:W-:Y:S01]  /*0fe0*/  FMUL.FTZ R104, R207, R220 ;  /* 0x000000dccf687220 */ /* 0x000fe20000410000 */
[C---:B---3--:R-:W-:Y:S02]  /*0ff0*/  PRMT R216, R100.reuse, 0x7632, R216 ;  /* 0x0000763264d87816 */ /* 0x048fe400000000d8 */
[----:B------:R-:W-:Y:S02]  /*1000*/  SHF.L.U32 R231, R100, 0x10, RZ ;  /* 0x0000001064e77819 */ /* 0x000fe400000006ff */
[----:B------:R-:W-:-:S02]  /*1010*/  PRMT R100, R106, 0x7632, R100 ;  /* 0x000076326a647816 */ /* 0x000fc40000000064 */
[----:B------:R-:W-:Y:S01]  /*1020*/  SHF.L.U32 R106, R106, 0x10, RZ ;  /* 0x000000106a6a7819 */ /* 0x000fe200000006ff */
[----:B------:R-:W-:Y:S01]  /*1030*/  FMUL.FTZ R0, R214, R219 ;  /* 0x000000dbd6007220 */ /* 0x000fe20000410000 */
[C---:B------:R-:W-:Y:S01]  /*1040*/  PRMT R96, R99.reuse, 0x7632, R96 ;  /* 0x0000763263607816 */ /* 0x040fe20000000060 */
[----:B------:R-:W-:Y:S01]  /*1050*/  IMAD.U32 R225, R99, 0x10000, RZ ;  /* 0x0001000063e17824 */ /* 0x000fe200078e00ff */
[C---:B------:R-:W-:Y:S01]  /*1060*/  PRMT R99, R101.reuse, 0x7632, R99 ;  /* 0x0000763265637816 */ /* 0x040fe20000000063 */
[----:B------:R-:W-:Y:S01]  /*1070*/  IMAD.U32 R226, R101, 0x10000, RZ ;  /* 0x0001000065e27824 */ /* 0x000fe200078e00ff */
[----:B------:R-:W-:Y:S01]  /*1080*/  SHF.L.U32 R224, R102, 0x10, RZ ;  /* 0x0000001066e07819 */ /* 0x000fe200000006ff */
[----:B------:R-:W-:Y:S01]  /*1090*/  FADD.FTZ R158, R231, R158 ;  /* 0x0000009ee79e7221 */ /* 0x000fe20000010000 */
[-C--:B------:R-:W-:Y:S01]  /*10a0*/  FFMA.FTZ R187, R0, R231.reuse, R187 ;  /* 0x000000e700bb7223 */ /* 0x080fe200000100bb */
[----:B------:R-:W-:Y:S01]  /*10b0*/  PRMT R101, R105, 0x7632, R101 ;  /* 0x0000763269657816 */ /* 0x000fe20000000065 */
[----:B------:R-:W-:Y:S01]  /*10c0*/  FADD.FTZ R221, -R238, R221 ;  /* 0x000000ddeedd7221 */ /* 0x000fe20000010100 */
[----:B------:R-:W-:Y:S01]  /*10d0*/  FFMA.FTZ R231, R211, R231, R104 ;  /* 0x000000e7d3e77223 */ /* 0x000fe20000010068 */
[----:B------:R-:W-:Y:S01]  /*10e0*/  FMUL.FTZ R227, R214, R223 ;  /* 0x000000dfd6e37220 */ /* 0x000fe20000410000 */
[----:B------:R-:W-:Y:S01]  /*10f0*/  PRMT R215, R97, 0x7632, R215 ;  /* 0x0000763261d77816 */ /* 0x000fe200000000d7 */
[----:B------:R-:W-:-:S02]  /*1100*/  IMAD.U32 R105, R105, 0x10000, RZ ;  /* 0x0001000069697824 */ /* 0x000fc400078e00ff */
[----:B------:R-:W-:Y:S01]  /*1110*/  FMUL.FTZ R104, R205, R106 ;  /* 0x0000006acd687220 */ /* 0x000fe20000410000 */
[----:B------:R-:W-:Y:S02]  /*1120*/  SHF.L.U32 R217, R217, 0x10, RZ ;  /* 0x00000010d9d97819 */ /* 0x000fe400000006ff */
[----:B------:R-:W-:Y:S01]  /*1130*/  PRMT R97, R98, 0x7632, R97 ;  /* 0x0000763262617816 */ /* 0x000fe20000000061 */
[C---:B------:R-:W-:Y:S01]  /*1140*/  IMAD.U32 R222, R103.reuse, 0x10000, RZ ;  /* 0x0001000067de7824 */ /* 0x040fe200078e00ff */
[----:B------:R-:W-:Y:S01]  /*1150*/  PRMT R98, R102, 0x7632, R98 ;  /* 0x0000763266627816 */ /* 0x000fe20000000062 */
[----:B------:R-:W-:Y:S01]  /*1160*/  FMUL.FTZ R229, R214, R221 ;  /* 0x000000ddd6e57220 */ /* 0x000fe20000410000 */
[----:B------:R-:W-:Y:S01]  /*1170*/  PRMT R102, R103, 0x7632, R102 ;  /* 0x0000763267667816 */ /* 0x000fe20000000066 */
[----:B------:R-:W-:Y:S01]  /*1180*/  FADD.FTZ R137, R224, R137 ;  /* 0x00000089e0897221 */ /* 0x000fe20000010000 */
[-C--:B------:R-:W-:Y:S01]  /*1190*/  FFMA.FTZ R144, R227, R224.reuse, R144 ;  /* 0x000000e0e3907223 */ /* 0x080fe20000010090 */
[----:B------:R-:W-:Y:S01]  /*11a0*/  PRMT R103, R107, 0x7632, R103 ;  /* 0x000076326b677816 */ /* 0x000fe20000000067 */
[----:B------:R-:W-:Y:S01]  /*11b0*/  FMUL.FTZ R219, R206, R105 ;  /* 0x00000069cedb7220 */ /* 0x000fe20000410000 */
[----:B------:R-:W-:Y:S01]  /*11c0*/  FADD.FTZ R225, -R238, R225 ;  /* 0x000000e1eee17221 */ /* 0x000fe20000010100 */
[----:B------:R-:W-:Y:S01]  /*11d0*/  FFMA.FTZ R224, R209, R224, R104 ;  /* 0x000000e0d1e07223 */ /* 0x000fe20000010068 */
[----:B------:R-:W-:-:S02]  /*11e0*/  IMAD.U32 R107, R107, 0x10000, RZ ;  /* 0x000100006b6b7824 */ /* 0x000fc400078e00ff */
[----:B------:R-:W-:Y:S01]  /*11f0*/  FADD.FTZ R217, -R238, R217 ;  /* 0x000000d9eed97221 */ /* 0x000fe20000010100 */
[----:B------:R-:W-:Y:S01]  /*1200*/  IMAD.U32 R104, R218, 0x10000, RZ ;  /* 0x00010000da687824 */ /* 0x000fe200078e00ff */
[----:B------:R-:W-:Y:S01]  /*1210*/  SHF.L.U32 R97, R97, 0x10, RZ ;  /* 0x0000001061617819 */ /* 0x000fe200000006ff */
[----:B------:R-:W-:Y:S02]  /*1220*/  IMAD.U32 R215, R215, 0x10000, RZ ;  /* 0x00010000d7d77824 */ /* 0x000fe400078e00ff */
[----:B------:R-:W-:Y:S01]  /*1230*/  FADD.FTZ R151, R226, R151 ;  /* 0x00000097e2977221 */ /* 0x000fe20000010000 */
[-C--:B------:R-:W-:Y:S01]  /*1240*/  FFMA.FTZ R152, R229, R226.reuse, R152 ;  /* 0x000000e2e5987223 */ /* 0x080fe20000010098 */
[----:B------:R-:W-:Y:S01]  /*1250*/  FFMA.FTZ R226, R210, R226, R219 ;  /* 0x000000e2d2e27223 */ /* 0x000fe200000100db */
[----:B------:R-:W-:Y:S01]  /*1260*/  FMUL.FTZ R225, R214, R225 ;  /* 0x000000e1d6e17220 */ /* 0x000fe20000410000 */
[----:B------:R-:W-:Y:S01]  /*1270*/  SHF.L.U32 R216, R216, 0x10, RZ ;  /* 0x00000010d8d87819 */ /* 0x000fe200000006ff */
[----:B------:R-:W-:Y:S01]  /*1280*/  FADD.FTZ R157, R220, R157 ;  /* 0x0000009ddc9d7221 */ /* 0x000fe20000010000 */
[----:B------:R-:W-:Y:S01]  /*1290*/  FFMA.FTZ R159, R0, R220, R159 ;  /* 0x000000dc009f7223 */ /* 0x000fe2000001009f */
[----:B------:R-:W-:Y:S01]  /*12a0*/  FMUL.FTZ R219, R204, R107 ;  /* 0x0000006bccdb7220 */ /* 0x000fe20000410000 */
[----:B------:R-:W-:Y:S01]  /*12b0*/  FMUL.FTZ R223, R214, R217 ;  /* 0x000000d9d6df7220 */ /* 0x000fe20000410000 */
[----:B------:R-:W-:Y:S01]  /*12c0*/  FMUL.FTZ R220, R181, R104 ;  /* 0x00000068b5dc7220 */ /* 0x000fe20000410000 */
[----:B------:R-:W-:Y:S01]  /*12d0*/  SHF.L.U32 R228, R101, 0x10, RZ ;  /* 0x0000001065e47819 */ /* 0x000fe200000006ff */
[----:B------:R-:W-:Y:S01]  /*12e0*/  FADD.FTZ R215, -R238, R215 ;  /* 0x000000d7eed77221 */ /* 0x000fe20000010100 */
[----:B------:R-:W-:-:S02]  /*12f0*/  IMAD.U32 R230, R100, 0x10000, RZ ;  /* 0x0001000064e67824 */ /* 0x000fc400078e00ff */
[----:B------:R-:W-:Y:S01]  /*1300*/  FADD.FTZ R97, -R238, R97 ;  /* 0x00000061ee617221 */ /* 0x000fe20000010100 */
[----:B------:R-:W-:Y:S01]  /*1310*/  FADD.FTZ R129, R222, R129 ;  /* 0x00000081de817221 */ /* 0x000fe20000010000 */
[-C--:B------:R-:W-:Y:S01]  /*1320*/  FFMA.FTZ R130, R225, R222.reuse, R130 ;  /* 0x000000dee1827223 */ /* 0x080fe20000010082 */
[----:B------:R-:W-:Y:S01]  /*1330*/  FFMA.FTZ R222, R208, R222, R219 ;  /* 0x000000ded0de7223 */ /* 0x000fe200000100db */
[----:B------:R-:W-:Y:S01]  /*1340*/  FADD.FTZ R155, R216, R155 ;  /* 0x0000009bd89b7221 */ /* 0x000fe20000010000 */
[-C--:B------:R-:W-:Y:S01]  /*1350*/  FFMA.FTZ R156, R223, R216.reuse, R156 ;  /* 0x000000d8df9c7223 */ /* 0x080fe2000001009c */
[----:B------:R-:W-:Y:S01]  /*1360*/  FFMA.FTZ R220, R185, R216, R220 ;  /* 0x000000d8b9dc7223 */ /* 0x000fe200000100dc */
[----:B------:R-:W-:Y:S01]  /*1370*/  IMAD.U32 R99, R99, 0x10000, RZ ;  /* 0x0001000063637824 */ /* 0x000fe200078e00ff */
[----:B------:R-:W-:Y:S01]  /*1380*/  SHF.L.U32 R98, R98, 0x10, RZ ;  /* 0x0000001062627819 */ /* 0x000fe200000006ff */
[----:B------:R-:W-:Y:S01]  /*1390*/  FMUL.FTZ R221, R214, R215 ;  /* 0x000000d7d6dd7220 */ /* 0x000fe20000410000 */
        /* <DEDUP_REMOVED lines=9> */
[----:B------:R-:W-:Y:S01]  /*1430*/  IMAD.U32 R97, R96, 0x10000, RZ ;  /* 0x0001000060617824 */ /* 0x000fe200078e00ff */
[----:B------:R-:W1:Y:S01]  /*1440*/  @P1 LDC.64 R98, c[0x0][0x248] ;  /* 0x00009200ff621b82 */ /* 0x000e620000000a00 */
[----:B------:R-:W-:Y:S01]  /*1450*/  FADD.FTZ R149, R105, R149 ;  /* 0x0000009569957221 */ /* 0x000fe20000010000 */
[----:B------:R-:W-:Y:S01]  /*1460*/  FFMA.FTZ R150, R229, R105, R150 ;  /* 0x00000069e5967223 */ /* 0x000fe20000010096 */
[----:B------:R-:W-:Y:S01]  /*1470*/  SHF.L.U32 R103, R103, 0x10, RZ ;  /* 0x0000001067677819 */ /* 0x000fe200000006ff */
[----:B------:R-:W-:Y:S01]  /*1480*/  FADD.FTZ R217, -R238, R97 ;  /* 0x00000061eed97221 */ /* 0x000fe20000010100 */
[----:B------:R-:W-:Y:S01]  /*1490*/  SHF.L.U32 R105, R72, 0x10, RZ ;  /* 0x0000001048697819 */ /* 0x000fe200000006ff */
[----:B------:R-:W-:-:S02]  /*14a0*/  IMAD.U32 R102, R102, 0x10000, RZ ;  /* 0x0001000066667824 */ /* 0x000fc400078e00ff */
[----:B------:R-:W-:Y:S01]  /*14b0*/  FADD.FTZ R153, R104, R153 ;  /* 0x0000009968997221 */ /* 0x000fe20000010000 */
[----:B------:R-:W-:Y:S01]  /*14c0*/  FMUL.FTZ R217, R214, R217 ;  /* 0x000000d9d6d97220 */ /* 0x000fe20000410000 */
[----:B------:R-:W-:Y:S01]  /*14d0*/  FMUL.FTZ R215, R178, R103 ;  /* 0x00000067b2d77220 */ /* 0x000fe20000410000 */
[----:B------:R-:W-:Y:S01]  /*14e0*/  FFMA.FTZ R154, R223, R104, R154 ;  /* 0x00000068df9a7223 */ /* 0x000fe2000001009a */
[----:B------:R-:W-:Y:S01]  /*14f0*/  FADD.FTZ R105, -R238, R105 ;  /* 0x00000069ee697221 */ /* 0x000fe20000010100 */
[----:B------:R-:W2:Y:S01]  /*1500*/  @P1 LDC.64 R96, c[0x0][0x248] ;  /* 0x00009200ff601b82 */ /* 0x000ea20000000a00 */
[----:B------:R-:W-:Y:S02]  /*1510*/  IMAD.U32 R104, R76, 0x10000, RZ ;  /* 0x000100004c687824 */ /* 0x000fe400078e00ff */
[----:B------:R-:W-:Y:S01]  /*1520*/  FADD.FTZ R135, R106, R135 ;  /* 0x000000876a877221 */ /* 0x000fe20000010000 */
[----:B------:R-:W-:Y:S01]  /*1530*/  FFMA.FTZ R136, R227, R106, R136 ;  /* 0x0000006ae3887223 */ /* 0x000fe20000010088 */
[----:B------:R-:W-:Y:S01]  /*1540*/  FADD.FTZ R127, R107, R127 ;  /* 0x0000007f6b7f7221 */ /* 0x000fe20000010000 */
[----:B------:R-:W-:Y:S01]  /*1550*/  FFMA.FTZ R128, R225, R107, R128 ;  /* 0x0000006be1807223 */ /* 0x000fe20000010080 */
[----:B------:R-:W-:Y:S01]  /*1560*/  SHF.L.U32 R106, R80, 0x10, RZ ;  /* 0x00000010506a7819 */ /* 0x000fe200000006ff */
[----:B------:R-:W-:Y:S01]  /*1570*/  FADD.FTZ R125, R102, R125 ;  /* 0x0000007d667d7221 */ /* 0x000fe20000010000 */
[-C--:B------:R-:W-:Y:S01]  /*1580*/  FFMA.FTZ R126, R217, R102.reuse, R126 ;  /* 0x00000066d97e7223 */ /* 0x080fe2000001007e */
[----:B------:R-:W-:Y:S01]  /*1590*/  FFMA.FTZ R215, R182, R102, R215 ;  /* 0x00000066b6d77223 */ /* 0x000fe200000100d7 */
[----:B------:R-:W-:Y:S01]  /*15a0*/  FMUL.FTZ R107, R214, R105 ;  /* 0x00000069d66b7220 */ /* 0x000fe20000410000 */
[----:B------:R-:W3:Y:S01]  /*15b0*/  @P1 LDC.64 R100, c[0x0][0x248] ;  /* 0x00009200ff641b82 */ /* 0x000ee20000000a00 */
[----:B------:R-:W-:Y:S01]  /*15c0*/  FMUL.FTZ R102, R199, R104 ;  /* 0x00000068c7667220 */ /* 0x000fe20000410000 */
[----:B------:R-:W-:Y:S01]  /*15d0*/  FADD.FTZ R121, R106, R121 ;  /* 0x000000796a797221 */ /* 0x000fe20000010000 */
[-C--:B------:R-:W-:Y:S01]  /*15e0*/  FFMA.FTZ R122, R107, R106.reuse, R122 ;  /* 0x0000006a6b7a7223 */ /* 0x080fe2000001007a */
[----:B------:R-:W-:Y:S01]  /*15f0*/  FADD.FTZ R123, R103, R123 ;  /* 0x0000007b677b7221 */ /* 0x000fe20000010000 */
[----:B------:R-:W-:Y:S01]  /*1600*/  FFMA.FTZ R124, R217, R103, R124 ;  /* 0x00000067d97c7223 */ /* 0x000fe2000001007c */
[----:B------:R-:W-:Y:S01]  /*1610*/  FFMA.FTZ R106, R203, R106, R102 ;  /* 0x0000006acb6a7223 */ /* 0x000fe20000010066 */
[----:B-1----:R-:W-:-:S04]  /*1620*/  @P1 IMAD.WIDE.U32 R102, R161, 0x8, R98 ;  /* 0x00000008a1661825 */ /* 0x002fc800078e0062 */
[----:B------:R-:W-:Y:S02]  /*1630*/  IMAD.U32 R99, R73, 0x10000, RZ ;  /* 0x0001000049637824 */ /* 0x000fe400078e00ff */
[----:B--2---:R-:W-:-:S04]  /*1640*/  @P1 IMAD.WIDE.U32 R96, R160, 0x8, R96 ;  /* 0x00000008a0601825 */ /* 0x004fc800078e0060 */
[----:B------:R-:W-:Y:S01]  /*1650*/  FADD.FTZ R145, R228, R145 ;  /* 0x00000091e4917221 */ /* 0x000fe20000010000 */
[----:B------:R-:W-:Y:S01]  /*1660*/  FADD.FTZ R99, -R238, R99 ;  /* 0x00000063ee637221 */ /* 0x000fe20000010100 */
[----:B------:R-:W-:Y:S01]  /*1670*/  FFMA.FTZ R146, R221, R228, R146 ;  /* 0x000000e4dd927223 */ /* 0x000fe20000010092 */
[----:B------:R-:W-:Y:S01]  /*1680*/  FADD.FTZ R119, R104, R119 ;  /* 0x0000007768777221 */ /* 0x000fe20000010000 */
[----:B------:R1:W5:Y:S01]  /*1690*/  @P1 LDG.E.64 R142, desc[UR6][R96.64] ;  /* 0x00000006608e1981 */ /* 0x000362000c1e1b00 */
[----:B------:R-:W-:Y:S02]  /*16a0*/  FMUL.FTZ R105, R214, R99 ;  /* 0x00000063d6697220 */ /* 0x000fe40000410000 */
[----:B------:R-:W2:Y:S01]  /*16b0*/  LDC.64 R98, c[0x0][0x240] ;  /* 0x00009000ff627b82 */ /* 0x000ea20000000a00 */
[----:B------:R-:W-:Y:S01]  /*16c0*/  SHF.L.U32 R228, R77, 0x10, RZ ;  /* 0x000000104de47819 */ /* 0x000fe200000006ff */
[----:B------:R-:W-:Y:S01]  /*16d0*/  FFMA.FTZ R120, R107, R104, R120 ;  /* 0x000000686b787223 */ /* 0x000fe20000010078 */
[----:B---3--:R-:W-:Y:S01]  /*16e0*/  @P1 IMAD.WIDE.U32 R100, R213, 0x8, R100 ;  /* 0x00000008d5641825 */ /* 0x008fe200078e0064 */
[----:B------:R-:W5:Y:S01]  /*16f0*/  @P1 LDG.E.64 R140, desc[UR6][R102.64] ;  /* 0x00000006668c1981 */ /* 0x000f62000c1e1b00 */
[----:B-1----:R-:W-:-:S03]  /*1700*/  SHF.L.U32 R97, R74, 0x10, RZ ;  /* 0x000000104a617819 */ /* 0x002fc600000006ff */
[----:B------:R1:W5:Y:S01]  /*1710*/  @P1 LDG.E.64 R138, desc[UR6][R100.64] ;  /* 0x00000006648a1981 */ /* 0x000362000c1e1b00 */
[----:B------:R-:W-:Y:S02]  /*1720*/  IMAD.U32 R104, R81, 0x10000, RZ ;  /* 0x0001000051687824 */ /* 0x000fe400078e00ff */
[----:B------:R-:W-:Y:S02]  /*1730*/  FADD.FTZ R97, -R238, R97 ;  /* 0x00000061ee617221 */ /* 0x000fe40000010100 */
[----:B------:R-:W-:Y:S01]  /*1740*/  FADD.FTZ R113, R104, R113 ;  /* 0x0000007168717221 */ /* 0x000fe20000010000 */
[----:B------:R-:W-:Y:S01]  /*1750*/  FFMA.FTZ R114, R105, R104, R114 ;  /* 0x0000006869727223 */ /* 0x000fe20000010072 */
[----:B-1----:R-:W-:Y:S01]  /*1760*/  FMUL.FTZ R101, R198, R228 ;  /* 0x000000e4c6657220 */ /* 0x002fe20000410000 */
[----:B------:R-:W-:Y:S01]  /*1770*/  IMAD.U32 R100, R78, 0x10000, RZ ;  /* 0x000100004e647824 */ /* 0x000fe200078e00ff */
[----:B------:R-:W-:Y:S02]  /*1780*/  SHF.L.U32 R96, R82, 0x10, RZ ;  /* 0x0000001052607819 */ /* 0x000fe400000006ff */
[----:B------:R-:W-:Y:S01]  /*1790*/  FFMA.FTZ R103, R202, R104, R101 ;  /* 0x00000068ca677223 */ /* 0x000fe20000010065 */
[----:B------:R-:W-:Y:S01]  /*17a0*/  FMUL.FTZ R104, R214, R97 ;  /* 0x00000061d6687220 */ /* 0x000fe20000410000 */
[----:B------:R-:W-:Y:S01]  /*17b0*/  FMUL.FTZ R102, R197, R100 ;  /* 0x00000064c5667220 */ /* 0x000fe20000410000 */
[----:B------:R-:W-:Y:S01]  /*17c0*/  FADD.FTZ R15, R96, R15 ;  /* 0x0000000f600f7221 */ /* 0x000fe20000010000 */
[----:B--2---:R-:W-:-:S04]  /*17d0*/  IMAD.WIDE.U32 R248, R213, 0x8, R98 ;  /* 0x00000008d5f87825 */ /* 0x004fc800078e0062 */
[-C--:B------:R-:W-:Y:S01]  /*17e0*/  FFMA.FTZ R3, R104, R96.reuse, R3 ;  /* 0x0000006068037223 */ /* 0x080fe20000010003 */
[----:B------:R-:W-:Y:S01]  /*17f0*/  FFMA.FTZ R101, R201, R96, R102 ;  /* 0x00000060c9657223 */ /* 0x000fe20000010066 */
[--C-:B------:R-:W-:Y:S01]  /*1800*/  IMAD.WIDE.U32 R96, R161, 0x8, R98.reuse ;  /* 0x00000008a1607825 */ /* 0x100fe200078e0062 */
[----:B------:R-:W5:Y:S03]  /*1810*/  LDG.E.64 R248, desc[UR6][R248.64] ;  /* 0x00000006f8f87981 */ /* 0x000f66000c1e1b00 */
[----:B------:R-:W-:Y:S02]  /*1820*/  IMAD.WIDE.U32 R98, R160, 0x8, R98 ;  /* 0x00000008a0627825 */ /* 0x000fe400078e0062 */
[----:B------:R-:W5:Y:S04]  /*1830*/  LDG.E.64 R96, desc[UR6][R96.64] ;  /* 0x0000000660607981 */ /* 0x000f68000c1e1b00 */
[----:B------:R-:W5:Y:S01]  /*1840*/  LDG.E.64 R98, desc[UR6][R98.64] ;  /* 0x0000000662627981 */ /* 0x000f62000c1e1b00 */
[----:B------:R-:W-:Y:S01]  /*1850*/  IMAD.U32 R233, R75, 0x10000, RZ ;  /* 0x000100004be97824 */ /* 0x000fe200078e00ff */
[----:B------:R-:W-:Y:S01]  /*1860*/  PRMT R72, R72, 0x7632, R72 ;  /* 0x0000763248487816 */ /* 0x000fe20000000048 */
[----:B------:R-:W-:Y:S01]  /*1870*/  FADD.FTZ R111, R228, R111 ;  /* 0x0000006fe46f7221 */ /* 0x000fe20000010000 */
[----:B------:R-:W-:Y:S01]  /*1880*/  FFMA.FTZ R112, R105, R228, R112 ;  /* 0x000000e469707223 */ /* 0x000fe20000010070 */
[----:B------:R-:W-:Y:S01]  /*1890*/  SHF.L.U32 R228, R79, 0x10, RZ ;  /* 0x000000104fe47819 */ /* 0x000fe200000006ff */
[----:B------:R-:W-:Y:S01]  /*18a0*/  FADD.FTZ R233, -R238, R233 ;  /* 0x000000e9eee97221 */ /* 0x000fe20000010100 */
[----:B------:R-:W-:Y:S01]  /*18b0*/  PRMT R74, R73, 0x7632, R74 ;  /* 0x00007632494a7816 */ /* 0x000fe2000000004a */
[----:B------:R-:W-:Y:S01]  /*18c0*/  FADD.FTZ R48, R100, R48 ;  /* 0x0000003064307221 */ /* 0x000fe20000010000 */
[----:B------:R-:W-:Y:S01]  /*18d0*/  SHF.L.U32 R73, R72, 0x10, RZ ;  /* 0x0000001048497819 */ /* 0x000fe200000006ff */
[----:B------:R-:W-:Y:S01]  /*18e0*/  FFMA.FTZ R27, R104, R100, R27 ;  /* 0x00000064681b7223 */ /* 0x000fe2000001001b */
[----:B------:R-:W-:Y:S01]  /*18f0*/  PRMT R77, R77, 0x7632, R77 ;  /* 0x000076324d4d7816 */ /* 0x000fe2000000004d */
[----:B------:R-:W-:-:S02]  /*1900*/  IMAD.U32 R100, R83, 0x10000, RZ ;  /* 0x0001000053647824 */ /* 0x000fc400078e00ff */
[----:B------:R-:W-:Y:S01]  /*1910*/  FMUL.FTZ R102, R214, R233 ;  /* 0x000000e9d6667220 */ /* 0x000fe20000410000 */
[----:B------:R-:W-:Y:S01]  /*1920*/  FMUL.FTZ R233, R196, R228 ;  /* 0x000000e4c4e97220 */ /* 0x000fe20000410000 */
[----:B------:R-:W-:Y:S01]  /*1930*/  PRMT R76, R76, 0x7632, R76 ;  /* 0x000076324c4c7816 */ /* 0x000fe2000000004c */
[----:B------:R-:W-:Y:S01]  /*1940*/  FADD.FTZ R235, -R238, R73 ;  /* 0x00000049eeeb7221 */ /* 0x000fe20000010100 */
[----:B------:R-:W-:Y:S01]  /*1950*/  PRMT R81, R81, 0x7632, R81 ;  /* 0x0000763251517816 */ /* 0x000fe20000000051 */
[----:B------:R-:W-:Y:S01]  /*1960*/  FADD.FTZ R17, R100, R17 ;  /* 0x0000001164117221 */ /* 0x000fe20000010000 */
[-C--:B------:R-:W-:Y:S01]  /*1970*/  FFMA.FTZ R5, R102, R100.reuse, R5 ;  /* 0x0000006466057223 */ /* 0x080fe20000010005 */
[----:B------:R-:W-:Y:S02]  /*1980*/  IMAD.U32 R73, R77, 0x10000, RZ ;  /* 0x000100004d497824 */ /* 0x000fe400078e00ff */
[----:B------:R-:W-:Y:S01]  /*1990*/  FFMA.FTZ R100, R200, R100, R233 ;  /* 0x00000064c8647223 */ /* 0x000fe200000100e9 */
[----:B------:R-:W-:Y:S01]  /*19a0*/  IMAD.U32 R233, R74, 0x10000, RZ ;  /* 0x000100004ae97824 */ /* 0x000fe200078e00ff */
[----:B------:R-:W-:Y:S01]  /*19b0*/  SHF.L.U32 R72, R76, 0x10, RZ ;  /* 0x000000104c487819 */ /* 0x000fe200000006ff */
[----:B------:R-:W-:Y:S01]  /*19c0*/  FMUL.FTZ R77, R172, R73 ;  /* 0x00000049ac4d7220 */ /* 0x000fe20000410000 */
[----:B------:R-:W-:-:S02]  /*19d0*/  SHF.L.U32 R81, R81, 0x10, RZ ;  /* 0x0000001051517819 */ /* 0x000fc400000006ff */
[----:B------:R-:W-:Y:S02]  /*19e0*/  PRMT R74, R74, 0x7632, R74 ;  /* 0x000076324a4a7816 */ /* 0x000fe4000000004a */
[----:B------:R-:W-:Y:S01]  /*19f0*/  PRMT R76, R75, 0x7632, R76 ;  /* 0x000076324b4c7816 */ /* 0x000fe2000000004c */
[----:B------:R-:W-:Y:S01]  /*1a00*/  FADD.FTZ R46, R228, R46 ;  /* 0x0000002ee42e7221 */ /* 0x000fe20000010000 */
[----:B------:R-:W-:Y:S01]  /*1a10*/  FFMA.FTZ R29, R102, R228, R29 ;  /* 0x000000e4661d7223 */ /* 0x000fe2000001001d */
[----:B------:R-:W-:Y:S01]  /*1a20*/  SHF.L.U32 R75, R74, 0x10, RZ ;  /* 0x000000104a4b7819 */ /* 0x000fe200000006ff */
[----:B------:R-:W-:Y:S01]  /*1a30*/  FFMA.FTZ R228, R176, R81, R77 ;  /* 0x00000051b0e47223 */ /* 0x000fe2000001004d */
[----:B------:R-:W-:Y:S01]  /*1a40*/  PRMT R79, R79, 0x7632, R79 ;  /* 0x000076324f4f7816 */ /* 0x000fe2000000004f */
[----:B------:R-:W-:Y:S01]  /*1a50*/  FADD.FTZ R233, -R238, R233 ;  /* 0x000000e9eee97221 */ /* 0x000fe20000010100 */
[----:B------:R-:W-:Y:S01]  /*1a60*/  IMAD.U32 R77, R76, 0x10000, RZ ;  /* 0x000100004c4d7824 */ /* 0x000fe200078e00ff */
[----:B------:R-:W-:Y:S01]  /*1a70*/  PRMT R83, R83, 0x7632, R83 ;  /* 0x0000763253537816 */ /* 0x000fe20000000053 */
[----:B------:R-:W-:-:S04]  /*1a80*/  @P0 IMAD.WIDE.U32 R236, R161, 0x10, R236 ;  /* 0x00000010a1ec0825 */ /* 0x000fc800078e00ec */
[----:B------:R-:W-:Y:S01]  /*1a90*/  FADD.FTZ R75, -R238, R75 ;  /* 0x0000004bee4b7221 */ /* 0x000fe20000010100 */
[----:B------:R-:W-:Y:S01]  /*1aa0*/  FMUL.FTZ R233, R214, R233 ;  /* 0x000000e9d6e97220 */ /* 0x000fe20000410000 */
[----:B------:R-:W-:Y:S01]  /*1ab0*/  FADD.FTZ R77, -R238, R77 ;  /* 0x0000004dee4d7221 */ /* 0x000fe20000010100 */
[----:B------:R-:W-:Y:S01]  /*1ac0*/  IMAD.U32 R79, R79, 0x10000, RZ ;  /* 0x000100004f4f7824 */ /* 0x000fe200078e00ff */
[----:B------:R1:W5:Y:S01]  /*1ad0*/  @P0 LDG.E.128 R64, desc[UR6][R236.64] ;  /* 0x00000006ec400981 */ /* 0x000362000c1e1d00 */
[----:B------:R-:W-:Y:S01]  /*1ae0*/  SHF.L.U32 R83, R83, 0x10, RZ ;  /* 0x0000001053537819 */ /* 0x000fe200000006ff */
[C---:B------:R-:W-:Y:S01]  /*1af0*/  FMUL.FTZ R239, R214.reuse, R75 ;  /* 0x0000004bd6ef7220 */ /* 0x040fe20000410000 */
[----:B------:R-:W-:Y:S01]  /*1b00*/  PRMT R74, R85, 0x7632, R74 ;  /* 0x00007632554a7816 */ /* 0x000fe2000000004a */
[----:B------:R-:W-:Y:S01]  /*1b10*/  FMUL.FTZ R235, R214, R235 ;  /* 0x000000ebd6eb7220 */ /* 0x000fe20000410000 */
[----:B------:R-:W-:Y:S01]  /*1b20*/  FMUL.FTZ R75, R170, R79 ;  /* 0x0000004faa4b7220 */ /* 0x000fe20000410000 */
[----:B------:R-:W-:Y:S01]  /*1b30*/  FADD.FTZ R51, R73, R51 ;  /* 0x0000003349337221 */ /* 0x000fe20000010000 */
[----:B------:R-:W-:Y:S01]  /*1b40*/  FFMA.FTZ R108, R233, R73, R108 ;  /* 0x00000049e96c7223 */ /* 0x000fe2000001006c */
[----:B------:R-:W-:Y:S01]  /*1b50*/  SHF.L.U32 R73, R84, 0x10, RZ ;  /* 0x0000001054497819 */ /* 0x000fe200000006ff */
[----:B-1----:R-:W-:Y:S01]  /*1b60*/  FMUL.FTZ R237, R214, R77 ;  /* 0x0000004dd6ed7220 */ /* 0x002fe20000410000 */
[----:B------:R-:W-:Y:S01]  /*1b70*/  FADD.FTZ R131, R230, R131 ;  /* 0x00000083e6837221 */ /* 0x000fe20000010000 */
[----:B------:R-:W-:Y:S01]  /*1b80*/  FFMA.FTZ R132, R219, R230, R132 ;  /* 0x000000e6db847223 */ /* 0x000fe20000010084 */
[-C--:B------:R-:W-:Y:S01]  /*1b90*/  FMUL.FTZ R230, R173, R72.reuse ;  /* 0x00000048ade67220 */ /* 0x080fe20000410000 */
[----:B------:R-:W-:Y:S01]  /*1ba0*/  FADD.FTZ R16, R83, R16 ;  /* 0x0000001053107221 */ /* 0x000fe20000010000 */
[-C--:B------:R-:W-:Y:S01]  /*1bb0*/  FFMA.FTZ R4, R237, R83.reuse, R4 ;  /* 0x00000053ed047223 */ /* 0x080fe20000010004 */
[----:B------:R-:W-:Y:S01]  /*1bc0*/  FFMA.FTZ R234, R174, R83, R75 ;  /* 0x00000053aeea7223 */ /* 0x000fe2000001004b */
[----:B------:R-:W-:Y:S01]  /*1bd0*/  FADD.FTZ R115, R72, R115 ;  /* 0x0000007348737221 */ /* 0x000fe20000010000 */
[----:B------:R-:W-:Y:S01]  /*1be0*/  FFMA.FTZ R116, R235, R72, R116 ;  /* 0x00000048eb747223 */ /* 0x000fe20000010074 */
[----:B------:R-:W-:Y:S01]  /*1bf0*/  PRMT R76, R87, 0x7632, R76 ;  /* 0x00007632574c7816 */ /* 0x000fe2000000004c */
[----:B------:R-:W-:Y:S01]  /*1c00*/  IMAD.U32 R77, R74, 0x10000, RZ ;  /* 0x000100004a4d7824 */ /* 0x000fe200078e00ff */
[----:B------:R-:W-:Y:S01]  /*1c10*/  PRMT R72, R84, 0x7632, R72 ;  /* 0x0000763254487816 */ /* 0x000fe20000000048 */
[----:B------:R-:W-:Y:S01]  /*1c20*/  IMAD.U32 R83, R85, 0x10000, RZ ;  /* 0x0001000055537824 */ /* 0x000fe200078e00ff */
[----:B------:R-:W-:Y:S01]  /*1c30*/  SHF.L.U32 R74, R88, 0x10, RZ ;  /* 0x00000010584a7819 */ /* 0x000fe200000006ff */
[----:B------:R-:W-:Y:S01]  /*1c40*/  FADD.FTZ R85, -R238, R73 ;  /* 0x00000049ee557221 */ /* 0x000fe20000010100 */
[----:B------:R-:W-:Y:S01]  /*1c50*/  SHF.L.U32 R247, R72, 0x10, RZ ;  /* 0x0000001048f77819 */ /* 0x000fe200000006ff */
[----:B------:R-:W-:-:S02]  /*1c60*/  IMAD.U32 R73, R76, 0x10000, RZ ;  /* 0x000100004c497824 */ /* 0x000fc400078e00ff */
[----:B------:R-:W-:Y:S01]  /*1c70*/  FADD.FTZ R109, R81, R109 ;  /* 0x0000006d516d7221 */ /* 0x000fe20000010000 */
[----:B------:R-:W-:Y:S02]  /*1c80*/  IMAD.U32 R72, R92, 0x10000, RZ ;  /* 0x000100005c487824 */ /* 0x000fe400078e00ff */
[----:B------:R-:W-:Y:S01]  /*1c90*/  FMUL.FTZ R246, R214, R85 ;  /* 0x00000055d6f67220 */ /* 0x000fe20000410000 */
[----:B------:R-:W-:Y:S01]  /*1ca0*/  FMUL.FTZ R76, R191, R74 ;  /* 0x0000004abf4c7220 */ /* 0x000fe20000410000 */
[----:B------:R-:W-:Y:S01]  /*1cb0*/  FFMA.FTZ R110, R233, R81, R110 ;  /* 0x00000051e96e7223 */ /* 0x000fe2000001006e */
[----:B------:R-:W-:Y:S01]  /*1cc0*/  SHF.L.U32 R81, R86, 0x10, RZ ;  /* 0x0000001056517819 */ /* 0x000fe200000006ff */
[----:B------:R-:W-:Y:S01]  /*1cd0*/  FADD.FTZ R83, -R238, R83 ;  /* 0x00000053ee537221 */ /* 0x000fe20000010100 */
[----:B------:R-:W-:Y:S01]  /*1ce0*/  FADD.FTZ R19, R72, R19 ;  /* 0x0000001348137221 */ /* 0x000fe20000010000 */
[-C--:B------:R-:W-:Y:S01]  /*1cf0*/  FFMA.FTZ R7, R246, R72.reuse, R7 ;  /* 0x00000048f6077223 */ /* 0x080fe20000010007 */
[----:B------:R-:W-:Y:S01]  /*1d00*/  FFMA.FTZ R245, R195, R72, R76 ;  /* 0x00000048c3f57223 */ /* 0x000fe2000001004c */
[----:B------:R-:W-:Y:S01]  /*1d10*/  FADD.FTZ R44, R74, R44 ;  /* 0x0000002c4a2c7221 */ /* 0x000fe20000010000 */
[----:B------:R-:W-:Y:S01]  /*1d20*/  FFMA.FTZ R31, R246, R74, R31 ;  /* 0x0000004af61f7223 */ /* 0x000fe2000001001f */
[----:B------:R-:W-:Y:S01]  /*1d30*/  SHF.L.U32 R72, R89, 0x10, RZ ;  /* 0x0000001059487819 */ /* 0x000fe200000006ff */
[----:B------:R-:W-:Y:S01]  /*1d40*/  FMUL.FTZ R244, R214, R83 ;  /* 0x00000053d6f47220 */ /* 0x000fe20000410000 */
[----:B------:R-:W-:Y:S01]  /*1d50*/  SHF.L.U32 R74, R90, 0x10, RZ ;  /* 0x000000105a4a7819 */ /* 0x000fe200000006ff */
[----:B------:R-:W-:Y:S01]  /*1d60*/  FADD.FTZ R81, -R238, R81 ;  /* 0x00000051ee517221 */ /* 0x000fe20000010100 */
[----:B0-----:R-:W-:Y:S01]  /*1d70*/  @P0 IMAD.WIDE.U32 R240, R213, 0x10, R240 ;  /* 0x00000010d5f00825 */ /* 0x001fe200078e00f0 */
[----:B------:R-:W-:-:S03]  /*1d80*/  PRMT R75, R86, 0x7632, R75 ;  /* 0x00007632564b7816 */ /* 0x000fc6000000004b */
[-C--:B------:R-:W-:Y:S01]  /*1d90*/  FMUL.FTZ R83, R190, R72.reuse ;  /* 0x00000048be537220 */ /* 0x080fe20000410000 */
[----:B------:R-:W-:Y:S01]  /*1da0*/  FADD.FTZ R42, R72, R42 ;  /* 0x0000002a482a7221 */ /* 0x000fe20000010000 */
[----:B------:R-:W-:Y:S01]  /*1db0*/  FFMA.FTZ R33, R244, R72, R33 ;  /* 0x00000048f4217223 */ /* 0x000fe20000010021 */
[----:B------:R-:W-:Y:S01]  /*1dc0*/  FADD.FTZ R47, R79, R47 ;  /* 0x0000002f4f2f7221 */ /* 0x000fe20000010000 */
[----:B------:R-:W-:Y:S01]  /*1dd0*/  FFMA.FTZ R28, R237, R79, R28 ;  /* 0x0000004fed1c7223 */ /* 0x000fe2000001001c */
[----:B------:R-:W-:Y:S02]  /*1de0*/  IMAD.U32 R72, R94, 0x10000, RZ ;  /* 0x000100005e487824 */ /* 0x000fe400078e00ff */
[----:B------:R-:W-:Y:S01]  /*1df0*/  FMUL.FTZ R242, R214, R81 ;  /* 0x00000051d6f27220 */ /* 0x000fe20000410000 */
[----:B------:R-:W-:Y:S01]  /*1e00*/  FMUL.FTZ R76, R189, R74 ;  /* 0x0000004abd4c7220 */ /* 0x000fe20000410000 */
[----:B------:R-:W-:Y:S01]  /*1e10*/  IMAD.U32 R79, R87, 0x10000, RZ ;  /* 0x00010000574f7824 */ /* 0x000fe200078e00ff */
[----:B------:R0:W5:Y:S01]  /*1e20*/  @P0 LDG.E.128 R60, desc[UR6][R240.64] ;  /* 0x00000006f03c0981 */ /* 0x000162000c1e1d00 */
[----:B------:R-:W-:Y:S01]  /*1e30*/  SHF.L.U32 R75, R75, 0x10, RZ ;  /* 0x000000104b4b7819 */ /* 0x000fe200000006ff */
[----:B------:R-:W-:Y:S01]  /*1e40*/  FADD.FTZ R23, R72, R23 ;  /* 0x0000001748177221 */ /* 0x000fe20000010000 */
[-C--:B------:R-:W-:Y:S01]  /*1e50*/  FFMA.FTZ R11, R242, R72.reuse, R11 ;  /* 0x00000048f20b7223 */ /* 0x080fe2000001000b */
[C---:B------:R-:W-:Y:S01]  /*1e60*/  FADD.FTZ R79, -R238.reuse, R79 ;  /* 0x0000004fee4f7221 */ /* 0x040fe20000010100 */
[C---:B------:R-:W-:Y:S01]  /*1e70*/  FADD.FTZ R247, -R238.reuse, R247 ;  /* 0x000000f7eef77221 */ /* 0x040fe20000010100 */
[C---:B------:R-:W-:Y:S01]  /*1e80*/  FADD.FTZ R77, -R238.reuse, R77 ;  /* 0x0000004dee4d7221 */ /* 0x040fe20000010100 */
[----:B0-----:R-:W-:Y:S01]  /*1e90*/  FFMA.FTZ R241, R193, R72, R76 ;  /* 0x00000048c1f17223 */ /* 0x001fe2000001004c */
[----:B------:R-:W-:Y:S01]  /*1ea0*/  SHF.L.U32 R72, R91, 0x10, RZ ;  /* 0x000000105b487819 */ /* 0x000fe200000006ff */
[C---:B------:R-:W-:Y:S01]  /*1eb0*/  FADD.FTZ R75, -R238.reuse, R75 ;  /* 0x0000004bee4b7221 */ /* 0x040fe20000010100 */
[----:B------:R-:W-:Y:S01]  /*1ec0*/  FADD.FTZ R73, -R238, R73 ;  /* 0x00000049ee497221 */ /* 0x000fe20000010100 */
[----:B------:R-:W-:-:S02]  /*1ed0*/  IMAD.U32 R238, R95, 0x10000, RZ ;  /* 0x000100005fee7824 */ /* 0x000fc400078e00ff */
[----:B------:R-:W-:Y:S01]  /*1ee0*/  FMUL.FTZ R240, R214, R79 ;  /* 0x0000004fd6f07220 */ /* 0x000fe20000410000 */
[----:B------:R-:W-:Y:S01]  /*1ef0*/  FMUL.FTZ R79, R188, R72 ;  /* 0x00000048bc4f7220 */ /* 0x000fe20000410000 */
[----:B------:R-:W-:Y:S02]  /*1f00*/  PRMT R88, R88, 0x7632, R88 ;  /* 0x0000763258587816 */ /* 0x000fe40000000058 */
[----:B------:R-:W-:Y:S01]  /*1f10*/  PRMT R89, R89, 0x7632, R89 ;  /* 0x0000763259597816 */ /* 0x000fe20000000059 */
[----:B------:R-:W-:Y:S01]  /*1f20*/  FADD.FTZ R25, R238, R25 ;  /* 0x00000019ee197221 */ /* 0x000fe20000010000 */
[----:B------:R-:W-:Y:S01]  /*1f30*/  FFMA.FTZ R13, R240, R238, R13 ;  /* 0x000000eef00d7223 */ /* 0x000fe2000001000d */
[----:B------:R-:W-:Y:S01]  /*1f40*/  FADD.FTZ R38, R72, R38 ;  /* 0x0000002648267221 */ /* 0x000fe20000010000 */
[----:B------:R-:W-:Y:S01]  /*1f50*/  FFMA.FTZ R37, R240, R72, R37 ;  /* 0x00000048f0257223 */ /* 0x000fe20000010025 */
[----:B------:R-:W-:Y:S02]  /*1f60*/  IMAD.U32 R243, R93, 0x10000, RZ ;  /* 0x000100005df37824 */ /* 0x000fe400078e00ff */
[----:B------:R-:W-:Y:S01]  /*1f70*/  FFMA.FTZ R238, R192, R238, R79 ;  /* 0x000000eec0ee7223 */ /* 0x000fe2000001004f */
[----:B------:R-:W-:-:S02]  /*1f80*/  PRMT R92, R92, 0x7632, R92 ;  /* 0x000076325c5c7816 */ /* 0x000fc4000000005c */
[----:B------:R-:W-:Y:S02]  /*1f90*/  SHF.L.U32 R72, R88, 0x10, RZ ;  /* 0x0000001058487819 */ /* 0x000fe400000006ff */
[----:B------:R-:W-:Y:S02]  /*1fa0*/  PRMT R93, R93, 0x7632, R93 ;  /* 0x000076325d5d7816 */ /* 0x000fe4000000005d */
[----:B------:R-:W-:Y:S01]  /*1fb0*/  SHF.L.U32 R79, R89, 0x10, RZ ;  /* 0x00000010594f7819 */ /* 0x000fe200000006ff */
[----:B------:R-:W-:Y:S02]  /*1fc0*/  IMAD.U32 R92, R92, 0x10000, RZ ;  /* 0x000100005c5c7824 */ /* 0x000fe400078e00ff */
[C---:B------:R-:W-:Y:S01]  /*1fd0*/  FMUL.FTZ R247, R214.reuse, R247 ;  /* 0x000000f7d6f77220 */ /* 0x040fe20000410000 */
[----:B------:R-:W-:Y:S01]  /*1fe0*/  FMUL.FTZ R88, R165, R72 ;  /* 0x00000048a5587220 */ /* 0x000fe20000410000 */
[----:B------:R-:W-:Y:S01]  /*1ff0*/  FMUL.FTZ R89, R214, R77 ;  /* 0x0000004dd6597220 */ /* 0x000fe20000410000 */
[----:B------:R-:W-:-:S02]  /*2000*/  IMAD.U32 R93, R93, 0x10000, RZ ;  /* 0x000100005d5d7824 */ /* 0x000fc400078e00ff */
[----:B------:R-:W-:Y:S01]  /*2010*/  FMUL.FTZ R77, R164, R79 ;  /* 0x0000004fa44d7220 */ /* 0x000fe20000410000 */
[----:B------:R-:W-:Y:S01]  /*2020*/  PRMT R90, R90, 0x7632, R90 ;  /* 0x000076325a5a7816 */ /* 0x000fe2000000005a */
[----:B------:R-:W-:Y:S01]  /*2030*/  FADD.FTZ R18, R92, R18 ;  /* 0x000000125c127221 */ /* 0x000fe20000010000 */
[----:B------:R-:W-:Y:S01]  /*2040*/  PRMT R91, R91, 0x7632, R91 ;  /* 0x000076325b5b7816 */ /* 0x000fe2000000005b */
[-C--:B------:R-:W-:Y:S01]  /*2050*/  FFMA.FTZ R6, R247, R92.reuse, R6 ;  /* 0x0000005cf7067223 */ /* 0x080fe20000010006 */
[----:B------:R-:W-:Y:S01]  /*2060*/  FFMA.FTZ R88, R169, R92, R88 ;  /* 0x0000005ca9587223 */ /* 0x000fe20000010058 */
[----:B------:R-:W-:Y:S01]  /*2070*/  FADD.FTZ R45, R72, R45 ;  /* 0x0000002d482d7221 */ /* 0x000fe20000010000 */
[----:B------:R-:W-:Y:S01]  /*2080*/  FFMA.FTZ R30, R247, R72, R30 ;  /* 0x00000048f71e7223 */ /* 0x000fe2000001001e */
[----:B------:R-:W-:Y:S01]  /*2090*/  FADD.FTZ R20, R93, R20 ;  /* 0x000000145d147221 */ /* 0x000fe20000010000 */
[-C--:B------:R-:W-:Y:S01]  /*20a0*/  FFMA.FTZ R8, R89, R93.reuse, R8 ;  /* 0x0000005d59087223 */ /* 0x080fe20000010008 */
[----:B------:R-:W-:Y:S01]  /*20b0*/  FFMA.FTZ R92, R168, R93, R77 ;  /* 0x0000005da85c7223 */ /* 0x000fe2000001004d */
[----:B------:R-:W-:Y:S01]  /*20c0*/  PRMT R94, R94, 0x7632, R94 ;  /* 0x000076325e5e7816 */ /* 0x000fe2000000005e */
[----:B------:R-:W-:Y:S01]  /*20d0*/  FMUL.FTZ R93, R214, R75 ;  /* 0x0000004bd65d7220 */ /* 0x000fe20000410000 */
[----:B------:R-:W-:-:S02]  /*20e0*/  SHF.L.U32 R72, R90, 0x10, RZ ;  /* 0x000000105a487819 */ /* 0x000fc400000006ff */
[----:B------:R-:W-:Y:S02]  /*20f0*/  PRMT R95, R95, 0x7632, R95 ;  /* 0x000076325f5f7816 */ /* 0x000fe4000000005f */
[----:B------:R-:W-:Y:S01]  /*2100*/  SHF.L.U32 R75, R91, 0x10, RZ ;  /* 0x000000105b4b7819 */ /* 0x000fe200000006ff */
[----:B------:R-:W-:Y:S02]  /*2110*/  IMAD.U32 R94, R94, 0x10000, RZ ;  /* 0x000100005e5e7824 */ /* 0x000fe400078e00ff */
[----:B------:R-:W-:Y:S01]  /*2120*/  FMUL.FTZ R90, R163, R72 ;  /* 0x00000048a35a7220 */ /* 0x000fe20000410000 */
        /* <DEDUP_REMOVED lines=8> */
[----:B------:R-:W-:Y:S01]  /*21b0*/  FFMA.FTZ R94, R166, R95, R73 ;  /* 0x0000005fa65e7223 */ /* 0x000fe20000010049 */
[----:B------:R-:W-:Y:S01]  /*21c0*/  FFMA.FTZ R72, R0, R231, RZ ;  /* 0x000000e700487223 */ /* 0x000fe200000100ff */
[----:B------:R-:W-:-:S03]  /*21d0*/  FADD.FTZ R73, RZ, R231 ;  /* 0x000000e7ff497221 */ /* 0x000fc60000010000 */
[----:B------:R-:W-:Y:S01]  /*21e0*/  FFMA.FTZ R72, R223, R220, R72 ;  /* 0x000000dcdf487223 */ /* 0x000fe20000010048 */
[----:B------:R-:W-:-:S03]  /*21f0*/  FADD.FTZ R73, R220, R73 ;  /* 0x00000049dc497221 */ /* 0x000fc60000010000 */
[----:B------:R-:W-:Y:S01]  /*2200*/  FFMA.FTZ R72, R229, R226, R72 ;  /* 0x000000e2e5487223 */ /* 0x000fe20000010048 */
[----:B------:R-:W-:-:S03]  /*2210*/  FADD.FTZ R73, R226, R73 ;  /* 0x00000049e2497221 */ /* 0x000fc60000010000 */
[----:B------:R-:W-:Y:S01]  /*2220*/  FFMA.FTZ R72, R221, R218, R72 ;  /* 0x000000dadd487223 */ /* 0x000fe20000010048 */
[----:B------:R-:W-:-:S03]  /*2230*/  FADD.FTZ R73, R218, R73 ;  /* 0x00000049da497221 */ /* 0x000fc60000010000 */
[----:B------:R-:W-:Y:S01]  /*2240*/  FFMA.FTZ R72, R227, R224, R72 ;  /* 0x000000e0e3487223 */ /* 0x000fe20000010048 */
[----:B------:R-:W-:-:S03]  /*2250*/  FADD.FTZ R73, R224, R73 ;  /* 0x00000049e0497221 */ /* 0x000fc60000010000 */
[----:B------:R-:W-:Y:S01]  /*2260*/  FFMA.FTZ R72, R219, R216, R72 ;  /* 0x000000d8db487223 */ /* 0x000fe20000010048 */
[----:B------:R-:W-:Y:S01]  /*2270*/  FADD.FTZ R73, R216, R73 ;  /* 0x00000049d8497221 */ /* 0x000fe20000010000 */
[----:B------:R-:W-:Y:S01]  /*2280*/  PRMT R80, R80, 0x7632, R80 ;  /* 0x0000763250507816 */ /* 0x000fe20000000050 */
[----:B------:R-:W-:Y:S01]  /*2290*/  FADD.FTZ R40, R74, R40 ;  /* 0x000000284a287221 */ /* 0x000fe20000010000 */
[----:B------:R-:W-:Y:S01]  /*22a0*/  FFMA.FTZ R35, R242, R74, R35 ;  /* 0x0000004af2237223 */ /* 0x000fe20000010023 */
[----:B------:R-:W-:Y:S01]  /*22b0*/  FFMA.FTZ R72, R225, R222, R72 ;  /* 0x000000dee1487223 */ /* 0x000fe20000010048 */
[----:B------:R-:W-:Y:S01]  /*22c0*/  FADD.FTZ R74, R222, R73 ;  /* 0x00000049de4a7221 */ /* 0x000fe20000010000 */
[----:B------:R-:W-:Y:S02]  /*22d0*/  IMAD.U32 R80, R80, 0x10000, RZ ;  /* 0x0001000050507824 */ /* 0x000fe400078e00ff */
[----:B------:R-:W-:Y:S01]  /*22e0*/  FFMA.FTZ R72, R217, R215, R72 ;  /* 0x000000d7d9487223 */ /* 0x000fe20000010048 */
[----:B------:R-:W-:Y:S01]  /*22f0*/  FADD.FTZ R73, R215, R74 ;  /* 0x0000004ad7497221 */ /* 0x000fe20000010000 */
[----:B------:R-:W-:-:S02]  /*2300*/  FFMA.FTZ R230, R177, R80, R230 ;  /* 0x00000050b1e67223 */ /* 0x000fc400000100e6 */
[----:B------:R-:W-:Y:S01]  /*2310*/  FFMA.FTZ R72, R107, R106, R72 ;  /* 0x0000006a6b487223 */ /* 0x000fe20000010048 */
[----:B------:R-:W-:Y:S01]  /*2320*/  FADD.FTZ R73, R106, R73 ;  /* 0x000000496a497221 */ /* 0x000fe20000010000 */
[----:B------:R-:W-:Y:S02]  /*2330*/  PRMT R78, R78, 0x7632, R78 ;  /* 0x000076324e4e7816 */ /* 0x000fe4000000004e */
[----:B------:R-:W-:Y:S01]  /*2340*/  FFMA.FTZ R72, R235, R230, R72 ;  /* 0x000000e6eb487223 */ /* 0x000fe20000010048 */
[----:B------:R-:W-:Y:S01]  /*2350*/  FADD.FTZ R74, R230, R73 ;  /* 0x00000049e64a7221 */ /* 0x000fe20000010000 */
[----:B------:R-:W-:Y:S01]  /*2360*/  PRMT R82, R82, 0x7632, R82 ;  /* 0x0000763252527816 */ /* 0x000fe20000000052 */
[----:B------:R-:W-:Y:S01]  /*2370*/  FADD.FTZ R39, R75, R39 ;  /* 0x000000274b277221 */ /* 0x000fe20000010000 */
[----:B------:R-:W-:Y:S01]  /*2380*/  SHF.L.U32 R78, R78, 0x10, RZ ;  /* 0x000000104e4e7819 */ /* 0x000fe200000006ff */
[----:B------:R-:W-:Y:S01]  /*2390*/  FFMA.FTZ R36, R91, R75, R36 ;  /* 0x0000004b5b247223 */ /* 0x000fe20000010024 */
[----:B------:R-:W-:Y:S01]  /*23a0*/  FFMA.FTZ R72, R105, R103, R72 ;  /* 0x0000006769487223 */ /* 0x000fe20000010048 */
[----:B------:R-:W-:Y:S01]  /*23b0*/  FADD.FTZ R75, R103, R74 ;  /* 0x0000004a674b7221 */ /* 0x000fe20000010000 */
[----:B------:R-:W-:-:S02]  /*23c0*/  IMAD.U32 R82, R82, 0x10000, RZ ;  /* 0x0001000052527824 */ /* 0x000fc400078e00ff */
[----:B------:R-:W-:Y:S01]  /*23d0*/  FMUL.FTZ R236, R171, R78 ;  /* 0x0000004eabec7220 */ /* 0x000fe20000410000 */
[----:B------:R-:W-:Y:S01]  /*23e0*/  FFMA.FTZ R73, R233, R228, R72 ;  /* 0x000000e4e9497223 */ /* 0x000fe20000010048 */
[----:B------:R-:W-:Y:S02]  /*23f0*/  FADD.FTZ R74, R228, R75 ;  /* 0x0000004be44a7221 */ /* 0x000fe40000010000 */
[----:B------:R-:W-:Y:S01]  /*2400*/  FFMA.FTZ R236, R175, R82, R236 ;  /* 0x00000052afec7223 */ /* 0x000fe200000100ec */
        /* <DEDUP_REMOVED lines=10> */
[----:B------:R-:W-:Y:S01]  /*24b0*/  FADD.FTZ R21, R243, R21 ;  /* 0x00000015f3157221 */ /* 0x000fe20000010000 */
[-C--:B------:R-:W-:Y:S01]  /*24c0*/  FFMA.FTZ R9, R244, R243.reuse, R9 ;  /* 0x000000f3f4097223 */ /* 0x080fe20000010009 */
        /* <DEDUP_REMOVED lines=11> */
[----:B------:R-:W-:Y:S01]  /*2580*/  UMOV UR4, 0xffffffff ;  /* 0xffffffff00047882 */ /* 0x000fe20000000000 */
[----:B------:R-:W-:Y:S01]  /*2590*/  IADD3 R212, R212, UR10, RZ ;  /* 0x0000000ad4d47c10 */ /* 0x000fe2000fffe0ff */
[----:B------:R-:W-:Y:S01]  /*25a0*/  FFMA.FTZ R72, R240, R238, R75 ;  /* 0x000000eef0487223 */ /* 0x000fe2000001004b */
[----:B------:R-:W-:Y:S01]  /*25b0*/  FADD.FTZ R73, R73, R238 ;  /* 0x000000ee49497221 */ /* 0x000fe20000010000 */
        /* <DEDUP_REMOVED lines=8> */
[----:B------:R-:W-:Y:S01]  /*2640*/  FADD.FTZ R24, R95, R24 ;  /* 0x000000185f187221 */ /* 0x000fe20000010000 */
[C---:B------:R-:W-:Y:S01]  /*2650*/  FFMA.FTZ R12, R91.reuse, R95, R12 ;  /* 0x0000005f5b0c7223 */ /* 0x040fe2000001000c */
[----:B------:R-:W-:Y:S01]  /*2660*/  LOP3.LUT P5, RZ, R50, 0x1f, RZ, 0xc0, !PT ;  /* 0x0000001f32ff7812 */ /* 0x000fe200078ac0ff */
[----:B------:R-:W-:Y:S01]  /*2670*/  FFMA.FTZ R72, R91, R94, R72 ;  /* 0x0000005e5b487223 */ /* 0x000fe20000010048 */
[----:B------:R-:W-:Y:S01]  /*2680*/  ISETP.GE.AND P3, PT, R212, UR11, PT ;  /* 0x0000000bd4007c0c */ /* 0x000fe2000bf66270 */
[----:B------:R-:W-:Y:S01]  /*2690*/  FADD.FTZ R76, R73, R94 ;  /* 0x0000005e494c7221 */ /* 0x000fe20000010000 */
        /* <DEDUP_REMOVED lines=19> */
.L_x_142:
[----:B------:R-:W-:Y:S01]  /*27d0*/  LOP3.LUT P4, RZ, R232, 0xff, RZ, 0xc0, !PT ;  /* 0x000000ffe8ff7812 */ /* 0x000fe2000788c0ff */
[----:B01----:R-:W-:Y:S01]  /*27e0*/  FADD.FTZ R72, R72, R79 ;  /* 0x0000004f48487221 */ /* 0x003fe20000010000 */
[----:B--2---:R-:W-:Y:S01]  /*27f0*/  FADD.FTZ R73, R73, R78 ;  /* 0x0000004e49497221 */ /* 0x004fe20000010000 */
[----:B------:R-:W-:Y:S10]  /*2800*/  @P5 BRA `(.L_x_130) ;  /* 0x0000000000245947 */ /* 0x000ff40003800000 */
[----:B------:R-:W0:Y:S01]  /*2810*/  S2UR UR5, SR_CgaCtaId ;  /* 0x00000000000579c3 */ /* 0x000e220000008800 */
[----:B------:R-:W-:Y:S01]  /*2820*/  SHF.R.U32.HI R74, RZ, 0x5, R50 ;  /* 0x00000005ff4a7819 */ /* 0x000fe20000011632 */
[----:B------:R-:W-:-:S03]  /*2830*/  UMOV UR4, 0x400 ;  /* 0x0000040000047882 */ /* 0x000fc60000000000 */
[----:B------:R-:W-:-:S05]  /*2840*/  LOP3.LUT R75, R74, 0x7fffff8, RZ, 0xc0, !PT ;  /* 0x07fffff84a4b7812 */ /* 0x000fca00078ec0ff */
[----:B------:R-:W-:-:S05]  /*2850*/  @!P4 VIADD R75, R75, 0x8 ;  /* 0x000000084b4bc836 */ /* 0x000fca0000000000 */
[----:B------:R-:W-:Y:S01]  /*2860*/  LOP3.LUT R74, R75, 0x7, R74, 0xf8, !PT ;  /* 0x000000074b4a7812 */ /* 0x000fe200078ef84a */
[----:B0-----:R-:W-:-:S06]  /*2870*/  ULEA UR4, UR5, UR4, 0x18 ;  /* 0x0000000405047291 */ /* 0x001fcc000f8ec03f */
[----:B------:R-:W-:-:S05]  /*2880*/  LEA R74, R74, UR4, 0x3 ;  /* 0x000000044a4a7c11 */ /* 0x000fca000f8e18ff */
[----:B------:R0:W-:Y:S02]  /*2890*/  STS.64 [R74+0x6000], R72 ;  /* 0x006000484a007388 */ /* 0x0001e40000000a00 */
.L_x_130:
[----:B------:R-:W-:Y:S05]  /*28a0*/  WARPSYNC.ALL ;  /* 0x0000000000007948 */ /* 0x000fea0003800000 */
[----:B------:R-:W1:Y:S08]  /*28b0*/  S2UR UR5, SR_CgaCtaId ;  /* 0x00000000000579c3 */ /* 0x000e700000008800 */
[----:B------:R-:W-:Y:S01]  /*28c0*/  BAR.SYNC.DEFER_BLOCKING 0x0 ;  /* 0x0000000000007b1d */ /* 0x000fe20000010000 */
[----:B0-----:R-:W-:-:S04]  /*28d0*/  SHF.R.U32.HI R72, RZ, 0x5, R50 ;  /* 0x00000005ff487819 */ /* 0x001fc80000011632 */
[----:B------:R-:W-:Y:S01]  /*28e0*/  LOP3.LUT R72, R72, 0x7fffff8, RZ, 0xc0, !PT ;  /* 0x07fffff848487812 */ /* 0x000fe200078ec0ff */
[----:B------:R-:W-:-:S03]  /*28f0*/  UMOV UR4, 0x400 ;  /* 0x0000040000047882 */ /* 0x000fc60000000000 */
[----:B------:R-:W-:Y:S01]  /*2900*/  @!P4 IADD3 R72, R72, 0x8, RZ ;  /* 0x000000084848c810 */ /* 0x000fe20007ffe0ff */
[----:B-1----:R-:W-:-:S06]  /*2910*/  ULEA UR4, UR5, UR4, 0x18 ;  /* 0x0000000405047291 */ /* 0x002fcc000f8ec03f */
[----:B------:R-:W-:-:S05]  /*2920*/  LEA R95, R72, UR4, 0x3 ;  /* 0x00000004485f7c11 */ /* 0x000fca000f8e18ff */
[----:B------:R-:W0:Y:S04]  /*2930*/  LDS.128 R72, [R95+0x6000] ;  /* 0x006000005f487984 */ /* 0x000e280000000c00 */
[----:B------:R-:W1:Y:S04]  /*2940*/  LDS.128 R76, [R95+0x6010] ;  /* 0x006010005f4c7984 */ /* 0x000e680000000c00 */
[----:B------:R-:W2:Y:S04]  /*2950*/  LDS.128 R80, [R95+0x6020] ;  /* 0x006020005f507984 */ /* 0x000ea80000000c00 */
[----:B------:R3:W4:Y:S02]  /*2960*/  LDS.128 R84, [R95+0x6030] ;  /* 0x006030005f547984 */ /* 0x0007240000000c00 */
[----:B---3-5:R-:W-:Y:S01]  /*2970*/  @P0 PRMT R95, R62, 0x7632, R95 ;  /* 0x000076323e5f0816 */ /* 0x028fe2000000005f */
[----:B0-----:R-:W-:Y:S01]  /*2980*/  FADD.FTZ R251, RZ, R72 ;  /* 0x00000048fffb7221 */ /* 0x001fe20000010000 */
[----:B------:R-:W-:-:S03]  /*2990*/  FADD.FTZ R72, RZ, R73 ;  /* 0x00000049ff487221 */ /* 0x000fc60000010000 */
[----:B------:R-:W-:Y:S01]  /*29a0*/  FADD.FTZ R251, R74, R251 ;  /* 0x000000fb4afb7221 */ /* 0x000fe20000010000 */
[----:B------:R-:W-:Y:S01]  /*29b0*/  FADD.FTZ R72, R75, R72 ;  /* 0x000000484b487221 */ /* 0x000fe20000010000 */
[----:B------:R-:W-:Y:S02]  /*29c0*/  IMAD.MOV.U32 R74, RZ, RZ, R248 ;  /* 0x000000ffff4a7224 */ /* 0x000fe400078e00f8 */
[--C-:B-1----:R-:W-:Y:S01]  /*29d0*/  FADD.FTZ R251, R251, R76.reuse ;  /* 0x0000004cfbfb7221 */ /* 0x102fe20000010000 */
[----:B------:R-:W-:Y:S01]  /*29e0*/  FADD.FTZ R72, R72, R77 ;  /* 0x0000004d48487221 */ /* 0x000fe20000010000 */
[----:B------:R-:W-:Y:S02]  /*29f0*/  @P0 PRMT R76, R61, 0x7632, R76 ;  /* 0x000076323d4c0816 */ /* 0x000fe4000000004c */
[----:B------:R-:W-:Y:S01]  /*2a00*/  FADD.FTZ R251, R78, R251 ;  /* 0x000000fb4efb7221 */ /* 0x000fe20000010000 */
[----:B------:R-:W-:Y:S01]  /*2a10*/  FADD.FTZ R72, R79, R72 ;  /* 0x000000484f487221 */ /* 0x000fe20000010000 */
[----:B------:R-:W-:-:S02]  /*2a20*/  LOP3.LUT P6, RZ, R74, 0xff, RZ, 0xc0, !PT ;  /* 0x000000ff4aff7812 */ /* 0x000fc400078cc0ff */
[----:B--2---:R-:W-:Y:S01]  /*2a30*/  FADD.FTZ R251, R251, R80 ;  /* 0x00000050fbfb7221 */ /* 0x004fe20000010000 */
[----:B------:R-:W-:Y:S01]  /*2a40*/  FADD.FTZ R72, R72, R81 ;  /* 0x0000005148487221 */ /* 0x000fe20000010000 */
[----:B------:R-:W-:Y:S02]  /*2a50*/  @P1 MOV R74, R138 ;  /* 0x0000008a004a1202 */ /* 0x000fe40000000f00 */
[----:B------:R-:W-:Y:S01]  /*2a60*/  FADD.FTZ R251, R82, R251 ;  /* 0x000000fb52fb7221 */ /* 0x000fe20000010000 */
[----:B------:R-:W-:Y:S01]  /*2a70*/  FADD.FTZ R72, R83, R72 ;  /* 0x0000004853487221 */ /* 0x000fe20000010000 */
[----:B------:R-:W-:Y:S02]  /*2a80*/  @P1 LOP3.LUT P5, RZ, R74, 0xff, RZ, 0xc0, !PT ;  /* 0x000000ff4aff1812 */ /* 0x000fe400078ac0ff */
[----:B----4-:R-:W-:Y:S01]  /*2a90*/  FADD.FTZ R251, R251, R84 ;  /* 0x00000054fbfb7221 */ /* 0x010fe20000010000 */
[----:B------:R-:W-:Y:S01]  /*2aa0*/  FADD.FTZ R72, R72, R85 ;  /* 0x0000005548487221 */ /* 0x000fe20000010000 */
[----:B------:R-:W-:-:S02]  /*2ab0*/  @P0 PRMT R74, R60, 0x7632, R74 ;  /* 0x000076323c4a0816 */ /* 0x000fc4000000004a */
[----:B------:R-:W-:Y:S01]  /*2ac0*/  FADD.FTZ R86, R86, R251 ;  /* 0x000000fb56567221 */ /* 0x000fe20000010000 */
[----:B------:R-:W-:Y:S01]  /*2ad0*/  FADD.FTZ R73, R87, R72 ;  /* 0x0000004857497221 */ /* 0x000fe20000010000 */
[----:B------:R-:W-:Y:S02]  /*2ae0*/  @P0 SHF.L.U32 R77, R74, 0x10, RZ ;  /* 0x000000104a4d0819 */ /* 0x000fe400000006ff */
[----:B------:R-:W-:Y:S01]  /*2af0*/  FMUL.FTZ R72, R86, UR14 ;  /* 0x0000000e56487c20 */ /* 0x000fe20008410000 */
[----:B------:R-:W-:Y:S01]  /*2b00*/  FMUL.FTZ R73, R73, UR14 ;  /* 0x0000000e49497c20 */ /* 0x000fe20008410000 */
[----:B------:R-:W-:-:S03]  /*2b10*/  @P0 SHF.L.U32 R79, R62, 0x10, RZ ;  /* 0x000000103e4f0819 */ /* 0x000fc600000006ff */
[----:B------:R-:W-:Y:S02]  /*2b20*/  FSEL R72, R72, RZ, !P2 ;  /* 0x000000ff48487208 */ /* 0x000fe40005000000 */
[----:B------:R-:W-:-:S03]  /*2b30*/  LOP3.LUT P2, RZ, R248, 0xff00, RZ, 0xc0, !PT ;  /* 0x0000ff00f8ff7812 */ /* 0x000fc6000784c0ff */
[-CC-:B------:R-:W-:Y:S01]  /*2b40*/  FFMA.FTZ R0, R0, R73.reuse, R72.reuse ;  /* 0x0000004900007223 */ /* 0x180fe20000010048 */
[-CC-:B------:R-:W-:Y:S01]  /*2b50*/  FFMA.FTZ R223, R223, R73.reuse, R72.reuse ;  /* 0x00000049dfdf7223 */ /* 0x180fe20000010048 */
[-CC-:B------:R-:W-:Y:S01]  /*2b60*/  FFMA.FTZ R229, R229, R73.reuse, R72.reuse ;  /* 0x00000049e5e57223 */ /* 0x180fe20000010048 */
[----:B------:R-:W-:Y:S01]  /*2b70*/  FFMA.FTZ R221, R221, R73, R72 ;  /* 0x00000049dddd7223 */ /* 0x000fe20000010048 */
[----:B------:R-:W-:Y:S01]  /*2b80*/  FADD.FTZ R75, R231, -R0 ;  /* 0x80000000e74b7221 */ /* 0x000fe20000010000 */
[----:B------:R-:W-:Y:S01]  /*2b90*/  FADD.FTZ R223, R220, -R223 ;  /* 0x800000dfdcdf7221 */ /* 0x000fe20000010000 */
[----:B------:R-:W-:Y:S02]  /*2ba0*/  @P0 IMAD.U32 R0, R60, 0x10000, RZ ;  /* 0x000100003c000824 */ /* 0x000fe400078e00ff */
[----:B------:R-:W-:Y:S01]  /*2bb0*/  FADD.FTZ R229, R226, -R229 ;  /* 0x800000e5e2e57221 */ /* 0x000fe20000010000 */
[C---:B------:R-:W-:Y:S01]  /*2bc0*/  FMUL.FTZ R75, R214.reuse, R75 ;  /* 0x0000004bd64b7220 */ /* 0x040fe20000410000 */
[----:B------:R-:W-:Y:S01]  /*2bd0*/  FMUL.FTZ R74, R214, R223 ;  /* 0x000000dfd64a7220 */ /* 0x000fe20000410000 */
[-CC-:B------:R-:W-:Y:S01]  /*2be0*/  FFMA.FTZ R225, R225, R73.reuse, R72.reuse ;  /* 0x00000049e1e17223 */ /* 0x180fe20000010048 */
[-C--:B------:R-:W-:Y:S01]  /*2bf0*/  FFMA.FTZ R227, R227, R73.reuse, R72 ;  /* 0x00000049e3e37223 */ /* 0x080fe20000010048 */
[----:B------:R-:W-:Y:S01]  /*2c00*/  @P0 FADD.FTZ R75, R75, R0 ;  /* 0x000000004b4b0221 */ /* 0x000fe20000010000 */
[----:B------:R-:W-:Y:S01]  /*2c10*/  FFMA.FTZ R223, R107, R73, R72 ;  /* 0x000000496bdf7223 */ /* 0x000fe20000010048 */
[----:B------:R-:W-:Y:S01]  /*2c20*/  FADD.FTZ R221, R218, -R221 ;  /* 0x800000dddadd7221 */ /* 0x000fe20000010000 */
[----:B------:R-:W-:Y:S01]  /*2c30*/  @P0 FADD.FTZ R74, R74, R77 ;  /* 0x0000004d4a4a0221 */ /* 0x000fe20000010000 */
[----:B------:R-:W-:-:S02]  /*2c40*/  @P0 IMAD.U32 R0, R61, 0x10000, RZ ;  /* 0x000100003d000824 */ /* 0x000fc400078e00ff */
[----:B------:R-:W-:Y:S01]  /*2c50*/  FMUL.FTZ R81, R214, R229 ;  /* 0x000000e5d6517220 */ /* 0x000fe20000410000 */
[----:B------:R-:W-:Y:S01]  /*2c60*/  FADD.FTZ R225, R222, -R225 ;  /* 0x800000e1dee17221 */ /* 0x000fe20000010000 */
[----:B------:R-:W-:Y:S01]  /*2c70*/  FFMA.FTZ R219, R219, R73, R72 ;  /* 0x00000049dbdb7223 */ /* 0x000fe20000010048 */
[----:B------:R-:W-:Y:S01]  /*2c80*/  FADD.FTZ R227, R224, -R227 ;  /* 0x800000e3e0e37221 */ /* 0x000fe20000010000 */
[----:B------:R-:W-:Y:S01]  /*2c90*/  FMUL.FTZ R85, R75, UR15 ;  /* 0x0000000f4b557c20 */ /* 0x000fe20008410000 */
[----:B------:R-:W-:Y:S01]  /*2ca0*/  FADD.FTZ R223, R106, -R223 ;  /* 0x800000df6adf7221 */ /* 0x000fe20000010000 */
[----:B------:R-:W-:Y:S01]  /*2cb0*/  @P0 SHF.L.U32 R106, R95, 0x10, RZ ;  /* 0x000000105f6a0819 */ /* 0x000fe200000006ff */
[----:B------:R-:W-:Y:S02]  /*2cc0*/  @P0 IMAD.U32 R77, R76, 0x10000, RZ ;  /* 0x000100004c4d0824 */ /* 0x000fe400078e00ff */
[----:B------:R-:W-:Y:S01]  /*2cd0*/  FMUL.FTZ R80, R214, R221 ;  /* 0x000000ddd6507220 */ /* 0x000fe20000410000 */
[----:B------:R-:W-:Y:S01]  /*2ce0*/  @P0 FADD.FTZ R81, R81, R0 ;  /* 0x0000000051510221 */ /* 0x000fe20000010000 */
[----:B------:R-:W-:Y:S01]  /*2cf0*/  FMUL.FTZ R84, R74, UR15 ;  /* 0x0000000f4a547c20 */ /* 0x000fe20008410000 */
[----:B------:R-:W-:-:S02]  /*2d00*/  @P0 IMAD.U32 R95, R63, 0x10000, RZ ;  /* 0x000100003f5f0824 */ /* 0x000fc400078e00ff */
[----:B------:R-:W-:Y:S01]  /*2d10*/  FMUL.FTZ R218, R214, R225 ;  /* 0x000000e1d6da7220 */ /* 0x000fe20000410000 */
[----:B------:R-:W-:Y:S01]  /*2d20*/  FADD.FTZ R219, R216, -R219 ;  /* 0x800000dbd8db7221 */ /* 0x000fe20000010000 */
[----:B------:R-:W-:Y:S01]  /*2d30*/  FMUL.FTZ R82, R214, R227 ;  /* 0x000000e3d6527220 */ /* 0x000fe20000410000 */
[-C--:B------:R-:W-:Y:S01]  /*2d40*/  FFMA.FTZ R216, R217, R73.reuse, R72 ;  /* 0x00000049d9d87223 */ /* 0x080fe20000010048 */
[C---:B------:R-:W-:Y:S01]  /*2d50*/  FSEL R0, R85.reuse, RZ, P6 ;  /* 0x000000ff55007208 */ /* 0x040fe20003000000 */
[----:B------:R-:W-:Y:S01]  /*2d60*/  @P0 FADD.FTZ R80, R80, R77 ;  /* 0x0000004d50500221 */ /* 0x000fe20000010000 */
[----:B------:R-:W-:Y:S01]  /*2d70*/  @P1 FSEL R85, R85, RZ, P5 ;  /* 0x000000ff55551208 */ /* 0x000fe20002800000 */
[----:B------:R-:W-:Y:S01]  /*2d80*/  FMUL.FTZ R86, R81, UR15 ;  /* 0x0000000f51567c20 */ /* 0x000fe20008410000 */
[----:B------:R-:W-:Y:S01]  /*2d90*/  @P0 FADD.FTZ R218, R218, R95 ;  /* 0x0000005fdada0221 */ /* 0x000fe20000010000 */
[----:B------:R-:W-:Y:S01]  /*2da0*/  LOP3.LUT P5, RZ, R248, 0xff0000, RZ, 0xc0, !PT ;  /* 0x00ff0000f8ff7812 */ /* 0x000fe200078ac0ff */
[----:B------:R-:W-:Y:S01]  /*2db0*/  @P0 FADD.FTZ R82, R82, R79 ;  /* 0x0000004f52520221 */ /* 0x000fe20000010000 */
[----:B------:R-:W-:Y:S01]  /*2dc0*/  FSEL R77, R84, RZ, P2 ;  /* 0x000000ff544d7208 */ /* 0x000fe20001000000 */
[----:B------:R-:W-:Y:S01]  /*2dd0*/  FADD.FTZ R215, R215, -R216 ;  /* 0x800000d8d7d77221 */ /* 0x000fe20000010000 */
[----:B------:R-:W-:Y:S01]  /*2de0*/  @P0 PRMT R95, R63, 0x7632, R95 ;  /* 0x000076323f5f0816 */ /* 0x000fe2000000005f */
[----:B------:R-:W-:Y:S01]  /*2df0*/  FMUL.FTZ R87, R82, UR15 ;  /* 0x0000000f52577c20 */ /* 0x000fe20008410000 */
[----:B------:R-:W-:Y:S01]  /*2e00*/  @P1 LOP3.LUT P2, RZ, R138, 0xff0000, RZ, 0xc0, !PT ;  /* 0x00ff00008aff1812 */ /* 0x000fe2000784c0ff */
[--C-:B------:R-:W-:Y:S01]  /*2e10*/  FFMA.FTZ R235, R235, R73, R72.reuse ;  /* 0x00000049ebeb7223 */ /* 0x100fe20000010048 */
[C---:B------:R-:W-:Y:S01]  /*2e20*/  FSEL R76, R86.reuse, RZ, P5 ;  /* 0x000000ff564c7208 */ /* 0x040fe20002800000 */
[----:B------:R-:W-:Y:S01]  /*2e30*/  @P0 IMAD.U32 R95, R95, 0x10000, RZ ;  /* 0x000100005f5f0824 */ /* 0x000fe200078e00ff */
[----:B------:R-:W-:Y:S01]  /*2e40*/  @P1 FSEL R86, R86, RZ, P2 ;  /* 0x000000ff56561208 */ /* 0x000fe20001000000 */
[----:B------:R-:W-:Y:S01]  /*2e50*/  FMUL.FTZ R222, R214, R215 ;  /* 0x000000d7d6de7220 */ /* 0x000fe20000410000 */
[----:B------:R-:W-:Y:S01]  /*2e60*/  LOP3.LUT P2, RZ, R249, 0xff, RZ, 0xc0, !PT ;  /* 0x000000fff9ff7812 */ /* 0x000fe2000784c0ff */
[----:B------:R-:W-:Y:S01]  /*2e70*/  FADD.FTZ R235, R230, -R235 ;  /* 0x800000ebe6eb7221 */ /* 0x000fe20000010000 */
[----:B------:R-:W-:Y:S01]  /*2e80*/  @P1 LOP3.LUT P6, RZ, R138, 0xff00, RZ, 0xc0, !PT ;  /* 0x0000ff008aff1812 */ /* 0x000fe200078cc0ff */
[----:B------:R-:W-:Y:S01]  /*2e90*/  FFMA.FTZ R104, R104, R73, R72 ;  /* 0x0000004968687223 */ /* 0x000fe20000010048 */
[--C-:B------:R-:W-:Y:S01]  /*2ea0*/  @P0 FADD.FTZ R222, R222, R95.reuse ;  /* 0x0000005fdede0221 */ /* 0x100fe20000010000 */
[----:B------:R-:W-:Y:S01]  /*2eb0*/  FSEL R78, R87, RZ, P2 ;  /* 0x000000ff574e7208 */ /* 0x000fe20001000000 */
[----:B------:R-:W-:Y:S01]  /*2ec0*/  FMUL.FTZ R107, R214, R219 ;  /* 0x000000dbd66b7220 */ /* 0x000fe20000410000 */
[----:B------:R-:W-:Y:S01]  /*2ed0*/  FMUL.FTZ R230, R218, UR15 ;  /* 0x0000000fdae67c20 */ /* 0x000fe20008410000 */
[----:B------:R-:W-:Y:S01]  /*2ee0*/  @P0 PRMT R95, R65, 0x7632, R95 ;  /* 0x00007632415f0816 */ /* 0x000fe2000000005f */
[----:B------:R-:W-:Y:S01]  /*2ef0*/  FMUL.FTZ R83, R80, UR15 ;  /* 0x0000000f50537c20 */ /* 0x000fe20008410000 */
[----:B------:R-:W-:Y:S01]  /*2f00*/  LOP3.LUT P2, RZ, R249, 0xff0000, RZ, 0xc0, !PT ;  /* 0x00ff0000f9ff7812 */ /* 0x000fe2000784c0ff */
[----:B------:R-:W-:Y:S01]  /*2f10*/  FADD.FTZ R225, R101, -R104 ;  /* 0x8000006865e17221 */ /* 0x000fe20000010000 */
[----:B------:R-:W-:Y:S01]  /*2f20*/  @P1 FSEL R84, R84, RZ, P6 ;  /* 0x000000ff54541208 */ /* 0x000fe20003000000 */
[----:B------:R-:W-:Y:S01]  /*2f30*/  @P0 FADD.FTZ R107, R107, R106 ;  /* 0x0000006a6b6b0221 */ /* 0x000fe20000010000 */
[----:B------:R-:W-:Y:S01]  /*2f40*/  LOP3.LUT P6, RZ, R248, 0xff000000, RZ, 0xc0, !PT ;  /* 0xff000000f8ff7812 */ /* 0x000fe200078cc0ff */
[-C--:B------:R-:W-:Y:S01]  /*2f50*/  FFMA.FTZ R216, R105, R73.reuse, R72 ;  /* 0x0000004969d87223 */ /* 0x080fe20000010048 */
[----:B------:R-:W-:Y:S01]  /*2f60*/  @P1 LOP3.LUT P5, RZ, R138, 0xff000000, RZ, 0xc0, !PT ;  /* 0xff0000008aff1812 */ /* 0x000fe200078ac0ff */
[----:B------:R-:W-:Y:S01]  /*2f70*/  @P0 IMAD.U32 R106, R95, 0x10000, RZ ;  /* 0x000100005f6a0824 */ /* 0x000fe200078e00ff */
[----:B------:R-:W-:Y:S01]  /*2f80*/  @P0 PRMT R104, R64, 0x7632, R104 ;  /* 0x0000763240680816 */ /* 0x000fe20000000068 */
[----:B------:R-:W-:Y:S01]  /*2f90*/  @P1 IMAD.MOV.U32 R95, RZ, RZ, R140 ;  /* 0x000000ffff5f1224 */ /* 0x000fe200078e008c */
[----:B------:R-:W-:Y:S01]  /*2fa0*/  FSEL R220, R230, RZ, P2 ;  /* 0x000000ffe6dc7208 */ /* 0x000fe20001000000 */
[----:B------:R-:W-:Y:S01]  /*2fb0*/  FMUL.FTZ R224, R107, UR15 ;  /* 0x0000000f6be07c20 */ /* 0x000fe20008410000 */
[----:B------:R-:W-:Y:S01]  /*2fc0*/  @P1 LOP3.LUT P2, RZ, R139, 0xff0000, RZ, 0xc0, !PT ;  /* 0x00ff00008bff1812 */ /* 0x000fe2000784c0ff */
[----:B------:R-:W-:Y:S01]  /*2fd0*/  FADD.FTZ R103, R103, -R216 ;  /* 0x800000d867677221 */ /* 0x000fe20000010000 */
[----:B------:R-:W-:Y:S01]  /*2fe0*/  FSEL R79, R83, RZ, P6 ;  /* 0x000000ff534f7208 */ /* 0x000fe20003000000 */
[----:B------:R-:W-:Y:S01]  /*2ff0*/  FFMA.FTZ R233, R233, R73, R72 ;  /* 0x00000049e9e97223 */ /* 0x000fe20000010048 */
[----:B------:R-:W-:Y:S01]  /*3000*/  @P1 LOP3.LUT P6, RZ, R139, 0xff, RZ, 0xc0, !PT ;  /* 0x000000ff8bff1812 */ /* 0x000fe200078cc0ff */
[----:B------:R-:W-:Y:S01]  /*3010*/  FMUL.FTZ R223, R214, R223 ;  /* 0x000000dfd6df7220 */ /* 0x000fe20000410000 */
[----:B------:R-:W-:Y:S01]  /*3020*/  @P1 FSEL R83, R83, RZ, P5 ;  /* 0x000000ff53531208 */ /* 0x000fe20002800000 */
[----:B------:R-:W-:Y:S01]  /*3030*/  FMUL.FTZ R221, R222, UR15 ;  /* 0x0000000fdedd7c20 */ /* 0x000fe20008410000 */
[----:B------:R-:W-:Y:S01]  /*3040*/  @P0 SHF.L.U32 R105, R104, 0x10, RZ ;  /* 0x0000001068690819 */ /* 0x000fe200000006ff */
[----:B------:R-:W-:Y:S01]  /*3050*/  FADD.FTZ R233, R228, -R233 ;  /* 0x800000e9e4e97221 */ /* 0x000fe20000010000 */
[----:B------:R-:W-:Y:S01]  /*3060*/  LOP3.LUT P5, RZ, R249, 0xff00, RZ, 0xc0, !PT ;  /* 0x0000ff00f9ff7812 */ /* 0x000fe200078ac0ff */
[----:B------:R-:W-:Y:S01]  /*3070*/  FMUL.FTZ R226, R214, R103 ;  /* 0x00000067d6e27220 */ /* 0x000fe20000410000 */
[----:B------:R-:W-:Y:S01]  /*3080*/  @P0 SHF.L.U32 R104, R64, 0x10, RZ ;  /* 0x0000001040680819 */ /* 0x000fe200000006ff */
[----:B------:R-:W-:Y:S01]  /*3090*/  FMUL.FTZ R228, R214, R235 ;  /* 0x000000ebd6e47220 */ /* 0x000fe20000410000 */
[----:B------:R-:W-:Y:S01]  /*30a0*/  @P1 FSEL R230, R230, RZ, P2 ;  /* 0x000000ffe6e61208 */ /* 0x000fe20001000000 */
[----:B------:R-:W-:Y:S01]  /*30b0*/  FMUL.FTZ R227, R214, R233 ;  /* 0x000000e9d6e37220 */ /* 0x000fe20000410000 */
[----:B------:R-:W-:Y:S01]  /*30c0*/  @P1 LOP3.LUT P2, RZ, R95, 0xff, RZ, 0xc0, !PT ;  /* 0x000000ff5fff1812 */ /* 0x000fe2000784c0ff */
[----:B------:R-:W-:Y:S01]  /*30d0*/  @P0 FADD.FTZ R223, R223, R104 ;  /* 0x00000068dfdf0221 */ /* 0x000fe20000010000 */
[----:B------:R-:W-:Y:S01]  /*30e0*/  @P1 FSEL R87, R87, RZ, P6 ;  /* 0x000000ff57571208 */ /* 0x000fe20003000000 */
[----:B------:R-:W-:Y:S01]  /*30f0*/  @P0 FADD.FTZ R228, R228, R105 ;  /* 0x00000069e4e40221 */ /* 0x000fe20000010000 */
[----:B------:R-:W-:Y:S01]  /*3100*/  @P0 SHF.L.U32 R95, R65, 0x10, RZ ;  /* 0x00000010415f0819 */ /* 0x000fe200000006ff */
[----:B------:R-:W-:Y:S01]  /*3110*/  FMUL.FTZ R225, R214, R225 ;  /* 0x000000e1d6e17220 */ /* 0x000fe20000410000 */
[----:B------:R-:W-:Y:S01]  /*3120*/  LOP3.LUT P6, RZ, R249, 0xff000000, RZ, 0xc0, !PT ;  /* 0xff000000f9ff7812 */ /* 0x000fe200078cc0ff */
[----:B------:R-:W-:Y:S01]  /*3130*/  @P0 IMAD.U32 R104, R66, 0x10000, RZ ;  /* 0x0001000042680824 */ /* 0x000fe200078e00ff */
[----:B------:R-:W-:Y:S01]  /*3140*/  FSEL R219, R224, RZ, P5 ;  /* 0x000000ffe0db7208 */ /* 0x000fe20002800000 */
[----:B------:R-:W-:Y:S01]  /*3150*/  @P0 FADD.FTZ R226, R226, R95 ;  /* 0x0000005fe2e20221 */ /* 0x000fe20000010000 */
[----:B------:R-:W-:Y:S01]  /*3160*/  @P1 LOP3.LUT P5, RZ, R139, 0xff00, RZ, 0xc0, !PT ;  /* 0x0000ff008bff1812 */ /* 0x000fe200078ac0ff */
[----:B------:R-:W-:Y:S01]  /*3170*/  FMUL.FTZ R95, R223, UR15 ;  /* 0x0000000fdf5f7c20 */ /* 0x000fe20008410000 */
[----:B------:R-:W-:Y:S01]  /*3180*/  MOV R101, R96 ;  /* 0x0000006000657202 */ /* 0x000fe20000000f00 */
[----:B------:R-:W-:Y:S01]  /*3190*/  @P0 FADD.FTZ R227, R227, R106 ;  /* 0x0000006ae3e30221 */ /* 0x000fe20000010000 */
[----:B------:R-:W-:Y:S01]  /*31a0*/  FSEL R229, R221, RZ, P6 ;  /* 0x000000ffdde57208 */ /* 0x000fe20003000000 */
[----:B------:R-:W-:Y:S01]  /*31b0*/  @P0 FADD.FTZ R225, R225, R104 ;  /* 0x00000068e1e10221 */ /* 0x000fe20000010000 */
[----:B------:R-:W-:Y:S01]  /*31c0*/  @P1 FSEL R224, R224, RZ, P5 ;  /* 0x000000ffe0e01208 */ /* 0x000fe20002800000 */
[----:B------:R-:W-:Y:S01]  /*31d0*/  FMUL.FTZ R103, R226, UR15 ;  /* 0x0000000fe2677c20 */ /* 0x000fe20008410000 */
[----:B------:R-:W-:Y:S01]  /*31e0*/  @P1 LOP3.LUT P6, RZ, R139, 0xff000000, RZ, 0xc0, !PT ;  /* 0xff0000008bff1812 */ /* 0x000fe200078cc0ff */
[----:B------:R-:W-:Y:S01]  /*31f0*/  FMUL.FTZ R104, R227, UR15 ;  /* 0x0000000fe3687c20 */ /* 0x000fe20008410000 */
[----:B------:R-:W-:Y:S01]  /*3200*/  LOP3.LUT P5, RZ, R101, 0xff, RZ, 0xc0, !PT ;  /* 0x000000ff65ff7812 */ /* 0x000fe200078ac0ff */
[----:B------:R-:W-:Y:S01]  /*3210*/  FMUL.FTZ R101, R228, UR15 ;  /* 0x0000000fe4657c20 */ /* 0x000fe20008410000 */
[----:B------:R-:W-:Y:S01]  /*3220*/  @P1 FSEL R221, R221, RZ, P6 ;  /* 0x000000ffdddd1208 */ /* 0x000fe20003000000 */
[----:B------:R-:W-:Y:S01]  /*3230*/  FMUL.FTZ R231, R225, UR15 ;  /* 0x0000000fe1e77c20 */ /* 0x000fe20008410000 */
[----:B------:R-:W-:Y:S01]  /*3240*/  LOP3.LUT P6, RZ, R96, 0xff00, RZ, 0xc0, !PT ;  /* 0x0000ff0060ff7812 */ /* 0x000fe200078cc0ff */
[-CC-:B------:R-:W-:Y:S01]  /*3250*/  FFMA.FTZ R239, R239, R73.reuse, R72.reuse ;  /* 0x00000049efef7223 */ /* 0x180fe20000010048 */
[----:B------:R-:W-:Y:S01]  /*3260*/  FSEL R105, R95, RZ, P5 ;  /* 0x000000ff5f697208 */ /* 0x000fe20002800000 */
[-CC-:B------:R-:W-:Y:S01]  /*3270*/  FFMA.FTZ R249, R237, R73.reuse, R72.reuse ;  /* 0x00000049edf97223 */ /* 0x180fe20000010048 */
[----:B------:R-:W-:Y:S01]  /*3280*/  @P1 LOP3.LUT P5, RZ, R140, 0xff00, RZ, 0xc0, !PT ;  /* 0x0000ff008cff1812 */ /* 0x000fe200078ac0ff */
[-CC-:B------:R-:W-:Y:S01]  /*3290*/  FFMA.FTZ R246, R246, R73.reuse, R72.reuse ;  /* 0x00000049f6f67223 */ /* 0x180fe20000010048 */
[----:B------:R-:W-:Y:S01]  /*32a0*/  @P1 FSEL R95, R95, RZ, P2 ;  /* 0x000000ff5f5f1208 */ /* 0x000fe20001000000 */
[-CC-:B------:R-:W-:Y:S01]  /*32b0*/  FFMA.FTZ R247, R247, R73.reuse, R72.reuse ;  /* 0x00000049f7f77223 */ /* 0x180fe20000010048 */
[C---:B------:R-:W-:Y:S01]  /*32c0*/  FSEL R106, R101.reuse, RZ, P6 ;  /* 0x000000ff656a7208 */ /* 0x040fe20003000000 */
[-CC-:B------:R-:W-:Y:S01]  /*32d0*/  FFMA.FTZ R244, R244, R73.reuse, R72.reuse ;  /* 0x00000049f4f47223 */ /* 0x180fe20000010048 */
[----:B------:R-:W-:Y:S01]  /*32e0*/  LOP3.LUT P2, RZ, R96, 0xff0000, RZ, 0xc0, !PT ;  /* 0x00ff000060ff7812 */ /* 0x000fe2000784c0ff */
[-CC-:B------:R-:W-:Y:S01]  /*32f0*/  FFMA.FTZ R242, R242, R73.reuse, R72.reuse ;  /* 0x00000049f2f27223 */ /* 0x180fe20000010048 */
[----:B------:R-:W-:Y:S01]  /*3300*/  @P1 FSEL R101, R101, RZ, P5 ;  /* 0x000000ff65651208 */ /* 0x000fe20002800000 */
[-CC-:B------:R-:W-:Y:S01]  /*3310*/  FFMA.FTZ R93, R93, R73.reuse, R72.reuse ;  /* 0x000000495d5d7223 */ /* 0x180fe20000010048 */
[----:B------:R-:W-:Y:S01]  /*3320*/  @P1 LOP3.LUT P6, RZ, R140, 0xff0000, RZ, 0xc0, !PT ;  /* 0x00ff00008cff1812 */ /* 0x000fe200078cc0ff */
[----:B------:R-:W-:Y:S01]  /*3330*/  FFMA.FTZ R251, R91, R73, R72 ;  /* 0x000000495bfb7223 */ /* 0x000fe20000010048 */
[----:B------:R-:W-:Y:S01]  /*3340*/  LOP3.LUT P5, RZ, R96, 0xff000000, RZ, 0xc0, !PT ;  /* 0xff00000060ff7812 */ /* 0x000fe200078ac0ff */
[----:B------:R-:W-:Y:S01]  /*3350*/  FADD.FTZ R239, R236, -R239 ;  /* 0x800000efecef7221 */ /* 0x000fe20000010000 */
[C---:B------:R-:W-:Y:S01]  /*3360*/  FSEL R216, R103.reuse, RZ, P2 ;  /* 0x000000ff67d87208 */ /* 0x040fe20001000000 */
[----:B------:R-:W-:Y:S01]  /*3370*/  FADD.FTZ R91, R88, -R247 ;  /* 0x800000f7585b7221 */ /* 0x000fe20000010000 */
[----:B------:R-:W-:Y:S01]  /*3380*/  @P1 LOP3.LUT P2, RZ, R140, 0xff000000, RZ, 0xc0, !PT ;  /* 0xff0000008cff1812 */ /* 0x000fe2000784c0ff */
[----:B------:R-:W-:Y:S01]  /*3390*/  FMUL.FTZ R247, R214, R239 ;  /* 0x000000efd6f77220 */ /* 0x000fe20000410000 */
[----:B------:R-:W-:Y:S01]  /*33a0*/  @P1 FSEL R96, R103, RZ, P6 ;  /* 0x000000ff67601208 */ /* 0x000fe20003000000 */
[----:B------:R-:W-:Y:S01]  /*33b0*/  FADD.FTZ R249, R234, -R249 ;  /* 0x800000f9eaf97221 */ /* 0x000fe20000010000 */
[----:B------:R-:W-:Y:S01]  /*33c0*/  FSEL R215, R104, RZ, P5 ;  /* 0x000000ff68d77208 */ /* 0x000fe20002800000 */
[----:B------:R-:W-:Y:S01]  /*33d0*/  FADD.FTZ R235, R90, -R93 ;  /* 0x8000005d5aeb7221 */ /* 0x000fe20000010000 */
[----:B------:R-:W-:Y:S01]  /*33e0*/  LOP3.LUT P6, RZ, R97, 0xff, RZ, 0xc0, !PT ;  /* 0x000000ff61ff7812 */ /* 0x000fe200078cc0ff */
[----:B------:R-:W-:Y:S01]  /*33f0*/  FMUL.FTZ R249, R214, R249 ;  /* 0x000000f9d6f97220 */ /* 0x000fe20000410000 */
[----:B------:R-:W-:Y:S01]  /*3400*/  @P1 LOP3.LUT P5, RZ, R141, 0xff, RZ, 0xc0, !PT ;  /* 0x000000ff8dff1812 */ /* 0x000fe200078ac0ff */
[----:B------:R-:W-:Y:S01]  /*3410*/  FADD.FTZ R243, R243, -R244 ;  /* 0x800000f4f3f37221 */ /* 0x000fe20000010000 */
[----:B------:R-:W-:Y:S01]  /*3420*/  @P1 FSEL R103, R104, RZ, P2 ;  /* 0x000000ff68671208 */ /* 0x000fe20001000000 */
[----:B------:R-:W-:Y:S01]  /*3430*/  @P0 IMAD.U32 R93, R67, 0x10000, RZ ;  /* 0x00010000435d0824 */ /* 0x000fe200078e00ff */
[C---:B------:R-:W-:Y:S01]  /*3440*/  FSEL R217, R231.reuse, RZ, P6 ;  /* 0x000000ffe7d97208 */ /* 0x040fe20003000000 */
[----:B------:R-:W-:Y:S01]  /*3450*/  FADD.FTZ R251, R94, -R251 ;  /* 0x800000fb5efb7221 */ /* 0x000fe20000010000 */
[----:B------:R-:W-:Y:S01]  /*3460*/  @P1 FSEL R104, R231, RZ, P5 ;  /* 0x000000ffe7681208 */ /* 0x000fe20002800000 */
[-CC-:B------:R-:W-:Y:S01]  /*3470*/  FFMA.FTZ R231, R89, R73.reuse, R72.reuse ;  /* 0x0000004959e77223 */ /* 0x180fe20000010048 */
[C---:B------:R-:W-:Y:S01]  /*3480*/  LOP3.LUT P2, RZ, R97.reuse, 0xff00, RZ, 0xc0, !PT ;  /* 0x0000ff0061ff7812 */ /* 0x040fe2000784c0ff */
[--C-:B------:R-:W-:Y:S01]  /*3490*/  FFMA.FTZ R89, R240, R73, R72.reuse ;  /* 0x00000049f0597223 */ /* 0x100fe20000010048 */
[C---:B------:R-:W-:Y:S01]  /*34a0*/  LOP3.LUT P6, RZ, R97.reuse, 0xff0000, RZ, 0xc0, !PT ;  /* 0x00ff000061ff7812 */ /* 0x040fe200078cc0ff */
[----:B------:R-:W-:Y:S01]  /*34b0*/  FMUL.FTZ R94, R214, R91 ;  /* 0x0000005bd65e7220 */ /* 0x000fe20000410000 */
[----:B------:R-:W-:Y:S01]  /*34c0*/  LOP3.LUT P5, RZ, R97, 0xff000000, RZ, 0xc0, !PT ;  /* 0xff00000061ff7812 */ /* 0x000fe200078ac0ff */
[--C-:B------:R-:W-:Y:S01]  /*34d0*/  FFMA.FTZ R97, R102, R73, R72.reuse ;  /* 0x0000004966617223 */ /* 0x100fe20000010048 */
[----:B------:R-:W-:Y:S01]  /*34e0*/  @P0 PRMT R72, R66, 0x7632, R72 ;  /* 0x0000763242480816 */ /* 0x000fe20000000048 */
[----:B------:R-:W-:Y:S01]  /*34f0*/  FADD.FTZ R73, R245, -R246 ;  /* 0x800000f6f5497221 */ /* 0x000fe20000010000 */
[----:B------:R-:W-:Y:S01]  /*3500*/  @P0 PRMT R88, R68, 0x7632, R88 ;  /* 0x0000763244580816 */ /* 0x000fe20000000058 */
[----:B------:R-:W-:Y:S01]  /*3510*/  FADD.FTZ R97, R100, -R97 ;  /* 0x8000006164617221 */ /* 0x000fe20000010000 */
[----:B------:R-:W-:Y:S01]  /*3520*/  @P0 SHF.L.U32 R72, R72, 0x10, RZ ;  /* 0x0000001048480819 */ /* 0x000fe200000006ff */
[----:B------:R-:W-:Y:S01]  /*3530*/  FMUL.FTZ R102, R214, R73 ;  /* 0x00000049d6667220 */ /* 0x000fe20000410000 */
[----:B------:R-:W-:-:S02]  /*3540*/  @P0 IMAD.U32 R73, R68, 0x10000, RZ ;  /* 0x0001000044490824 */ /* 0x000fc400078e00ff */
[----:B------:R-:W-:Y:S01]  /*3550*/  FMUL.FTZ R248, R214, R97 ;  /* 0x00000061d6f87220 */ /* 0x000fe20000410000 */
[----:B------:R-:W-:Y:S02]  /*3560*/  @P0 IMAD.U32 R97, R88, 0x10000, RZ ;  /* 0x0001000058610824 */ /* 0x000fe400078e00ff */
[--C-:B------:R-:W-:Y:S01]  /*3570*/  @P0 FADD.FTZ R247, R247, R72.reuse ;  /* 0x00000048f7f70221 */ /* 0x100fe20000010000 */
[----:B------:R-:W-:Y:S01]  /*3580*/  @P0 PRMT R72, R67, 0x7632, R72 ;  /* 0x0000763243480816 */ /* 0x000fe20000000048 */
[----:B------:R-:W-:Y:S01]  /*3590*/  FADD.FTZ R231, R92, -R231 ;  /* 0x800000e75ce77221 */ /* 0x000fe20000010000 */
[----:B------:R-:W-:Y:S01]  /*35a0*/  @P0 PRMT R88, R70, 0x7632, R88 ;  /* 0x0000763246580816 */ /* 0x000fe20000000058 */
[----:B------:R-:W-:Y:S01]  /*35b0*/  FMUL.FTZ R100, R247, UR15 ;  /* 0x0000000ff7647c20 */ /* 0x000fe20008410000 */
[----:B------:R-:W-:Y:S01]  /*35c0*/  @P0 SHF.L.U32 R72, R72, 0x10, RZ ;  /* 0x0000001048480819 */ /* 0x000fe200000006ff */
[----:B------:R-:W-:Y:S01]  /*35d0*/  @P0 FADD.FTZ R102, R102, R73 ;  /* 0x0000004966660221 */ /* 0x000fe20000010000 */
[----:B------:R-:W-:Y:S01]  /*35e0*/  @P0 FADD.FTZ R248, R248, R93 ;  /* 0x0000005df8f80221 */ /* 0x000fe20000010000 */
[----:B------:R-:W-:Y:S01]  /*35f0*/  FMUL.FTZ R232, R214, R243 ;  /* 0x000000f3d6e87220 */ /* 0x000fe20000410000 */
[----:B------:R-:W-:Y:S01]  /*3600*/  FSEL R244, R100, RZ, P2 ;  /* 0x000000ff64f47208 */ /* 0x000fe20001000000 */
[----:B------:R-:W-:Y:S01]  /*3610*/  @P0 FADD.FTZ R249, R249, R72 ;  /* 0x00000048f9f90221 */ /* 0x000fe20000010000 */
[----:B------:R-:W-:Y:S01]  /*3620*/  @P1 LOP3.LUT P2, RZ, R141, 0xff00, RZ, 0xc0, !PT ;  /* 0x0000ff008dff1812 */ /* 0x000fe2000784c0ff */
[----:B------:R-:W-:-:S02]  /*3630*/  IMAD.MOV.U32 R72, RZ, RZ, R98 ;  /* 0x000000ffff487224 */ /* 0x000fc400078e0062 */
[----:B------:R-:W-:Y:S01]  /*3640*/  @P0 FADD.FTZ R94, R94, R97 ;  /* 0x000000615e5e0221 */ /* 0x000fe20000010000 */
[C---:B------:R-:W-:Y:S01]  /*3650*/  @P0 IMAD.U32 R73, R69.reuse, 0x10000, RZ ;  /* 0x0001000045490824 */ /* 0x040fe200078e00ff */
[----:B------:R-:W-:Y:S01]  /*3660*/  @P0 SHF.L.U32 R88, R88, 0x10, RZ ;  /* 0x0000001058580819 */ /* 0x000fe200000006ff */
[C---:B------:R-:W-:Y:S01]  /*3670*/  FMUL.FTZ R93, R214.reuse, R231 ;  /* 0x000000e7d65d7220 */ /* 0x040fe20000410000 */
[----:B------:R-:W-:Y:S01]  /*3680*/  @P0 PRMT R90, R69, 0x7632, R90 ;  /* 0x00007632455a0816 */ /* 0x000fe2000000005a */
[----:B------:R-:W-:Y:S01]  /*3690*/  FMUL.FTZ R97, R214, R235 ;  /* 0x000000ebd6617220 */ /* 0x000fe20000410000 */
[----:B------:R-:W-:Y:S01]  /*36a0*/  @P1 FSEL R100, R100, RZ, P2 ;  /* 0x000000ff64641208 */ /* 0x000fe20001000000 */
[----:B------:R-:W-:Y:S01]  /*36b0*/  FMUL.FTZ R236, R102, UR15 ;  /* 0x0000000f66ec7c20 */ /* 0x000fe20008410000 */
[----:B------:R-:W-:Y:S01]  /*36c0*/  FMUL.FTZ R231, R248, UR15 ;  /* 0x0000000ff8e77c20 */ /* 0x000fe20008410000 */
[----:B------:R-:W-:Y:S01]  /*36d0*/  LOP3.LUT P2, RZ, R72, 0xff, RZ, 0xc0, !PT ;  /* 0x000000ff48ff7812 */ /* 0x000fe2000784c0ff */
[----:B------:R-:W-:Y:S01]  /*36e0*/  @P0 FADD.FTZ R232, R232, R73 ;  /* 0x00000049e8e80221 */ /* 0x000fe20000010000 */
[----:B------:R-:W-:Y:S01]  /*36f0*/  @P0 SHF.L.U32 R90, R90, 0x10, RZ ;  /* 0x000000105a5a0819 */ /* 0x000fe200000006ff */
[----:B------:R-:W-:Y:S01]  /*3700*/  @P0 FADD.FTZ R97, R97, R88 ;  /* 0x0000005861610221 */ /* 0x000fe20000010000 */
[----:B------:R-:W-:Y:S01]  /*3710*/  FMUL.FTZ R235, R249, UR15 ;  /* 0x0000000ff9eb7c20 */ /* 0x000fe20008410000 */
[----:B------:R-:W-:Y:S01]  /*3720*/  FSEL R88, R236, RZ, P2 ;  /* 0x000000ffec587208 */ /* 0x000fe20001000000 */
[----:B------:R-:W-:Y:S01]  /*3730*/  FMUL.FTZ R239, R232, UR15 ;  /* 0x0000000fe8ef7c20 */ /* 0x000fe20008410000 */
[----:B------:R-:W-:Y:S01]  /*3740*/  FSEL R245, R231, RZ, P6 ;  /* 0x000000ffe7f57208 */ /* 0x000fe20003000000 */
[----:B------:R-:W-:Y:S01]  /*3750*/  @P0 FADD.FTZ R93, R93, R90 ;  /* 0x0000005a5d5d0221 */ /* 0x000fe20000010000 */
[----:B------:R-:W-:Y:S01]  /*3760*/  LOP3.LUT P2, RZ, R98, 0xff0000, RZ, 0xc0, !PT ;  /* 0x00ff000062ff7812 */ /* 0x000fe2000784c0ff */
[----:B------:R-:W-:Y:S01]  /*3770*/  FADD.FTZ R233, R241, -R242 ;  /* 0x800000f2f1e97221 */ /* 0x000fe20000010000 */
[----:B------:R-:W-:Y:S01]  /*3780*/  @P1 LOP3.LUT P6, RZ, R141, 0xff0000, RZ, 0xc0, !PT ;  /* 0x00ff00008dff1812 */ /* 0x000fe200078cc0ff */
[----:B------:R-:W-:Y:S01]  /*3790*/  FMUL.FTZ R237, R94, UR15 ;  /* 0x0000000f5eed7c20 */ /* 0x000fe20008410000 */
[----:B------:R-:W-:Y:S01]  /*37a0*/  @P1 MOV R72, R142 ;  /* 0x0000008e00481202 */ /* 0x000fe20000000f00 */
[----:B------:R-:W-:Y:S01]  /*37b0*/  FMUL.FTZ R233, R214, R233 ;  /* 0x000000e9d6e97220 */ /* 0x000fe20000410000 */
[----:B------:R-:W-:Y:S01]  /*37c0*/  FSEL R246, R235, RZ, P5 ;  /* 0x000000ffebf67208 */ /* 0x000fe20002800000 */
[----:B------:R-:W-:Y:S01]  /*37d0*/  FADD.FTZ R89, R238, -R89 ;  /* 0x80000059ee597221 */ /* 0x000fe20000010000 */
[----:B------:R-:W-:Y:S01]  /*37e0*/  @P1 LOP3.LUT P5, RZ, R141, 0xff000000, RZ, 0xc0, !PT ;  /* 0xff0000008dff1812 */ /* 0x000fe200078ac0ff */
[----:B------:R-:W-:Y:S01]  /*37f0*/  FMUL.FTZ R240, R93, UR15 ;  /* 0x0000000f5df07c20 */ /* 0x000fe20008410000 */
[----:B------:R-:W-:Y:S01]  /*3800*/  FSEL R90, R239, RZ, P2 ;  /* 0x000000ffef5a7208 */ /* 0x000fe20001000000 */
[----:B------:R-:W-:Y:S01]  /*3810*/  FMUL.FTZ R234, R214, R89 ;  /* 0x00000059d6ea7220 */ /* 0x000fe20000410000 */
[----:B------:R-:W-:Y:S01]  /*3820*/  @P1 FSEL R231, R231, RZ, P6 ;  /* 0x000000ffe7e71208 */ /* 0x000fe20003000000 */
[----:B------:R-:W-:Y:S01]  /*3830*/  @P0 IMAD.U32 R73, R71, 0x10000, RZ ;  /* 0x0001000047490824 */ /* 0x000fe200078e00ff */
[----:B------:R-:W-:Y:S01]  /*3840*/  ISETP.NE.U32.AND P2, PT, RZ, UR16, PT ;  /* 0x00000010ff007c0c */ /* 0x000fe2000bf45070 */
[----:B------:R-:W-:Y:S01]  /*3850*/  FMUL.FTZ R242, R97, UR15 ;  /* 0x0000000f61f27c20 */ /* 0x000fe20008410000 */
[----:B------:R-:W-:Y:S01]  /*3860*/  @P1 LOP3.LUT P6, RZ, R72, 0xff, RZ, 0xc0, !PT ;  /* 0x000000ff48ff1812 */ /* 0x000fe200078cc0ff */
[----:B------:R-:W-:Y:S01]  /*3870*/  @P0 FADD.FTZ R234, R234, R73 ;  /* 0x00000049eaea0221 */ /* 0x000fe20000010000 */
[----:B------:R-:W-:Y:S01]  /*3880*/  @P1 FSEL R235, R235, RZ, P5 ;  /* 0x000000ffebeb1208 */ /* 0x000fe20002800000 */
[----:B------:R-:W-:Y:S01]  /*3890*/  FMUL.FTZ R214, R214, R251 ;  /* 0x000000fbd6d67220 */ /* 0x000fe20000410000 */
[----:B------:R-:W-:Y:S01]  /*38a0*/  @P0 SHF.L.U32 R72, R70, 0x10, RZ ;  /* 0x0000001046480819 */ /* 0x000fe200000006ff */
[----:B------:R-:W-:Y:S01]  /*38b0*/  FMUL.FTZ R250, R234, UR15 ;  /* 0x0000000feafa7c20 */ /* 0x000fe20008410000 */
[----:B------:R-:W-:-:S02]  /*38c0*/  @P1 LOP3.LUT P5, RZ, R142, 0xff00, RZ, 0xc0, !PT ;  /* 0x0000ff008eff1812 */ /* 0x000fc400078ac0ff */
[----:B------:R-:W-:Y:S01]  /*38d0*/  ISETP.NE.AND.EX P2, PT, RZ, UR17, PT, P2 ;  /* 0x00000011ff007c0c */ /* 0x000fe2000bf45320 */
[----:B------:R-:W-:Y:S01]  /*38e0*/  @P0 FADD.FTZ R233, R233, R72 ;  /* 0x00000048e9e90221 */ /* 0x000fe20000010000 */
[----:B------:R-:W-:Y:S02]  /*38f0*/  @P1 FSEL R236, R236, RZ, P6 ;  /* 0x000000ffecec1208 */ /* 0x000fe40003000000 */
[----:B------:R-:W-:Y:S01]  /*3900*/  @P1 LOP3.LUT P6, RZ, R142, 0xff0000, RZ, 0xc0, !PT ;  /* 0x00ff00008eff1812 */ /* 0x000fe200078cc0ff */
[----:B------:R-:W-:Y:S01]  /*3910*/  FMUL.FTZ R241, R233, UR15 ;  /* 0x0000000fe9f17c20 */ /* 0x000fe20008410000 */
[----:B------:R-:W-:Y:S02]  /*3920*/  @P1 FSEL R238, R237, RZ, P5 ;  /* 0x000000ffedee1208 */ /* 0x000fe40002800000 */
[----:B------:R-:W-:Y:S02]  /*3930*/  LOP3.LUT P5, RZ, R98, 0xff000000, RZ, 0xc0, !PT ;  /* 0xff00000062ff7812 */ /* 0x000fe400078ac0ff */
[----:B------:R-:W-:-:S02]  /*3940*/  @P1 FSEL R239, R239, RZ, P6 ;  /* 0x000000ffefef1208 */ /* 0x000fc40003000000 */
[----:B------:R-:W-:Y:S01]  /*3950*/  @P1 LOP3.LUT P6, RZ, R142, 0xff000000, RZ, 0xc0, !PT ;  /* 0xff0000008eff1812 */ /* 0x000fe200078cc0ff */
[----:B------:R-:W0:Y:S01]  /*3960*/  @P2 LDC.64 R72, c[0x0][0x308] ;  /* 0x0000c200ff482b82 */ /* 0x000e220000000a00 */
[C---:B------:R-:W-:Y:S02]  /*3970*/  FSEL R89, R240.reuse, RZ, P5 ;  /* 0x000000fff0597208 */ /* 0x040fe40002800000 */
[----:B------:R-:W-:Y:S02]  /*3980*/  LOP3.LUT P5, RZ, R99, 0xff, RZ, 0xc0, !PT ;  /* 0x000000ff63ff7812 */ /* 0x000fe400078ac0ff */
[----:B------:R-:W-:Y:S02]  /*3990*/  @P1 FSEL R240, R240, RZ, P6 ;  /* 0x000000fff0f01208 */ /* 0x000fe40003000000 */
[----:B------:R-:W-:Y:S02]  /*39a0*/  @P1 LOP3.LUT P6, RZ, R143, 0xff, RZ, 0xc0, !PT ;  /* 0x000000ff8fff1812 */ /* 0x000fe400078cc0ff */
[----:B------:R-:W-:-:S02]  /*39b0*/  @P2 F2FP.BF16.F32.PACK_AB R75, RZ, R75 ;  /* 0x0000004bff4b223e */ /* 0x000fc400000010ff */
[----:B------:R-:W-:Y:S02]  /*39c0*/  FSEL R92, R241, RZ, P5 ;  /* 0x000000fff15c7208 */ /* 0x000fe40002800000 */
[----:B------:R-:W-:Y:S02]  /*39d0*/  LOP3.LUT P5, RZ, R99, 0xff00, RZ, 0xc0, !PT ;  /* 0x0000ff0063ff7812 */ /* 0x000fe400078ac0ff */
[----:B------:R-:W-:Y:S02]  /*39e0*/  @P1 FSEL R241, R241, RZ, P6 ;  /* 0x000000fff1f11208 */ /* 0x000fe40003000000 */
[----:B------:R-:W-:Y:S02]  /*39f0*/  @P1 LOP3.LUT P6, RZ, R143, 0xff00, RZ, 0xc0, !PT ;  /* 0x0000ff008fff1812 */ /* 0x000fe400078cc0ff */
[----:B------:R-:W-:Y:S02]  /*3a00*/  @P2 F2FP.BF16.F32.PACK_AB R74, RZ, R74 ;  /* 0x0000004aff4a223e */ /* 0x000fe400000010ff */
[----:B------:R-:W-:-:S02]  /*3a10*/  @P2 PRMT R52, R75, 0x7610, R52 ;  /* 0x000076104b342816 */ /* 0x000fc40000000034 */
[----:B------:R-:W-:Y:S01]  /*3a20*/  @P2 F2FP.BF16.F32.PACK_AB R81, RZ, R81 ;  /* 0x00000051ff51223e */ /* 0x000fe200000010ff */
[----:B0-----:R-:W-:Y:S01]  /*3a30*/  @P2 IMAD.WIDE.U32 R72, R213, 0x10, R72 ;  /* 0x00000010d5482825 */ /* 0x001fe200078e0048 */
[C---:B------:R-:W-:Y:S02]  /*3a40*/  FSEL R91, R242.reuse, RZ, P5 ;  /* 0x000000fff25b7208 */ /* 0x040fe40002800000 */
[----:B------:R-:W-:Y:S02]  /*3a50*/  LOP3.LUT P5, RZ, R99, 0xff0000, RZ, 0xc0, !PT ;  /* 0x00ff000063ff7812 */ /* 0x000fe400078ac0ff */
[----:B------:R-:W-:Y:S02]  /*3a60*/  @P1 FSEL R242, R242, RZ, P6 ;  /* 0x000000fff2f21208 */ /* 0x000fe40003000000 */
[----:B------:R-:W-:Y:S02]  /*3a70*/  @P2 F2FP.BF16.F32.PACK_AB R80, RZ, R80 ;  /* 0x00000050ff50223e */ /* 0x000fe400000010ff */
[----:B------:R-:W-:-:S02]  /*3a80*/  @P2 PRMT R52, R52, 0x5410, R74 ;  /* 0x0000541034342816 */ /* 0x000fc4000000004a */
[----:B------:R-:W-:Y:S02]  /*3a90*/  @P1 LOP3.LUT P6, RZ, R143, 0xff0000, RZ, 0xc0, !PT ;  /* 0x00ff00008fff1812 */ /* 0x000fe400078cc0ff */
[----:B------:R-:W-:Y:S02]  /*3aa0*/  @P2 F2FP.BF16.F32.PACK_AB R218, RZ, R218 ;  /* 0x000000daffda223e */ /* 0x000fe400000010ff */
[----:B------:R-:W-:Y:S02]  /*3ab0*/  @P2 PRMT R53, R81, 0x7610, R53 ;  /* 0x0000761051352816 */ /* 0x000fe40000000035 */
[----:B------:R-:W-:Y:S02]  /*3ac0*/  @P0 PRMT R74, R71, 0x7632, R74 ;  /* 0x00007632474a0816 */ /* 0x000fe4000000004a */
[----:B------:R-:W-:Y:S02]  /*3ad0*/  @P2 F2FP.BF16.F32.PACK_AB R82, RZ, R82 ;  /* 0x00000052ff52223e */ /* 0x000fe400000010ff */
[----:B------:R-:W-:-:S02]  /*3ae0*/  FSEL R243, R250, RZ, P5 ;  /* 0x000000fffaf37208 */ /* 0x000fc40002800000 */
[----:B------:R-:W-:Y:S02]  /*3af0*/  LOP3.LUT P5, RZ, R98, 0xff00, RZ, 0xc0, !PT ;  /* 0x0000ff0062ff7812 */ /* 0x000fe400078ac0ff */
[----:B------:R-:W-:Y:S02]  /*3b00*/  @P1 FSEL R98, R250, RZ, P6 ;  /* 0x000000fffa621208 */ /* 0x000fe40003000000 */
[----:B------:R-:W-:Y:S02]  /*3b10*/  @P2 PRMT R53, R53, 0x5410, R80 ;  /* 0x0000541035352816 */ /* 0x000fe40000000050 */
[----:B------:R-:W-:Y:S01]  /*3b20*/  @P0 SHF.L.U32 R75, R74, 0x10, RZ ;  /* 0x000000104a4b0819 */ /* 0x000fe200000006ff */
[----:B------:R-:W0:Y:S01]  /*3b30*/  LDC.64 R80, c[0x0][0x2f8] ;  /* 0x0000be00ff507b82 */ /* 0x000e220000000a00 */
[----:B------:R-:W-:Y:S02]  /*3b40*/  LOP3.LUT P6, RZ, R99, 0xff000000, RZ, 0xc0, !PT ;  /* 0xff00000063ff7812 */ /* 0x000fe400078cc0ff */
[----:B------:R-:W-:Y:S01]  /*3b50*/  @P2 PRMT R55, R218, 0x7610, R55 ;  /* 0x00007610da372816 */ /* 0x000fe20000000037 */
[----:B------:R-:W-:Y:S01]  /*3b60*/  @P0 FADD.FTZ R214, R214, R75 ;  /* 0x0000004bd6d60221 */ /* 0x000fe20000010000 */
[----:B------:R-:W-:-:S02]  /*3b70*/  F2FP.BF16.F32.PACK_AB R74, R219, R78 ;  /* 0x0000004edb4a723e */ /* 0x000fc400000010ff */
[----:B------:R-:W-:Y:S01]  /*3b80*/  @P2 PRMT R54, R82, 0x7610, R54 ;  /* 0x0000761052362816 */ /* 0x000fe20000000036 */
[----:B------:R-:W1:Y:S01]  /*3b90*/  @P1 LDC.64 R218, c[0x0][0x300] ;  /* 0x0000c000ffda1b82 */ /* 0x000e620000000a00 */
[----:B------:R-:W-:Y:S02]  /*3ba0*/  @P1 F2FP.BF16.F32.PACK_AB R99, RZ, R83 ;  /* 0x00000053ff63123e */ /* 0x000fe400000010ff */
[----:B------:R-:W-:Y:S02]  /*3bb0*/  @P2 F2FP.BF16.F32.PACK_AB R107, RZ, R107 ;  /* 0x0000006bff6b223e */ /* 0x000fe400000010ff */
[----:B------:R-:W-:Y:S02]  /*3bc0*/  @P2 F2FP.BF16.F32.PACK_AB R222, RZ, R222 ;  /* 0x000000deffde223e */ /* 0x000fe400000010ff */
[----:B------:R-:W-:Y:S01]  /*3bd0*/  @P1 F2FP.BF16.F32.PACK_AB R85, RZ, R85 ;  /* 0x00000055ff55123e */ /* 0x000fe200000010ff */
[----:B------:R-:W2:Y:S01]  /*3be0*/  @P2 LDC.64 R82, c[0x0][0x308] ;  /* 0x0000c200ff522b82 */ /* 0x000ea20000000a00 */
[----:B------:R-:W-:-:S02]  /*3bf0*/  @P2 PRMT R54, R54, 0x5410, R107 ;  /* 0x0000541036362816 */ /* 0x000fc4000000006b */
[----:B------:R-:W-:Y:S02]  /*3c00*/  @P2 PRMT R55, R55, 0x5410, R222 ;  /* 0x0000541037372816 */ /* 0x000fe400000000de */
[----:B------:R-:W-:Y:S02]  /*3c10*/  @P1 F2FP.BF16.F32.PACK_AB R86, RZ, R86 ;  /* 0x00000056ff56123e */ /* 0x000fe400000010ff */
[----:B------:R-:W-:Y:S01]  /*3c20*/  @P1 F2FP.BF16.F32.PACK_AB R87, RZ, R87 ;  /* 0x00000057ff57123e */ /* 0x000fe200000010ff */
[----:B------:R3:W-:Y:S01]  /*3c30*/  @P2 STG.E.128 desc[UR6][R72.64], R52 ;  /* 0x0000003448002986 */ /* 0x0007e2000c101d06 */
[----:B------:R-:W-:Y:S02]  /*3c40*/  @P1 F2FP.BF16.F32.PACK_AB R230, RZ, R230 ;  /* 0x000000e6ffe6123e */ /* 0x000fe400000010ff */
[----:B------:R-:W-:Y:S02]  /*3c50*/  @P2 F2FP.BF16.F32.PACK_AB R223, RZ, R223 ;  /* 0x000000dfffdf223e */ /* 0x000fe400000010ff */
[----:B------:R-:W-:-:S02]  /*3c60*/  @P2 F2FP.BF16.F32.PACK_AB R226, RZ, R226 ;  /* 0x000000e2ffe2223e */ /* 0x000fc400000010ff */
[----:B------:R-:W-:Y:S01]  /*3c70*/  @P2 F2FP.BF16.F32.PACK_AB R225, RZ, R225 ;  /* 0x000000e1ffe1223e */ /* 0x000fe200000010ff */
[----:B-1----:R-:W-:Y:S01]  /*3c80*/  @P1 IMAD.WIDE.U32 R218, R213, 0x10, R218 ;  /* 0x00000010d5da1825 */ /* 0x002fe200078e00da */
[----:B------:R-:W-:Y:S02]  /*3c90*/  @P2 F2FP.BF16.F32.PACK_AB R248, RZ, R248 ;  /* 0x000000f8fff8223e */ /* 0x000fe400000010ff */
[----:B------:R-:W-:Y:S02]  /*3ca0*/  @P1 F2FP.BF16.F32.PACK_AB R84, RZ, R84 ;  /* 0x00000054ff54123e */ /* 0x000fe400000010ff */
[----:B------:R-:W-:Y:S02]  /*3cb0*/  @P1 PRMT R56, R85, 0x7610, R56 ;  /* 0x0000761055381816 */ /* 0x000fe40000000038 */
[----:B------:R-:W-:Y:S02]  /*3cc0*/  @P1 F2FP.BF16.F32.PACK_AB R224, RZ, R224 ;  /* 0x000000e0ffe0123e */ /* 0x000fe400000010ff */
[----:B------:R-:W-:-:S02]  /*3cd0*/  @P1 F2FP.BF16.F32.PACK_AB R221, RZ, R221 ;  /* 0x000000ddffdd123e */ /* 0x000fc400000010ff */
[----:B------:R-:W-:Y:S02]  /*3ce0*/  @P1 PRMT R57, R86, 0x7610, R57 ;  /* 0x0000761056391816 */ /* 0x000fe40000000039 */
[----:B------:R-:W-:Y:S01]  /*3cf0*/  @P1 PRMT R58, R87, 0x7610, R58 ;  /* 0x00007610573a1816 */ /* 0x000fe2000000003a */
[C---:B--2---:R-:W-:Y:S01]  /*3d00*/  @P2 IMAD.WIDE.U32 R86, R161.reuse, 0x10, R82 ;  /* 0x00000010a1562825 */ /* 0x044fe200078e0052 */
[----:B------:R-:W-:Y:S02]  /*3d10*/  @P1 PRMT R59, R230, 0x7610, R59 ;  /* 0x00007610e63b1816 */ /* 0x000fe4000000003b */
[----:B------:R-:W-:Y:S01]  /*3d20*/  @P2 F2FP.BF16.F32.PACK_AB R228, RZ, R228 ;  /* 0x000000e4ffe4223e */ /* 0x000fe200000010ff */
[----:B0-----:R-:W-:Y:S01]  /*3d30*/  IMAD.WIDE.U32 R82, R161, 0x10, R80 ;  /* 0x00000010a1527825 */ /* 0x001fe200078e0050 */
[----:B------:R-:W-:Y:S02]  /*3d40*/  @P2 F2FP.BF16.F32.PACK_AB R227, RZ, R227 ;  /* 0x000000e3ffe3223e */ /* 0x000fe400000010ff */
[----:B------:R-:W-:-:S02]  /*3d50*/  @P2 F2FP.BF16.F32.PACK_AB R247, RZ, R247 ;  /* 0x000000f7fff7223e */ /* 0x000fc400000010ff */
[----:B------:R-:W-:Y:S02]  /*3d60*/  @P2 F2FP.BF16.F32.PACK_AB R249, RZ, R249 ;  /* 0x000000f9fff9223e */ /* 0x000fe400000010ff */
[----:B---3--:R-:W-:Y:S02]  /*3d70*/  @P2 PRMT R52, R223, 0x7610, R52 ;  /* 0x00007610df342816 */ /* 0x008fe40000000034 */
[----:B------:R-:W-:Y:S02]  /*3d80*/  @P2 PRMT R53, R226, 0x7610, R53 ;  /* 0x00007610e2352816 */ /* 0x000fe40000000035 */
[----:B------:R-:W-:Y:S02]  /*3d90*/  @P2 PRMT R54, R225, 0x7610, R54 ;  /* 0x00007610e1362816 */ /* 0x000fe40000000036 */
[----:B------:R-:W-:Y:S02]  /*3da0*/  @P2 PRMT R55, R248, 0x7610, R55 ;  /* 0x00007610f8372816 */ /* 0x000fe40000000037 */
[----:B------:R-:W-:Y:S01]  /*3db0*/  @P1 PRMT R56, R56, 0x5410, R84 ;  /* 0x0000541038381816 */ /* 0x000fe20000000054 */
[----:B------:R-:W-:Y:S01]  /*3dc0*/  IMAD.WIDE.U32 R84, R213, 0x10, R80 ;  /* 0x00000010d5547825 */ /* 0x000fe200078e0050 */
[----:B------:R-:W-:-:S02]  /*3dd0*/  F2FP.BF16.F32.PACK_AB R75, R229, R220 ;  /* 0x000000dce54b723e */ /* 0x000fc400000010ff */
[----:B------:R-:W-:Y:S01]  /*3de0*/  F2FP.BF16.F32.PACK_AB R73, R79, R76 ;  /* 0x0000004c4f49723e */ /* 0x000fe200000010ff */
[----:B------:R-:W-:Y:S01]  /*3df0*/  IMAD.WIDE.U32 R80, R160, 0x10, R80 ;  /* 0x00000010a0507825 */ /* 0x000fe200078e0050 */
[----:B------:R-:W-:Y:S02]  /*3e00*/  F2FP.BF16.F32.PACK_AB R72, R77, R0 ;  /* 0x000000004d48723e */ /* 0x000fe400000010ff */
[----:B------:R-:W-:Y:S02]  /*3e10*/  @P1 PRMT R57, R57, 0x5410, R99 ;  /* 0x0000541039391816 */ /* 0x000fe40000000063 */
[----:B------:R-:W-:Y:S01]  /*3e20*/  @P1 PRMT R58, R58, 0x5410, R224 ;  /* 0x000054103a3a1816 */ /* 0x000fe200000000e0 */
[----:B------:R0:W-:Y:S01]  /*3e30*/  STG.E.128 desc[UR6][R84.64], R72 ;  /* 0x0000004854007986 */ /* 0x0001e2000c101d06 */
[----:B------:R-:W-:Y:S02]  /*3e40*/  @P1 PRMT R59, R59, 0x5410, R221 ;  /* 0x000054103b3b1816 */ /* 0x000fe400000000dd */
[----:B------:R-:W-:-:S02]  /*3e50*/  @P2 PRMT R52, R52, 0x5410, R228 ;  /* 0x0000541034342816 */ /* 0x000fc400000000e4 */
[----:B------:R-:W-:Y:S01]  /*3e60*/  @P2 PRMT R53, R53, 0x5410, R227 ;  /* 0x0000541035352816 */ /* 0x000fe200000000e3 */
[----:B------:R1:W-:Y:S01]  /*3e70*/  @P1 STG.E.128 desc[UR6][R218.64], R56 ;  /* 0x00000038da001986 */ /* 0x0003e2000c101d06 */
[----:B------:R-:W-:Y:S02]  /*3e80*/  @P2 PRMT R54, R54, 0x5410, R247 ;  /* 0x0000541036362816 */ /* 0x000fe400000000f7 */
[----:B------:R-:W-:Y:S02]  /*3e90*/  @P2 PRMT R55, R55, 0x5410, R249 ;  /* 0x0000541037372816 */ /* 0x000fe400000000f9 */
[----:B------:R-:W-:Y:S02]  /*3ea0*/  F2FP.BF16.F32.PACK_AB R79, R246, R245 ;  /* 0x000000f5f64f723e */ /* 0x000fe400000010ff */
[----:B------:R-:W-:Y:S01]  /*3eb0*/  F2FP.BF16.F32.PACK_AB R78, R244, R217 ;  /* 0x000000d9f44e723e */ /* 0x000fe200000010ff */
[----:B------:R-:W-:Y:S01]  /*3ec0*/  @P2 STG.E.128 desc[UR6][R86.64], R52 ;  /* 0x0000003456002986 */ /* 0x000fe2000c101d06 */
[----:B------:R-:W-:-:S02]  /*3ed0*/  F2FP.BF16.F32.PACK_AB R77, R215, R216 ;  /* 0x000000d8d74d723e */ /* 0x000fc400000010ff */
[----:B------:R-:W-:Y:S01]  /*3ee0*/  F2FP.BF16.F32.PACK_AB R76, R106, R105 ;  /* 0x000000696a4c723e */ /* 0x000fe200000010ff */
[----:B0-----:R-:W-:Y:S01]  /*3ef0*/  FMUL.FTZ R72, R214, UR15 ;  /* 0x0000000fd6487c20 */ /* 0x001fe20008410000 */
[----:B------:R-:W-:Y:S02]  /*3f00*/  @P1 F2FP.BF16.F32.PACK_AB R95, RZ, R95 ;  /* 0x0000005fff5f123e */ /* 0x000fe400000010ff */
[----:B------:R-:W-:Y:S01]  /*3f10*/  @P1 F2FP.BF16.F32.PACK_AB R96, RZ, R96 ;  /* 0x00000060ff60123e */ /* 0x000fe200000010ff */
[----:B------:R0:W-:Y:S01]  /*3f20*/  STG.E.128 desc[UR6][R82.64], R76 ;  /* 0x0000004c52007986 */ /* 0x0001e2000c101d06 */
[----:B------:R-:W-:Y:S02]  /*3f30*/  @P1 F2FP.BF16.F32.PACK_AB R104, RZ, R104 ;  /* 0x00000068ff68123e */ /* 0x000fe400000010ff */
[----:B------:R-:W-:Y:S02]  /*3f40*/  @P1 F2FP.BF16.F32.PACK_AB R231, RZ, R231 ;  /* 0x000000e7ffe7123e */ /* 0x000fe400000010ff */
[----:B------:R-:W-:-:S02]  /*3f50*/  @P1 F2FP.BF16.F32.PACK_AB R101, RZ, R101 ;  /* 0x00000065ff65123e */ /* 0x000fc400000010ff */
[----:B------:R-:W-:Y:S02]  /*3f60*/  @P1 F2FP.BF16.F32.PACK_AB R103, RZ, R103 ;  /* 0x00000067ff67123e */ /* 0x000fe400000010ff */
[----:B------:R-:W-:Y:S02]  /*3f70*/  @P1 F2FP.BF16.F32.PACK_AB R100, RZ, R100 ;  /* 0x00000064ff64123e */ /* 0x000fe400000010ff */
[----:B------:R-:W-:Y:S02]  /*3f80*/  @P1 F2FP.BF16.F32.PACK_AB R235, RZ, R235 ;  /* 0x000000ebffeb123e */ /* 0x000fe400000010ff */
[----:B-1----:R-:W-:Y:S02]  /*3f90*/  @P1 PRMT R56, R95, 0x7610, R56 ;  /* 0x000076105f381816 */ /* 0x002fe40000000038 */
[----:B------:R-:W-:Y:S02]  /*3fa0*/  @P1 PRMT R57, R96, 0x7610, R57 ;  /* 0x0000761060391816 */ /* 0x000fe40000000039 */
[----:B------:R-:W-:Y:S01]  /*3fb0*/  @P1 PRMT R58, R104, 0x7610, R58 ;  /* 0x00007610683a1816 */ /* 0x000fe2000000003a */
[----:B0-----:R-:W0:Y:S01]  /*3fc0*/  @P1 LDC.64 R76, c[0x0][0x300] ;  /* 0x0000c000ff4c1b82 */ /* 0x001e220000000a00 */
[----:B------:R-:W-:-:S02]  /*3fd0*/  @P1 PRMT R59, R231, 0x7610, R59 ;  /* 0x00007610e73b1816 */ /* 0x000fc4000000003b */
[----:B------:R-:W-:Y:S02]  /*3fe0*/  FSEL R74, R72, RZ, P6 ;  /* 0x000000ff484a7208 */ /* 0x000fe40003000000 */
[----:B------:R-:W-:Y:S02]  /*3ff0*/  @P1 LOP3.LUT P6, RZ, R143, 0xff000000, RZ, 0xc0, !PT ;  /* 0xff0000008fff1812 */ /* 0x000fe400078cc0ff */
[----:B------:R-:W-:Y:S01]  /*4000*/  @P2 F2FP.BF16.F32.PACK_AB R102, RZ, R102 ;  /* 0x00000066ff66223e */ /* 0x000fe200000010ff */
[----:B------:R-:W1:Y:S01]  /*4010*/  @P2 LDC.64 R82, c[0x0][0x308] ;  /* 0x0000c200ff522b82 */ /* 0x000e620000000a00 */
[----:B------:R-:W-:Y:S02]  /*4020*/  @P2 F2FP.BF16.F32.PACK_AB R232, RZ, R232 ;  /* 0x000000e8ffe8223e */ /* 0x000fe400000010ff */
[----:B------:R-:W-:Y:S02]  /*4030*/  @P2 F2FP.BF16.F32.PACK_AB R233, RZ, R233 ;  /* 0x000000e9ffe9223e */ /* 0x000fe400000010ff */
[----:B------:R-:W-:-:S02]  /*4040*/  @P2 F2FP.BF16.F32.PACK_AB R234, RZ, R234 ;  /* 0x000000eaffea223e */ /* 0x000fc400000010ff */
[----:B------:R-:W-:Y:S01]  /*4050*/  @P1 PRMT R56, R56, 0x5410, R101 ;  /* 0x0000541038381816 */ /* 0x000fe20000000065 */
[----:B------:R-:W2:Y:S01]  /*4060*/  @P1 LDC.64 R78, c[0x0][0x300] ;  /* 0x0000c000ff4e1b82 */ /* 0x000ea20000000a00 */
[----:B------:R-:W-:Y:S02]  /*4070*/  @P1 PRMT R57, R57, 0x5410, R103 ;  /* 0x0000541039391816 */ /* 0x000fe40000000067 */
[----:B------:R-:W-:Y:S02]  /*4080*/  @P1 PRMT R58, R58, 0x5410, R100 ;  /* 0x000054103a3a1816 */ /* 0x000fe40000000064 */
[----:B------:R-:W-:Y:S02]  /*4090*/  @P1 PRMT R59, R59, 0x5410, R235 ;  /* 0x000054103b3b1816 */ /* 0x000fe400000000eb */
[----:B------:R-:W-:Y:S01]  /*40a0*/  @P1 F2FP.BF16.F32.PACK_AB R236, RZ, R236 ;  /* 0x000000ecffec123e */ /* 0x000fe200000010ff */
[----:B0-----:R-:W-:Y:S01]  /*40b0*/  @P1 IMAD.WIDE.U32 R76, R161, 0x10, R76 ;  /* 0x00000010a14c1825 */ /* 0x001fe200078e004c */
[----:B------:R-:W-:-:S02]  /*40c0*/  @P1 F2FP.BF16.F32.PACK_AB R239, RZ, R239 ;  /* 0x000000efffef123e */ /* 0x000fc400000010ff */
[----:B------:R-:W-:Y:S02]  /*40d0*/  @P1 FSEL R72, R72, RZ, P6 ;  /* 0x000000ff48481208 */ /* 0x000fe40003000000 */
[----:B------:R-:W-:Y:S01]  /*40e0*/  @P1 F2FP.BF16.F32.PACK_AB R241, RZ, R241 ;  /* 0x000000f1fff1123e */ /* 0x000fe200000010ff */
[----:B------:R0:W-:Y:S01]  /*40f0*/  @P1 STG.E.128 desc[UR6][R76.64], R56 ;  /* 0x000000384c001986 */ /* 0x0001e2000c101d06 */
[----:B------:R-:W-:Y:S01]  /*4100*/  @P1 F2FP.BF16.F32.PACK_AB R98, RZ, R98 ;  /* 0x00000062ff62123e */ /* 0x000fe200000010ff */
[----:B-1----:R-:W-:Y:S01]  /*4110*/  @P2 IMAD.WIDE.U32 R82, R160, 0x10, R82 ;  /* 0x00000010a0522825 */ /* 0x002fe200078e0052 */
[----:B------:R-:W-:Y:S02]  /*4120*/  @P2 F2FP.BF16.F32.PACK_AB R94, RZ, R94 ;  /* 0x0000005eff5e223e */ /* 0x000fe400000010ff */
[----:B------:R-:W-:Y:S02]  /*4130*/  @P2 F2FP.BF16.F32.PACK_AB R93, RZ, R93 ;  /* 0x0000005dff5d223e */ /* 0x000fe400000010ff */
[----:B------:R-:W-:-:S02]  /*4140*/  @P2 F2FP.BF16.F32.PACK_AB R97, RZ, R97 ;  /* 0x00000061ff61223e */ /* 0x000fc400000010ff */
[----:B------:R-:W-:Y:S01]  /*4150*/  @P2 F2FP.BF16.F32.PACK_AB R0, RZ, R214 ;  /* 0x000000d6ff00223e */ /* 0x000fe200000010ff */
[----:B--2---:R-:W-:Y:S01]  /*4160*/  @P1 IMAD.WIDE.U32 R78, R160, 0x10, R78 ;  /* 0x00000010a04e1825 */ /* 0x004fe200078e004e */
[----:B------:R-:W-:Y:S02]  /*4170*/  @P2 PRMT R52, R102, 0x7610, R52 ;  /* 0x0000761066342816 */ /* 0x000fe40000000034 */
[----:B------:R-:W-:Y:S02]  /*4180*/  @P2 PRMT R53, R232, 0x7610, R53 ;  /* 0x00007610e8352816 */ /* 0x000fe40000000035 */
[----:B------:R-:W-:Y:S02]  /*4190*/  @P2 PRMT R54, R233, 0x7610, R54 ;  /* 0x00007610e9362816 */ /* 0x000fe40000000036 */
[----:B------:R-:W-:Y:S02]  /*41a0*/  @P2 PRMT R55, R234, 0x7610, R55 ;  /* 0x00007610ea372816 */ /* 0x000fe40000000037 */
[----:B------:R-:W-:-:S02]  /*41b0*/  FSEL R237, R237, RZ, P5 ;  /* 0x000000ffeded7208 */ /* 0x000fc40002800000 */
[----:B------:R-:W-:Y:S02]  /*41c0*/  @P1 F2FP.BF16.F32.PACK_AB R238, RZ, R238 ;  /* 0x000000eeffee123e */ /* 0x000fe400000010ff */
[----:B------:R-:W-:Y:S02]  /*41d0*/  @P1 F2FP.BF16.F32.PACK_AB R240, RZ, R240 ;  /* 0x000000f0fff0123e */ /* 0x000fe400000010ff */
[----:B------:R-:W-:Y:S02]  /*41e0*/  @P1 F2FP.BF16.F32.PACK_AB R242, RZ, R242 ;  /* 0x000000f2fff2123e */ /* 0x000fe400000010ff */
[----:B------:R-:W-:Y:S02]  /*41f0*/  @P1 F2FP.BF16.F32.PACK_AB R84, RZ, R72 ;  /* 0x00000048ff54123e */ /* 0x000fe400000010ff */
[----:B0-----:R-:W-:Y:S02]  /*4200*/  @P1 PRMT R56, R236, 0x7610, R56 ;  /* 0x00007610ec381816 */ /* 0x001fe40000000038 */
[----:B------:R-:W-:-:S02]  /*4210*/  @P1 PRMT R57, R239, 0x7610, R57 ;  /* 0x00007610ef391816 */ /* 0x000fc40000000039 */
[----:B------:R-:W-:Y:S02]  /*4220*/  @P1 PRMT R58, R241, 0x7610, R58 ;  /* 0x00007610f13a1816 */ /* 0x000fe4000000003a */
[----:B------:R-:W-:Y:S02]  /*4230*/  @P1 PRMT R59, R98, 0x7610, R59 ;  /* 0x00007610623b1816 */ /* 0x000fe4000000003b */
[----:B------:R-:W-:Y:S02]  /*4240*/  F2FP.BF16.F32.PACK_AB R75, R74, R243 ;  /* 0x000000f34a4b723e */ /* 0x000fe400000010ff */
        /* <DEDUP_REMOVED lines=8> */
[----:B------:R-:W-:Y:S02]  /*42d0*/  @P1 PRMT R56, R56, 0x5410, R238 ;  /* 0x0000541038381816 */ /* 0x000fe400000000ee */
[----:B------:R-:W-:Y:S01]  /*42e0*/  @P1 PRMT R57, R57, 0x5410, R240 ;  /* 0x0000541039391816 */ /* 0x000fe200000000f0 */
[----:B------:R0:W-:Y:S01]  /*42f0*/  STG.E.128 desc[UR6][R80.64], R72 ;  /* 0x0000004850007986 */ /* 0x0001e2000c101d06 */
[----:B------:R-:W-:-:S02]  /*4300*/  @P1 PRMT R58, R58, 0x5410, R242 ;  /* 0x000054103a3a1816 */ /* 0x000fc400000000f2 */
[----:B------:R-:W-:Y:S02]  /*4310*/  @P1 PRMT R59, R59, 0x5410, R84 ;  /* 0x000054103b3b1816 */ /* 0x000fe40000000054 */
[----:B------:R-:W-:-:S03]  /*4320*/  SEL R232, RZ, 0x1, P4 ;  /* 0x00000001ffe87807 */ /* 0x000fc60002000000 */
[----:B------:R0:W-:Y:S01]  /*4330*/  @P1 STG.E.128 desc[UR6][R78.64], R56 ;  /* 0x000000384e001986 */ /* 0x0001e2000c101d06 */
[----:B------:R-:W-:Y:S05]  /*4340*/  @!P3 BRA `(.L_x_131) ;  /* 0xffffffc8005cb947 */ /* 0x000fea000383ffff */
        /* <DEDUP_REMOVED lines=16> */
[----:B0-----:R-:W-:Y:S01]  /*4450*/  MOV R73, R117 ;  /* 0x0000007500497202 */ /* 0x001fe20000000f00 */
        /* <DEDUP_REMOVED lines=74> */
[----:B------:R-:W-:-:S07]  /*4900*/  MOV R43, R39 ;  /* 0x00000027002b7202 */ /* 0x000fce0000000f00 */
.L_x_128:
        /* <DEDUP_REMOVED lines=39> */
.L_x_129:
[----:B------:R-:W-:Y:S01]  /*4b80*/  HFMA2.MMA R75, -RZ, RZ, 0, 1.847743988037109375e-06 ;  /* 0x0000001fff4b7435 */ /* 0x000fe200000001ff */
[----:B------:R-:W-:Y:S01]  /*4b90*/  IMAD.MOV.U32 R74, RZ, RZ, 0x10 ;  /* 0x00000010ff4a7424 */ /* 0x000fe200078e00ff */
[----:B------:R-:W-:-:S09]  /*4ba0*/  MOV R77, 0xffffffff ;  /* 0xffffffff004d7802 */ /* 0x000fd20000000f00 */
[----:B-----5:R-:W-:Y:S05]  /*4bb0*/  WARPSYNC.COLLECTIVE R77, `(.L_x_132) ;  /* 0x000000004d087348 */ /* 0x020fea0003c00000 */
[----:B------:R0:W1:Y:S02]  /*4bc0*/  SHFL.DOWN P4, R78, R76, R74, R75 ;  /* 0x0800004a4c4e7389 */ /* 0x000064000008004b */
[----:B01---5:R-:W-:Y:S01]  /*4bd0*/  ENDCOLLECTIVE ;  /* 0x000000000000791b */ /* 0x023fe20003800000 */
.L_x_132:
[----:B------:R-:W-:Y:S01]  /*4be0*/  FADD.FTZ R79, R76, R78 ;  /* 0x0000004e4c4f7221 */ /* 0x000fe20000010000 */
[----:B------:R-:W-:-:S07]  /*4bf0*/  IMAD.MOV.U32 R76, RZ, RZ, R72 ;  /* 0x000000ffff4c7224 */ /* 0x000fce00078e0048 */
[----:B------:R-:W-:Y:S05]  /*4c00*/  WARPSYNC.COLLECTIVE R77, `(.L_x_133) ;  /* 0x000000004d087348 */ /* 0x000fea0003c00000 */
[----:B------:R0:W1:Y:S02]  /*4c10*/  SHFL.DOWN P4, R78, R76, R74, R75 ;  /* 0x0800004a4c4e7389 */ /* 0x000064000008004b */
[----:B01----:R-:W-:Y:S01]  /*4c20*/  ENDCOLLECTIVE ;  /* 0x000000000000791b */ /* 0x003fe20003800000 */
.L_x_133:
[----:B------:R-:W-:Y:S01]  /*4c30*/  MOV R76, R79 ;  /* 0x0000004f004c7202 */ /* 0x000fe20000000f00 */
[----:B------:R-:W-:Y:S01]  /*4c40*/  IMAD.MOV.U32 R74, RZ, RZ, 0x8 ;  /* 0x00000008ff4a7424 */ /* 0x000fe200078e00ff */
[----:B------:R-:W-:-:S07]  /*4c50*/  MOV R73, R78 ;  /* 0x0000004e00497202 */ /* 0x000fce0000000f00 */
[----:B------:R-:W-:Y:S05]  /*4c60*/  WARPSYNC.COLLECTIVE R77, `(.L_x_134) ;  /* 0x000000004d087348 */ /* 0x000fea0003c00000 */
[----:B------:R0:W1:Y:S02]  /*4c70*/  SHFL.DOWN P4, R78, R76, R74, R75 ;  /* 0x0800004a4c4e7389 */ /* 0x000064000008004b */
[----:B01----:R-:W-:Y:S01]  /*4c80*/  ENDCOLLECTIVE ;  /* 0x000000000000791b */ /* 0x003fe20003800000 */
.L_x_134:
[----:B------:R-:W-:-:S05]  /*4c90*/  FADD.FTZ R80, R72, R73 ;  /* 0x0000004948507221 */ /* 0x000fca0000010000 */
[----:B------:R-:W-:Y:S01]  /*4ca0*/  MOV R76, R80 ;  /* 0x00000050004c7202 */ /* 0x000fe20000000f00 */
[----:B------:R-:W-:-:S07]  /*4cb0*/  FADD.FTZ R81, R79, R78 ;  /* 0x0000004e4f517221 */ /* 0x000fce0000010000 */
[----:B------:R-:W-:Y:S05]  /*4cc0*/  WARPSYNC.COLLECTIVE R77, `(.L_x_135) ;  /* 0x000000004d087348 */ /* 0x000fea0003c00000 */
[----:B------:R0:W1:Y:S02]  /*4cd0*/  SHFL.DOWN P4, R78, R76, R74, R75 ;  /* 0x0800004a4c4e7389 */ /* 0x000064000008004b */
[----:B01----:R-:W-:Y:S01]  /*4ce0*/  ENDCOLLECTIVE ;  /* 0x000000000000791b */ /* 0x003fe20003800000 */
.L_x_135:
[----:B------:R-:W-:Y:S01]  /*4cf0*/  HFMA2.MMA R74, -RZ, RZ, 0, 2.384185791015625e-07 ;  /* 0x00000004ff4a7435 */ /* 0x000fe200000001ff */
[----:B------:R-:W-:Y:S01]  /*4d00*/  IMAD.MOV.U32 R76, RZ, RZ, R81 ;  /* 0x000000ffff4c7224 */ /* 0x000fe200078e0051 */
[----:B------:R-:W-:-:S09]  /*4d10*/  MOV R73, R78 ;  /* 0x0000004e00497202 */ /* 0x000fd20000000f00 */
[----:B------:R-:W-:Y:S05]  /*4d20*/  WARPSYNC.COLLECTIVE R77, `(.L_x_136) ;  /* 0x000000004d087348 */ /* 0x000fea0003c00000 */
[----:B------:R0:W1:Y:S02]  /*4d30*/  SHFL.DOWN P4, R78, R76, R74, R75 ;  /* 0x0800004a4c4e7389 */ /* 0x000064000008004b */
[----:B01----:R-:W-:Y:S01]  /*4d40*/  ENDCOLLECTIVE ;  /* 0x000000000000791b */ /* 0x003fe20003800000 */
.L_x_136:
[----:B------:R-:W-:-:S05]  /*4d50*/  FADD.FTZ R82, R80, R73 ;  /* 0x0000004950527221 */ /* 0x000fca0000010000 */
[----:B------:R-:W-:Y:S01]  /*4d60*/  MOV R76, R82 ;  /* 0x00000052004c7202 */ /* 0x000fe20000000f00 */
[----:B------:R-:W-:-:S07]  /*4d70*/  FADD.FTZ R83, R81, R78 ;  /* 0x0000004e51537221 */ /* 0x000fce0000010000 */
[----:B------:R-:W-:Y:S05]  /*4d80*/  WARPSYNC.COLLECTIVE R77, `(.L_x_137) ;  /* 0x000000004d087348 */ /* 0x000fea0003c00000 */
[----:B------:R0:W1:Y:S02]  /*4d90*/  SHFL.DOWN P4, R78, R76, R74, R75 ;  /* 0x0800004a4c4e7389 */ /* 0x000064000008004b */
[----:B01----:R-:W-:Y:S01]  /*4da0*/  ENDCOLLECTIVE ;  /* 0x000000000000791b */ /* 0x003fe20003800000 */
.L_x_137:
[----:B------:R-:W-:Y:S01]  /*4db0*/  HFMA2.MMA R74, -RZ, RZ, 0, 1.1920928955078125e-07 ;  /* 0x00000002ff4a7435 */ /* 0x000fe200000001ff */
[----:B------:R-:W-:Y:S01]  /*4dc0*/  MOV R76, R83 ;  /* 0x00000053004c7202 */ /* 0x000fe20000000f00 */
[----:B------:R-:W-:-:S09]  /*4dd0*/  IMAD.MOV.U32 R73, RZ, RZ, R78 ;  /* 0x000000ffff497224 */ /* 0x000fd200078e004e */
[----:B------:R-:W-:Y:S05]  /*4de0*/  WARPSYNC.COLLECTIVE R77, `(.L_x_138) ;  /* 0x000000004d087348 */ /* 0x000fea0003c00000 */
[----:B------:R0:W1:Y:S02]  /*4df0*/  SHFL.DOWN P4, R78, R76, R74, R75 ;  /* 0x0800004a4c4e7389 */ /* 0x000064000008004b */
[----:B01----:R-:W-:Y:S01]  /*4e00*/  ENDCOLLECTIVE ;  /* 0x000000000000791b */ /* 0x003fe20003800000 */
.L_x_138:
[----:B------:R-:W-:-:S04]  /*4e10*/  FADD.FTZ R84, R82, R73 ;  /* 0x0000004952547221 */ /* 0x000fc80000010000 */
[----:B------:R-:W-:Y:S02]  /*4e20*/  IMAD.MOV.U32 R76, RZ, RZ, R84 ;  /* 0x000000ffff4c7224 */ /* 0x000fe400078e0054 */
[----:B------:R-:W-:-:S07]  /*4e30*/  FADD.FTZ R72, R83, R78 ;  /* 0x0000004e53487221 */ /* 0x000fce0000010000 */
[----:B------:R-:W-:Y:S05]  /*4e40*/  WARPSYNC.COLLECTIVE R77, `(.L_x_139) ;  /* 0x000000004d087348 */ /* 0x000fea0003c00000 */
[----:B------:R0:W1:Y:S02]  /*4e50*/  SHFL.DOWN P4, R78, R76, R74, R75 ;  /* 0x0800004a4c4e7389 */ /* 0x000064000008004b */
[----:B01----:R-:W-:Y:S01]  /*4e60*/  ENDCOLLECTIVE ;  /* 0x000000000000791b */ /* 0x003fe20003800000 */
.L_x_139:
[----:B------:R-:W-:Y:S01]  /*4e70*/  MOV R76, R72 ;  /* 0x00000048004c7202 */ /* 0x000fe20000000f00 */
[----:B------:R-:W-:Y:S01]  /*4e80*/  IMAD.MOV.U32 R74, RZ, RZ, 0x1 ;  /* 0x00000001ff4a7424 */ /* 0x000fe200078e00ff */
[----:B------:R-:W-:-:S07]  /*4e90*/  MOV R73, R78 ;  /* 0x0000004e00497202 */ /* 0x000fce0000000f00 */
[----:B------:R-:W-:Y:S05]  /*4ea0*/  WARPSYNC.COLLECTIVE R77, `(.L_x_140) ;  /* 0x000000004d087348 */ /* 0x000fea0003c00000 */
[----:B------:R0:W1:Y:S02]  /*4eb0*/  SHFL.DOWN P4, R78, R76, R74, R75 ;  /* 0x0800004a4c4e7389 */ /* 0x000064000008004b */
[----:B01----:R-:W-:Y:S01]  /*4ec0*/  ENDCOLLECTIVE ;  /* 0x000000000000791b */ /* 0x003fe20003800000 */
.L_x_140:
[----:B------:R-:W-:-:S05]  /*4ed0*/  FADD.FTZ R73, R84, R73 ;  /* 0x0000004954497221 */ /* 0x000fca0000010000 */
[----:B------:R-:W-:Y:S02]  /*4ee0*/  MOV R76, R73 ;  /* 0x00000049004c7202 */ /* 0x000fe40000000f00 */
[----:B------:R-:W-:-:S07]  /*4ef0*/  MOV R79, R78 ;  /* 0x0000004e004f7202 */ /* 0x000fce0000000f00 */
[----:B------:R-:W-:Y:S05]  /*4f00*/  WARPSYNC.COLLECTIVE R77, `(.L_x_141) ;  /* 0x000000004d087348 */ /* 0x000fea0003c00000 */
[----:B------:R0:W1:Y:S02]  /*4f10*/  SHFL.DOWN P4, R78, R76, R74, R75 ;  /* 0x0800004a4c4e7389 */ /* 0x000064000008004b */
[----:B01----:R-:W-:Y:S01]  /*4f20*/  ENDCOLLECTIVE ;  /* 0x000000000000791b */ /* 0x003fe20003800000 */
.L_x_141:
[----:B------:R-:W-:Y:S05]  /*4f30*/  BRA `(.L_x_142) ;  /* 0xffffffd800247947 */ /* 0x000fea000383ffff */
.L_x_143:
        /* <DEDUP_REMOVED lines=12> */
.L_x_3219:


//--------------------- .text._ZN10layer_norm22ln_bwd_finalize_kernelINS_22Kernel_traits_finalizeILj6144E13__nv_bfloat16S2_S2_S2_fjLb0ELj1024ELj4ENS_18Kernel_traits_baseILj6144ES2_S2_S2_S2_fjLj1024EEEEELb0ELb0EEEvNS_9BwdParamsE --------------------------
	.section	.text._ZN10layer_norm22ln_bwd_finalize_kernelINS_22Kernel_traits_finalizeILj6144E13__nv_bfloat16S2_S2_S2_fjLb0ELj1024ELj4ENS_18Kernel_traits_baseILj6144ES2_S2_S2_S2_fjLj1024EEEEELb0ELb0EEEvNS_9BwdParamsE,"ax",@progbits
	.align	128
        .global         _ZN10layer_norm22ln_bwd_finalize_kernelINS_22Kernel_traits_finalizeILj6144E13__nv_bfloat16S2_S2_S2_fjLb0ELj1024ELj4ENS_18Kernel_traits_baseILj6144ES2_S2_S2_S2_fjLj1024EEEEELb0ELb0EEEvNS_9BwdParamsE
        .type           _ZN10layer_norm22ln_bwd_finalize_kernelINS_22Kernel_traits_finalizeILj6144E13__nv_bfloat16S2_S2_S2_fjLb0ELj1024ELj4ENS_18Kernel_traits_baseILj6144ES2_S2_S2_S2_fjLj1024EEEEELb0ELb0EEEvNS_9BwdParamsE,@function
        .size           _ZN10layer_norm22ln_bwd_finalize_kernelINS_22Kernel_traits_finalizeILj6144E13__nv_bfloat16S2_S2_S2_fjLb0ELj1024ELj4ENS_18Kernel_traits_baseILj6144ES2_S2_S2_S2_fjLj1024EEEEELb0ELb0EEEvNS_9BwdParamsE,(.L_x_3220 - _ZN10layer_norm22ln_bwd_finalize_kernelINS_22Kernel_traits_finalizeILj6144E13__nv_bfloat16S2_S2_S2_fjLb0ELj1024ELj4ENS_18Kernel_traits_baseILj6144ES2_S2_S2_S2_fjLj1024EEEEELb0ELb0EEEvNS_9BwdParamsE)
        .other          _ZN10layer_norm22ln_bwd_finalize_kernelINS_22Kernel_traits_finalizeILj6144E13__nv_bfloat16S2_S2_S2_fjLb0ELj1024ELj4ENS_18Kernel_traits_baseILj6144ES2_S2_S2_S2_fjLj1024EEEEELb0ELb0EEEvNS_9BwdParamsE,@"STO_CUDA_ENTRY STV_DEFAULT"
_ZN10layer_norm22ln_bwd_finalize_kernelINS_22Kernel_traits_finalizeILj6144E13__nv_bfloat16S2_S2_S2_fjLb0ELj1024ELj4ENS_18Kernel_traits_baseILj6144ES2_S2_S2_S2_fjLj1024EEEEELb0ELb0EEEvNS_9BwdParamsE:
.text._ZN10layer_norm22ln_bwd_finalize_kernelINS_22Kernel_traits_finalizeILj6144E13__nv_bfloat16S2_S2_S2_fjLb0ELj1024ELj4ENS_18Kernel_traits_baseILj6144ES2_S2_S2_S2_fjLj1024EEEEELb0ELb0EEEvNS_9BwdParamsE:
[----:B------:R-:W-:Y:S01]  /*0000*/  LDC R1, c[0x0][0x28] ;  /* 0x00000a00ff017b82 */ /* 0x000fe20000000800 */
[----:B------:R-:W0:Y:S01]  /*0010*/  S2R R0, SR_TID.X ;  /* 0x0000000000007919 */ /* 0x000e220000002100 */
[----:B------:R-:W1:Y:S01]  /*0020*/  S2R R6, SR_CTAID.X ;  /* 0x0000000000067919 */ /* 0x000e620000002500 */
[----:B0-----:R-:W-:Y:S02]  /*0030*/  LOP3.LUT R2, R0, 0x1f, RZ, 0xc0, !PT ;  /* 0x0000001f00027812 */ /* 0x001fe400078ec0ff */
[----:B-1----:R-:W-:-:S04]  /*0040*/  SHF.L.U32 R3, R6, 0x5, RZ ;  /* 0x0000000506037819 */ /* 0x002fc800000006ff */
[----:B------:R-:W-:-:S04]  /*0050*/  LOP3.LUT R3, R3, 0xffffffe0, R2, 0xe2, !PT ;  /* 0xffffffe003037812 */ /* 0x000fc800078ee202 */
[----:B------:R-:W-:-:S13]  /*0060*/  ISETP.GT.U32.AND P0, PT, R3, 0x17ff, PT ;  /* 0x000017ff0300780c */ /* 0x000fda0003f04070 */
[----:B------:R-:W-:Y:S05]  /*0070*/  @P0 EXIT ;  /* 0x000000000000094d */ /* 0x000fea0003800000 */
[----:B------:R-:W0:Y:S01]  /*0080*/  S2UR UR5, SR_CgaCtaId ;  /* 0x00000000000579c3 */ /* 0x000e220000008800 */
[--C-:B------:R-:W-:Y:S01]  /*0090*/  SHF.R.U32.HI R5, RZ, 0x5, R0.reuse ;  /* 0x00000005ff057819 */ /* 0x100fe20000011600 */
[----:B------:R-:W-:Y:S01]  /*00a0*/  UMOV UR4, 0x400 ;  /* 0x0000040000047882 */ /* 0x000fe20000000000 */
[----:B------:R-:W-:Y:S01]  /*00b0*/  LOP3.LUT R4, R0, 0x3fffffe0, RZ, 0xc0, !PT ;  /* 0x3fffffe000047812 */ /* 0x000fe200078ec0ff */
[----:B------:R-:W-:Y:S01]  /*00c0*/  ULDC.64 UR6, c[0x0][0x208] ;  /* 0x0000820000067ab9 */ /* 0x000fe20000000a00 */
[C---:B------:R-:W-:Y:S02]  /*00d0*/  LOP3.LUT R7, R5.reuse, 0x1f, R0, 0x78, !PT ;  /* 0x0000001f05077812 */ /* 0x040fe400078e7800 */
[----:B------:R-:W-:Y:S02]  /*00e0*/  SHF.L.U32 R6, R6, 0x4, RZ ;  /* 0x0000000406067819 */ /* 0x000fe400000006ff */
[----:B------:R-:W-:Y:S01]  /*00f0*/  IADD3 R8, R4, R7, RZ ;  /* 0x0000000704087210 */ /* 0x000fe20007ffe0ff */
[----:B------:R-:W-:Y:S01]  /*0100*/  IMAD R9, R2, 0x20, R7 ;  /* 0x0000002002097824 */ /* 0x000fe200078e0207 */
[----:B------:R-:W-:-:S02]  /*0110*/  ISETP.NE.AND P0, PT, R5, 0x1f, PT ;  /* 0x0000001f0500780c */ /* 0x000fc40003f05270 */
[----:B------:R-:W-:Y:S02]  /*0120*/  LOP3.LUT R11, R6, 0x7ffffff0, RZ, 0xc0, !PT ;  /* 0x7ffffff0060b7812 */ /* 0x000fe400078ec0ff */
[C---:B------:R-:W-:Y:S02]  /*0130*/  ISETP.GT.U32.OR P0, PT, R2.reuse, 0xf, P0 ;  /* 0x0000000f0200780c */ /* 0x040fe40000704470 */
[----:B------:R-:W-:Y:S01]  /*0140*/  IADD3 R4, R2, R11, RZ ;  /* 0x0000000b02047210 */ /* 0x000fe20007ffe0ff */
[----:B0-----:R-:W-:-:S06]  /*0150*/  ULEA UR4, UR5, UR4, 0x18 ;  /* 0x0000000405047291 */ /* 0x001fcc000f8ec03f */
[----:B------:R-:W-:Y:S02]  /*0160*/  LEA R7, R8, UR4, 0x2 ;  /* 0x0000000408077c11 */ /* 0x000fe4000f8e10ff */
[----:B------:R-:W-:Y:S02]  /*0170*/  LEA R6, R5, UR4, 0x2 ;  /* 0x0000000405067c11 */ /* 0x000fe4000f8e10ff */
[----:B------:R-:W-:-:S07]  /*0180*/  LEA R8, R9, UR4, 0x2 ;  /* 0x0000000409087c11 */ /* 0x000fce000f8e10ff */
.L_x_156:
[----:B0-2---:R-:W0:Y:S01]  /*0190*/  LDC R10, c[0x0][0x210] ;  /* 0x00008400ff0a7b82 */ /* 0x005e220000000800 */
[----:B------:R-:W-:Y:S01]  /*01a0*/  BSSY B0, `(.L_x_144) ;  /* 0x0000068000007945 */ /* 0x000fe20003800000 */
[----:B------:R-:W-:Y:S01]  /*01b0*/  HFMA2.MMA R22, -RZ, RZ, 0, 0 ;  /* 0x00000000ff167435 */ /* 0x000fe200000001ff */
[----:B------:R-:W-:-:S05]  /*01c0*/  MOV R11, RZ ;  /* 0x000000ff000b7202 */ /* 0x000fca0000000f00 */
[----:B-1----:R-:W1:Y:S01]  /*01d0*/  LDC R12, c[0x0][0x218] ;  /* 0x00008600ff0c7b82 */ /* 0x002e620000000800 */
[----:B0-----:R-:W-:-:S04]  /*01e0*/  ISETP.GE.U32.AND P1, PT, R5, R10, PT ;  /* 0x0000000a0500720c */ /* 0x001fc80003f26070 */
[----:B-1----:R-:W-:-:S13]  /*01f0*/  ISETP.GE.U32.OR P1, PT, R3, R12, P1 ;  /* 0x0000000c0300720c */ /* 0x002fda0000f26470 */
[----:B------:R-:W-:Y:S05]  /*0200*/  @P1 BRA `(.L_x_145) ;  /* 0x0000000400841947 */ /* 0x000fea0003800000 */
[----:B------:R-:W-:Y:S01]  /*0210*/  ISETP.GE.U32.AND P2, PT, R5, R10, PT ;  /* 0x0000000a0500720c */ /* 0x000fe20003f46070 */
[----:B------:R-:W-:-:S12]  /*0220*/  IMAD.MOV.U32 R21, RZ, RZ, R5 ;  /* 0x000000ffff157224 */ /* 0x000fd800078e0005 */
[----:B------:R-:W0:Y:S01]  /*0230*/  @P2 LDC.64 R16, c[0x0][0x2d0] ;  /* 0x0000b400ff102b82 */ /* 0x000e220000000a00 */
[----:B------:R-:W-:-:S07]  /*0240*/  @P2 IMAD R9, R21, R12, R3 ;  /* 0x0000000c15092224 */ /* 0x000fce00078e0203 */
[----:B------:R-:W1:Y:S01]  /*0250*/  @P2 LDC.64 R14, c[0x0][0x2d8] ;  /* 0x0000b600ff0e2b82 */ /* 0x000e620000000a00 */
[----:B0-----:R-:W-:-:S06]  /*0260*/  @P2 IMAD.WIDE.U32 R16, R9, 0x4, R16 ;  /* 0x0000000409102825 */ /* 0x001fcc00078e0010 */
[----:B------:R-:W2:Y:S01]  /*0270*/  @P2 LDG.E R16, desc[UR6][R16.64] ;  /* 0x0000000610102981 */ /* 0x000ea2000c1e1900 */
[----:B-1----:R-:W-:-:S06]  /*0280*/  @P2 IMAD.WIDE.U32 R14, R9, 0x4, R14 ;  /* 0x00000004090e2825 */ /* 0x002fcc00078e000e */
[----:B------:R-:W3:Y:S01]  /*0290*/  @P2 LDG.E R15, desc[UR6][R14.64] ;  /* 0x000000060e0f2981 */ /* 0x000ee2000c1e1900 */
[----:B------:R-:W-:-:S04]  /*02a0*/  @P2 IADD3 R21, R21, 0x20, RZ ;  /* 0x0000002015152810 */ /* 0x000fc80007ffe0ff */
[CC--:B------:R-:W-:Y:S02]  /*02b0*/  ISETP.GE.U32.AND P1, PT, R21.reuse, R10.reuse, PT ;  /* 0x0000000a1500720c */ /* 0x0c0fe40003f26070 */
[----:B------:R-:W-:-:S04]  /*02c0*/  IADD3 R9, -R21, R10, RZ ;  /* 0x0000000a15097210 */ /* 0x000fc80007ffe1ff */
[----:B------:R-:W-:Y:S01]  /*02d0*/  ISETP.LE.U32.OR P1, PT, R9, 0x60, P1 ;  /* 0x000000600900780c */ /* 0x000fe20000f23470 */
[----:B------:R-:W-:Y:S01]  /*02e0*/  IMAD.MOV.U32 R22, RZ, RZ, RZ ;  /* 0x000000ffff167224 */ /* 0x000fe200078e00ff */
[----:B------:R-:W-:Y:S01]  /*02f0*/  MOV R11, RZ ;  /* 0x000000ff000b7202 */ /* 0x000fe20000000f00 */
[----:B------:R-:W-:Y:S04]  /*0300*/  BSSY B1, `(.L_x_146) ;  /* 0x000002b000017945 */ /* 0x000fe80003800000 */
[----:B--2---:R-:W-:Y:S01]  /*0310*/  @P2 FADD.FTZ R11, R11, R16 ;  /* 0x000000100b0b2221 */ /* 0x004fe20000010000 */
[----:B---3--:R-:W-:Y:S01]  /*0320*/  @P2 FADD.FTZ R22, R22, R15 ;  /* 0x0000000f16162221 */ /* 0x008fe20000010000 */
[----:B------:R-:W-:-:S04]  /*0330*/  PLOP3.LUT P2, PT, P2, PT, PT, 0x8, 0x0 ;  /* 0x000000000000781c */ /* 0x000fc8000174e170 */
[----:B------:R-:W-:Y:S09]  /*0340*/  @P1 BRA `(.L_x_147) ;  /* 0x0000000000981947 */ /* 0x000ff20003800000 */
[----:B------:R-:W-:Y:S02]  /*0350*/  PLOP3.LUT P2, PT, PT, PT, PT, 0x8, 0x0 ;  /* 0x000000000000781c */ /* 0x000fe40003f4e170 */
[----:B------:R-:W-:-:S11]  /*0360*/  IADD3 R13, R10, -0x60, RZ ;  /* 0xffffffa00a0d7810 */ /* 0x000fd60007ffe0ff */
.L_x_148:
[----:B------:R-:W0:Y:S01]  /*0370*/  LDC.64 R18, c[0x0][0x2d0] ;  /* 0x0000b400ff127b82 */ /* 0x000e220000000a00 */
[C---:B------:R-:W-:Y:S01]  /*0380*/  IADD3 R25, R21.reuse, 0x20, RZ ;  /* 0x0000002015197810 */ /* 0x040fe20007ffe0ff */
[C---:B------:R-:W-:Y:S01]  /*0390*/  IMAD R23, R21.reuse, R12, R3 ;  /* 0x0000000c15177224 */ /* 0x040fe200078e0203 */
[----:B------:R-:W-:-:S03]  /*03a0*/  IADD3 R17, R21, 0x40, RZ ;  /* 0x0000004015117810 */ /* 0x000fc60007ffe0ff */
[-CC-:B------:R-:W-:Y:S02]  /*03b0*/  IMAD R25, R25, R12.reuse, R3.reuse ;  /* 0x0000000c19197224 */ /* 0x180fe400078e0203 */
[----:B------:R-:W1:Y:S01]  /*03c0*/  LDC.64 R14, c[0x0][0x2d8] ;  /* 0x0000b600ff0e7b82 */ /* 0x000e620000000a00 */
[----:B------:R-:W-:Y:S02]  /*03d0*/  IMAD R17, R17, R12, R3 ;  /* 0x0000000c11117224 */ /* 0x000fe400078e0203 */
[----:B------:R-:W-:Y:S02]  /*03e0*/  VIADD R16, R21, 0x60 ;  /* 0x0000006015107836 */ /* 0x000fe40000000000 */
[----:B0-----:R-:W-:-:S04]  /*03f0*/  IMAD.WIDE.U32 R26, R23, 0x4, R18 ;  /* 0x00000004171a7825 */ /* 0x001fc800078e0012 */
[--C-:B------:R-:W-:Y:S01]  /*0400*/  IMAD.WIDE.U32 R28, R25, 0x4, R18.reuse ;  /* 0x00000004191c7825 */ /* 0x100fe200078e0012 */
[----:B------:R0:W2:Y:S04]  /*0410*/  LDG.E R24, desc[UR6][R26.64] ;  /* 0x000000061a187981 */ /* 0x0000a8000c1e1900 */
[----:B------:R1:W3:Y:S01]  /*0420*/  LDG.E R9, desc[UR6][R28.64] ;  /* 0x000000061c097981 */ /* 0x0002e2000c1e1900 */
[----:B0-----:R-:W-:-:S04]  /*0430*/  IMAD.WIDE.U32 R26, R17, 0x4, R18 ;  /* 0x00000004111a7825 */ /* 0x001fc800078e0012 */
[--C-:B-1----:R-:W-:Y:S01]  /*0440*/  IMAD.WIDE.U32 R28, R23, 0x4, R14.reuse ;  /* 0x00000004171c7825 */ /* 0x102fe200078e000e */
[----:B------:R0:W4:Y:S04]  /*0450*/  LDG.E R20, desc[UR6][R26.64] ;  /* 0x000000061a147981 */ /* 0x000128000c1e1900 */
[----:B------:R-:W5:Y:S01]  /*0460*/  LDG.E R23, desc[UR6][R28.64] ;  /* 0x000000061c177981 */ /* 0x000f62000c1e1900 */
[----:B0-----:R-:W-:-:S04]  /*0470*/  IMAD.WIDE.U32 R26, R25, 0x4, R14 ;  /* 0x00000004191a7825 */ /* 0x001fc800078e000e */
[----:B------:R-:W-:Y:S02]  /*0480*/  IMAD R25, R16, R12, R3 ;  /* 0x0000000c10197224 */ /* 0x000fe400078e0203 */
[----:B------:R-:W-:Y:S01]  /*0490*/  IMAD.WIDE.U32 R16, R17, 0x4, R14 ;  /* 0x0000000411107825 */ /* 0x000fe200078e000e */
[----:B------:R-:W4:Y:S03]  /*04a0*/  LDG.E R26, desc[UR6][R26.64] ;  /* 0x000000061a1a7981 */ /* 0x000f26000c1e1900 */
[C---:B------:R-:W-:Y:S02]  /*04b0*/  IMAD.WIDE.U32 R18, R25.reuse, 0x4, R18 ;  /* 0x0000000419127825 */ /* 0x040fe400078e0012 */
[----:B------:R-:W4:Y:S02]  /*04c0*/  LDG.E R16, desc[UR6][R16.64] ;  /* 0x0000000610107981 */ /* 0x000f24000c1e1900 */
[----:B------:R-:W-:-:S02]  /*04d0*/  IMAD.WIDE.U32 R14, R25, 0x4, R14 ;  /* 0x00000004190e7825 */ /* 0x000fc400078e000e */
[----:B------:R-:W4:Y:S04]  /*04e0*/  LDG.E R18, desc[UR6][R18.64] ;  /* 0x0000000612127981 */ /* 0x000f28000c1e1900 */
[----:B------:R-:W4:Y:S01]  /*04f0*/  LDG.E R14, desc[UR6][R14.64] ;  /* 0x000000060e0e7981 */ /* 0x000f22000c1e1900 */
[----:B------:R-:W-:-:S04]  /*0500*/  IADD3 R21, R21, 0x80, RZ ;  /* 0x0000008015157810 */ /* 0x000fc80007ffe0ff */
[----:B------:R-:W-:Y:S01]  /*0510*/  ISETP.GE.U32.AND P1, PT, R21, R13, PT ;  /* 0x0000000d1500720c */ /* 0x000fe20003f26070 */
[----:B--2---:R-:W-:-:S04]  /*0520*/  FADD.FTZ R24, R24, R11 ;  /* 0x0000000b18187221 */ /* 0x004fc80000010000 */
[----:B---3--:R-:W-:Y:S01]  /*0530*/  FADD.FTZ R9, R24, R9 ;  /* 0x0000000918097221 */ /* 0x008fe20000010000 */
[----:B-----5:R-:W-:-:S03]  /*0540*/  FADD.FTZ R23, R23, R22 ;  /* 0x0000001617177221 */ /* 0x020fc60000010000 */
[----:B----4-:R-:W-:Y:S01]  /*0550*/  FADD.FTZ R9, R9, R20 ;  /* 0x0000001409097221 */ /* 0x010fe20000010000 */
[----:B------:R-:W-:-:S04]  /*0560*/  FADD.FTZ R23, R23, R26 ;  /* 0x0000001a17177221 */ /* 0x000fc80000010000 */
[----:B------:R-:W-:Y:S01]  /*0570*/  FADD.FTZ R23, R23, R16 ;  /* 0x0000001017177221 */ /* 0x000fe20000010000 */
[----:B------:R-:W-:-:S03]  /*0580*/  FADD.FTZ R11, R9, R18 ;  /* 0x00000012090b7221 */ /* 0x000fc60000010000 */
[----:B------:R-:W-:Y:S01]  /*0590*/  FADD.FTZ R22, R23, R14 ;  /* 0x0000000e17167221 */ /* 0x000fe20000010000 */
[----:B------:R-:W-:Y:S06]  /*05a0*/  @!P1 BRA `(.L_x_148) ;  /* 0xfffffffc00709947 */ /* 0x000fec000383ffff */
.L_x_147:
[----:B------:R-:W-:Y:S05]  /*05b0*/  BSYNC B1 ;  /* 0x0000000000017941 */ /* 0x000fea0003800000 */
.L_x_146:
[CC--:B------:R-:W-:Y:S01]  /*05c0*/  ISETP.GE.U32.AND P1, PT, R21.reuse, R10.reuse, PT ;  /* 0x0000000a1500720c */ /* 0x0c0fe20003f26070 */
[----:B------:R-:W-:Y:S01]  /*05d0*/  BSSY B1, `(.L_x_149) ;  /* 0x0000017000017945 */ /* 0x000fe20003800000 */
[----:B------:R-:W-:-:S04]  /*05e0*/  IADD3 R9, -R21, R10, RZ ;  /* 0x0000000a15097210 */ /* 0x000fc80007ffe1ff */
[----:B------:R-:W-:-:S13]  /*05f0*/  ISETP.LE.U32.OR P1, PT, R9, 0x20, P1 ;  /* 0x000000200900780c */ /* 0x000fda0000f23470 */
[----:B------:R-:W-:Y:S05]  /*0600*/  @P1 BRA `(.L_x_150) ;  /* 0x00000000004c1947 */ /* 0x000fea0003800000 */
[----:B------:R-:W0:Y:S01]  /*0610*/  LDC.64 R24, c[0x0][0x2d0] ;  /* 0x0000b400ff187b82 */ /* 0x000e220000000a00 */
[C---:B------:R-:W-:Y:S01]  /*0620*/  IMAD R15, R21.reuse, R12, R3 ;  /* 0x0000000c150f7224 */ /* 0x040fe200078e0203 */
[----:B------:R-:W-:-:S05]  /*0630*/  IADD3 R9, R21, 0x20, RZ ;  /* 0x0000002015097810 */ /* 0x000fca0007ffe0ff */
[----:B------:R-:W-:Y:S01]  /*0640*/  IMAD R9, R9, R12, R3 ;  /* 0x0000000c09097224 */ /* 0x000fe200078e0203 */
[----:B------:R-:W1:Y:S01]  /*0650*/  LDC.64 R16, c[0x0][0x2d8] ;  /* 0x0000b600ff107b82 */ /* 0x000e620000000a00 */
[----:B0-----:R-:W-:-:S04]  /*0660*/  IMAD.WIDE.U32 R18, R15, 0x4, R24 ;  /* 0x000000040f127825 */ /* 0x001fc800078e0018 */
[----:B------:R-:W-:Y:S02]  /*0670*/  IMAD.WIDE.U32 R24, R9, 0x4, R24 ;  /* 0x0000000409187825 */ /* 0x000fe400078e0018 */
[----:B------:R-:W2:Y:S02]  /*0680*/  LDG.E R18, desc[UR6][R18.64] ;  /* 0x0000000612127981 */ /* 0x000ea4000c1e1900 */
[--C-:B-1----:R-:W-:Y:S02]  /*0690*/  IMAD.WIDE.U32 R14, R15, 0x4, R16.reuse ;  /* 0x000000040f0e7825 */ /* 0x102fe400078e0010 */
[----:B------:R-:W3:Y:S02]  /*06a0*/  LDG.E R24, desc[UR6][R24.64] ;  /* 0x0000000618187981 */ /* 0x000ee4000c1e1900 */
[----:B------:R-:W-:Y:S02]  /*06b0*/  IMAD.WIDE.U32 R16, R9, 0x4, R16 ;  /* 0x0000000409107825 */ /* 0x000fe400078e0010 */
[----:B------:R-:W4:Y:S04]  /*06c0*/  LDG.E R15, desc[UR6][R14.64] ;  /* 0x000000060e0f7981 */ /* 0x000f28000c1e1900 */
[----:B------:R-:W5:Y:S01]  /*06d0*/  LDG.E R17, desc[UR6][R16.64] ;  /* 0x0000000610117981 */ /* 0x000f62000c1e1900 */
[----:B------:R-:W-:Y:S01]  /*06e0*/  PLOP3.LUT P2, PT, PT, PT, PT, 0x8, 0x0 ;  /* 0x000000000000781c */ /* 0x000fe20003f4e170 */
[----:B------:R-:W-:-:S02]  /*06f0*/  VIADD R21, R21, 0x40 ;  /* 0x0000004015157836 */ /* 0x000fc40000000000 */
[----:B--2---:R-:W-:-:S04]  /*0700*/  FADD.FTZ R11, R11, R18 ;  /* 0x000000120b0b7221 */ /* 0x004fc80000010000 */
[----:B---3--:R-:W-:Y:S01]  /*0710*/  FADD.FTZ R11, R11, R24 ;  /* 0x000000180b0b7221 */ /* 0x008fe20000010000 */
[----:B----4-:R-:W-:-:S04]  /*0720*/  FADD.FTZ R22, R22, R15 ;  /* 0x0000000f16167221 */ /* 0x010fc80000010000 */
[----:B-----5:R-:W-:-:S07]  /*0730*/  FADD.FTZ R22, R22, R17 ;  /* 0x0000001116167221 */ /* 0x020fce0000010000 */
.L_x_150:
[----:B------:R-:W-:Y:S05]  /*0740*/  BSYNC B1 ;  /* 0x0000000000017941 */ /* 0x000fea0003800000 */
.L_x_149:
[----:B------:R-:W-:Y:S01]  /*0750*/  ISETP.LT.U32.OR P2, PT, R21, R10, P2 ;  /* 0x0000000a1500720c */ /* 0x000fe20001741470 */
[----:B------:R-:W-:-:S12]  /*0760*/  BSSY B1, `(.L_x_145) ;  /* 0x000000b000017945 */ /* 0x000fd80003800000 */
[----:B------:R-:W-:Y:S05]  /*0770*/  @!P2 BRA `(.L_x_151) ;  /* 0x000000000024a947 */ /* 0x000fea0003800000 */
[----:B------:R-:W0:Y:S01]  /*0780*/  LDC.64 R16, c[0x0][0x2d0] ;  /* 0x0000b400ff107b82 */ /* 0x000e220000000a00 */
[----:B------:R-:W-:-:S07]  /*0790*/  IMAD R9, R21, R12, R3 ;  /* 0x0000000c15097224 */ /* 0x000fce00078e0203 */
[----:B------:R-:W1:Y:S01]  /*07a0*/  LDC.64 R14, c[0x0][0x2d8] ;  /* 0x0000b600ff0e7b82 */ /* 0x000e620000000a00 */
[----:B0-----:R-:W-:-:S06]  /*07b0*/  IMAD.WIDE.U32 R16, R9, 0x4, R16 ;  /* 0x0000000409107825 */ /* 0x001fcc00078e0010 */
[----:B------:R-:W2:Y:S01]  /*07c0*/  LDG.E R16, desc[UR6][R16.64] ;  /* 0x0000000610107981 */ /* 0x000ea2000c1e1900 */
[----:B-1----:R-:W-:-:S06]  /*07d0*/  IMAD.WIDE.U32 R14, R9, 0x4, R14 ;  /* 0x00000004090e7825 */ /* 0x002fcc00078e000e */
[----:B------:R-:W3:Y:S01]  /*07e0*/  LDG.E R15, desc[UR6][R14.64] ;  /* 0x000000060e0f7981 */ /* 0x000ee2000c1e1900 */
[----:B--2---:R-:W-:Y:S01]  /*07f0*/  FADD.FTZ R11, R11, R16 ;  /* 0x000000100b0b7221 */ /* 0x004fe20000010000 */
[----:B---3--:R-:W-:-:S07]  /*0800*/  FADD.FTZ R22, R22, R15 ;  /* 0x0000000f16167221 */ /* 0x008fce0000010000 */
.L_x_151:
[----:B------:R-:W-:Y:S05]  /*0810*/  BSYNC B1 ;  /* 0x0000000000017941 */ /* 0x000fea0003800000 */
.L_x_145:
[----:B------:R-:W-:Y:S05]  /*0820*/  BSYNC B0 ;  /* 0x0000000000007941 */ /* 0x000fea0003800000 */
.L_x_144:
[----:B------:R-:W-:Y:S01]  /*0830*/  ISETP.GT.U32.AND P1, PT, R0, 0x3ff, PT ;  /* 0x000003ff0000780c */ /* 0x000fe20003f24070 */
[----:B------:R0:W-:Y:S01]  /*0840*/  STS [R7], R22 ;  /* 0x0000001607007388 */ /* 0x0001e20000000800 */
[----:B------:R-:W-:Y:S05]  /*0850*/  WARPSYNC.ALL ;  /* 0x0000000000007948 */ /* 0x000fea0003800000 */
[----:B------:R0:W-:Y:S01]  /*0860*/  STS [R7+0x1000], R11 ;  /* 0x0010000b07007388 */ /* 0x0001e20000000800 */
[----:B------:R-:W-:Y:S06]  /*0870*/  BAR.SYNC.DEFER_BLOCKING 0x0 ;  /* 0x0000000000007b1d */ /* 0x000fec0000010000 */
[----:B------:R-:W-:Y:S05]  /*0880*/  @P1 BRA `(.L_x_152) ;  /* 0x00000000006c1947 */ /* 0x000fea0003800000 */
[----:B------:R1:W2:Y:S01]  /*0890*/  LDS R9, [R8] ;  /* 0x0000000008097984 */ /* 0x0002a20000000800 */
[----:B------:R-:W-:Y:S01]  /*08a0*/  UMOV UR5, 0xffffffff ;  /* 0xffffffff00057882 */ /* 0x000fe20000000000 */
[----:B------:R-:W-:Y:S02]  /*08b0*/  ISETP.NE.AND P1, PT, R2, RZ, PT ;  /* 0x000000ff0200720c */ /* 0x000fe40003f25270 */
[----:B------:R1:W3:Y:S01]  /*08c0*/  LDS R10, [R8+0x1000] ;  /* 0x00100000080a7984 */ /* 0x0002e20000000800 */
[----:B------:R-:W-:Y:S10]  /*08d0*/  BRA.DIV UR5, `(.L_x_153) ;  /* 0x0000000205b87947 */ /* 0x000ff4000b800000 */
[----:B0--3--:R-:W0:Y:S04]  /*08e0*/  SHFL.BFLY PT, R11, R10, 0x1, 0x1f ;  /* 0x0c201f000a0b7f89 */ /* 0x009e2800000e0000 */
[----:B--2---:R-:W2:Y:S01]  /*08f0*/  SHFL.BFLY PT, R14, R9, 0x1, 0x1f ;  /* 0x0c201f00090e7f89 */ /* 0x004ea200000e0000 */
[----:B0-----:R-:W-:Y:S01]  /*0900*/  FADD.FTZ R11, R10, R11 ;  /* 0x0000000b0a0b7221 */ /* 0x001fe20000010000 */
[----:B--2---:R-:W-:-:S04]  /*0910*/  FADD.FTZ R15, R9, R14 ;  /* 0x0000000e090f7221 */ /* 0x004fc80000010000 */
[----:B------:R-:W0:Y:S04]  /*0920*/  SHFL.BFLY PT, R14, R11, 0x2, 0x1f ;  /* 0x0c401f000b0e7f89 */ /* 0x000e2800000e0000 */
[----:B------:R-:W2:Y:S01]  /*0930*/  SHFL.BFLY PT, R16, R15, 0x2, 0x1f ;  /* 0x0c401f000f107f89 */ /* 0x000ea200000e0000 */
        /* <DEDUP_REMOVED lines=10> */
[----:B------:R0:W2:Y:S04]  /*09e0*/  SHFL.BFLY PT, R11, R10, 0x10, 0x1f ;  /* 0x0e001f000a0b7f89 */ /* 0x0000a800000e0000 */
[----:B------:R0:W3:Y:S02]  /*09f0*/  SHFL.BFLY PT, R9, R18, 0x10, 0x1f ;  /* 0x0e001f0012097f89 */ /* 0x0000e400000e0000 */
.L_x_167:
[----:B---3--:R-:W-:Y:S01]  /*0a00*/  FADD.FTZ R9, R18, R9 ;  /* 0x0000000912097221 */ /* 0x008fe20000010000 */
[----:B--2---:R-:W-:-:S04]  /*0a10*/  FADD.FTZ R11, R10, R11 ;  /* 0x0000000b0a0b7221 */ /* 0x004fc80000010000 */
[----:B------:R2:W-:Y:S04]  /*0a20*/  @!P1 STS [R6+0x2000], R9 ;  /* 0x0020000906009388 */ /* 0x0005e80000000800 */
[----:B------:R2:W-:Y:S02]  /*0a30*/  @!P1 STS [R6+0x2080], R11 ;  /* 0x0020800b06009388 */ /* 0x0005e40000000800 */
.L_x_152:
[----:B--2---:R-:W-:Y:S01]  /*0a40*/  SHF.L.U32 R9, R4, 0x1, RZ ;  /* 0x0000000104097819 */ /* 0x004fe200000006ff */
[----:B------:R-:W-:Y:S05]  /*0a50*/  WARPSYNC.ALL ;  /* 0x0000000000007948 */ /* 0x000fea0003800000 */
[----:B------:R-:W-:Y:S01]  /*0a60*/  BAR.SYNC.DEFER_BLOCKING 0x0 ;  /* 0x0000000000007b1d */ /* 0x000fe20000010000 */
[----:B------:R-:W-:-:S05]  /*0a70*/  ISETP.GE.U32.OR P1, PT, R9, R12, P0 ;  /* 0x0000000c0900720c */ /* 0x000fca0000726470 */
[----:B------:R-:W-:Y:S08]  /*0a80*/  BSSY B0, `(.L_x_154) ;  /* 0x000000e000007945 */ /* 0x000ff00003800000 */
[----:B------:R-:W-:Y:S05]  /*0a90*/  @P1 BRA `(.L_x_155) ;  /* 0x0000000000301947 */ /* 0x000fea0003800000 */
[----:B------:R-:W-:Y:S01]  /*0aa0*/  SHF.L.U32 R9, R0, 0x3, RZ ;  /* 0x0000000300097819 */ /* 0x000fe200000006ff */
[----:B------:R-:W2:Y:S03]  /*0ab0*/  LDC.64 R12, c[0x0][0x318] ;  /* 0x0000c600ff0c7b82 */ /* 0x000ea60000000a00 */
[----:B------:R-:W-:-:S05]  /*0ac0*/  LOP3.LUT R9, R9, 0xf8, RZ, 0xc0, !PT ;  /* 0x000000f809097812 */ /* 0x000fca00078ec0ff */
[----:B------:R-:W3:Y:S01]  /*0ad0*/  LDS.64 R14, [R9+UR4+0x2000] ;  /* 0x00200004090e7984 */ /* 0x000ee20008000a00 */
[----:B0-----:R-:W0:Y:S03]  /*0ae0*/  LDC.64 R10, c[0x0][0x310] ;  /* 0x0000c400ff0a7b82 */ /* 0x001e260000000a00 */
[----:B------:R-:W4:Y:S01]  /*0af0*/  LDS.64 R16, [R9+UR4+0x2080] ;  /* 0x0020800409107984 */ /* 0x000f220008000a00 */
[----:B--2---:R-:W-:-:S04]  /*0b00*/  IMAD.WIDE.U32 R12, R4, 0x4, R12 ;  /* 0x00000004040c7825 */ /* 0x004fc800078e000c */
[----:B0-----:R-:W-:Y:S01]  /*0b10*/  IMAD.WIDE.U32 R10, R4, 0x4, R10 ;  /* 0x00000004040a7825 */ /* 0x001fe200078e000a */
[----:B---3--:R-:W-:Y:S02]  /*0b20*/  F2FP.BF16.F32.PACK_AB R15, R15, R14 ;  /* 0x0000000e0f0f723e */ /* 0x008fe400000010ff */
[----:B----4-:R-:W-:-:S03]  /*0b30*/  F2FP.BF16.F32.PACK_AB R17, R17, R16 ;  /* 0x000000101111723e */ /* 0x010fc600000010ff */
[----:B------:R2:W-:Y:S04]  /*0b40*/  STG.E desc[UR6][R12.64], R15 ;  /* 0x0000000f0c007986 */ /* 0x0005e8000c101906 */
[----:B------:R2:W-:Y:S02]  /*0b50*/  STG.E desc[UR6][R10.64], R17 ;  /* 0x000000110a007986 */ /* 0x0005e4000c101906 */
.L_x_155:
[----:B------:R-:W-:Y:S05]  /*0b60*/  BSYNC B0 ;  /* 0x0000000000007941 */ /* 0x000fea0003800000 */
.L_x_154:
[C---:B------:R-:W-:Y:S01]  /*0b70*/  ISETP.GT.U32.AND P1, PT, R3.reuse, -0x1801, PT ;  /* 0xffffe7ff0300780c */ /* 0x040fe20003f24070 */
[----:B------:R-:W-:Y:S01]  /*0b80*/  VIADD R4, R4, 0xc00 ;  /* 0x00000c0004047836 */ /* 0x000fe20000000000 */
[----:B------:R-:W-:-:S11]  /*0b90*/  IADD3 R3, R3, 0x1800, RZ ;  /* 0x0000180003037810 */ /* 0x000fd60007ffe0ff */
[----:B------:R-:W-:Y:S05]  /*0ba0*/  @P1 BRA `(.L_x_156) ;  /* 0xfffffff400781947 */ /* 0x000fea000383ffff */
[----:B------:R-:W-:Y:S05]  /*0bb0*/  EXIT ;  /* 0x000000000000794d */ /* 0x000fea0003800000 */
.L_x_153:
[----:B------:R-:W-:Y:S01]  /*0bc0*/  HFMA2.MMA R21, -RZ, RZ, 0, 5.9604644775390625e-08 ;  /* 0x00000001ff157435 */ /* 0x000fe200000001ff */
[----:B0--3--:R-:W-:Y:S01]  /*0bd0*/  MOV R22, R10 ;  /* 0x0000000a00167202 */ /* 0x009fe20000000f00 */
[----:B------:R-:W-:Y:S01]  /*0be0*/  IMAD.MOV.U32 R19, RZ, RZ, -0x1 ;  /* 0xffffffffff137424 */ /* 0x000fe200078e00ff */
[----:B------:R-:W-:-:S08]  /*0bf0*/  MOV R24, 0x1f ;  /* 0x0000001f00187802 */ /* 0x000fd00000000f00 */
[----:B-12---:R-:W-:Y:S05]  /*0c00*/  WARPSYNC.COLLECTIVE R19, `(.L_x_157) ;  /* 0x0000000013087348 */ /* 0x006fea0003c00000 */
[----:B------:R0:W3:Y:S02]  /*0c10*/  SHFL.BFLY P2, R20, R22, R21, R24 ;  /* 0x0c00001516147389 */ /* 0x0000e40000040018 */
[----:B0123--:R-:W-:Y:S01]  /*0c20*/  ENDCOLLECTIVE ;  /* 0x000000000000791b */ /* 0x00ffe20003800000 */
.L_x_157:
[----:B------:R-:W-:Y:S01]  /*0c30*/  HFMA2.MMA R21, -RZ, RZ, 0, 1.1920928955078125e-07 ;  /* 0x00000002ff157435 */ /* 0x000fe200000001ff */
[----:B------:R-:W-:-:S05]  /*0c40*/  MOV R11, R20 ;  /* 0x00000014000b7202 */ /* 0x000fca0000000f00 */
[----:B------:R-:W-:-:S05]  /*0c50*/  FADD.FTZ R11, R10, R11 ;  /* 0x0000000b0a0b7221 */ /* 0x000fca0000010000 */
[----:B------:R-:W-:-:S07]  /*0c60*/  MOV R22, R11 ;  /* 0x0000000b00167202 */ /* 0x000fce0000000f00 */
[----:B------:R-:W-:Y:S05]  /*0c70*/  WARPSYNC.COLLECTIVE R19, `(.L_x_158) ;  /* 0x0000000013087348 */ /* 0x000fea0003c00000 */
[----:B------:R0:W1:Y:S02]  /*0c80*/  SHFL.BFLY P2, R20, R22, R21, R24 ;  /* 0x0c00001516147389 */ /* 0x0000640000040018 */
[----:B01----:R-:W-:Y:S01]  /*0c90*/  ENDCOLLECTIVE ;  /* 0x000000000000791b */ /* 0x003fe20003800000 */
.L_x_158:
[----:B------:R-:W-:Y:S01]  /*0ca0*/  HFMA2.MMA R21, -RZ, RZ, 0, 2.384185791015625e-07 ;  /* 0x00000004ff157435 */ /* 0x000fe200000001ff */
[----:B------:R-:W-:-:S04]  /*0cb0*/  IMAD.MOV.U32 R14, RZ, RZ, R20 ;  /* 0x000000ffff0e7224 */ /* 0x000fc800078e0014 */
[----:B------:R-:W-:-:S05]  /*0cc0*/  FADD.FTZ R14, R11, R14 ;  /* 0x0000000e0b0e7221 */ /* 0x000fca0000010000 */
[----:B------:R-:W-:-:S07]  /*0cd0*/  MOV R22, R14 ;  /* 0x0000000e00167202 */ /* 0x000fce0000000f00 */
[----:B------:R-:W-:Y:S05]  /*0ce0*/  WARPSYNC.COLLECTIVE R19, `(.L_x_159) ;  /* 0x0000000013087348 */ /* 0x000fea0003c00000 */
[----:B------:R0:W1:Y:S02]  /*0cf0*/  SHFL.BFLY P2, R20, R22, R21, R24 ;  /* 0x0c00001516147389 */ /* 0x0000640000040018 */
[----:B01----:R-:W-:Y:S01]  /*0d00*/  ENDCOLLECTIVE ;  /* 0x000000000000791b */ /* 0x003fe20003800000 */
.L_x_159:
[----:B------:R-:W-:Y:S01]  /*0d10*/  HFMA2.MMA R21, -RZ, RZ, 0, 4.76837158203125e-07 ;  /* 0x00000008ff157435 */ /* 0x000fe200000001ff */
[----:B------:R-:W-:-:S05]  /*0d20*/  MOV R13, R20 ;  /* 0x00000014000d7202 */ /* 0x000fca0000000f00 */
[----:B------:R-:W-:-:S04]  /*0d30*/  FADD.FTZ R13, R14, R13 ;  /* 0x0000000d0e0d7221 */ /* 0x000fc80000010000 */
[----:B------:R-:W-:-:S07]  /*0d40*/  IMAD.MOV.U32 R22, RZ, RZ, R13 ;  /* 0x000000ffff167224 */ /* 0x000fce00078e000d */
[----:B------:R-:W-:Y:S05]  /*0d50*/  WARPSYNC.COLLECTIVE R19, `(.L_x_160) ;  /* 0x0000000013087348 */ /* 0x000fea0003c00000 */
[----:B------:R0:W1:Y:S02]  /*0d60*/  SHFL.BFLY P2, R20, R22, R21, R24 ;  /* 0x0c00001516147389 */ /* 0x0000640000040018 */
[----:B01----:R-:W-:Y:S01]  /*0d70*/  ENDCOLLECTIVE ;  /* 0x000000000000791b */ /* 0x003fe20003800000 */
.L_x_160:
[----:B------:R-:W-:Y:S01]  /*0d80*/  IMAD.MOV.U32 R21, RZ, RZ, 0x10 ;  /* 0x00000010ff157424 */ /* 0x000fe200078e00ff */
[----:B------:R-:W-:-:S05]  /*0d90*/  MOV R10, R20 ;  /* 0x00000014000a7202 */ /* 0x000fca0000000f00 */
[----:B------:R-:W-:-:S05]  /*0da0*/  FADD.FTZ R10, R13, R10 ;  /* 0x0000000a0d0a7221 */ /* 0x000fca0000010000 */
[----:B------:R-:W-:-:S07]  /*0db0*/  MOV R22, R10 ;  /* 0x0000000a00167202 */ /* 0x000fce0000000f00 */
[----:B------:R-:W-:Y:S05]  /*0dc0*/  WARPSYNC.COLLECTIVE R19, `(.L_x_161) ;  /* 0x0000000013087348 */ /* 0x000fea0003c00000 */
[----:B------:R0:W1:Y:S02]  /*0dd0*/  SHFL.BFLY P2, R20, R22, R21, R24 ;  /* 0x0c00001516147389 */ /* 0x0000640000040018 */
[----:B01----:R-:W-:Y:S01]  /*0de0*/  ENDCOLLECTIVE ;  /* 0x000000000000791b */ /* 0x003fe20003800000 */
.L_x_161:
[----:B------:R-:W-:Y:S01]  /*0df0*/  HFMA2.MMA R21, -RZ, RZ, 0, 5.9604644775390625e-08 ;  /* 0x00000001ff157435 */ /* 0x000fe200000001ff */
[----:B------:R-:W-:Y:S02]  /*0e00*/  MOV R22, R9 ;  /* 0x0000000900167202 */ /* 0x000fe40000000f00 */
[----:B------:R-:W-:-:S08]  /*0e10*/  MOV R11, R20 ;  /* 0x00000014000b7202 */ /* 0x000fd00000000f00 */
[----:B------:R-:W-:Y:S05]  /*0e20*/  WARPSYNC.COLLECTIVE R19, `(.L_x_162) ;  /* 0x0000000013087348 */ /* 0x000fea0003c00000 */
[----:B------:R0:W1:Y:S02]  /*0e30*/  SHFL.BFLY P2, R20, R22, R21, R24 ;  /* 0x0c00001516147389 */ /* 0x0000640000040018 */
[----:B01----:R-:W-:Y:S01]  /*0e40*/  ENDCOLLECTIVE ;  /* 0x000000000000791b */ /* 0x003fe20003800000 */
.L_x_162:
[----:B------:R-:W-:Y:S01]  /*0e50*/  HFMA2.MMA R21, -RZ, RZ, 0, 1.1920928955078125e-07 ;  /* 0x00000002ff157435 */ /* 0x000fe200000001ff */
[----:B------:R-:W-:-:S04]  /*0e60*/  IMAD.MOV.U32 R14, RZ, RZ, R20 ;  /* 0x000000ffff0e7224 */ /* 0x000fc800078e0014 */
[----:B------:R-:W-:-:S05]  /*0e70*/  FADD.FTZ R15, R9, R14 ;  /* 0x0000000e090f7221 */ /* 0x000fca0000010000 */
[----:B------:R-:W-:-:S07]  /*0e80*/  MOV R22, R15 ;  /* 0x0000000f00167202 */ /* 0x000fce0000000f00 */
[----:B------:R-:W-:Y:S05]  /*0e90*/  WARPSYNC.COLLECTIVE R19, `(.L_x_163) ;  /* 0x0000000013087348 */ /* 0x000fea0003c00000 */
[----:B------:R0:W1:Y:S02]  /*0ea0*/  SHFL.BFLY P2, R20, R22, R21, R24 ;  /* 0x0c00001516147389 */ /* 0x0000640000040018 */
[----:B01----:R-:W-:Y:S01]  /*0eb0*/  ENDCOLLECTIVE ;  /* 0x000000000000791b */ /* 0x003fe20003800000 */
.L_x_163:
[----:B------:R-:W-:Y:S01]  /*0ec0*/  HFMA2.MMA R21, -RZ, RZ, 0, 2.384185791015625e-07 ;  /* 0x00000004ff157435 */ /* 0x000fe200000001ff */
[----:B------:R-:W-:-:S05]  /*0ed0*/  MOV R16, R20 ;  /* 0x0000001400107202 */ /* 0x000fca0000000f00 */
[----:B------:R-:W-:-:S04]  /*0ee0*/  FADD.FTZ R16, R15, R16 ;  /* 0x000000100f107221 */ /* 0x000fc80000010000 */
[----:B------:R-:W-:-:S07]  /*0ef0*/  IMAD.MOV.U32 R22, RZ, RZ, R16 ;  /* 0x000000ffff167224 */ /* 0x000fce00078e0010 */
[----:B------:R-:W-:Y:S05]  /*0f00*/  WARPSYNC.COLLECTIVE R19, `(.L_x_164) ;  /* 0x0000000013087348 */ /* 0x000fea0003c00000 */
[----:B------:R0:W1:Y:S02]  /*0f10*/  SHFL.BFLY P2, R20, R22, R21, R24 ;  /* 0x0c00001516147389 */ /* 0x0000640000040018 */
[----:B01----:R-:W-:Y:S01]  /*0f20*/  ENDCOLLECTIVE ;  /* 0x000000000000791b */ /* 0x003fe20003800000 */
.L_x_164:
[----:B------:R-:W-:Y:S01]  /*0f30*/  IMAD.MOV.U32 R21, RZ, RZ, 0x8 ;  /* 0x00000008ff157424 */ /* 0x000fe200078e00ff */
[----:B------:R-:W-:-:S05]  /*0f40*/  MOV R17, R20 ;  /* 0x0000001400117202 */ /* 0x000fca0000000f00 */
[----:B------:R-:W-:-:S05]  /*0f50*/  FADD.FTZ R17, R16, R17 ;  /* 0x0000001110117221 */ /* 0x000fca0000010000 */
[----:B------:R-:W-:-:S07]  /*0f60*/  MOV R22, R17 ;  /* 0x0000001100167202 */ /* 0x000fce0000000f00 */
[----:B------:R-:W-:Y:S05]  /*0f70*/  WARPSYNC.COLLECTIVE R19, `(.L_x_165) ;  /* 0x0000000013087348 */ /* 0x000fea0003c00000 */
[----:B------:R0:W1:Y:S02]  /*0f80*/  SHFL.BFLY P2, R20, R22, R21, R24 ;  /* 0x0c00001516147389 */ /* 0x0000640000040018 */
[----:B01----:R-:W-:Y:S01]  /*0f90*/  ENDCOLLECTIVE ;  /* 0x000000000000791b */ /* 0x003fe20003800000 */
.L_x_165:
[----:B------:R-:W-:Y:S01]  /*0fa0*/  HFMA2.MMA R21, -RZ, RZ, 0, 9.5367431640625e-07 ;  /* 0x00000010ff157435 */ /* 0x000fe200000001ff */
[----:B------:R-:W-:-:S05]  /*0fb0*/  MOV R18, R20 ;  /* 0x0000001400127202 */ /* 0x000fca0000000f00 */
[----:B------:R-:W-:-:S05]  /*0fc0*/  FADD.FTZ R18, R17, R18 ;  /* 0x0000001211127221 */ /* 0x000fca0000010000 */
[----:B------:R-:W-:-:S07]  /*0fd0*/  MOV R22, R18 ;  /* 0x0000001200167202 */ /* 0x000fce0000000f00 */
[----:B------:R-:W-:Y:S05]  /*0fe0*/  WARPSYNC.COLLECTIVE R19, `(.L_x_166) ;  /* 0x0000000013087348 */ /* 0x000fea0003c00000 */
[----:B------:R0:W1:Y:S02]  /*0ff0*/  SHFL.BFLY P2, R20, R22, R21, R24 ;  /* 0x0c00001516147389 */ /* 0x0000640000040018 */
[----:B01----:R-:W-:Y:S01]  /*1000*/  ENDCOLLECTIVE ;  /* 0x000000000000791b */ /* 0x003fe20003800000 */
.L_x_166:
[----:B------:R-:W-:Y:S01]  /*1010*/  MOV R9, R20 ;  /* 0x0000001400097202 */ /* 0x000fe20000000f00 */
[----:B------:R-:W-:Y:S06]  /*1020*/  BRA `(.L_x_167) ;  /* 0xfffffff800747947 */ /* 0x000fec000383ffff */
.L_x_168:
        /* <DEDUP_REMOVED lines=13> */
.L_x_3220:


//--------------------- .text._ZN10layer_norm40ln_parallel_residual_bwd_finalize_kernelINS_22Kernel_traits_finalizeILj6144E13__nv_bfloat16S2_S2_S2_fjLb0ELj1024ELj4ENS_18Kernel_traits_baseILj6144ES2_S2_S2_S2_fjLj1024EEEEELb0EEEvNS_9BwdParamsE --------------------------
	.section	.text._ZN10layer_norm40ln_parallel_residual_bwd_finalize_kernelINS_22Kernel_traits_finalizeILj6144E13__nv_bfloat16S2_S2_S2_fjLb0ELj1024ELj4ENS_18Kernel_traits_baseILj6144ES2_S2_S2_S2_fjLj1024EEEEELb0EEEvNS_9BwdParamsE,"ax",@progbits
	.align	128
        .global         _ZN10layer_norm40ln_parallel_residual_bwd_finalize_kernelINS_22Kernel_traits_finalizeILj6144E13__nv_bfloat16S2_S2_S2_fjLb0ELj1024ELj4ENS_18Kernel_traits_baseILj6144ES2_S2_S2_S2_fjLj1024EEEEELb0EEEvNS_9BwdParamsE
        .type           _ZN10layer_norm40ln_parallel_residual_bwd_finalize_kernelINS_22Kernel_traits_finalizeILj6144E13__nv_bfloat16S2_S2_S2_fjLb0ELj1024ELj4ENS_18Kernel_traits_baseILj6144ES2_S2_S2_S2_fjLj1024EEEEELb0EEEvNS_9BwdParamsE,@function
        .size           _ZN10layer_norm40ln_parallel_residual_bwd_finalize_kernelINS_22Kernel_traits_finalizeILj6144E13__nv_bfloat16S2_S2_S2_fjLb0ELj1024ELj4ENS_18Kernel_traits_baseILj6144ES2_S2_S2_S2_fjLj1024EEEEELb0EEEvNS_9BwdParamsE,(.L_x_3221 - _ZN10layer_norm40ln_parallel_residual_bwd_finalize_kernelINS_22Kernel_traits_finalizeILj6144E13__nv_bfloat16S2_S2_S2_fjLb0ELj1024ELj4ENS_18Kernel_traits_baseILj6144ES2_S2_S2_S2_fjLj1024EEEEELb0EEEvNS_9BwdParamsE)
        .other          _ZN10layer_norm40ln_parallel_residual_bwd_finalize_kernelINS_22Kernel_traits_finalizeILj6144E13__nv_bfloat16S2_S2_S2_fjLb0ELj1024ELj4ENS_18Kernel_traits_baseILj6144ES2_S2_S2_S2_fjLj1024EEEEELb0EEEvNS_9BwdParamsE,@"STO_CUDA_ENTRY STV_DEFAULT"
_ZN10layer_norm40ln_parallel_residual_bwd_finalize_kernelINS_22Kernel_traits_finalizeILj6144E13__nv_bfloat16S2_S2_S2_fjLb0ELj1024ELj4ENS_18Kernel_traits_baseILj6144ES2_S2_S2_S2_fjLj1024EEEEELb0EEEvNS_9BwdParamsE:
.text._ZN10layer_norm40ln_parallel_residual_bwd_finalize_kernelINS_22Kernel_traits_finalizeILj6144E13__nv_bfloat16S2_S2_S2_fjLb0ELj1024ELj4ENS_18Kernel_traits_baseILj6144ES2_S2_S2_S2_fjLj1024EEEEELb0EEEvNS_9BwdParamsE:
        /* <DEDUP_REMOVED lines=11> */
[----:B------:R-:W-:Y:S01]  /*00b0*/  SHF.L.U32 R7, R7, 0x4, RZ ;  /* 0x0000000407077819 */ /* 0x000fe200000006ff */
[----:B------:R-:W-:Y:S01]  /*00c0*/  ULDC.64 UR6, c[0x0][0x208] ;  /* 0x0000820000067ab9 */ /* 0x000fe20000000a00 */
[----:B------:R-:W-:Y:S02]  /*00d0*/  LOP3.LUT R5, R0, 0x3fffffe0, RZ, 0xc0, !PT ;  /* 0x3fffffe000057812 */ /* 0x000fe400078ec0ff */
[C---:B------:R-:W-:Y:S02]  /*00e0*/  LOP3.LUT R6, R3.reuse, 0x1f, R0, 0x78, !PT ;  /* 0x0000001f03067812 */ /* 0x040fe400078e7800 */
[----:B------:R-:W-:Y:S02]  /*00f0*/  ISETP.NE.AND P0, PT, R3, 0x1f, PT ;  /* 0x0000001f0300780c */ /* 0x000fe40003f05270 */
[----:B------:R-:W-:-:S02]  /*0100*/  LOP3.LUT R7, R7, 0x7ffffff0, RZ, 0xc0, !PT ;  /* 0x7ffffff007077812 */ /* 0x000fc400078ec0ff */
[----:B------:R-:W-:Y:S02]  /*0110*/  IADD3 R6, R5, R6, RZ ;  /* 0x0000000605067210 */ /* 0x000fe40007ffe0ff */
[C---:B------:R-:W-:Y:S02]  /*0120*/  ISETP.GT.U32.OR P0, PT, R2.reuse, 0xf, P0 ;  /* 0x0000000f0200780c */ /* 0x040fe40000704470 */
[----:B------:R-:W-:Y:S01]  /*0130*/  IADD3 R5, R2, R7, RZ ;  /* 0x0000000702057210 */ /* 0x000fe20007ffe0ff */
[----:B0-----:R-:W-:-:S06]  /*0140*/  ULEA UR4, UR5, UR4, 0x18 ;  /* 0x0000000405047291 */ /* 0x001fcc000f8ec03f */
[----:B------:R-:W-:-:S07]  /*0150*/  LEA R6, R6, UR4, 0x2 ;  /* 0x0000000406067c11 */ /* 0x000fce000f8e10ff */
.L_x_181:
[----:B01----:R-:W0:Y:S01]  /*0160*/  LDC R8, c[0x0][0x210] ;  /* 0x00008400ff087b82 */ /* 0x003e220000000800 */
[----:B------:R-:W-:Y:S01]  /*0170*/  BSSY B0, `(.L_x_169) ;  /* 0x00000a4000007945 */ /* 0x000fe20003800000 */
[----:B------:R-:W-:Y:S01]  /*0180*/  HFMA2.MMA R11, -RZ, RZ, 0, 0 ;  /* 0x00000000ff0b7435 */ /* 0x000fe200000001ff */
[----:B------:R-:W-:Y:S01]  /*0190*/  MOV R22, RZ ;  /* 0x000000ff00167202 */ /* 0x000fe20000000f00 */
[----:B------:R-:W-:Y:S01]  /*01a0*/  HFMA2.MMA R20, -RZ, RZ, 0, 0 ;  /* 0x00000000ff147435 */ /* 0x000fe200000001ff */
[----:B------:R-:W-:-:S03]  /*01b0*/  MOV R19, RZ ;  /* 0x000000ff00137202 */ /* 0x000fc60000000f00 */
[----:B------:R-:W1:Y:S01]  /*01c0*/  LDC R7, c[0x0][0x218] ;  /* 0x00008600ff077b82 */ /* 0x000e620000000800 */
[----:B0-----:R-:W-:-:S04]  /*01d0*/  ISETP.GE.U32.AND P1, PT, R3, R8, PT ;  /* 0x000000080300720c */ /* 0x001fc80003f26070 */
[----:B-1----:R-:W-:-:S13]  /*01e0*/  ISETP.GE.U32.OR P1, PT, R4, R7, P1 ;  /* 0x000000070400720c */ /* 0x002fda0000f26470 */
[----:B------:R-:W-:Y:S05]  /*01f0*/  @P1 BRA `(.L_x_170) ;  /* 0x00000008006c1947 */ /* 0x000fea0003800000 */
[----:B------:R-:W-:Y:S02]  /*0200*/  ISETP.GE.U32.AND P2, PT, R3, R8, PT ;  /* 0x000000080300720c */ /* 0x000fe40003f46070 */
[----:B------:R-:W-:-:S11]  /*0210*/  MOV R23, R3 ;  /* 0x0000000300177202 */ /* 0x000fd60000000f00 */
[----:B------:R-:W0:Y:S01]  /*0220*/  @P2 LDC.64 R10, c[0x0][0x2d0] ;  /* 0x0000b400ff0a2b82 */ /* 0x000e220000000a00 */
[----:B------:R-:W-:-:S07]  /*0230*/  @P2 IMAD R9, R23, R7, R4 ;  /* 0x0000000717092224 */ /* 0x000fce00078e0204 */
[----:B------:R-:W1:Y:S08]  /*0240*/  @P2 LDC.64 R14, c[0x0][0x2d8] ;  /* 0x0000b600ff0e2b82 */ /* 0x000e700000000a00 */
[----:B------:R-:W2:Y:S08]  /*0250*/  @P2 LDC.64 R16, c[0x0][0x2e0] ;  /* 0x0000b800ff102b82 */ /* 0x000eb00000000a00 */
[----:B------:R-:W3:Y:S01]  /*0260*/  @P2 LDC.64 R12, c[0x0][0x2e8] ;  /* 0x0000ba00ff0c2b82 */ /* 0x000ee20000000a00 */
[----:B0-----:R-:W-:-:S06]  /*0270*/  @P2 IMAD.WIDE.U32 R10, R9, 0x4, R10 ;  /* 0x00000004090a2825 */ /* 0x001fcc00078e000a */
[----:B------:R0:W4:Y:S01]  /*0280*/  @P2 LDG.E R10, desc[UR6][R10.64] ;  /* 0x000000060a0a2981 */ /* 0x000122000c1e1900 */
[----:B-1----:R-:W-:-:S06]  /*0290*/  @P2 IMAD.WIDE.U32 R14, R9, 0x4, R14 ;  /* 0x00000004090e2825 */ /* 0x002fcc00078e000e */
[----:B------:R-:W5:Y:S01]  /*02a0*/  @P2 LDG.E R15, desc[UR6][R14.64] ;  /* 0x000000060e0f2981 */ /* 0x000f62000c1e1900 */
[----:B--2---:R-:W-:-:S06]  /*02b0*/  @P2 IMAD.WIDE.U32 R16, R9, 0x4, R16 ;  /* 0x0000000409102825 */ /* 0x004fcc00078e0010 */
[----:B------:R-:W2:Y:S01]  /*02c0*/  @P2 LDG.E R17, desc[UR6][R16.64] ;  /* 0x0000000610112981 */ /* 0x000ea2000c1e1900 */
[----:B---3--:R-:W-:-:S06]  /*02d0*/  @P2 IMAD.WIDE.U32 R12, R9, 0x4, R12 ;  /* 0x00000004090c2825 */ /* 0x008fcc00078e000c */
[----:B------:R-:W3:Y:S01]  /*02e0*/  @P2 LDG.E R12, desc[UR6][R12.64] ;  /* 0x000000060c0c2981 */ /* 0x000ee2000c1e1900 */
[----:B------:R-:W-:-:S04]  /*02f0*/  @P2 IADD3 R23, R23, 0x20, RZ ;  /* 0x0000002017172810 */ /* 0x000fc80007ffe0ff */
[CC--:B------:R-:W-:Y:S02]  /*0300*/  ISETP.GE.U32.AND P1, PT, R23.reuse, R8.reuse, PT ;  /* 0x000000081700720c */ /* 0x0c0fe40003f26070 */
[----:B------:R-:W-:-:S04]  /*0310*/  IADD3 R9, -R23, R8, RZ ;  /* 0x0000000817097210 */ /* 0x000fc80007ffe1ff */
[----:B------:R-:W-:Y:S02]  /*0320*/  ISETP.LE.U32.OR P1, PT, R9, 0x60, P1 ;  /* 0x000000600900780c */ /* 0x000fe40000f23470 */
[----:B------:R-:W-:Y:S02]  /*0330*/  MOV R19, RZ ;  /* 0x000000ff00137202 */ /* 0x000fe40000000f00 */
[----:B------:R-:W-:Y:S02]  /*0340*/  MOV R20, RZ ;  /* 0x000000ff00147202 */ /* 0x000fe40000000f00 */
[----:B------:R-:W-:Y:S02]  /*0350*/  MOV R22, RZ ;  /* 0x000000ff00167202 */ /* 0x000fe40000000f00 */
[----:B0-----:R-:W-:Y:S01]  /*0360*/  MOV R11, RZ ;  /* 0x000000ff000b7202 */ /* 0x001fe20000000f00 */
[----:B------:R-:W-:Y:S01]  /*0370*/  BSSY B1, `(.L_x_171) ;  /* 0x0000047000017945 */ /* 0x000fe20003800000 */
[----:B----4-:R-:W-:Y:S01]  /*0380*/  @P2 FADD.FTZ R19, R19, R10 ;  /* 0x0000000a13132221 */ /* 0x010fe20000010000 */
[----:B-----5:R-:W-:Y:S01]  /*0390*/  @P2 FADD.FTZ R20, R20, R15 ;  /* 0x0000000f14142221 */ /* 0x020fe20000010000 */
[----:B--2---:R-:W-:Y:S01]  /*03a0*/  @P2 FADD.FTZ R22, R22, R17 ;  /* 0x0000001116162221 */ /* 0x004fe20000010000 */
[----:B---3--:R-:W-:Y:S01]  /*03b0*/  @P2 FADD.FTZ R11, R11, R12 ;  /* 0x0000000c0b0b2221 */ /* 0x008fe20000010000 */
[----:B------:R-:W-:Y:S01]  /*03c0*/  PLOP3.LUT P2, PT, P2, PT, PT, 0x8, 0x0 ;  /* 0x000000000000781c */ /* 0x000fe2000174e170 */
[----:B------:R-:W-:-:S12]  /*03d0*/  @P1 BRA `(.L_x_172) ;  /* 0x0000000400001947 */ /* 0x000fd80003800000 */
[----:B------:R-:W-:Y:S02]  /*03e0*/  PLOP3.LUT P2, PT, PT, PT, PT, 0x8, 0x0 ;  /* 0x000000000000781c */ /* 0x000fe40003f4e170 */
[----:B------:R-:W-:-:S11]  /*03f0*/  IADD3 R12, R8, -0x60, RZ ;  /* 0xffffffa0080c7810 */ /* 0x000fd60007ffe0ff */
.L_x_173:
[----:B------:R-:W0:Y:S01]  /*0400*/  LDC.64 R16, c[0x0][0x2d0] ;  /* 0x0000b400ff107b82 */ /* 0x000e220000000a00 */
[C---:B------:R-:W-:Y:S01]  /*0410*/  IADD3 R25, R23.reuse, 0x20, RZ ;  /* 0x0000002017197810 */ /* 0x040fe20007ffe0ff */
[C---:B------:R-:W-:Y:S01]  /*0420*/  IMAD R21, R23.reuse, R7, R4 ;  /* 0x0000000717157224 */ /* 0x040fe200078e0204 */
[----:B------:R-:W-:-:S03]  /*0430*/  IADD3 R9, R23, 0x40, RZ ;  /* 0x0000004017097810 */ /* 0x000fc60007ffe0ff */
[-CC-:B------:R-:W-:Y:S02]  /*0440*/  IMAD R25, R25, R7.reuse, R4.reuse ;  /* 0x0000000719197224 */ /* 0x180fe400078e0204 */
[----:B------:R-:W-:Y:S02]  /*0450*/  IMAD R9, R9, R7, R4 ;  /* 0x0000000709097224 */ /* 0x000fe400078e0204 */
[----:B0-----:R-:W-:-:S04]  /*0460*/  IMAD.WIDE.U32 R28, R21, 0x4, R16 ;  /* 0x00000004151c7825 */ /* 0x001fc800078e0010 */
[--C-:B------:R-:W-:Y:S01]  /*0470*/  IMAD.WIDE.U32 R14, R25, 0x4, R16.reuse ;  /* 0x00000004190e7825 */ /* 0x100fe200078e0010 */
[----:B------:R-:W2:Y:S03]  /*0480*/  LDG.E R24, desc[UR6][R28.64] ;  /* 0x000000061c187981 */ /* 0x000ea6000c1e1900 */
[----:B------:R-:W-:Y:S01]  /*0490*/  IMAD.WIDE.U32 R26, R9, 0x4, R16 ;  /* 0x00000004091a7825 */ /* 0x000fe200078e0010 */
[----:B------:R0:W3:Y:S04]  /*04a0*/  LDG.E R10, desc[UR6][R14.64] ;  /* 0x000000060e0a7981 */ /* 0x0000e8000c1e1900 */
[----:B------:R1:W4:Y:S01]  /*04b0*/  LDG.E R18, desc[UR6][R26.64] ;  /* 0x000000061a127981 */ /* 0x000322000c1e1900 */
[----:B0-----:R-:W0:Y:S02]  /*04c0*/  LDC.64 R14, c[0x0][0x2d8] ;  /* 0x0000b600ff0e7b82 */ /* 0x001e240000000a00 */
[----:B0-----:R-:W-:-:S06]  /*04d0*/  IMAD.WIDE.U32 R28, R21, 0x4, R14 ;  /* 0x00000004151c7825 */ /* 0x001fcc00078e000e */
[----:B------:R-:W5:Y:S01]  /*04e0*/  LDG.E R29, desc[UR6][R28.64] ;  /* 0x000000061c1d7981 */ /* 0x000f62000c1e1900 */
[----:B------:R-:W-:-:S05]  /*04f0*/  IADD3 R13, R23, 0x60, RZ ;  /* 0x00000060170d7810 */ /* 0x000fca0007ffe0ff */
[----:B-1----:R-:W-:-:S04]  /*0500*/  IMAD R27, R13, R7, R4 ;  /* 0x000000070d1b7224 */ /* 0x002fc800078e0204 */
[----:B------:R-:W-:-:S05]  /*0510*/  IMAD.WIDE.U32 R16, R27, 0x4, R16 ;  /* 0x000000041b107825 */ /* 0x000fca00078e0010 */
[----:B------:R0:W5:Y:S02]  /*0520*/  LDG.E R13, desc[UR6][R16.64] ;  /* 0x00000006100d7981 */ /* 0x000164000c1e1900 */
[----:B0-----:R-:W-:-:S04]  /*0530*/  IMAD.WIDE.U32 R16, R25, 0x4, R14 ;  /* 0x0000000419107825 */ /* 0x001fc800078e000e */
[----:B--2---:R-:W-:Y:S02]  /*0540*/  FADD.FTZ R19, R24, R19 ;  /* 0x0000001318137221 */ /* 0x004fe40000010000 */
[----:B------:R0:W2:Y:S02]  /*0550*/  LDG.E R24, desc[UR6][R16.64] ;  /* 0x0000000610187981 */ /* 0x0000a4000c1e1900 */
[----:B---3--:R-:W-:-:S04]  /*0560*/  FADD.FTZ R19, R19, R10 ;  /* 0x0000000a13137221 */ /* 0x008fc80000010000 */
[----:B----4-:R-:W-:Y:S01]  /*0570*/  FADD.FTZ R18, R19, R18 ;  /* 0x0000001213127221 */ /* 0x010fe20000010000 */
[----:B0-----:R-:W-:-:S05]  /*0580*/  IMAD.WIDE.U32 R16, R9, 0x4, R14 ;  /* 0x0000000409107825 */ /* 0x001fca00078e000e */
[----:B------:R0:W3:Y:S02]  /*0590*/  LDG.E R19, desc[UR6][R16.64] ;  /* 0x0000000610137981 */ /* 0x0000e4000c1e1900 */
[----:B0-----:R-:W0:Y:S01]  /*05a0*/  LDC.64 R16, c[0x0][0x2e0] ;  /* 0x0000b800ff107b82 */ /* 0x001e220000000a00 */
[----:B-----5:R-:W-:Y:S01]  /*05b0*/  FADD.FTZ R20, R29, R20 ;  /* 0x000000141d147221 */ /* 0x020fe20000010000 */
[----:B0-----:R-:W-:-:S05]  /*05c0*/  IMAD.WIDE.U32 R28, R21, 0x4, R16 ;  /* 0x00000004151c7825 */ /* 0x001fca00078e0010 */
[----:B------:R0:W4:Y:S02]  /*05d0*/  LDG.E R26, desc[UR6][R28.64] ;  /* 0x000000061c1a7981 */ /* 0x000124000c1e1900 */
[----:B0-----:R-:W-:-:S06]  /*05e0*/  IMAD.WIDE.U32 R28, R25, 0x4, R16 ;  /* 0x00000004191c7825 */ /* 0x001fcc00078e0010 */
[----:B------:R-:W5:Y:S01]  /*05f0*/  LDG.E R29, desc[UR6][R28.64] ;  /* 0x000000061c1d7981 */ /* 0x000f62000c1e1900 */
[----:B------:R-:W-:-:S05]  /*0600*/  IMAD.WIDE.U32 R14, R27, 0x4, R14 ;  /* 0x000000041b0e7825 */ /* 0x000fca00078e000e */
[----:B------:R0:W3:Y:S02]  /*0610*/  LDG.E R10, desc[UR6][R14.64] ;  /* 0x000000060e0a7981 */ /* 0x0000e4000c1e1900 */
[----:B0-----:R-:W-:-:S04]  /*0620*/  IMAD.WIDE.U32 R14, R9, 0x4, R16 ;  /* 0x00000004090e7825 */ /* 0x001fc800078e0010 */
[----:B------:R-:W-:-:S06]  /*0630*/  IMAD.WIDE.U32 R16, R27, 0x4, R16 ;  /* 0x000000041b107825 */ /* 0x000fcc00078e0010 */
[----:B------:R-:W3:Y:S01]  /*0640*/  LDG.E R16, desc[UR6][R16.64] ;  /* 0x0000000610107981 */ /* 0x000ee2000c1e1900 */
[----:B--2---:R-:W-:-:S03]  /*0650*/  FADD.FTZ R20, R20, R24 ;  /* 0x0000001814147221 */ /* 0x004fc60000010000 */
[----:B------:R0:W2:Y:S02]  /*0660*/  LDG.E R24, desc[UR6][R14.64] ;  /* 0x000000060e187981 */ /* 0x0000a4000c1e1900 */
[----:B0-----:R-:W0:Y:S01]  /*0670*/  LDC.64 R14, c[0x0][0x2e8] ;  /* 0x0000ba00ff0e7b82 */ /* 0x001e220000000a00 */
[----:B----4-:R-:W-:-:S04]  /*0680*/  FADD.FTZ R22, R26, R22 ;  /* 0x000000161a167221 */ /* 0x010fc80000010000 */
[----:B-----5:R-:W-:Y:S01]  /*0690*/  FADD.FTZ R22, R22, R29 ;  /* 0x0000001d16167221 */ /* 0x020fe20000010000 */
[----:B0-----:R-:W-:-:S05]  /*06a0*/  IMAD.WIDE.U32 R28, R21, 0x4, R14 ;  /* 0x00000004151c7825 */ /* 0x001fca00078e000e */
[----:B------:R0:W4:Y:S02]  /*06b0*/  LDG.E R26, desc[UR6][R28.64] ;  /* 0x000000061c1a7981 */ /* 0x000124000c1e1900 */
[----:B0-----:R-:W-:-:S05]  /*06c0*/  IMAD.WIDE.U32 R28, R25, 0x4, R14 ;  /* 0x00000004191c7825 */ /* 0x001fca00078e000e */
[----:B------:R0:W5:Y:S02]  /*06d0*/  LDG.E R21, desc[UR6][R28.64] ;  /* 0x000000061c157981 */ /* 0x000164000c1e1900 */
[----:B0-----:R-:W-:-:S04]  /*06e0*/  IMAD.WIDE.U32 R28, R9, 0x4, R14 ;  /* 0x00000004091c7825 */ /* 0x001fc800078e000e */
[----:B------:R-:W-:Y:S01]  /*06f0*/  IMAD.WIDE.U32 R14, R27, 0x4, R14 ;  /* 0x000000041b0e7825 */ /* 0x000fe200078e000e */
[----:B------:R-:W5:Y:S05]  /*0700*/  LDG.E R25, desc[UR6][R28.64] ;  /* 0x000000061c197981 */ /* 0x000f6a000c1e1900 */
[----:B------:R-:W5:Y:S01]  /*0710*/  LDG.E R14, desc[UR6][R14.64] ;  /* 0x000000060e0e7981 */ /* 0x000f62000c1e1900 */
[----:B------:R-:W-:-:S04]  /*0720*/  IADD3 R23, R23, 0x80, RZ ;  /* 0x0000008017177810 */ /* 0x000fc80007ffe0ff */
[----:B------:R-:W-:Y:S01]  /*0730*/  ISETP.GE.U32.AND P1, PT, R23, R12, PT ;  /* 0x0000000c1700720c */ /* 0x000fe20003f26070 */
[----:B---3--:R-:W-:Y:S01]  /*0740*/  FADD.FTZ R9, R20, R19 ;  /* 0x0000001314097221 */ /* 0x008fe20000010000 */
[----:B------:R-:W-:-:S03]  /*0750*/  FADD.FTZ R19, R18, R13 ;  /* 0x0000000d12137221 */ /* 0x000fc60000010000 */
[----:B------:R-:W-:Y:S01]  /*0760*/  FADD.FTZ R20, R9, R10 ;  /* 0x0000000a09147221 */ /* 0x000fe20000010000 */
[----:B----4-:R-:W-:Y:S01]  /*0770*/  FADD.FTZ R26, R26, R11 ;  /* 0x0000000b1a1a7221 */ /* 0x010fe20000010000 */
[----:B--2---:R-:W-:-:S04]  /*0780*/  FADD.FTZ R11, R22, R24 ;  /* 0x00000018160b7221 */ /* 0x004fc80000010000 */
[----:B------:R-:W-:Y:S01]  /*0790*/  FADD.FTZ R22, R11, R16 ;  /* 0x000000100b167221 */ /* 0x000fe20000010000 */
[----:B-----5:R-:W-:-:S04]  /*07a0*/  FADD.FTZ R21, R26, R21 ;  /* 0x000000151a157221 */ /* 0x020fc80000010000 */
[----:B------:R-:W-:-:S04]  /*07b0*/  FADD.FTZ R21, R21, R25 ;  /* 0x0000001915157221 */ /* 0x000fc80000010000 */
[----:B------:R-:W-:Y:S01]  /*07c0*/  FADD.FTZ R11, R21, R14 ;  /* 0x0000000e150b7221 */ /* 0x000fe20000010000 */
[----:B------:R-:W-:Y:S06]  /*07d0*/  @!P1 BRA `(.L_x_173) ;  /* 0xfffffffc00089947 */ /* 0x000fec000383ffff */
.L_x_172:
[----:B------:R-:W-:Y:S05]  /*07e0*/  BSYNC B1 ;  /* 0x0000000000017941 */ /* 0x000fea0003800000 */
.L_x_171:
[----:B------:R-:W-:Y:S01]  /*07f0*/  IMAD.IADD R9, R8, 0x1, -R23 ;  /* 0x0000000108097824 */ /* 0x000fe200078e0a17 */
[----:B------:R-:W-:Y:S01]  /*0800*/  ISETP.GE.U32.AND P1, PT, R23, R8, PT ;  /* 0x000000081700720c */ /* 0x000fe20003f26070 */
[----:B------:R-:W-:Y:S03]  /*0810*/  BSSY B1, `(.L_x_174) ;  /* 0x0000024000017945 */ /* 0x000fe60003800000 */
[----:B------:R-:W-:-:S13]  /*0820*/  ISETP.LE.U32.OR P1, PT, R9, 0x20, P1 ;  /* 0x000000200900780c */ /* 0x000fda0000f23470 */
[----:B------:R-:W-:Y:S05]  /*0830*/  @P1 BRA `(.L_x_175) ;  /* 0x0000000000841947 */ /* 0x000fea0003800000 */
[----:B------:R-:W0:Y:S01]  /*0840*/  LDC.64 R12, c[0x0][0x2d0] ;  /* 0x0000b400ff0c7b82 */ /* 0x000e220000000a00 */
[C---:B------:R-:W-:Y:S01]  /*0850*/  IADD3 R29, R23.reuse, 0x20, RZ ;  /* 0x00000020171d7810 */ /* 0x040fe20007ffe0ff */
[----:B------:R-:W-:-:S04]  /*0860*/  IMAD R18, R23, R7, R4 ;  /* 0x0000000717127224 */ /* 0x000fc800078e0204 */
[----:B------:R-:W-:Y:S02]  /*0870*/  IMAD R29, R29, R7, R4 ;  /* 0x000000071d1d7224 */ /* 0x000fe400078e0204 */
[----:B------:R-:W1:Y:S08]  /*0880*/  LDC.64 R16, c[0x0][0x2e0] ;  /* 0x0000b800ff107b82 */ /* 0x000e700000000a00 */
[----:B------:R-:W2:Y:S08]  /*0890*/  LDC.64 R24, c[0x0][0x2d8] ;  /* 0x0000b600ff187b82 */ /* 0x000eb00000000a00 */
[----:B------:R-:W3:Y:S01]  /*08a0*/  LDC.64 R14, c[0x0][0x2e8] ;  /* 0x0000ba00ff0e7b82 */ /* 0x000ee20000000a00 */
[----:B0-----:R-:W-:-:S04]  /*08b0*/  IMAD.WIDE.U32 R26, R18, 0x4, R12 ;  /* 0x00000004121a7825 */ /* 0x001fc800078e000c */
[----:B------:R-:W-:Y:S01]  /*08c0*/  IMAD.WIDE.U32 R12, R29, 0x4, R12 ;  /* 0x000000041d0c7825 */ /* 0x000fe200078e000c */
[----:B------:R2:W4:Y:S04]  /*08d0*/  LDG.E R10, desc[UR6][R26.64] ;  /* 0x000000061a0a7981 */ /* 0x000528000c1e1900 */
[----:B------:R1:W5:Y:S01]  /*08e0*/  LDG.E R9, desc[UR6][R12.64] ;  /* 0x000000060c097981 */ /* 0x000362000c1e1900 */
[----:B--2---:R-:W-:-:S04]  /*08f0*/  IMAD.WIDE.U32 R26, R18, 0x4, R24 ;  /* 0x00000004121a7825 */ /* 0x004fc800078e0018 */
[----:B-1----:R-:W-:Y:S02]  /*0900*/  IMAD.WIDE.U32 R12, R18, 0x4, R16 ;  /* 0x00000004120c7825 */ /* 0x002fe400078e0010 */
[----:B------:R-:W2:Y:S04]  /*0910*/  LDG.E R27, desc[UR6][R26.64] ;  /* 0x000000061a1b7981 */ /* 0x000ea8000c1e1900 */
[----:B------:R3:W2:Y:S01]  /*0920*/  LDG.E R21, desc[UR6][R12.64] ;  /* 0x000000060c157981 */ /* 0x0006a2000c1e1900 */
[----:B------:R-:W-:-:S04]  /*0930*/  IMAD.WIDE.U32 R24, R29, 0x4, R24 ;  /* 0x000000041d187825 */ /* 0x000fc800078e0018 */
[C---:B------:R-:W-:Y:S02]  /*0940*/  IMAD.WIDE.U32 R16, R29.reuse, 0x4, R16 ;  /* 0x000000041d107825 */ /* 0x040fe400078e0010 */
[----:B------:R-:W2:Y:S02]  /*0950*/  LDG.E R25, desc[UR6][R24.64] ;  /* 0x0000000618197981 */ /* 0x000ea4000c1e1900 */
[--C-:B---3--:R-:W-:Y:S02]  /*0960*/  IMAD.WIDE.U32 R12, R18, 0x4, R14.reuse ;  /* 0x00000004120c7825 */ /* 0x108fe400078e000e */
[----:B------:R-:W3:Y:S02]  /*0970*/  LDG.E R16, desc[UR6][R16.64] ;  /* 0x0000000610107981 */ /* 0x000ee4000c1e1900 */
[----:B------:R-:W-:Y:S02]  /*0980*/  IMAD.WIDE.U32 R14, R29, 0x4, R14 ;  /* 0x000000041d0e7825 */ /* 0x000fe400078e000e */
[----:B------:R-:W3:Y:S04]  /*0990*/  LDG.E R18, desc[UR6][R12.64] ;  /* 0x000000060c127981 */ /* 0x000ee8000c1e1900 */
[----:B------:R-:W3:Y:S01]  /*09a0*/  LDG.E R14, desc[UR6][R14.64] ;  /* 0x000000060e0e7981 */ /* 0x000ee2000c1e1900 */
[----:B------:R-:W-:-:S02]  /*09b0*/  PLOP3.LUT P2, PT, PT, PT, PT, 0x8, 0x0 ;  /* 0x000000000000781c */ /* 0x000fc40003f4e170 */
[----:B------:R-:W-:Y:S01]  /*09c0*/  IADD3 R23, R23, 0x40, RZ ;  /* 0x0000004017177810 */ /* 0x000fe20007ffe0ff */
[----:B----4-:R-:W-:-:S04]  /*09d0*/  FADD.FTZ R10, R19, R10 ;  /* 0x0000000a130a7221 */ /* 0x010fc80000010000 */
[----:B-----5:R-:W-:Y:S01]  /*09e0*/  FADD.FTZ R19, R10, R9 ;  /* 0x000000090a137221 */ /* 0x020fe20000010000 */
[----:B--2---:R-:W-:Y:S01]  /*09f0*/  FADD.FTZ R20, R20, R27 ;  /* 0x0000001b14147221 */ /* 0x004fe20000010000 */
[----:B------:R-:W-:-:S03]  /*0a00*/  FADD.FTZ R21, R22, R21 ;  /* 0x0000001516157221 */ /* 0x000fc60000010000 */
[----:B------:R-:W-:Y:S01]  /*0a10*/  FADD.FTZ R20, R20, R25 ;  /* 0x0000001914147221 */ /* 0x000fe20000010000 */
[----:B---3--:R-:W-:Y:S01]  /*0a20*/  FADD.FTZ R22, R21, R16 ;  /* 0x0000001015167221 */ /* 0x008fe20000010000 */
[----:B------:R-:W-:-:S04]  /*0a30*/  FADD.FTZ R11, R11, R18 ;  /* 0x000000120b0b7221 */ /* 0x000fc80000010000 */
[----:B------:R-:W-:-:S07]  /*0a40*/  FADD.FTZ R11, R11, R14 ;  /* 0x0000000e0b0b7221 */ /* 0x000fce0000010000 */
.L_x_175:
[----:B------:R-:W-:Y:S05]  /*0a50*/  BSYNC B1 ;  /* 0x0000000000017941 */ /* 0x000fea0003800000 */
.L_x_174:
[----:B------:R-:W-:Y:S01]  /*0a60*/  ISETP.LT.U32.OR P2, PT, R23, R8, P2 ;  /* 0x000000081700720c */ /* 0x000fe20001741470 */
[----:B------:R-:W-:-:S12]  /*0a70*/  BSSY B1, `(.L_x_170) ;  /* 0x0000013000017945 */ /* 0x000fd80003800000 */
[----:B------:R-:W-:Y:S05]  /*0a80*/  @!P2 BRA `(.L_x_176) ;  /* 0x000000000044a947 */ /* 0x000fea0003800000 */
[----:B------:R-:W0:Y:S01]  /*0a90*/  LDC.64 R16, c[0x0][0x2d0] ;  /* 0x0000b400ff107b82 */ /* 0x000e220000000a00 */
[----:B------:R-:W-:-:S07]  /*0aa0*/  IMAD R21, R23, R7, R4 ;  /* 0x0000000717157224 */ /* 0x000fce00078e0204 */
[----:B------:R-:W1:Y:S08]  /*0ab0*/  LDC.64 R14, c[0x0][0x2d8] ;  /* 0x0000b600ff0e7b82 */ /* 0x000e700000000a00 */
[----:B------:R-:W2:Y:S08]  /*0ac0*/  LDC.64 R8, c[0x0][0x2e0] ;  /* 0x0000b800ff087b82 */ /* 0x000eb00000000a00 */
[----:B------:R-:W3:Y:S01]  /*0ad0*/  LDC.64 R12, c[0x0][0x2e8] ;  /* 0x0000ba00ff0c7b82 */ /* 0x000ee20000000a00 */
[----:B0-----:R-:W-:-:S06]  /*0ae0*/  IMAD.WIDE.U32 R16, R21, 0x4, R16 ;  /* 0x0000000415107825 */ /* 0x001fcc00078e0010 */
[----:B------:R-:W4:Y:S01]  /*0af0*/  LDG.E R16, desc[UR6][R16.64] ;  /* 0x0000000610107981 */ /* 0x000f22000c1e1900 */
[----:B-1----:R-:W-:-:S06]  /*0b00*/  IMAD.WIDE.U32 R14, R21, 0x4, R14 ;  /* 0x00000004150e7825 */ /* 0x002fcc00078e000e */
[----:B------:R-:W5:Y:S01]  /*0b10*/  LDG.E R15, desc[UR6][R14.64] ;  /* 0x000000060e0f7981 */ /* 0x000f62000c1e1900 */
[----:B--2---:R-:W-:-:S06]  /*0b20*/  IMAD.WIDE.U32 R8, R21, 0x4, R8 ;  /* 0x0000000415087825 */ /* 0x004fcc00078e0008 */
[----:B------:R-:W2:Y:S01]  /*0b30*/  LDG.E R9, desc[UR6][R8.64] ;  /* 0x0000000608097981 */ /* 0x000ea2000c1e1900 */
[----:B---3--:R-:W-:-:S06]  /*0b40*/  IMAD.WIDE.U32 R12, R21, 0x4, R12 ;  /* 0x00000004150c7825 */ /* 0x008fcc00078e000c */
[----:B------:R-:W3:Y:S01]  /*0b50*/  LDG.E R12, desc[UR6][R12.64] ;  /* 0x000000060c0c7981 */ /* 0x000ee2000c1e1900 */
[----:B----4-:R-:W-:Y:S01]  /*0b60*/  FADD.FTZ R19, R19, R16 ;  /* 0x0000001013137221 */ /* 0x010fe20000010000 */
[----:B-----5:R-:W-:Y:S01]  /*0b70*/  FADD.FTZ R20, R20, R15 ;  /* 0x0000000f14147221 */ /* 0x020fe20000010000 */
[----:B--2---:R-:W-:Y:S01]  /*0b80*/  FADD.FTZ R22, R22, R9 ;  /* 0x0000000916167221 */ /* 0x004fe20000010000 */
[----:B---3--:R-:W-:-:S07]  /*0b90*/  FADD.FTZ R11, R11, R12 ;  /* 0x0000000c0b0b7221 */ /* 0x008fce0000010000 */
.L_x_176:
[----:B------:R-:W-:Y:S05]  /*0ba0*/  BSYNC B1 ;  /* 0x0000000000017941 */ /* 0x000fea0003800000 */
.L_x_170:
[----:B------:R-:W-:Y:S05]  /*0bb0*/  BSYNC B0 ;  /* 0x0000000000007941 */ /* 0x000fea0003800000 */
.L_x_169:
[----:B------:R-:W-:Y:S01]  /*0bc0*/  ISETP.GT.U32.AND P1, PT, R0, 0x3ff, PT ;  /* 0x000003ff0000780c */ /* 0x000fe20003f24070 */
[----:B------:R0:W-:Y:S01]  /*0bd0*/  STS [R6], R20 ;  /* 0x0000001406007388 */ /* 0x0001e20000000800 */
[----:B------:R-:W-:Y:S05]  /*0be0*/  WARPSYNC.ALL ;  /* 0x0000000000007948 */ /* 0x000fea0003800000 */
[----:B------:R0:W-:Y:S04]  /*0bf0*/  STS [R6+0x1000], R19 ;  /* 0x0010001306007388 */ /* 0x0001e80000000800 */
[----:B------:R0:W-:Y:S04]  /*0c00*/  STS [R6+0x2000], R11 ;  /* 0x0020000b06007388 */ /* 0x0001e80000000800 */
[----:B------:R0:W-:Y:S01]  /*0c10*/  STS [R6+0x3000], R22 ;  /* 0x0030001606007388 */ /* 0x0001e20000000800 */
[----:B------:R-:W-:Y:S06]  /*0c20*/  BAR.SYNC.DEFER_BLOCKING 0x0 ;  /* 0x0000000000007b1d */ /* 0x000fec0000010000 */
[----:B------:R-:W-:Y:S05]  /*0c30*/  @P1 BRA `(.L_x_177) ;  /* 0x0000000000e01947 */ /* 0x000fea0003800000 */
[----:B------:R-:W-:Y:S01]  /*0c40*/  LOP3.LUT R9, R3, 0x1f, R0, 0x78, !PT ;  /* 0x0000001f03097812 */ /* 0x000fe200078e7800 */
[----:B------:R-:W-:Y:S01]  /*0c50*/  UMOV UR5, 0xffffffff ;  /* 0xffffffff00057882 */ /* 0x000fe20000000000 */
[C---:B------:R-:W-:Y:S02]  /*0c60*/  ISETP.NE.AND P1, PT, R2.reuse, RZ, PT ;  /* 0x000000ff0200720c */ /* 0x040fe40003f25270 */
[----:B------:R-:W-:-:S04]  /*0c70*/  LEA R9, R2, R9, 0x5 ;  /* 0x0000000902097211 */ /* 0x000fc800078e28ff */
[----:B0-----:R-:W-:-:S05]  /*0c80*/  LEA R11, R9, UR4, 0x2 ;  /* 0x00000004090b7c11 */ /* 0x001fca000f8e10ff */
[----:B------:R0:W1:Y:S04]  /*0c90*/  LDS R15, [R11] ;  /* 0x000000000b0f7984 */ /* 0x0000680000000800 */
[----:B------:R0:W2:Y:S04]  /*0ca0*/  LDS R9, [R11+0x3000] ;  /* 0x003000000b097984 */ /* 0x0000a80000000800 */
[----:B------:R0:W3:Y:S04]  /*0cb0*/  LDS R8, [R11+0x2000] ;  /* 0x002000000b087984 */ /* 0x0000e80000000800 */
[----:B------:R0:W4:Y:S01]  /*0cc0*/  LDS R10, [R11+0x1000] ;  /* 0x001000000b0a7984 */ /* 0x0001220000000800 */
[----:B------:R-:W-:Y:S05]  /*0cd0*/  BRA.DIV UR5, `(.L_x_178) ;  /* 0x0000000605407947 */ /* 0x000fea000b800000 */
[----:B----4-:R-:W0:Y:S04]  /*0ce0*/  SHFL.BFLY PT, R17, R10, 0x1, 0x1f ;  /* 0x0c201f000a117f89 */ /* 0x010e2800000e0000 */
[----:B-1----:R-:W1:Y:S04]  /*0cf0*/  SHFL.BFLY PT, R16, R15, 0x1, 0x1f ;  /* 0x0c201f000f107f89 */ /* 0x002e6800000e0000 */
[----:B--2---:R-:W2:Y:S04]  /*0d00*/  SHFL.BFLY PT, R18, R9, 0x1, 0x1f ;  /* 0x0c201f0009127f89 */ /* 0x004ea800000e0000 */
[----:B---3--:R-:W3:Y:S01]  /*0d10*/  SHFL.BFLY PT, R19, R8, 0x1, 0x1f ;  /* 0x0c201f0008137f89 */ /* 0x008ee200000e0000 */
[----:B0-----:R-:W-:Y:S01]  /*0d20*/  FADD.FTZ R11, R10, R17 ;  /* 0x000000110a0b7221 */ /* 0x001fe20000010000 */
[----:B-1----:R-:W-:-:S04]  /*0d30*/  FADD.FTZ R16, R15, R16 ;  /* 0x000000100f107221 */ /* 0x002fc80000010000 */
[----:B------:R-:W0:Y:S01]  /*0d40*/  SHFL.BFLY PT, R17, R11, 0x2, 0x1f ;  /* 0x0c401f000b117f89 */ /* 0x000e2200000e0000 */
[----:B--2---:R-:W-:Y:S01]  /*0d50*/  FADD.FTZ R20, R9, R18 ;  /* 0x0000001209147221 */ /* 0x004fe20000010000 */
[----:B---3--:R-:W-:-:S04]  /*0d60*/  FADD.FTZ R23, R8, R19 ;  /* 0x0000001308177221 */ /* 0x008fc80000010000 */
[----:B------:R-:W1:Y:S04]  /*0d70*/  SHFL.BFLY PT, R21, R20, 0x2, 0x1f ;  /* 0x0c401f0014157f89 */ /* 0x000e6800000e0000 */
[----:B------:R-:W2:Y:S04]  /*0d80*/  SHFL.BFLY PT, R19, R16, 0x2, 0x1f ;  /* 0x0c401f0010137f89 */ /* 0x000ea800000e0000 */
[----:B------:R-:W3:Y:S01]  /*0d90*/  SHFL.BFLY PT, R22, R23, 0x2, 0x1f ;  /* 0x0c401f0017167f89 */ /* 0x000ee200000e0000 */
[----:B0-----:R-:W-:-:S05]  /*0da0*/  FADD.FTZ R10, R11, R17 ;  /* 0x000000110b0a7221 */ /* 0x001fca0000010000 */
[----:B------:R-:W0:Y:S01]  /*0db0*/  SHFL.BFLY PT, R17, R10, 0x4, 0x1f ;  /* 0x0c801f000a117f89 */ /* 0x000e2200000e0000 */
[----:B-1----:R-:W-:Y:S01]  /*0dc0*/  FADD.FTZ R9, R20, R21 ;  /* 0x0000001514097221 */ /* 0x002fe20000010000 */
        /* <DEDUP_REMOVED lines=14> */
[----:B------:R0:W4:Y:S01]  /*0eb0*/  SHFL.BFLY PT, R10, R11, 0x10, 0x1f ;  /* 0x0e001f000b0a7f89 */ /* 0x00012200000e0000 */
[----:B-1----:R-:W-:Y:S01]  /*0ec0*/  FADD.FTZ R18, R22, R23 ;  /* 0x0000001716127221 */ /* 0x002fe20000010000 */
[----:B--2---:R-:W-:-:S04]  /*0ed0*/  FADD.FTZ R16, R20, R21 ;  /* 0x0000001514107221 */ /* 0x004fc80000010000 */
[----:B------:R0:W1:Y:S01]  /*0ee0*/  SHFL.BFLY PT, R9, R18, 0x10, 0x1f ;  /* 0x0e001f0012097f89 */ /* 0x00006200000e0000 */
[----:B---3--:R-:W-:-:S03]  /*0ef0*/  FADD.FTZ R25, R24, R25 ;  /* 0x0000001918197221 */ /* 0x008fc60000010000 */
[----:B------:R0:W2:Y:S04]  /*0f00*/  SHFL.BFLY PT, R15, R16, 0x10, 0x1f ;  /* 0x0e001f00100f7f89 */ /* 0x0000a800000e0000 */
[----:B----4-:R0:W3:Y:S02]  /*0f10*/  SHFL.BFLY PT, R17, R25, 0x10, 0x1f ;  /* 0x0e001f0019117f89 */ /* 0x0100e400000e0000 */
.L_x_202:
[----:B------:R-:W-:Y:S01]  /*0f20*/  @!P1 SHF.R.U32.HI R8, RZ, 0x3, R0 ;  /* 0x00000003ff089819 */ /* 0x000fe20000011600 */
[----:B--2---:R-:W-:Y:S01]  /*0f30*/  FADD.FTZ R15, R16, R15 ;  /* 0x0000000f100f7221 */ /* 0x004fe20000010000 */
[----:B------:R-:W-:Y:S01]  /*0f40*/  FADD.FTZ R10, R11, R10 ;  /* 0x0000000a0b0a7221 */ /* 0x000fe20000010000 */
[----:B---3--:R-:W-:Y:S01]  /*0f50*/  FADD.FTZ R17, R25, R17 ;  /* 0x0000001119117221 */ /* 0x008fe20000010000 */
[----:B------:R-:W-:Y:S01]  /*0f60*/  @!P1 LOP3.LUT R8, R8, 0x1ffffffc, RZ, 0xc0, !PT ;  /* 0x1ffffffc08089812 */ /* 0x000fe200078ec0ff */
[----:B-1----:R-:W-:-:S04]  /*0f70*/  FADD.FTZ R9, R18, R9 ;  /* 0x0000000912097221 */ /* 0x002fc80000010000 */
[----:B------:R1:W-:Y:S04]  /*0f80*/  @!P1 STS [R8+UR4+0x4000], R15 ;  /* 0x0040000f08009988 */ /* 0x0003e80008000804 */
[----:B------:R1:W-:Y:S04]  /*0f90*/  @!P1 STS [R8+UR4+0x4080], R10 ;  /* 0x0040800a08009988 */ /* 0x0003e80008000804 */
[----:B------:R1:W-:Y:S04]  /*0fa0*/  @!P1 STS [R8+UR4+0x4100], R17 ;  /* 0x0041001108009988 */ /* 0x0003e80008000804 */
[----:B------:R1:W-:Y:S02]  /*0fb0*/  @!P1 STS [R8+UR4+0x4180], R9 ;  /* 0x0041800908009988 */ /* 0x0003e40008000804 */
.L_x_177:
[----:B-1----:R-:W-:Y:S01]  /*0fc0*/  SHF.L.U32 R8, R5, 0x1, RZ ;  /* 0x0000000105087819 */ /* 0x002fe200000006ff */
[----:B------:R-:W-:Y:S05]  /*0fd0*/  WARPSYNC.ALL ;  /* 0x0000000000007948 */ /* 0x000fea0003800000 */
[----:B------:R-:W-:Y:S01]  /*0fe0*/  BAR.SYNC.DEFER_BLOCKING 0x0 ;  /* 0x0000000000007b1d */ /* 0x000fe20000010000 */
[----:B------:R-:W-:-:S05]  /*0ff0*/  ISETP.GE.U32.OR P1, PT, R8, R7, P0 ;  /* 0x000000070800720c */ /* 0x000fca0000726470 */
[----:B------:R-:W-:Y:S08]  /*1000*/  BSSY B0, `(.L_x_179) ;  /* 0x0000018000007945 */ /* 0x000ff00003800000 */
[----:B------:R-:W-:Y:S05]  /*1010*/  @P1 BRA `(.L_x_180) ;  /* 0x0000000000581947 */ /* 0x000fea0003800000 */
[----:B------:R-:W-:Y:S01]  /*1020*/  SHF.L.U32 R7, R0, 0x3, RZ ;  /* 0x0000000300077819 */ /* 0x000fe200000006ff */
[----:B0-----:R-:W0:Y:S03]  /*1030*/  LDC.64 R20, c[0x0][0x318] ;  /* 0x0000c600ff147b82 */ /* 0x001e260000000a00 */
[----:B------:R-:W-:-:S05]  /*1040*/  LOP3.LUT R24, R7, 0xf8, RZ, 0xc0, !PT ;  /* 0x000000f807187812 */ /* 0x000fca00078ec0ff */
[----:B------:R-:W1:Y:S01]  /*1050*/  LDS.64 R22, [R24+UR4+0x4000] ;  /* 0x0040000418167984 */ /* 0x000e620008000a00 */
[----:B------:R-:W2:Y:S03]  /*1060*/  LDC.64 R12, c[0x0][0x310] ;  /* 0x0000c400ff0c7b82 */ /* 0x000ea60000000a00 */
[----:B------:R-:W3:Y:S04]  /*1070*/  LDS.64 R14, [R24+UR4+0x4080] ;  /* 0x00408004180e7984 */ /* 0x000ee80008000a00 */
[----:B------:R-:W4:Y:S01]  /*1080*/  LDS.64 R16, [R24+UR4+0x4100] ;  /* 0x0041000418107984 */ /* 0x000f220008000a00 */
[----:B------:R-:W5:Y:S03]  /*1090*/  LDC.64 R10, c[0x0][0x328] ;  /* 0x0000ca00ff0a7b82 */ /* 0x000f660000000a00 */
[----:B------:R-:W4:Y:S01]  /*10a0*/  LDS.64 R18, [R24+UR4+0x4180] ;  /* 0x0041800418127984 */ /* 0x000f220008000a00 */
[----:B0-----:R-:W-:-:S04]  /*10b0*/  IMAD.WIDE.U32 R20, R5, 0x4, R20 ;  /* 0x0000000405147825 */ /* 0x001fc800078e0014 */
[----:B------:R-:W0:Y:S01]  /*10c0*/  LDC.64 R8, c[0x0][0x320] ;  /* 0x0000c800ff087b82 */ /* 0x000e220000000a00 */
[----:B--2---:R-:W-:-:S04]  /*10d0*/  IMAD.WIDE.U32 R12, R5, 0x4, R12 ;  /* 0x00000004050c7825 */ /* 0x004fc800078e000c */
[----:B-----5:R-:W-:Y:S01]  /*10e0*/  IMAD.WIDE.U32 R10, R5, 0x4, R10 ;  /* 0x00000004050a7825 */ /* 0x020fe200078e000a */
[----:B-1----:R-:W-:-:S03]  /*10f0*/  F2FP.BF16.F32.PACK_AB R7, R23, R22 ;  /* 0x000000161707723e */ /* 0x002fc600000010ff */
[----:B0-----:R-:W-:Y:S01]  /*1100*/  IMAD.WIDE.U32 R8, R5, 0x4, R8 ;  /* 0x0000000405087825 */ /* 0x001fe200078e0008 */
[----:B---3--:R-:W-:Y:S01]  /*1110*/  F2FP.BF16.F32.PACK_AB R15, R15, R14 ;  /* 0x0000000e0f0f723e */ /* 0x008fe200000010ff */
[----:B------:R1:W-:Y:S01]  /*1120*/  STG.E desc[UR6][R20.64], R7 ;  /* 0x0000000714007986 */ /* 0x0003e2000c101906 */
[----:B----4-:R-:W-:-:S03]  /*1130*/  F2FP.BF16.F32.PACK_AB R17, R17, R16 ;  /* 0x000000101111723e */ /* 0x010fc600000010ff */
[----:B------:R1:W-:Y:S01]  /*1140*/  STG.E desc[UR6][R12.64], R15 ;  /* 0x0000000f0c007986 */ /* 0x0003e2000c101906 */
[----:B------:R-:W-:-:S03]  /*1150*/  F2FP.BF16.F32.PACK_AB R19, R19, R18 ;  /* 0x000000121313723e */ /* 0x000fc600000010ff */
[----:B------:R1:W-:Y:S04]  /*1160*/  STG.E desc[UR6][R10.64], R17 ;  /* 0x000000110a007986 */ /* 0x0003e8000c101906 */
[----:B------:R1:W-:Y:S02]  /*1170*/  STG.E desc[UR6][R8.64], R19 ;  /* 0x0000001308007986 */ /* 0x0003e4000c101906 */
.L_x_180:
[----:B------:R-:W-:Y:S05]  /*1180*/  BSYNC B0 ;  /* 0x0000000000007941 */ /* 0x000fea0003800000 */
.L_x_179:
[C---:B------:R-:W-:Y:S02]  /*1190*/  ISETP.GT.U32.AND P1, PT, R4.reuse, -0x1801, PT ;  /* 0xffffe7ff0400780c */ /* 0x040fe40003f24070 */
[----:B------:R-:W-:Y:S02]  /*11a0*/  IADD3 R4, R4, 0x1800, RZ ;  /* 0x0000180004047810 */ /* 0x000fe40007ffe0ff */
[----:B------:R-:W-:-:S09]  /*11b0*/  IADD3 R5, R5, 0xc00, RZ ;  /* 0x00000c0005057810 */ /* 0x000fd20007ffe0ff */
[----:B------:R-:W-:Y:S05]  /*11c0*/  @P1 BRA `(.L_x_181) ;  /* 0xffffffec00e41947 */ /* 0x000fea000383ffff */
[----:B------:R-:W-:Y:S05]  /*11d0*/  EXIT ;  /* 0x000000000000794d */ /* 0x000fea0003800000 */
.L_x_178:
[----:B------:R-:W-:Y:S01]  /*11e0*/  HFMA2.MMA R14, -RZ, RZ, 0, 5.9604644775390625e-08 ;  /* 0x00000001ff0e7435 */ /* 0x000fe200000001ff */
[----:B----4-:R-:W-:Y:S02]  /*11f0*/  MOV R27, R10 ;  /* 0x0000000a001b7202 */ /* 0x010fe40000000f00 */
[----:B------:R-:W-:Y:S02]  /*1200*/  MOV R13, 0x1f ;  /* 0x0000001f000d7802 */ /* 0x000fe40000000f00 */
[----:B------:R-:W-:-:S07]  /*1210*/  MOV R12, 0xffffffff ;  /* 0xffffffff000c7802 */ /* 0x000fce0000000f00 */
[----:B0123--:R-:W-:Y:S05]  /*1220*/  WARPSYNC.COLLECTIVE R12, `(.L_x_182) ;  /* 0x000000000c087348 */ /* 0x00ffea0003c00000 */
[----:B------:R4:W0:Y:S02]  /*1230*/  SHFL.BFLY P2, R17, R27, R14, R13 ;  /* 0x0c00000e1b117389 */ /* 0x000824000004000d */
[----:B01234-:R-:W-:Y:S01]  /*1240*/  ENDCOLLECTIVE ;  /* 0x000000000000791b */ /* 0x01ffe20003800000 */
.L_x_182:
[----:B------:R-:W-:Y:S01]  /*1250*/  HFMA2.MMA R14, -RZ, RZ, 0, 1.1920928955078125e-07 ;  /* 0x00000002ff0e7435 */ /* 0x000fe200000001ff */
[----:B------:R-:W-:-:S05]  /*1260*/  FADD.FTZ R11, R10, R17 ;  /* 0x000000110a0b7221 */ /* 0x000fca0000010000 */
[----:B------:R-:W-:-:S07]  /*1270*/  MOV R27, R11 ;  /* 0x0000000b001b7202 */ /* 0x000fce0000000f00 */
[----:B------:R-:W-:Y:S05]  /*1280*/  WARPSYNC.COLLECTIVE R12, `(.L_x_183) ;  /* 0x000000000c087348 */ /* 0x000fea0003c00000 */
[----:B------:R0:W1:Y:S02]  /*1290*/  SHFL.BFLY P2, R17, R27, R14, R13 ;  /* 0x0c00000e1b117389 */ /* 0x000064000004000d */
[----:B01----:R-:W-:Y:S01]  /*12a0*/  ENDCOLLECTIVE ;  /* 0x000000000000791b */ /* 0x003fe20003800000 */
.L_x_183:
[----:B------:R-:W-:Y:S01]  /*12b0*/  HFMA2.MMA R14, -RZ, RZ, 0, 2.384185791015625e-07 ;  /* 0x00000004ff0e7435 */ /* 0x000fe200000001ff */
[----:B------:R-:W-:-:S05]  /*12c0*/  FADD.FTZ R10, R11, R17 ;  /* 0x000000110b0a7221 */ /* 0x000fca0000010000 */
[----:B------:R-:W-:-:S07]  /*12d0*/  MOV R27, R10 ;  /* 0x0000000a001b7202 */ /* 0x000fce0000000f00 */
[----:B------:R-:W-:Y:S05]  /*12e0*/  WARPSYNC.COLLECTIVE R12, `(.L_x_184) ;  /* 0x000000000c087348 */ /* 0x000fea0003c00000 */
[----:B------:R0:W1:Y:S02]  /*12f0*/  SHFL.BFLY P2, R17, R27, R14, R13 ;  /* 0x0c00000e1b117389 */ /* 0x000064000004000d */
[----:B01----:R-:W-:Y:S01]  /*1300*/  ENDCOLLECTIVE ;  /* 0x000000000000791b */ /* 0x003fe20003800000 */
.L_x_184:
[----:B------:R-:W-:Y:S01]  /*1310*/  MOV R14, 0x8 ;  /* 0x00000008000e7802 */ /* 0x000fe20000000f00 */
[----:B------:R-:W-:-:S04]  /*1320*/  FADD.FTZ R19, R10, R17 ;  /* 0x000000110a137221 */ /* 0x000fc80000010000 */
[----:B------:R-:W-:-:S07]  /*1330*/  IMAD.MOV.U32 R27, RZ, RZ, R19 ;  /* 0x000000ffff1b7224 */ /* 0x000fce00078e0013 */
[----:B------:R-:W-:Y:S05]  /*1340*/  WARPSYNC.COLLECTIVE R12, `(.L_x_185) ;  /* 0x000000000c087348 */ /* 0x000fea0003c00000 */
[----:B------:R0:W1:Y:S02]  /*1350*/  SHFL.BFLY P2, R17, R27, R14, R13 ;  /* 0x0c00000e1b117389 */ /* 0x000064000004000d */
[----:B01----:R-:W-:Y:S01]  /*1360*/  ENDCOLLECTIVE ;  /* 0x000000000000791b */ /* 0x003fe20003800000 */
.L_x_185:
[----:B------:R-:W-:Y:S01]  /*1370*/  HFMA2.MMA R14, -RZ, RZ, 0, 9.5367431640625e-07 ;  /* 0x00000010ff0e7435 */ /* 0x000fe200000001ff */
[----:B------:R-:W-:-:S05]  /*1380*/  FADD.FTZ R11, R19, R17 ;  /* 0x00000011130b7221 */ /* 0x000fca0000010000 */
[----:B------:R-:W-:-:S07]  /*1390*/  MOV R27, R11 ;  /* 0x0000000b001b7202 */ /* 0x000fce0000000f00 */
[----:B------:R-:W-:Y:S05]  /*13a0*/  WARPSYNC.COLLECTIVE R12, `(.L_x_186) ;  /* 0x000000000c087348 */ /* 0x000fea0003c00000 */
[----:B------:R0:W1:Y:S02]  /*13b0*/  SHFL.BFLY P2, R17, R27, R14, R13 ;  /* 0x0c00000e1b117389 */ /* 0x000064000004000d */
[----:B01----:R-:W-:Y:S01]  /*13c0*/  ENDCOLLECTIVE ;  /* 0x000000000000791b */ /* 0x003fe20003800000 */
.L_x_186:
[----:B------:R-:W-:Y:S01]  /*13d0*/  HFMA2.MMA R14, -RZ, RZ, 0, 5.9604644775390625e-08 ;  /* 0x00000001ff0e7435 */ /* 0x000fe200000001ff */
[----:B------:R-:W-:Y:S02]  /*13e0*/  MOV R27, R15 ;  /* 0x0000000f001b7202 */ /* 0x000fe40000000f00 */
[----:B------:R-:W-:-:S08]  /*13f0*/  MOV R10, R17 ;  /* 0x00000011000a7202 */ /* 0x000fd00000000f00 */
[----:B------:R-:W-:Y:S05]  /*1400*/  WARPSYNC.COLLECTIVE R12, `(.L_x_187) ;  /* 0x000000000c087348 */ /* 0x000fea0003c00000 */
[----:B------:R0:W1:Y:S02]  /*1410*/  SHFL.BFLY P2, R17, R27, R14, R13 ;  /* 0x0c00000e1b117389 */ /* 0x000064000004000d */
[----:B01----:R-:W-:Y:S01]  /*1420*/  ENDCOLLECTIVE ;  /* 0x000000000000791b */ /* 0x003fe20003800000 */
.L_x_187:
[----:B------:R-:W-:Y:S01]  /*1430*/  HFMA2.MMA R14, -RZ, RZ, 0, 1.1920928955078125e-07 ;  /* 0x00000002ff0e7435 */ /* 0x000fe200000001ff */
[----:B------:R-:W-:-:S05]  /*1440*/  MOV R16, R17 ;  /* 0x0000001100107202 */ /* 0x000fca0000000f00 */
[----:B------:R-:W-:-:S05]  /*1450*/  FADD.FTZ R16, R15, R16 ;  /* 0x000000100f107221 */ /* 0x000fca0000010000 */
[----:B------:R-:W-:-:S07]  /*1460*/  MOV R27, R16 ;  /* 0x00000010001b7202 */ /* 0x000fce0000000f00 */
[----:B------:R-:W-:Y:S05]  /*1470*/  WARPSYNC.COLLECTIVE R12, `(.L_x_188) ;  /* 0x000000000c087348 */ /* 0x000fea0003c00000 */
[----:B------:R0:W1:Y:S02]  /*1480*/  SHFL.BFLY P2, R17, R27, R14, R13 ;  /* 0x0c00000e1b117389 */ /* 0x000064000004000d */
[----:B01----:R-:W-:Y:S01]  /*1490*/  ENDCOLLECTIVE ;  /* 0x000000000000791b */ /* 0x003fe20003800000 */
.L_x_188:
[----:B------:R-:W-:Y:S01]  /*14a0*/  HFMA2.MMA R14, -RZ, RZ, 0, 2.384185791015625e-07 ;  /* 0x00000004ff0e7435 */ /* 0x000fe200000001ff */
[----:B------:R-:W-:-:S05]  /*14b0*/  MOV R19, R17 ;  /* 0x0000001100137202 */ /* 0x000fca0000000f00 */
[----:B------:R-:W-:-:S05]  /*14c0*/  FADD.FTZ R15, R16, R19 ;  /* 0x00000013100f7221 */ /* 0x000fca0000010000 */
[----:B------:R-:W-:-:S07]  /*14d0*/  MOV R27, R15 ;  /* 0x0000000f001b7202 */ /* 0x000fce0000000f00 */
[----:B------:R-:W-:Y:S05]  /*14e0*/  WARPSYNC.COLLECTIVE R12, `(.L_x_189) ;  /* 0x000000000c087348 */ /* 0x000fea0003c00000 */
[----:B------:R0:W1:Y:S02]  /*14f0*/  SHFL.BFLY P2, R17, R27, R14, R13 ;  /* 0x0c00000e1b117389 */ /* 0x000064000004000d */
[----:B01----:R-:W-:Y:S01]  /*1500*/  ENDCOLLECTIVE ;  /* 0x000000000000791b */ /* 0x003fe20003800000 */
.L_x_189:
[----:B------:R-:W-:Y:S01]  /*1510*/  HFMA2.MMA R14, -RZ, RZ, 0, 4.76837158203125e-07 ;  /* 0x00000008ff0e7435 */ /* 0x000fe200000001ff */
[----:B------:R-:W-:-:S05]  /*1520*/  MOV R18, R17 ;  /* 0x0000001100127202 */ /* 0x000fca0000000f00 */
[----:B------:R-:W-:-:S05]  /*1530*/  FADD.FTZ R20, R15, R18 ;  /* 0x000000120f147221 */ /* 0x000fca0000010000 */
[----:B------:R-:W-:-:S07]  /*1540*/  MOV R27, R20 ;  /* 0x00000014001b7202 */ /* 0x000fce0000000f00 */
[----:B------:R-:W-:Y:S05]  /*1550*/  WARPSYNC.COLLECTIVE R12, `(.L_x_190) ;  /* 0x000000000c087348 */ /* 0x000fea0003c00000 */
[----:B------:R0:W1:Y:S02]  /*1560*/  SHFL.BFLY P2, R17, R27, R14, R13 ;  /* 0x0c00000e1b117389 */ /* 0x000064000004000d */
[----:B01----:R-:W-:Y:S01]  /*1570*/  ENDCOLLECTIVE ;  /* 0x000000000000791b */ /* 0x003fe20003800000 */
.L_x_190:
[----:B------:R-:W-:Y:S01]  /*1580*/  HFMA2.MMA R14, -RZ, RZ, 0, 9.5367431640625e-07 ;  /* 0x00000010ff0e7435 */ /* 0x000fe200000001ff */
[----:B------:R-:W-:-:S04]  /*1590*/  IMAD.MOV.U32 R21, RZ, RZ, R17 ;  /* 0x000000ffff157224 */ /* 0x000fc800078e0011 */
[----:B------:R-:W-:-:S05]  /*15a0*/  FADD.FTZ R16, R20, R21 ;  /* 0x0000001514107221 */ /* 0x000fca0000010000 */
[----:B------:R-:W-:-:S07]  /*15b0*/  MOV R27, R16 ;  /* 0x00000010001b7202 */ /* 0x000fce0000000f00 */
[----:B------:R-:W-:Y:S05]  /*15c0*/  WARPSYNC.COLLECTIVE R12, `(.L_x_191) ;  /* 0x000000000c087348 */ /* 0x000fea0003c00000 */
[----:B------:R0:W1:Y:S02]  /*15d0*/  SHFL.BFLY P2, R17, R27, R14, R13 ;  /* 0x0c00000e1b117389 */ /* 0x000064000004000d */
[----:B01----:R-:W-:Y:S01]  /*15e0*/  ENDCOLLECTIVE ;  /* 0x000000000000791b */ /* 0x003fe20003800000 */
.L_x_191:
[----:B------:R-:W-:Y:S01]  /*15f0*/  HFMA2.MMA R14, -RZ, RZ, 0, 5.9604644775390625e-08 ;  /* 0x00000001ff0e7435 */ /* 0x000fe200000001ff */
[----:B------:R-:W-:Y:S02]  /*1600*/  MOV R27, R9 ;  /* 0x00000009001b7202 */ /* 0x000fe40000000f00 */
[----:B------:R-:W-:-:S08]  /*1610*/  MOV R15, R17 ;  /* 0x00000011000f7202 */ /* 0x000fd00000000f00 */
[----:B------:R-:W-:Y:S05]  /*1620*/  WARPSYNC.COLLECTIVE R12, `(.L_x_192) ;  /* 0x000000000c087348 */ /* 0x000fea0003c00000 */
[----:B------:R0:W1:Y:S02]  /*1630*/  SHFL.BFLY P2, R17, R27, R14, R13 ;  /* 0x0c00000e1b117389 */ /* 0x000064000004000d */
[----:B01----:R-:W-:Y:S01]  /*1640*/  ENDCOLLECTIVE ;  /* 0x000000000000791b */ /* 0x003fe20003800000 */
.L_x_192:
[----:B------:R-:W-:Y:S01]  /*1650*/  HFMA2.MMA R14, -RZ, RZ, 0, 1.1920928955078125e-07 ;  /* 0x00000002ff0e7435 */ /* 0x000fe200000001ff */
[----:B------:R-:W-:-:S05]  /*1660*/  MOV R18, R17 ;  /* 0x0000001100127202 */ /* 0x000fca0000000f00 */
[----:B------:R-:W-:-:S05]  /*1670*/  FADD.FTZ R20, R9, R18 ;  /* 0x0000001209147221 */ /* 0x000fca0000010000 */
[----:B------:R-:W-:-:S07]  /*1680*/  MOV R27, R20 ;  /* 0x00000014001b7202 */ /* 0x000fce0000000f00 */
[----:B------:R-:W-:Y:S05]  /*1690*/  WARPSYNC.COLLECTIVE R12, `(.L_x_193) ;  /* 0x000000000c087348 */ /* 0x000fea0003c00000 */
[----:B------:R0:W1:Y:S02]  /*16a0*/  SHFL.BFLY P2, R17, R27, R14, R13 ;  /* 0x0c00000e1b117389 */ /* 0x000064000004000d */
[----:B01----:R-:W-:Y:S01]  /*16b0*/  ENDCOLLECTIVE ;  /* 0x000000000000791b */ /* 0x003fe20003800000 */
.L_x_193:
[----:B------:R-:W-:Y:S01]  /*16c0*/  HFMA2.MMA R14, -RZ, RZ, 0, 2.384185791015625e-07 ;  /* 0x00000004ff0e7435 */ /* 0x000fe200000001ff */
[----:B------:R-:W-:-:S05]  /*16d0*/  MOV R21, R17 ;  /* 0x0000001100157202 */ /* 0x000fca0000000f00 */
[----:B------:R-:W-:-:S05]  /*16e0*/  FADD.FTZ R9, R20, R21 ;  /* 0x0000001514097221 */ /* 0x000fca0000010000 */
[----:B------:R-:W-:-:S07]  /*16f0*/  MOV R27, R9 ;  /* 0x00000009001b7202 */ /* 0x000fce0000000f00 */
[----:B------:R-:W-:Y:S05]  /*1700*/  WARPSYNC.COLLECTIVE R12, `(.L_x_194) ;  /* 0x000000000c087348 */ /* 0x000fea0003c00000 */
[----:B------:R0:W1:Y:S02]  /*1710*/  SHFL.BFLY P2, R17, R27, R14, R13 ;  /* 0x0c00000e1b117389 */ /* 0x000064000004000d */
[----:B01----:R-:W-:Y:S01]  /*1720*/  ENDCOLLECTIVE ;  /* 0x000000000000791b */ /* 0x003fe20003800000 */
.L_x_194:
[----:B------:R-:W-:Y:S01]  /*1730*/  HFMA2.MMA R14, -RZ, RZ, 0, 4.76837158203125e-07 ;  /* 0x00000008ff0e7435 */ /* 0x000fe200000001ff */
[----:B------:R-:W-:-:S05]  /*1740*/  MOV R22, R17 ;  /* 0x0000001100167202 */ /* 0x000fca0000000f00 */
[----:B------:R-:W-:-:S05]  /*1750*/  FADD.FTZ R22, R9, R22 ;  /* 0x0000001609167221 */ /* 0x000fca0000010000 */
[----:B------:R-:W-:-:S07]  /*1760*/  MOV R27, R22 ;  /* 0x00000016001b7202 */ /* 0x000fce0000000f00 */
[----:B------:R-:W-:Y:S05]  /*1770*/  WARPSYNC.COLLECTIVE R12, `(.L_x_195) ;  /* 0x000000000c087348 */ /* 0x000fea0003c00000 */
[----:B------:R0:W1:Y:S02]  /*1780*/  SHFL.BFLY P2, R17, R27, R14, R13 ;  /* 0x0c00000e1b117389 */ /* 0x000064000004000d */
[----:B01----:R-:W-:Y:S01]  /*1790*/  ENDCOLLECTIVE ;  /* 0x000000000000791b */ /* 0x003fe20003800000 */
.L_x_195:
[----:B------:R-:W-:Y:S01]  /*17a0*/  HFMA2.MMA R14, -RZ, RZ, 0, 9.5367431640625e-07 ;  /* 0x00000010ff0e7435 */ /* 0x000fe200000001ff */
[----:B------:R-:W-:-:S05]  /*17b0*/  MOV R23, R17 ;  /* 0x0000001100177202 */ /* 0x000fca0000000f00 */
[----:B------:R-:W-:-:S04]  /*17c0*/  FADD.FTZ R18, R22, R23 ;  /* 0x0000001716127221 */ /* 0x000fc80000010000 */
[----:B------:R-:W-:-:S07]  /*17d0*/  IMAD.MOV.U32 R27, RZ, RZ, R18 ;  /* 0x000000ffff1b7224 */ /* 0x000fce00078e0012 */
[----:B------:R-:W-:Y:S05]  /*17e0*/  WARPSYNC.COLLECTIVE R12, `(.L_x_196) ;  /* 0x000000000c087348 */ /* 0x000fea0003c00000 */
[----:B------:R0:W1:Y:S02]  /*17f0*/  SHFL.BFLY P2, R17, R27, R14, R13 ;  /* 0x0c00000e1b117389 */ /* 0x000064000004000d */
[----:B01----:R-:W-:Y:S01]  /*1800*/  ENDCOLLECTIVE ;  /* 0x000000000000791b */ /* 0x003fe20003800000 */
.L_x_196:
[----:B------:R-:W-:Y:S01]  /*1810*/  HFMA2.MMA R14, -RZ, RZ, 0, 5.9604644775390625e-08 ;  /* 0x00000001ff0e7435 */ /* 0x000fe200000001ff */
[----:B------:R-:W-:Y:S02]  /*1820*/  MOV R27, R8 ;  /* 0x00000008001b7202 */ /* 0x000fe40000000f00 */
[----:B------:R-:W-:-:S08]  /*1830*/  MOV R9, R17 ;  /* 0x0000001100097202 */ /* 0x000fd00000000f00 */
[----:B------:R-:W-:Y:S05]  /*1840*/  WARPSYNC.COLLECTIVE R12, `(.L_x_197) ;  /* 0x000000000c087348 */ /* 0x000fea0003c00000 */
[----:B------:R0:W1:Y:S02]  /*1850*/  SHFL.BFLY P2, R17, R27, R14, R13 ;  /* 0x0c00000e1b117389 */ /* 0x000064000004000d */
[----:B01----:R-:W-:Y:S01]  /*1860*/  ENDCOLLECTIVE ;  /* 0x000000000000791b */ /* 0x003fe20003800000 */
.L_x_197:
[----:B------:R-:W-:Y:S01]  /*1870*/  HFMA2.MMA R14, -RZ, RZ, 0, 1.1920928955078125e-07 ;  /* 0x00000002ff0e7435 */ /* 0x000fe200000001ff */
[----:B------:R-:W-:-:S05]  /*1880*/  MOV R19, R17 ;  /* 0x0000001100137202 */ /* 0x000fca0000000f00 */
[----:B------:R-:W-:-:S05]  /*1890*/  FADD.FTZ R23, R8, R19 ;  /* 0x0000001308177221 */ /* 0x000fca0000010000 */
[----:B------:R-:W-:-:S07]  /*18a0*/  MOV R27, R23 ;  /* 0x00000017001b7202 */ /* 0x000fce0000000f00 */
[----:B------:R-:W-:Y:S05]  /*18b0*/  WARPSYNC.COLLECTIVE R12, `(.L_x_198) ;  /* 0x000000000c087348 */ /* 0x000fea0003c00000 */
[----:B------:R0:W1:Y:S02]  /*18c0*/  SHFL.BFLY P2, R17, R27, R14, R13 ;  /* 0x0c00000e1b117389 */ /* 0x000064000004000d */
[----:B01----:R-:W-:Y:S01]  /*18d0*/  ENDCOLLECTIVE ;  /* 0x000000000000791b */ /* 0x003fe20003800000 */
.L_x_198:
[----:B------:R-:W-:Y:S01]  /*18e0*/  HFMA2.MMA R14, -RZ, RZ, 0, 2.384185791015625e-07 ;  /* 0x00000004ff0e7435 */ /* 0x000fe200000001ff */
[----:B------:R-:W-:-:S05]  /*18f0*/  MOV R22, R17 ;  /* 0x0000001100167202 */ /* 0x000fca0000000f00 */
[----:B------:R-:W-:-:S05]  /*1900*/  FADD.FTZ R8, R23, R22 ;  /* 0x0000001617087221 */ /* 0x000fca0000010000 */
[----:B------:R-:W-:-:S07]  /*1910*/  MOV R27, R8 ;  /* 0x00000008001b7202 */ /* 0x000fce0000000f00 */
[----:B------:R-:W-:Y:S05]  /*1920*/  WARPSYNC.COLLECTIVE R12, `(.L_x_199) ;  /* 0x000000000c087348 */ /* 0x000fea0003c00000 */
[----:B------:R0:W1:Y:S02]  /*1930*/  SHFL.BFLY P2, R17, R27, R14, R13 ;  /* 0x0c00000e1b117389 */ /* 0x000064000004000d */
[----:B01----:R-:W-:Y:S01]  /*1940*/  ENDCOLLECTIVE ;  /* 0x000000000000791b */ /* 0x003fe20003800000 */
.L_x_199:
[----:B------:R-:W-:Y:S01]  /*1950*/  HFMA2.MMA R14, -RZ, RZ, 0, 4.76837158203125e-07 ;  /* 0x00000008ff0e7435 */ /* 0x000fe200000001ff */
[----:B------:R-:W-:-:S05]  /*1960*/  MOV R21, R17 ;  /* 0x0000001100157202 */ /* 0x000fca0000000f00 */
[----:B------:R-:W-:-:S05]  /*1970*/  FADD.FTZ R24, R8, R21 ;  /* 0x0000001508187221 */ /* 0x000fca0000010000 */
[----:B------:R-:W-:-:S07]  /*1980*/  MOV R27, R24 ;  /* 0x00000018001b7202 */ /* 0x000fce0000000f00 */
[----:B------:R-:W-:Y:S05]  /*1990*/  WARPSYNC.COLLECTIVE R12, `(.L_x_200) ;  /* 0x000000000c087348 */ /* 0x000fea0003c00000 */
[----:B------:R0:W1:Y:S02]  /*19a0*/  SHFL.BFLY P2, R17, R27, R14, R13 ;  /* 0x0c00000e1b117389 */ /* 0x000064000004000d */
[----:B01----:R-:W-:Y:S01]  /*19b0*/  ENDCOLLECTIVE ;  /* 0x000000000000791b */ /* 0x003fe20003800000 */
.L_x_200:
[----:B------:R-:W-:Y:S01]  /*19c0*/  HFMA2.MMA R14, -RZ, RZ, 0, 9.5367431640625e-07 ;  /* 0x00000010ff0e7435 */ /* 0x000fe200000001ff */
[----:B------:R-:W-:-:S05]  /*19d0*/  MOV R25, R17 ;  /* 0x0000001100197202 */ /* 0x000fca0000000f00 */
[----:B------:R-:W-:-:S05]  /*19e0*/  FADD.FTZ R25, R24, R25 ;  /* 0x0000001918197221 */ /* 0x000fca0000010000 */
[----:B------:R-:W-:-:S07]  /*19f0*/  MOV R27, R25 ;  /* 0x00000019001b7202 */ /* 0x000fce0000000f00 */
[----:B------:R-:W-:Y:S05]  /*1a00*/  WARPSYNC.COLLECTIVE R12, `(.L_x_201) ;  /* 0x000000000c087348 */ /* 0x000fea0003c00000 */
[----:B------:R0:W1:Y:S02]  /*1a10*/  SHFL.BFLY P2, R17, R27, R14, R13 ;  /* 0x0c00000e1b117389 */ /* 0x000064000004000d */
[----:B01----:R-:W-:Y:S01]  /*1a20*/  ENDCOLLECTIVE ;  /* 0x000000000000791b */ /* 0x003fe20003800000 */
.L_x_201:
[----:B------:R-:W-:Y:S05]  /*1a30*/  BRA `(.L_x_202) ;  /* 0xfffffff400387947 */ /* 0x000fea000383ffff */
.L_x_203:
        /* <DEDUP_REMOVED lines=12> */
.L_x_3221:


//--------------------- .text._ZN10layer_norm31ln_parallel_residual_bwd_kernelINS_13Kernel_traitsI13__nv_bfloat16S2_S2_S2_fjLj6144ELj1ELj1ELj8ELj16ENS_18Kernel_traits_baseILj6144ES2_S2_S2_S2_fjLj256EEEEELb1ELb1ELb0EEEvNS_9BwdParamsE --------------------------
	.section	.text._ZN10layer_norm31ln_parallel_residual_bwd_kernelINS_13Kernel_traitsI13__nv_bfloat16S2_S2_S2_fjLj6144ELj1ELj1ELj8ELj16ENS_18Kernel_traits_baseILj6144ES2_S2_S2_S2_fjLj256EEEEELb1ELb1ELb0EEEvNS_9BwdParamsE,"ax",@progbits
	.align	128
        .global         _ZN10layer_norm31ln_parallel_residual_bwd_kernelINS_13Kernel_traitsI13__nv_bfloat16S2_S2_S2_fjLj6144ELj1ELj1ELj8ELj16ENS_18Kernel_traits_baseILj6144ES2_S2_S2_S2_fjLj256EEEEELb1ELb1ELb0EEEvNS_9BwdParamsE
        .type           _ZN10layer_norm31ln_parallel_residual_bwd_kernelINS_13Kernel_traitsI13__nv_bfloat16S2_S2_S2_fjLj6144ELj1ELj1ELj8ELj16ENS_18Kernel_traits_baseILj6144ES2_S2_S2_S2_fjLj256EEEEELb1ELb1ELb0EEEvNS_9BwdParamsE,@function
        .size           _ZN10layer_norm31ln_parallel_residual_bwd_kernelINS_13Kernel_traitsI13__nv_bfloat16S2_S2_S2_fjLj6144ELj1ELj1ELj8ELj16ENS_18Kernel_traits_baseILj6144ES2_S2_S2_S2_fjLj256EEEEELb1ELb1ELb0EEEvNS_9BwdParamsE,(.L_x_3222 - _ZN10layer_norm31ln_parallel_residual_bwd_kernelINS_13Kernel_traitsI13__nv_bfloat16S2_S2_S2_fjLj6144ELj1ELj1ELj8ELj16ENS_18Kernel_traits_baseILj6144ES2_S2_S2_S2_fjLj256EEEEELb1ELb1ELb0EEEvNS_9BwdParamsE)
        .other          _ZN10layer_norm31ln_parallel_residual_bwd_kernelINS_13Kernel_traitsI13__nv_bfloat16S2_S2_S2_fjLj6144ELj1ELj1ELj8ELj16ENS_18Kernel_traits_baseILj6144ES2_S2_S2_S2_fjLj256EEEEELb1ELb1ELb0EEEvNS_9BwdParamsE,@"STO_CUDA_ENTRY STV_DEFAULT"
_ZN10layer_norm31ln_parallel_residual_bwd_kernelINS_13Kernel_traitsI13__nv_bfloat16S2_S2_S2_fjLj6144ELj1ELj1ELj8ELj16ENS_18Kernel_traits_baseILj6144ES2_S2_S2_S2_fjLj256EEEEELb1ELb1ELb0EEEvNS_9BwdParamsE:
.text._ZN10layer_norm31ln_parallel_residual_bwd_kernelINS_13Kernel_traitsI13__nv_bfloat16S2_S2_S2_fjLj6144ELj1ELj1ELj8ELj16ENS_18Kernel_traits_baseILj6144ES2_S2_S2_S2_fjLj256EEEEELb1ELb1ELb0EEEvNS_9BwdParamsE:
[----:B------:R-:W-:Y:S01]  /*0000*/  LDC R1, c[0x0][0x28] ;  /* 0x00000a00ff017b82 */ /* 0x000fe20000000800 */
[----:B------:R-:W0:Y:S01]  /*0010*/  S2R R173, SR_TID.X ;  /* 0x0000000000ad7919 */ /* 0x000e220000002100 */
[----:B------:R-:W-:-:S06]  /*0020*/  ULDC UR4, c[0x0][0x218] ;  /* 0x0000860000047ab9 */ /* 0x000fcc0000000800 */
[----:B------:R-:W1:Y:S01]  /*0030*/  S2UR UR6, SR_CTAID.X ;  /* 0x00000000000679c3 */ /* 0x000e620000002500 */
[----:B------:R-:W-:Y:S01]  /*0040*/  IMAD.U32 R2, RZ, RZ, UR4 ;  /* 0x00000004ff027e24 */ /* 0x000fe2000f8e00ff */
[----:B------:R-:W-:Y:S01]  /*0050*/  ULDC UR7, c[0x0][0x214] ;  /* 0x0000850000077ab9 */ /* 0x000fe20000000800 */
        /* <DEDUP_REMOVED lines=17> */
[C---:B------:R-:W-:Y:S02]  /*0170*/  LOP3.LUT R0, R173.reuse, 0xff, RZ, 0xc0, !PT ;  /* 0x000000ffad007812 */ /* 0x040fe400078ec0ff */
[----:B-1----:R-:W-:-:S03]  /*0180*/  LEA.HI R125, R173, UR6, RZ, 0x18 ;  /* 0x00000006ad7d7c11 */ /* 0x002fc6000f8fc0ff */
[----:B------:R-:W-:Y:S02]  /*0190*/  IMAD.MOV.U32 R3, RZ, RZ, R0 ;  /* 0x000000ffff037224 */ /* 0x000fe400078e0000 */
[----:B------:R-:W0:Y:S08]  /*01a0*/  @P5 LDC.64 R4, c[0x0][0x260] ;  /* 0x00009800ff045b82 */ /* 0x000e300000000a00 */
[----:B------:R-:W1:Y:S08]  /*01b0*/  @P4 LDC.64 R6, c[0x0][0x260] ;  /* 0x00009800ff064b82 */ /* 0x000e700000000a00 */
[----:B------:R-:W2:Y:S01]  /*01c0*/  @P3 LDC.64 R10, c[0x0][0x260] ;  /* 0x00009800ff0a3b82 */ /* 0x000ea20000000a00 */
[----:B------:R-:W-:Y:S01]  /*01d0*/  ISETP.GE.AND P0, PT, R125, UR7, PT ;  /* 0x000000077d007c0c */ /* 0x000fe2000bf06270 */
[C---:B0-----:R-:W-:Y:S01]  /*01e0*/  @P5 IMAD.WIDE.U32 R4, R3.reuse, 0x10, R4 ;  /* 0x0000001003045825 */ /* 0x041fe200078e0004 */
[----:B------:R-:W-:-:S02]  /*01f0*/  @P5 LOP3.LUT R3, R3, 0x100, RZ, 0xfc, !PT ;  /* 0x0000010003035812 */ /* 0x000fc400078efcff */
[----:B------:R-:W-:Y:S02]  /*0200*/  CS2R R48, SRZ ;  /* 0x0000000000307805 */ /* 0x000fe4000001ff00 */
[----:B------:R-:W-:Y:S02]  /*0210*/  CS2R R50, SRZ ;  /* 0x0000000000327805 */ /* 0x000fe4000001ff00 */
[----:B------:R-:W-:Y:S01]  /*0220*/  CS2R R44, SRZ ;  /* 0x00000000002c7805 */ /* 0x000fe2000001ff00 */
[----:B------:R-:W5:Y:S01]  /*0230*/  @P5 LDG.E.128 R100, desc[UR4][R4.64] ;  /* 0x0000000404645981 */ /* 0x000f62000c1e1d00 */
[C---:B-1----:R-:W-:Y:S01]  /*0240*/  @P4 IMAD.WIDE.U32 R8, R3.reuse, 0x10, R6 ;  /* 0x0000001003084825 */ /* 0x042fe200078e0006 */
[----:B------:R-:W-:Y:S02]  /*0250*/  @P4 IADD3 R3, R3, 0x100, RZ ;  /* 0x0000010003034810 */ /* 0x000fe40007ffe0ff */
[----:B------:R-:W-:Y:S02]  /*0260*/  CS2R R46, SRZ ;  /* 0x00000000002e7805 */ /* 0x000fe4000001ff00 */
[----:B------:R-:W-:-:S02]  /*0270*/  CS2R R40, SRZ ;  /* 0x0000000000287805 */ /* 0x000fc4000001ff00 */
[----:B------:R-:W-:Y:S01]  /*0280*/  CS2R R42, SRZ ;  /* 0x00000000002a7805 */ /* 0x000fe2000001ff00 */
[----:B------:R0:W5:Y:S01]  /*0290*/  @P4 LDG.E.128 R104, desc[UR4][R8.64] ;  /* 0x0000000408684981 */ /* 0x000162000c1e1d00 */
[----:B--2---:R-:W-:Y:S01]  /*02a0*/  @P3 IMAD.WIDE.U32 R6, R3, 0x10, R10 ;  /* 0x0000001003063825 */ /* 0x004fe200078e000a */
[----:B------:R-:W-:Y:S02]  /*02b0*/  CS2R R36, SRZ ;  /* 0x0000000000247805 */ /* 0x000fe4000001ff00 */
[----:B------:R-:W-:Y:S02]  /*02c0*/  CS2R R38, SRZ ;  /* 0x0000000000267805 */ /* 0x000fe4000001ff00 */
[----:B------:R-:W-:Y:S02]  /*02d0*/  CS2R R32, SRZ ;  /* 0x0000000000207805 */ /* 0x000fe4000001ff00 */
[----:B------:R-:W-:Y:S01]  /*02e0*/  CS2R R34, SRZ ;  /* 0x0000000000227805 */ /* 0x000fe2000001ff00 */
[----:B------:R1:W5:Y:S01]  /*02f0*/  @P3 LDG.E.128 R108, desc[UR4][R6.64] ;  /* 0x00000004066c3981 */ /* 0x000362000c1e1d00 */
        /* <DEDUP_REMOVED lines=11> */
[----:B------:R-:W-:Y:S02]  /*03b0*/  CS2R R10, SRZ ;  /* 0x00000000000a7805 */ /* 0x000fe4000001ff00 */
[----:B------:R-:W-:-:S02]  /*03c0*/  CS2R R4, SRZ ;  /* 0x0000000000047805 */ /* 0x000fc4000001ff00 */
[----:B-1----:R-:W-:Y:S01]  /*03d0*/  CS2R R6, SRZ ;  /* 0x0000000000067805 */ /* 0x002fe2000001ff00 */
[----:B------:R-:W-:Y:S06]  /*03e0*/  @P0 BRA `(.L_x_204) ;  /* 0x00000034009c0947 */ /* 0x000fec0003800000 */
[----:B------:R-:W-:Y:S01]  /*03f0*/  ULDC.U8 UR6, c[0x0][0x2a0] ;  /* 0x0000a80000067ab9 */ /* 0x000fe20000000000 */
[C---:B-----5:R-:W-:Y:S01]  /*0400*/  @P5 PRMT R113, R101.reuse, 0x7632, R113 ;  /* 0x0000763265715816 */ /* 0x060fe20000000071 */
[----:B------:R-:W-:Y:S01]  /*0410*/  IMAD.U32 R101, R101, 0x10000, RZ ;  /* 0x0001000065657824 */ /* 0x000fe200078e00ff */
[----:B------:R-:W-:Y:S01]  /*0420*/  @P5 PRMT R114, R102, 0x7632, R114 ;  /* 0x0000763266725816 */ /* 0x000fe20000000072 */
[----:B------:R-:W-:Y:S01]  /*0430*/  IMAD.MOV.U32 R76, RZ, RZ, 0x1 ;  /* 0x00000001ff4c7424 */ /* 0x000fe200078e00ff */
[C---:B------:R-:W-:Y:S01]  /*0440*/  @P4 PRMT R116, R104.reuse, 0x7632, R116 ;  /* 0x0000763268744816 */ /* 0x040fe20000000074 */
[----:B------:R-:W-:Y:S01]  /*0450*/  IMAD.U32 R104, R104, 0x10000, RZ ;  /* 0x0001000068687824 */ /* 0x000fe200078e00ff */
[----:B------:R-:W-:Y:S01]  /*0460*/  @P4 PRMT R117, R105, 0x7632, R117 ;  /* 0x0000763269754816 */ /* 0x000fe20000000075 */
[----:B------:R-:W-:Y:S01]  /*0470*/  IMAD.MOV.U32 R49, RZ, RZ, RZ ;  /* 0x000000ffff317224 */ /* 0x000fe200078e00ff */
[C---:B------:R-:W-:Y:S01]  /*0480*/  @P4 PRMT R119, R107.reuse, 0x7632, R119 ;  /* 0x000076326b774816 */ /* 0x040fe20000000077 */
[----:B------:R-:W-:Y:S01]  /*0490*/  IMAD.U32 R107, R107, 0x10000, RZ ;  /* 0x000100006b6b7824 */ /* 0x000fe200078e00ff */
[----:B------:R-:W-:Y:S01]  /*04a0*/  @P3 PRMT R120, R108, 0x7632, R120 ;  /* 0x000076326c783816 */ /* 0x000fe20000000078 */
[----:B------:R-:W-:Y:S01]  /*04b0*/  IMAD.U32 R113, R113, 0x10000, RZ ;  /* 0x0001000071717824 */ /* 0x000fe200078e00ff */
[C---:B------:R-:W-:Y:S01]  /*04c0*/  @P3 PRMT R122, R110.reuse, 0x7632, R122 ;  /* 0x000076326e7a3816 */ /* 0x040fe2000000007a */
[----:B------:R-:W-:Y:S01]  /*04d0*/  IMAD.U32 R110, R110, 0x10000, RZ ;  /* 0x000100006e6e7824 */ /* 0x000fe200078e00ff */
[----:B------:R-:W-:Y:S01]  /*04e0*/  @P3 PRMT R123, R111, 0x7632, R123 ;  /* 0x000076326f7b3816 */ /* 0x000fe2000000007b */
[----:B------:R-:W-:Y:S01]  /*04f0*/  IMAD.U32 R114, R114, 0x10000, RZ ;  /* 0x0001000072727824 */ /* 0x000fe200078e00ff */
[C---:B------:R-:W-:Y:S01]  /*0500*/  @P5 PRMT R112, R100.reuse, 0x7632, R112 ;  /* 0x0000763264705816 */ /* 0x040fe20000000070 */
[----:B------:R-:W-:Y:S01]  /*0510*/  IMAD.U32 R100, R100, 0x10000, RZ ;  /* 0x0001000064647824 */ /* 0x000fe200078e00ff */
[C---:B------:R-:W-:Y:S01]  /*0520*/  @P5 PRMT R115, R103.reuse, 0x7632, R115 ;  /* 0x0000763267735816 */ /* 0x040fe20000000073 */
[----:B------:R-:W-:Y:S01]  /*0530*/  IMAD.U32 R103, R103, 0x10000, RZ ;  /* 0x0001000067677824 */ /* 0x000fe200078e00ff */
[C---:B------:R-:W-:Y:S01]  /*0540*/  @P4 PRMT R118, R106.reuse, 0x7632, R118 ;  /* 0x000076326a764816 */ /* 0x040fe20000000076 */
[----:B------:R-:W-:Y:S01]  /*0550*/  IMAD.U32 R106, R106, 0x10000, RZ ;  /* 0x000100006a6a7824 */ /* 0x000fe200078e00ff */
[C---:B------:R-:W-:Y:S01]  /*0560*/  @P3 PRMT R121, R109.reuse, 0x7632, R121 ;  /* 0x000076326d793816 */ /* 0x040fe20000000079 */
[----:B------:R-:W-:Y:S01]  /*0570*/  IMAD.U32 R109, R109, 0x10000, RZ ;  /* 0x000100006d6d7824 */ /* 0x000fe200078e00ff */
[----:B------:R-:W-:Y:S01]  /*0580*/  ISETP.NE.AND P0, PT, RZ, UR6, PT ;  /* 0x00000006ff007c0c */ /* 0x000fe2000bf05270 */
        /* <DEDUP_REMOVED lines=13> */
[----:B------:R-:W-:Y:S02]  /*0660*/  P2R R175, PR, RZ, 0x1 ;  /* 0x00000001ffaf7803 */ /* 0x000fe40000000000 */
[----:B------:R-:W-:-:S07]  /*0670*/  SHF.L.U32 R121, R121, 0x10, RZ ;  /* 0x0000001079797819 */ /* 0x000fce00000006ff */
.L_x_218:
[----:B------:R-:W0:Y:S01]  /*0680*/  LDC.64 R72, c[0x0][0x250] ;  /* 0x00009400ff487b82 */ /* 0x000e220000000a00 */
[----:B------:R-:W-:-:S07]  /*0690*/  ISETP.NE.AND P0, PT, R175, RZ, PT ;  /* 0x000000ffaf00720c */ /* 0x000fce0003f05270 */
[----:B------:R-:W1:Y:S01]  /*06a0*/  LDC.64 R74, c[0x0][0x258] ;  /* 0x00009600ff4a7b82 */ /* 0x000e620000000a00 */
[----:B0-----:R-:W-:-:S06]  /*06b0*/  IMAD.WIDE R72, R125, 0x4, R72 ;  /* 0x000000047d487825 */ /* 0x001fcc00078e0248 */
[----:B------:R-:W2:Y:S01]  /*06c0*/  LDG.E R72, desc[UR4][R72.64] ;  /* 0x0000000448487981 */ /* 0x000ea2000c1e1900 */
[----:B-1----:R-:W-:-:S05]  /*06d0*/  IMAD.WIDE R74, R125, 0x4, R74 ;  /* 0x000000047d4a7825 */ /* 0x002fca00078e024a */
[----:B-----5:R0:W5:Y:S01]  /*06e0*/  LDG.E R158, desc[UR4][R74.64] ;  /* 0x000000044a9e7981 */ /* 0x020162000c1e1900 */
[----:B------:R-:W-:Y:S01]  /*06f0*/  MOV R2, UR22 ;  /* 0x0000001600027c02 */ /* 0x000fe20008000f00 */
[----:B------:R-:W-:Y:S01]  /*0700*/  BSSY B0, `(.L_x_205) ;  /* 0x0000073000007945 */ /* 0x000fe20003800000 */
[----:B------:R-:W-:Y:S01]  /*0710*/  LOP3.LUT P2, RZ, R76, 0xff, RZ, 0xc0, !PT ;  /* 0x000000ff4cff7812 */ /* 0x000fe2000784c0ff */
[----:B------:R-:W-:Y:S02]  /*0720*/  IMAD.MOV.U32 R81, RZ, RZ, RZ ;  /* 0x000000ffff517224 */ /* 0x000fe400078e00ff */
[C---:B------:R-:W-:Y:S01]  /*0730*/  IMAD R77, R125.reuse, R2, RZ ;  /* 0x000000027d4d7224 */ /* 0x040fe200078e02ff */
[----:B------:R-:W-:Y:S01]  /*0740*/  IADD3 R125, R125, UR8, RZ ;  /* 0x000000087d7d7c10 */ /* 0x000fe2000fffe0ff */
[----:B------:R-:W-:-:S03]  /*0750*/  IMAD.MOV.U32 R82, RZ, RZ, RZ ;  /* 0x000000ffff527224 */ /* 0x000fc600078e00ff */
        /* <DEDUP_REMOVED lines=12> */
[C---:B------:R-:W-:Y:S01]  /*0820*/  IMAD.SHL.U32 R3, R127.reuse, 0x8, RZ ;  /* 0x000000087f037824 */ /* 0x040fe200078e00ff */
[----:B------:R-:W-:Y:S02]  /*0830*/  SHF.L.U64.HI R82, R127, 0x3, RZ ;  /* 0x000000037f527819 */ /* 0x000fe400000102ff */
[----:B------:R-:W-:Y:S02]  /*0840*/  ISETP.NE.U32.AND P0, PT, RZ, UR16, PT ;  /* 0x00000010ff007c0c */ /* 0x000fe4000bf05070 */
[----:B------:R-:W-:Y:S02]  /*0850*/  IADD3 R96, P1, R3, UR14, RZ ;  /* 0x0000000e03607c10 */ /* 0x000fe4000ff3e0ff */
[----:B------:R-:W-:Y:S02]  /*0860*/  ISETP.NE.AND.EX P0, PT, RZ, UR17, PT, P0 ;  /* 0x00000011ff007c0c */ /* 0x000fe4000bf05300 */
[----:B------:R-:W-:-:S06]  /*0870*/  IADD3.X R97, R82, UR15, RZ, P1, !PT ;  /* 0x0000000f52617c10 */ /* 0x000fcc0008ffe4ff */
[----:B------:R-:W5:Y:S05]  /*0880*/  LDG.E.64 R96, desc[UR4][R96.64] ;  /* 0x0000000460607981 */ /* 0x000f6a000c1e1b00 */
[----:B------:R-:W0:Y:S02]  /*0890*/  @P0 LDC.64 R84, c[0x0][0x248] ;  /* 0x00009200ff540b82 */ /* 0x000e240000000a00 */
[----:B0-----:R-:W-:-:S04]  /*08a0*/  @P0 IADD3 R84, P1, R3, R84, RZ ;  /* 0x0000005403540210 */ /* 0x001fc80007f3e0ff */
[----:B------:R-:W-:Y:S02]  /*08b0*/  @P0 IADD3.X R85, R82, R85, RZ, P1, !PT ;  /* 0x0000005552550210 */ /* 0x000fe40000ffe4ff */
[----:B------:R-:W-:-:S03]  /*08c0*/  ISETP.NE.U32.AND P1, PT, RZ, UR10, PT ;  /* 0x0000000aff007c0c */ /* 0x000fc6000bf25070 */
[----:B------:R0:W5:Y:S01]  /*08d0*/  @P0 LDG.E.64 R98, desc[UR4][R84.64] ;  /* 0x0000000454620981 */ /* 0x000162000c1e1b00 */
[----:B------:R-:W-:-:S13]  /*08e0*/  ISETP.NE.AND.EX P1, PT, RZ, UR11, PT, P1 ;  /* 0x0000000bff007c0c */ /* 0x000fda000bf25310 */
[----:B------:R-:W-:-:S04]  /*08f0*/  @P1 LEA R82, P0, R127, UR10, 0x4 ;  /* 0x0000000a7f521c11 */ /* 0x000fc8000f8020ff */
[----:B------:R-:W-:-:S05]  /*0900*/  @P1 LEA.HI.X R83, R127, UR11, RZ, 0x4, P0 ;  /* 0x0000000b7f531c11 */ /* 0x000fca00080f24ff */
[----:B------:R1:W5:Y:S01]  /*0910*/  @P1 LDG.E.128 R52, desc[UR4][R82.64] ;  /* 0x0000000452341981 */ /* 0x000362000c1e1d00 */
[C---:B--2---:R-:W-:Y:S01]  /*0920*/  PRMT R81, R72.reuse, 0x7632, R81 ;  /* 0x0000763248517816 */ /* 0x044fe20000000051 */
[----:B------:R-:W-:Y:S02]  /*0930*/  IMAD.U32 R3, R72, 0x10000, RZ ;  /* 0x0001000048037824 */ /* 0x000fe400078e00ff */
[----:B------:R-:W-:Y:S01]  /*0940*/  IMAD.U32 R87, R73, 0x10000, RZ ;  /* 0x0001000049577824 */ /* 0x000fe200078e00ff */
[----:B------:R-:W-:Y:S01]  /*0950*/  SHF.L.U32 R81, R81, 0x10, RZ ;  /* 0x0000001051517819 */ /* 0x000fe200000006ff */
[C---:B------:R-:W-:Y:S01]  /*0960*/  FADD.FTZ R3, -R80.reuse, R3 ;  /* 0x0000000350037221 */ /* 0x040fe20000010100 */
[----:B------:R-:W-:Y:S01]  /*0970*/  PRMT R86, R73, 0x7632, R86 ;  /* 0x0000763249567816 */ /* 0x000fe20000000056 */
[----:B------:R-:W-:Y:S01]  /*0980*/  FADD.FTZ R87, -R80, R87 ;  /* 0x0000005750577221 */ /* 0x000fe20000010100 */
[----:B------:R-:W-:Y:S01]  /*0990*/  PRMT R165, R74, 0x7632, R165 ;  /* 0x000076324aa57816 */ /* 0x000fe200000000a5 */
[----:B-----5:R-:W-:Y:S01]  /*09a0*/  FMUL.FTZ R3, R158, R3 ;  /* 0x000000039e037220 */ /* 0x020fe20000410000 */
[----:B------:R-:W-:Y:S01]  /*09b0*/  SHF.L.U32 R161, R74, 0x10, RZ ;  /* 0x000000104aa17819 */ /* 0x000fe200000006ff */
[----:B------:R-:W-:Y:S01]  /*09c0*/  FADD.FTZ R81, -R80, R81 ;  /* 0x0000005150517221 */ /* 0x000fe20000010100 */
[C---:B0-----:R-:W-:Y:S01]  /*09d0*/  PRMT R84, R75.reuse, 0x7632, R84 ;  /* 0x000076324b547816 */ /* 0x041fe20000000054 */
[----:B------:R-:W-:-:S02]  /*09e0*/  IMAD.U32 R85, R75, 0x10000, RZ ;  /* 0x000100004b557824 */ /* 0x000fc400078e00ff */
[----:B------:R-:W-:Y:S01]  /*09f0*/  FMUL.FTZ R159, R158, R87 ;  /* 0x000000579e9f7220 */ /* 0x000fe20000410000 */
[C---:B---3--:R-:W-:Y:S01]  /*0a00*/  PRMT R72, R76.reuse, 0x7632, R72 ;  /* 0x000076324c487816 */ /* 0x048fe20000000048 */
[----:B------:R-:W-:Y:S01]  /*0a10*/  IMAD.U32 R73, R76, 0x10000, RZ ;  /* 0x000100004c497824 */ /* 0x000fe200078e00ff */
[C---:B------:R-:W-:Y:S02]  /*0a20*/  PRMT R74, R77.reuse, 0x7632, R74 ;  /* 0x000076324d4a7816 */ /* 0x040fe4000000004a */
[----:B------:R-:W-:Y:S01]  /*0a30*/  SHF.L.U32 R77, R77, 0x10, RZ ;  /* 0x000000104d4d7819 */ /* 0x000fe200000006ff */
[----:B------:R-:W-:Y:S01]  /*0a40*/  FADD.FTZ R24, R24, R73 ;  /* 0x0000004918187221 */ /* 0x000fe20000010000 */
[----:B------:R-:W-:Y:S01]  /*0a50*/  PRMT R75, R78, 0x7632, R75 ;  /* 0x000076324e4b7816 */ /* 0x000fe2000000004b */
[-C--:B------:R-:W-:Y:S01]  /*0a60*/  FFMA.FTZ R48, R3, R73.reuse, R48 ;  /* 0x0000004903307223 */ /* 0x080fe20000010030 */
[----:B------:R-:W-:Y:S01]  /*0a70*/  SHF.L.U32 R72, R72, 0x10, RZ ;  /* 0x0000001048487819 */ /* 0x000fe200000006ff */
[----:B------:R-:W-:Y:S01]  /*0a80*/  FMUL.FTZ R160, R100, R73 ;  /* 0x0000004964a07220 */ /* 0x000fe20000410000 */
[----:B------:R-:W-:-:S02]  /*0a90*/  IMAD.U32 R73, R86, 0x10000, RZ ;  /* 0x0001000056497824 */ /* 0x000fc400078e00ff */
[----:B------:R-:W-:Y:S01]  /*0aa0*/  FMUL.FTZ R168, R158, R81 ;  /* 0x000000519ea87220 */ /* 0x000fe20000410000 */
[----:B------:R-:W-:Y:S01]  /*0ab0*/  FADD.FTZ R26, R26, R77 ;  /* 0x0000004d1a1a7221 */ /* 0x000fe20000010000 */
[-C--:B------:R-:W-:Y:S01]  /*0ac0*/  FFMA.FTZ R50, R159, R77.reuse, R50 ;  /* 0x0000004d9f327223 */ /* 0x080fe20000010032 */
[----:B------:R-:W-:Y:S01]  /*0ad0*/  FMUL.FTZ R162, R101, R77 ;  /* 0x0000004d65a27220 */ /* 0x000fe20000410000 */
[----:B------:R-:W-:Y:S01]  /*0ae0*/  IMAD.U32 R169, R75, 0x10000, RZ ;  /* 0x000100004ba97824 */ /* 0x000fe200078e00ff */
[----:B------:R-:W-:Y:S01]  /*0af0*/  SHF.L.U32 R77, R165, 0x10, RZ ;  /* 0x00000010a54d7819 */ /* 0x000fe200000006ff */
[----:B------:R-:W-:Y:S01]  /*0b00*/  FADD.FTZ R25, R25, R72 ;  /* 0x0000004819197221 */ /* 0x000fe20000010000 */
[-C--:B------:R-:W-:Y:S01]  /*0b10*/  FFMA.FTZ R49, R168, R72.reuse, R49 ;  /* 0x00000048a8317223 */ /* 0x080fe20000010031 */
[----:B------:R-:W-:Y:S01]  /*0b20*/  FMUL.FTZ R165, R112, R72 ;  /* 0x0000004870a57220 */ /* 0x000fe20000410000 */
[----:B------:R-:W-:Y:S01]  /*0b30*/  FADD.FTZ R75, -R80, R73 ;  /* 0x00000049504b7221 */ /* 0x000fe20000010100 */
[----:B------:R-:W-:Y:S01]  /*0b40*/  FADD.FTZ R72, RZ, R160 ;  /* 0x000000a0ff487221 */ /* 0x000fe20000010000 */
[----:B------:R-:W-:Y:S01]  /*0b50*/  FFMA.FTZ R73, R3, R160, RZ ;  /* 0x000000a003497223 */ /* 0x000fe200000100ff */
[----:B------:R-:W-:-:S02]  /*0b60*/  IMAD.U32 R74, R74, 0x10000, RZ ;  /* 0x000100004a4a7824 */ /* 0x000fc400078e00ff */
[----:B------:R-:W-:Y:S01]  /*0b70*/  FMUL.FTZ R170, R158, R75 ;  /* 0x0000004b9eaa7220 */ /* 0x000fe20000410000 */
[----:B------:R-:W-:Y:S01]  /*0b80*/  FADD.FTZ R75, R72, R165 ;  /* 0x000000a5484b7221 */ /* 0x000fe20000010000 */
[----:B------:R-:W-:Y:S01]  /*0b90*/  FFMA.FTZ R72, R168, R165, R73 ;  /* 0x000000a5a8487223 */ /* 0x000fe20000010049 */
[C---:B------:R-:W-:Y:S01]  /*0ba0*/  FADD.FTZ R85, -R80.reuse, R85 ;  /* 0x0000005550557221 */ /* 0x040fe20000010100 */
[----:B------:R-:W-:Y:S01]  /*0bb0*/  FADD.FTZ R27, R27, R74 ;  /* 0x0000004a1b1b7221 */ /* 0x000fe20000010000 */
[----:B------:R-:W-:Y:S01]  /*0bc0*/  FADD.FTZ R77, -R80, R77 ;  /* 0x0000004d504d7221 */ /* 0x000fe20000010100 */
[-C--:B------:R-:W-:Y:S01]  /*0bd0*/  FFMA.FTZ R51, R170, R74.reuse, R51 ;  /* 0x0000004aaa337223 */ /* 0x080fe20000010033 */
[----:B------:R-:W-:Y:S01]  /*0be0*/  FMUL.FTZ R167, R113, R74 ;  /* 0x0000004a71a77220 */ /* 0x000fe20000410000 */
[----:B-1----:R-:W-:Y:S02]  /*0bf0*/  IMAD.U32 R83, R78, 0x10000, RZ ;  /* 0x000100004e537824 */ /* 0x002fe400078e00ff */
[----:B------:R-:W-:Y:S01]  /*0c00*/  FADD.FTZ R161, -R80, R161 ;  /* 0x000000a150a17221 */ /* 0x000fe20000010100 */
[----:B------:R-:W-:Y:S01]  /*0c10*/  FADD.FTZ R74, R75, R162 ;  /* 0x000000a24b4a7221 */ /* 0x000fe20000010000 */
[----:B------:R-:W-:Y:S01]  /*0c20*/  FFMA.FTZ R73, R159, R162, R72 ;  /* 0x000000a29f497223 */ /* 0x000fe20000010048 */
[C---:B------:R-:W-:Y:S01]  /*0c30*/  PRMT R76, R79.reuse, 0x7632, R76 ;  /* 0x000076324f4c7816 */ /* 0x040fe2000000004c */
[----:B------:R-:W-:-:S02]  /*0c40*/  IMAD.U32 R79, R79, 0x10000, RZ ;  /* 0x000100004f4f7824 */ /* 0x000fc400078e00ff */
[C---:B------:R-:W-:Y:S01]  /*0c50*/  FMUL.FTZ R163, R158.reuse, R85 ;  /* 0x000000559ea37220 */ /* 0x040fe20000410000 */
[C---:B------:R-:W-:Y:S01]  /*0c60*/  FMUL.FTZ R172, R158.reuse, R77 ;  /* 0x0000004d9eac7220 */ /* 0x040fe20000410000 */
[----:B------:R-:W-:Y:S01]  /*0c70*/  FMUL.FTZ R161, R158, R161 ;  /* 0x000000a19ea17220 */ /* 0x000fe20000410000 */
[----:B------:R-:W-:Y:S01]  /*0c80*/  FMUL.FTZ R164, R102, R83 ;  /* 0x0000005366a47220 */ /* 0x000fe20000410000 */
[----:B------:R-:W-:Y:S01]  /*0c90*/  FADD.FTZ R75, R74, R167 ;  /* 0x000000a74a4b7221 */ /* 0x000fe20000010000 */
[----:B------:R-:W-:Y:S01]  /*0ca0*/  FFMA.FTZ R72, R170, R167, R73 ;  /* 0x000000a7aa487223 */ /* 0x000fe20000010049 */
[----:B------:R-:W-:Y:S01]  /*0cb0*/  FADD.FTZ R22, R22, R79 ;  /* 0x0000004f16167221 */ /* 0x000fe20000010000 */
[-C--:B------:R-:W-:Y:S01]  /*0cc0*/  FFMA.FTZ R46, R163, R79.reuse, R46 ;  /* 0x0000004fa32e7223 */ /* 0x080fe2000001002e */
[----:B------:R-:W-:Y:S01]  /*0cd0*/  FMUL.FTZ R166, R103, R79 ;  /* 0x0000004f67a67220 */ /* 0x000fe20000410000 */
[----:B------:R-:W-:Y:S01]  /*0ce0*/  FADD.FTZ R21, R21, R169 ;  /* 0x000000a915157221 */ /* 0x000fe20000010000 */
[----:B------:R-:W-:Y:S01]  /*0cf0*/  FFMA.FTZ R45, R172, R169, R45 ;  /* 0x000000a9ac2d7223 */ /* 0x000fe2000001002d */
[----:B------:R-:W-:-:S02]  /*0d00*/  IMAD.U32 R79, R84, 0x10000, RZ ;  /* 0x00010000544f7824 */ /* 0x000fc400078e00ff */
[----:B------:R-:W-:Y:S01]  /*0d10*/  FMUL.FTZ R169, R114, R169 ;  /* 0x000000a972a97220 */ /* 0x000fe20000410000 */
[----:B------:R-:W-:Y:S01]  /*0d20*/  FADD.FTZ R74, R75, R164 ;  /* 0x000000a44b4a7221 */ /* 0x000fe20000010000 */
[----:B------:R-:W-:Y:S01]  /*0d30*/  FFMA.FTZ R73, R161, R164, R72 ;  /* 0x000000a4a1497223 */ /* 0x000fe20000010048 */
[----:B------:R-:W-:Y:S02]  /*0d40*/  IMAD.U32 R76, R76, 0x10000, RZ ;  /* 0x000100004c4c7824 */ /* 0x000fe400078e00ff */
[----:B------:R-:W-:Y:S01]  /*0d50*/  FADD.FTZ R79, -R80, R79 ;  /* 0x0000004f504f7221 */ /* 0x000fe20000010100 */
        /* <DEDUP_REMOVED lines=13> */
.L_x_206:
[----:B------:R-:W-:Y:S05]  /*0e30*/  BSYNC B0 ;  /* 0x0000000000007941 */ /* 0x000fea0003800000 */
.L_x_205:
        /* <DEDUP_REMOVED lines=8> */
[C---:B------:R-:W-:Y:S02]  /*0ec0*/  SHF.L.U32 R87, R83.reuse, 0x3, RZ ;  /* 0x0000000353577819 */ /* 0x040fe400000006ff */
[----:B------:R-:W-:Y:S02]  /*0ed0*/  SHF.L.U64.HI R84, R83, 0x3, RZ ;  /* 0x0000000353547819 */ /* 0x000fe400000102ff */
[----:B------:R-:W-:Y:S02]  /*0ee0*/  IADD3 R92, P1, R87, UR14, RZ ;  /* 0x0000000e575c7c10 */ /* 0x000fe4000ff3e0ff */
[----:B------:R-:W-:Y:S02]  /*0ef0*/  ISETP.NE.U32.AND P0, PT, RZ, UR16, PT ;  /* 0x00000010ff007c0c */ /* 0x000fe4000bf05070 */
[----:B------:R-:W-:Y:S02]  /*0f00*/  IADD3.X R93, R84, UR15, RZ, P1, !PT ;  /* 0x0000000f545d7c10 */ /* 0x000fe40008ffe4ff */
[----:B------:R-:W-:-:S04]  /*0f10*/  ISETP.NE.AND.EX P0, PT, RZ, UR17, PT, P0 ;  /* 0x00000011ff007c0c */ /* 0x000fc8000bf05300 */
[----:B------:R-:W5:Y:S09]  /*0f20*/  LDG.E.64 R92, desc[UR4][R92.64] ;  /* 0x000000045c5c7981 */ /* 0x000f72000c1e1b00 */
[----:B------:R-:W0:Y:S02]  /*0f30*/  @P0 LDC.64 R138, c[0x0][0x248] ;  /* 0x00009200ff8a0b82 */ /* 0x000e240000000a00 */
[----:B0-----:R-:W-:-:S05]  /*0f40*/  @P0 IADD3 R86, P1, R87, R138, RZ ;  /* 0x0000008a57560210 */ /* 0x001fca0007f3e0ff */
[----:B------:R-:W-:Y:S01]  /*0f50*/  @P0 IMAD.X R87, R84, 0x1, R139, P1 ;  /* 0x0000000154570824 */ /* 0x000fe200008e068b */
[----:B------:R-:W-:-:S04]  /*0f60*/  ISETP.NE.U32.AND P1, PT, RZ, UR10, PT ;  /* 0x0000000aff007c0c */ /* 0x000fc8000bf25070 */
[----:B------:R-:W-:Y:S01]  /*0f70*/  ISETP.NE.AND.EX P1, PT, RZ, UR11, PT, P1 ;  /* 0x0000000bff007c0c */ /* 0x000fe2000bf25310 */
[----:B------:R0:W5:-:S12]  /*0f80*/  @P0 LDG.E.64 R94, desc[UR4][R86.64] ;  /* 0x00000004565e0981 */ /* 0x000158000c1e1b00 */
[----:B------:R-:W-:-:S04]  /*0f90*/  @P1 LEA R84, P0, R83, UR10, 0x4 ;  /* 0x0000000a53541c11 */ /* 0x000fc8000f8020ff */
[----:B------:R-:W-:-:S05]  /*0fa0*/  @P1 LEA.HI.X R85, R83, UR11, RZ, 0x4, P0 ;  /* 0x0000000b53551c11 */ /* 0x000fca00080f24ff */
[----:B------:R1:W5:Y:S01]  /*0fb0*/  @P1 LDG.E.128 R56, desc[UR4][R84.64] ;  /* 0x0000000454381981 */ /* 0x000362000c1e1d00 */
[----:B------:R-:W-:Y:S01]  /*0fc0*/  IADD3 R83, R83, 0x100, RZ ;  /* 0x0000010053537810 */ /* 0x000fe20007ffe0ff */
[----:B--2---:R-:W-:Y:S01]  /*0fd0*/  IMAD.U32 R137, R72, 0x10000, RZ ;  /* 0x0001000048897824 */ /* 0x004fe200078e00ff */
[----:B------:R-:W-:-:S03]  /*0fe0*/  PRMT R146, R73, 0x7632, R146 ;  /* 0x0000763249927816 */ /* 0x000fc60000000092 */
[----:B------:R-:W-:Y:S01]  /*0ff0*/  FADD.FTZ R137, -R80, R137 ;  /* 0x0000008950897221 */ /* 0x000fe20000010100 */
[----:B------:R-:W-:Y:S02]  /*1000*/  SHF.L.U32 R139, R73, 0x10, RZ ;  /* 0x00000010498b7819 */ /* 0x000fe400000006ff */
[----:B------:R-:W-:Y:S01]  /*1010*/  PRMT R144, R72, 0x7632, R144 ;  /* 0x0000763248907816 */ /* 0x000fe20000000090 */
[----:B-----5:R-:W-:Y:S01]  /*1020*/  FMUL.FTZ R137, R158, R137 ;  /* 0x000000899e897220 */ /* 0x020fe20000410000 */
[C---:B0-----:R-:W-:Y:S01]  /*1030*/  PRMT R86, R75.reuse, 0x7632, R86 ;  /* 0x000076324b567816 */ /* 0x041fe20000000056 */
[----:B------:R-:W-:Y:S01]  /*1040*/  IMAD.U32 R87, R75, 0x10000, RZ ;  /* 0x000100004b577824 */ /* 0x000fe200078e00ff */
[----:B---3--:R-:W-:Y:S02]  /*1050*/  SHF.L.U32 R73, R76, 0x10, RZ ;  /* 0x000000104c497819 */ /* 0x008fe400000006ff */
[----:B------:R-:W-:-:S03]  /*1060*/  PRMT R75, R78, 0x7632, R75 ;  /* 0x000076324e4b7816 */ /* 0x000fc6000000004b */
[----:B------:R-:W-:Y:S01]  /*1070*/  FADD.FTZ R16, R16, R73 ;  /* 0x0000004910107221 */ /* 0x000fe20000010000 */
[-C--:B------:R-:W-:Y:S01]  /*1080*/  FFMA.FTZ R40, R137, R73.reuse, R40 ;  /* 0x0000004989287223 */ /* 0x080fe20000010028 */
[----:B------:R-:W-:Y:S01]  /*1090*/  FMUL.FTZ R138, R104, R73 ;  /* 0x00000049688a7220 */ /* 0x000fe20000410000 */
[----:B------:R-:W-:Y:S01]  /*10a0*/  IMAD.U32 R73, R144, 0x10000, RZ ;  /* 0x0001000090497824 */ /* 0x000fe200078e00ff */
[----:B------:R-:W-:-:S03]  /*10b0*/  PRMT R72, R76, 0x7632, R72 ;  /* 0x000076324c487816 */ /* 0x000fc60000000048 */
[----:B------:R-:W-:Y:S01]  /*10c0*/  FADD.FTZ R73, -R80, R73 ;  /* 0x0000004950497221 */ /* 0x000fe20000010100 */
[----:B------:R-:W-:Y:S01]  /*10d0*/  SHF.L.U32 R149, R75, 0x10, RZ ;  /* 0x000000104b957819 */ /* 0x000fe200000006ff */
[----:B------:R-:W-:Y:S01]  /*10e0*/  IMAD.U32 R145, R72, 0x10000, RZ ;  /* 0x0001000048917824 */ /* 0x000fe200078e00ff */
[----:B------:R-:W-:Y:S01]  /*10f0*/  SHF.L.U32 R75, R146, 0x10, RZ ;  /* 0x00000010924b7819 */ /* 0x000fe200000006ff */
[----:B------:R-:W-:Y:S01]  /*1100*/  FMUL.FTZ R146, R158, R73 ;  /* 0x000000499e927220 */ /* 0x000fe20000410000 */
[C---:B------:R-:W-:Y:S01]  /*1110*/  PRMT R147, R74.reuse, 0x7632, R147 ;  /* 0x000076324a937816 */ /* 0x040fe20000000093 */
[----:B------:R-:W-:Y:S02]  /*1120*/  IMAD.U32 R141, R74, 0x10000, RZ ;  /* 0x000100004a8d7824 */ /* 0x000fe400078e00ff */
[C---:B------:R-:W-:Y:S01]  /*1130*/  FADD.FTZ R139, -R80.reuse, R139 ;  /* 0x0000008b508b7221 */ /* 0x040fe20000010100 */
[----:B------:R-:W-:Y:S01]  /*1140*/  PRMT R74, R77, 0x7632, R74 ;  /* 0x000076324d4a7816 */ /* 0x000fe2000000004a */
[----:B------:R-:W-:Y:S01]  /*1150*/  FADD.FTZ R17, R17, R145 ;  /* 0x0000009111117221 */ /* 0x000fe20000010000 */
[----:B------:R-:W-:Y:S01]  /*1160*/  FADD.FTZ R75, -R80, R75 ;  /* 0x0000004b504b7221 */ /* 0x000fe20000010100 */
[-C--:B------:R-:W-:Y:S01]  /*1170*/  FFMA.FTZ R41, R146, R145.reuse, R41 ;  /* 0x0000009192297223 */ /* 0x080fe20000010029 */
[----:B------:R-:W-:Y:S01]  /*1180*/  FADD.FTZ R72, R81, R138 ;  /* 0x0000008a51487221 */ /* 0x000fe20000010000 */
[----:B------:R-:W-:Y:S01]  /*1190*/  FMUL.FTZ R145, R116, R145 ;  /* 0x0000009174917220 */ /* 0x000fe20000410000 */
[----:B------:R-:W-:-:S02]  /*11a0*/  IMAD.U32 R77, R77, 0x10000, RZ ;  /* 0x000100004d4d7824 */ /* 0x000fc400078e00ff */
[----:B------:R-:W-:Y:S01]  /*11b0*/  FFMA.FTZ R73, R137, R138, R82 ;  /* 0x0000008a89497223 */ /* 0x000fe20000010052 */
[C---:B------:R-:W-:Y:S01]  /*11c0*/  FMUL.FTZ R139, R158.reuse, R139 ;  /* 0x0000008b9e8b7220 */ /* 0x040fe20000410000 */
[----:B------:R-:W-:Y:S02]  /*11d0*/  IMAD.U32 R147, R147, 0x10000, RZ ;  /* 0x0001000093937824 */ /* 0x000fe400078e00ff */
[----:B------:R-:W-:Y:S01]  /*11e0*/  FMUL.FTZ R148, R158, R75 ;  /* 0x0000004b9e947220 */ /* 0x000fe20000410000 */
[----:B------:R-:W-:Y:S02]  /*11f0*/  IMAD.U32 R74, R74, 0x10000, RZ ;  /* 0x000100004a4a7824 */ /* 0x000fe400078e00ff */
[----:B------:R-:W-:Y:S01]  /*1200*/  FADD.FTZ R75, R72, R145 ;  /* 0x00000091484b7221 */ /* 0x000fe20000010000 */
[----:B------:R-:W-:Y:S01]  /*1210*/  FMUL.FTZ R140, R105, R77 ;  /* 0x0000004d698c7220 */ /* 0x000fe20000410000 */
[----:B------:R-:W-:Y:S01]  /*1220*/  FFMA.FTZ R72, R146, R145, R73 ;  /* 0x0000009192487223 */ /* 0x000fe20000010049 */
[----:B------:R-:W-:Y:S01]  /*1230*/  FADD.FTZ R18, R18, R77 ;  /* 0x0000004d12127221 */ /* 0x000fe20000010000 */
[----:B------:R-:W-:Y:S01]  /*1240*/  FFMA.FTZ R42, R139, R77, R42 ;  /* 0x0000004d8b2a7223 */ /* 0x000fe2000001002a */
[C---:B------:R-:W-:Y:S01]  /*1250*/  FADD.FTZ R77, -R80.reuse, R147 ;  /* 0x00000093504d7221 */ /* 0x040fe20000010100 */
[----:B------:R-:W-:Y:S01]  /*1260*/  FADD.FTZ R87, -R80, R87 ;  /* 0x0000005750577221 */ /* 0x000fe20000010100 */
[----:B------:R-:W-:Y:S01]  /*1270*/  FADD.FTZ R19, R19, R74 ;  /* 0x0000004a13137221 */ /* 0x000fe20000010000 */
[-C--:B------:R-:W-:Y:S01]  /*1280*/  FFMA.FTZ R43, R148, R74.reuse, R43 ;  /* 0x0000004a942b7223 */ /* 0x080fe2000001002b */
[----:B------:R-:W-:Y:S01]  /*1290*/  FMUL.FTZ R147, R117, R74 ;  /* 0x0000004a75937220 */ /* 0x000fe20000410000 */
[----:B-1----:R-:W-:-:S02]  /*12a0*/  IMAD.U32 R85, R78, 0x10000, RZ ;  /* 0x000100004e557824 */ /* 0x002fc400078e00ff */
[----:B------:R-:W-:Y:S01]  /*12b0*/  FADD.FTZ R141, -R80, R141 ;  /* 0x0000008d508d7221 */ /* 0x000fe20000010100 */
[----:B------:R-:W-:Y:S01]  /*12c0*/  FADD.FTZ R74, R75, R140 ;  /* 0x0000008c4b4a7221 */ /* 0x000fe20000010000 */
[----:B------:R-:W-:Y:S01]  /*12d0*/  FFMA.FTZ R73, R139, R140, R72 ;  /* 0x0000008c8b497223 */ /* 0x000fe20000010048 */
[C---:B------:R-:W-:Y:S01]  /*12e0*/  PRMT R76, R79.reuse, 0x7632, R76 ;  /* 0x000076324f4c7816 */ /* 0x040fe2000000004c */
[C---:B------:R-:W-:Y:S01]  /*12f0*/  FMUL.FTZ R143, R158.reuse, R87 ;  /* 0x000000579e8f7220 */ /* 0x040fe20000410000 */
[----:B------:R-:W-:Y:S01]  /*1300*/  SHF.L.U32 R79, R79, 0x10, RZ ;  /* 0x000000104f4f7819 */ /* 0x000fe200000006ff */
        /* <DEDUP_REMOVED lines=28> */
.L_x_208:
[----:B------:R-:W-:Y:S05]  /*14d0*/  BSYNC B0 ;  /* 0x0000000000007941 */ /* 0x000fea0003800000 */
.L_x_207:
[----:B------:R-:W-:Y:S04]  /*14e0*/  BSSY B0, `(.L_x_209) ;  /* 0x0000068000007945 */ /* 0x000fe80003800000 */
[----:B------:R-:W-:Y:S05]  /*14f0*/  @!P3 BRA `(.L_x_210) ;  /* 0x000000040098b947 */ /* 0x000fea0003800000 */
[----:B------:R-:W-:Y:S01]  /*1500*/  ISETP.NE.U32.AND P0, PT, RZ, UR16, PT ;  /* 0x00000010ff007c0c */ /* 0x000fe2000bf05070 */
[C---:B------:R-:W-:Y:S01]  /*1510*/  IMAD.SHL.U32 R87, R83.reuse, 0x8, RZ ;  /* 0x0000000853577824 */ /* 0x040fe200078e00ff */
[C---:B------:R-:W-:Y:S02]  /*1520*/  LEA R72, P1, R83.reuse, UR12, 0x4 ;  /* 0x0000000c53487c11 */ /* 0x040fe4000f8220ff */
[----:B------:R-:W-:Y:S02]  /*1530*/  ISETP.NE.AND.EX P0, PT, RZ, UR17, PT, P0 ;  /* 0x00000011ff007c0c */ /* 0x000fe4000bf05300 */
[----:B------:R-:W-:Y:S02]  /*1540*/  LEA.HI.X R73, R83, UR13, RZ, 0x4, P1 ;  /* 0x0000000d53497c11 */ /* 0x000fe400088f24ff */
[----:B------:R-:W-:Y:S02]  /*1550*/  SHF.R.U32.HI R74, RZ, 0x1d, R83 ;  /* 0x0000001dff4a7819 */ /* 0x000fe40000011653 */
[----:B------:R-:W-:-:S04]  /*1560*/  IADD3 R88, P1, R87, UR14, RZ ;  /* 0x0000000e57587c10 */ /* 0x000fc8000ff3e0ff */
[----:B------:R-:W-:-:S03]  /*1570*/  IADD3.X R89, R74, UR15, RZ, P1, !PT ;  /* 0x0000000f4a597c10 */ /* 0x000fc60008ffe4ff */
[----:B------:R-:W0:Y:S03]  /*1580*/  @P0 LDC.64 R76, c[0x0][0x248] ;  /* 0x00009200ff4c0b82 */ /* 0x000e260000000a00 */
[----:B------:R-:W5:Y:S01]  /*1590*/  LDG.E.64 R88, desc[UR4][R88.64] ;  /* 0x0000000458587981 */ /* 0x000f62000c1e1b00 */
[----:B0-----:R-:W-:-:S05]  /*15a0*/  @P0 IADD3 R86, P1, R87, R76, RZ ;  /* 0x0000004c57560210 */ /* 0x001fca0007f3e0ff */
[----:B------:R-:W-:Y:S01]  /*15b0*/  @P0 IMAD.X R87, R74, 0x1, R77, P1 ;  /* 0x000000014a570824 */ /* 0x000fe200008e064d */
[----:B------:R-:W-:Y:S01]  /*15c0*/  ISETP.NE.U32.AND P1, PT, RZ, UR10, PT ;  /* 0x0000000aff007c0c */ /* 0x000fe2000bf25070 */
[----:B------:R-:W0:Y:S01]  /*15d0*/  LDC.64 R76, c[0x0][0x2b8] ;  /* 0x0000ae00ff4c7b82 */ /* 0x000e220000000a00 */
[----:B------:R-:W2:Y:S02]  /*15e0*/  LDG.E.128 R72, desc[UR4][R72.64] ;  /* 0x0000000448487981 */ /* 0x000ea4000c1e1d00 */
[----:B------:R-:W-:Y:S02]  /*15f0*/  ISETP.NE.AND.EX P1, PT, RZ, UR11, PT, P1 ;  /* 0x0000000bff007c0c */ /* 0x000fe4000bf25310 */
[----:B------:R1:W5:Y:S11]  /*1600*/  @P0 LDG.E.64 R90, desc[UR4][R86.64] ;  /* 0x00000004565a0981 */ /* 0x000376000c1e1b00 */
[----:B------:R-:W-:-:S04]  /*1610*/  @P1 LEA R84, P6, R83, UR10, 0x4 ;  /* 0x0000000a53541c11 */ /* 0x000fc8000f8c20ff */
[C---:B------:R-:W-:Y:S01]  /*1620*/  @P1 LEA.HI.X R85, R83.reuse, UR11, RZ, 0x4, P6 ;  /* 0x0000000b53551c11 */ /* 0x040fe2000b0f24ff */
[----:B0-----:R-:W-:-:S04]  /*1630*/  IMAD.WIDE.U32 R76, R83, 0x10, R76 ;  /* 0x00000010534c7825 */ /* 0x001fc800078e004c */
[----:B------:R0:W5:Y:S04]  /*1640*/  @P1 LDG.E.128 R60, desc[UR4][R84.64] ;  /* 0x00000004543c1981 */ /* 0x000168000c1e1d00 */
[----:B------:R-:W3:Y:S01]  /*1650*/  LDG.E.128 R76, desc[UR4][R76.64] ;  /* 0x000000044c4c7981 */ /* 0x000ee2000c1e1d00 */
[----:B--2---:R-:W-:Y:S02]  /*1660*/  PRMT R83, R72, 0x7632, R83 ;  /* 0x0000763248537816 */ /* 0x004fe40000000053 */
[----:B------:R-:W-:Y:S01]  /*1670*/  PRMT R124, R73, 0x7632, R124 ;  /* 0x00007632497c7816 */ /* 0x000fe2000000007c */
[----:B------:R-:W-:Y:S01]  /*1680*/  IMAD.U32 R133, R74, 0x10000, RZ ;  /* 0x000100004a857824 */ /* 0x000fe200078e00ff */
[----:B------:R-:W-:Y:S02]  /*1690*/  SHF.L.U32 R129, R72, 0x10, RZ ;  /* 0x0000001048817819 */ /* 0x000fe400000006ff */
[----:B------:R-:W-:Y:S01]  /*16a0*/  PRMT R72, R75, 0x7632, R72 ;  /* 0x000076324b487816 */ /* 0x000fe20000000048 */
[----:B------:R-:W-:Y:S01]  /*16b0*/  IMAD.U32 R131, R73, 0x10000, RZ ;  /* 0x0001000049837824 */ /* 0x000fe200078e00ff */
[----:B------:R-:W-:Y:S01]  /*16c0*/  SHF.L.U32 R75, R75, 0x10, RZ ;  /* 0x000000104b4b7819 */ /* 0x000fe200000006ff */
[----:B------:R-:W-:-:S02]  /*16d0*/  IMAD.U32 R83, R83, 0x10000, RZ ;  /* 0x0001000053537824 */ /* 0x000fc400078e00ff */
[----:B------:R-:W-:Y:S01]  /*16e0*/  FADD.FTZ R157, -R80, R133 ;  /* 0x00000085509d7221 */ /* 0x000fe20000010100 */
[----:B------:R-:W-:Y:S02]  /*16f0*/  IMAD.U32 R73, R124, 0x10000, RZ ;  /* 0x000100007c497824 */ /* 0x000fe400078e00ff */
[----:B------:R-:W-:Y:S02]  /*1700*/  IMAD.U32 R133, R72, 0x10000, RZ ;  /* 0x0001000048857824 */ /* 0x000fe400078e00ff */
[C---:B-1----:R-:W-:Y:S01]  /*1710*/  FADD.FTZ R87, -R80.reuse, R75 ;  /* 0x0000004b50577221 */ /* 0x042fe20000010100 */
[C---:B------:R-:W-:Y:S01]  /*1720*/  FADD.FTZ R83, -R80.reuse, R83 ;  /* 0x0000005350537221 */ /* 0x040fe20000010100 */
[C---:B------:R-:W-:Y:S01]  /*1730*/  FADD.FTZ R75, -R80.reuse, R73 ;  /* 0x00000049504b7221 */ /* 0x040fe20000010100 */
[C---:B------:R-:W-:Y:S01]  /*1740*/  FADD.FTZ R129, -R80.reuse, R129 ;  /* 0x0000008150817221 */ /* 0x040fe20000010100 */
[----:B------:R-:W-:Y:S01]  /*1750*/  FADD.FTZ R177, -R80, R133 ;  /* 0x0000008550b17221 */ /* 0x000fe20000010100 */
[----:B-----5:R-:W-:Y:S01]  /*1760*/  FMUL.FTZ R136, R158, R83 ;  /* 0x000000539e887220 */ /* 0x020fe20000410000 */
[----:B------:R-:W-:Y:S01]  /*1770*/  PRMT R126, R74, 0x7632, R126 ;  /* 0x000076324a7e7816 */ /* 0x000fe2000000007e */
[----:B------:R-:W-:Y:S01]  /*1780*/  FMUL.FTZ R153, R158, R129 ;  /* 0x000000819e997220 */ /* 0x000fe20000410000 */
[C---:B---3--:R-:W-:Y:S01]  /*1790*/  PRMT R72, R76.reuse, 0x7632, R72 ;  /* 0x000076324c487816 */ /* 0x048fe20000000048 */
[----:B------:R-:W-:-:S03]  /*17a0*/  IMAD.U32 R73, R76, 0x10000, RZ ;  /* 0x000100004c497824 */ /* 0x000fc600078e00ff */
[----:B------:R-:W-:Y:S01]  /*17b0*/  SHF.L.U32 R133, R72, 0x10, RZ ;  /* 0x0000001048857819 */ /* 0x000fe200000006ff */
[----:B------:R-:W-:Y:S01]  /*17c0*/  FMUL.FTZ R154, R108, R73 ;  /* 0x000000496c9a7220 */ /* 0x000fe20000410000 */
[C---:B------:R-:W-:Y:S01]  /*17d0*/  PRMT R74, R77.reuse, 0x7632, R74 ;  /* 0x000076324d4a7816 */ /* 0x040fe2000000004a */
[----:B------:R-:W-:Y:S01]  /*17e0*/  FADD.FTZ R8, R8, R73 ;  /* 0x0000004908087221 */ /* 0x000fe20000010000 */
[----:B------:R-:W-:Y:S01]  /*17f0*/  SHF.L.U32 R77, R77, 0x10, RZ ;  /* 0x000000104d4d7819 */ /* 0x000fe200000006ff */
[----:B------:R-:W-:Y:S01]  /*1800*/  FADD.FTZ R9, R9, R133 ;  /* 0x0000008509097221 */ /* 0x000fe20000010000 */
[----:B------:R-:W-:Y:S01]  /*1810*/  FFMA.FTZ R33, R136, R133, R33 ;  /* 0x0000008588217223 */ /* 0x000fe20000010021 */
[----:B------:R-:W-:Y:S01]  /*1820*/  FFMA.FTZ R32, R153, R73, R32 ;  /* 0x0000004999207223 */ /* 0x000fe20000010020 */
[----:B------:R-:W-:Y:S01]  /*1830*/  FADD.FTZ R72, R81, R154 ;  /* 0x0000009a51487221 */ /* 0x000fe20000010000 */
[----:B------:R-:W-:Y:S01]  /*1840*/  FMUL.FTZ R133, R120, R133 ;  /* 0x0000008578857220 */ /* 0x000fe20000410000 */
[----:B------:R-:W-:Y:S01]  /*1850*/  FADD.FTZ R131, -R80, R131 ;  /* 0x0000008350837221 */ /* 0x000fe20000010100 */
[----:B------:R-:W-:Y:S01]  /*1860*/  FFMA.FTZ R73, R153, R154, R82 ;  /* 0x0000009a99497223 */ /* 0x000fe20000010052 */
[----:B------:R-:W-:Y:S01]  /*1870*/  FMUL.FTZ R134, R158, R75 ;  /* 0x0000004b9e867220 */ /* 0x000fe20000410000 */
[----:B------:R-:W-:-:S02]  /*1880*/  IMAD.U32 R74, R74, 0x10000, RZ ;  /* 0x000100004a4a7824 */ /* 0x000fc400078e00ff */
[----:B------:R-:W-:Y:S01]  /*1890*/  FMUL.FTZ R156, R109, R77 ;  /* 0x0000004d6d9c7220 */ /* 0x000fe20000410000 */
[----:B------:R-:W-:Y:S01]  /*18a0*/  FADD.FTZ R75, R72, R133 ;  /* 0x00000085484b7221 */ /* 0x000fe20000010000 */
[----:B------:R-:W-:Y:S01]  /*18b0*/  FMUL.FTZ R155, R158, R131 ;  /* 0x000000839e9b7220 */ /* 0x000fe20000410000 */
[----:B------:R-:W-:Y:S01]  /*18c0*/  FFMA.FTZ R72, R136, R133, R73 ;  /* 0x0000008588487223 */ /* 0x000fe20000010049 */
[----:B0-----:R-:W-:Y:S01]  /*18d0*/  SHF.L.U32 R85, R126, 0x10, RZ ;  /* 0x000000107e557819 */ /* 0x001fe200000006ff */
[C---:B------:R-:W-:Y:S01]  /*18e0*/  IMAD.U32 R135, R78.reuse, 0x10000, RZ ;  /* 0x000100004e877824 */ /* 0x040fe200078e00ff */
[----:B------:R-:W-:Y:S01]  /*18f0*/  PRMT R76, R78, 0x7632, R76 ;  /* 0x000076324e4c7816 */ /* 0x000fe2000000004c */
[----:B------:R-:W-:Y:S01]  /*1900*/  FMUL.FTZ R157, R158, R157 ;  /* 0x0000009d9e9d7220 */ /* 0x000fe20000410000 */
[----:B------:R-:W-:Y:S01]  /*1910*/  FMUL.FTZ R126, R121, R74 ;  /* 0x0000004a797e7220 */ /* 0x000fe20000410000 */
[----:B------:R-:W-:Y:S01]  /*1920*/  FADD.FTZ R75, R75, R156 ;  /* 0x0000009c4b4b7221 */ /* 0x000fe20000010000 */
[----:B------:R-:W-:Y:S01]  /*1930*/  FFMA.FTZ R73, R155, R156, R72 ;  /* 0x0000009c9b497223 */ /* 0x000fe20000010048 */
[----:B------:R-:W-:Y:S01]  /*1940*/  FADD.FTZ R4, R4, R135 ;  /* 0x0000008704047221 */ /* 0x000fe20000010000 */
[----:B------:R-:W-:Y:S01]  /*1950*/  FFMA.FTZ R28, R157, R135, R28 ;  /* 0x000000879d1c7223 */ /* 0x000fe2000001001c */
[----:B------:R-:W-:-:S02]  /*1960*/  IMAD.U32 R76, R76, 0x10000, RZ ;  /* 0x000100004c4c7824 */ /* 0x000fc400078e00ff */
[----:B------:R-:W-:Y:S01]  /*1970*/  FMUL.FTZ R135, R110, R135 ;  /* 0x000000876e877220 */ /* 0x000fe20000410000 */
[----:B------:R-:W-:Y:S01]  /*1980*/  FADD.FTZ R11, R11, R74 ;  /* 0x0000004a0b0b7221 */ /* 0x000fe20000010000 */
[----:B------:R-:W-:Y:S01]  /*1990*/  FFMA.FTZ R35, R134, R74, R35 ;  /* 0x0000004a86237223 */ /* 0x000fe20000010023 */
[----:B------:R-:W-:Y:S01]  /*19a0*/  FADD.FTZ R72, R75, R126 ;  /* 0x0000007e4b487221 */ /* 0x000fe20000010000 */
[----:B------:R-:W-:Y:S01]  /*19b0*/  FADD.FTZ R85, -R80, R85 ;  /* 0x0000005550557221 */ /* 0x000fe20000010100 */
[----:B------:R-:W-:Y:S01]  /*19c0*/  FFMA.FTZ R74, R134, R126, R73 ;  /* 0x0000007e864a7223 */ /* 0x000fe20000010049 */
[C---:B------:R-:W-:Y:S01]  /*19d0*/  PRMT R78, R79.reuse, 0x7632, R78 ;  /* 0x000076324f4e7816 */ /* 0x040fe2000000004e */
[----:B------:R-:W-:Y:S01]  /*19e0*/  FMUL.FTZ R129, R122, R76 ;  /* 0x0000004c7a817220 */ /* 0x000fe20000410000 */
[----:B------:R-:W-:Y:S01]  /*19f0*/  FADD.FTZ R72, R72, R135 ;  /* 0x0000008748487221 */ /* 0x000fe20000010000 */
[----:B------:R-:W-:Y:S02]  /*1a00*/  IMAD.U32 R79, R79, 0x10000, RZ ;  /* 0x000100004f4f7824 */ /* 0x000fe400078e00ff */
[----:B------:R-:W-:Y:S01]  /*1a10*/  FMUL.FTZ R130, R158, R85 ;  /* 0x000000559e827220 */ /* 0x000fe20000410000 */
[----:B------:R-:W-:Y:S01]  /*1a20*/  FFMA.FTZ R73, R157, R135, R74 ;  /* 0x000000879d497223 */ /* 0x000fe2000001004a */
[----:B------:R-:W-:Y:S01]  /*1a30*/  SHF.L.U32 R78, R78, 0x10, RZ ;  /* 0x000000104e4e7819 */ /* 0x000fe200000006ff */
[----:B------:R-:W-:Y:S01]  /*1a40*/  FADD.FTZ R75, R72, R129 ;  /* 0x00000081484b7221 */ /* 0x000fe20000010000 */
[----:B------:R-:W-:Y:S01]  /*1a50*/  FMUL.FTZ R131, R158, R87 ;  /* 0x000000579e837220 */ /* 0x000fe20000410000 */
[----:B------:R-:W-:Y:S01]  /*1a60*/  FMUL.FTZ R132, R111, R79 ;  /* 0x0000004f6f847220 */ /* 0x000fe20000410000 */
        /* <DEDUP_REMOVED lines=12> */
[C---:B------:R-:W-:Y:S01]  /*1b30*/  FFMA.FTZ R31, R128.reuse, R78, R31 ;  /* 0x0000004e801f7223 */ /* 0x040fe2000001001f */
[----:B------:R-:W-:Y:S01]  /*1b40*/  FADD.FTZ R81, R75, R124 ;  /* 0x0000007c4b517221 */ /* 0x000fe20000010000 */
[----:B------:R-:W-:-:S07]  /*1b50*/  FFMA.FTZ R82, R128, R124, R73 ;  /* 0x0000007c80527223 */ /* 0x000fce0000010049 */
.L_x_210:
[----:B------:R-:W-:Y:S05]  /*1b60*/  BSYNC B0 ;  /* 0x0000000000007941 */ /* 0x000fea0003800000 */
.L_x_209:
[----:B------:R-:W-:Y:S01]  /*1b70*/  SHF.R.U32.HI R72, RZ, 0x5, R173 ;  /* 0x00000005ff487819 */ /* 0x000fe200000116ad */
[----:B------:R-:W-:Y:S01]  /*1b80*/  UMOV UR6, 0xffffffff ;  /* 0xffffffff00067882 */ /* 0x000fe20000000000 */
[----:B------:R-:W-:Y:S02]  /*1b90*/  LOP3.LUT P0, RZ, R173, 0x1f, RZ, 0xc0, !PT ;  /* 0x0000001fadff7812 */ /* 0x000fe4000780c0ff */
[----:B------:R-:W-:Y:S02]  /*1ba0*/  LOP3.LUT R73, R72, 0x7fffff8, RZ, 0xc0, !PT ;  /* 0x07fffff848497812 */ /* 0x000fe400078ec0ff */
[----:B------:R-:W-:-:S03]  /*1bb0*/  ISETP.GE.AND P1, PT, R125, UR9, PT ;  /* 0x000000097d007c0c */ /* 0x000fc6000bf26270 */
[----:B------:R-:W-:Y:S01]  /*1bc0*/  @!P2 VIADD R73, R73, 0x8 ;  /* 0x000000084949a836 */ /* 0x000fe20000000000 */
[----:B------:R-:W-:Y:S09]  /*1bd0*/  BRA.DIV UR6, `(.L_x_211) ;  /* 0x0000002206407947 */ /* 0x000ff2000b800000 */
        /* <DEDUP_REMOVED lines=18> */
.L_x_233:
        /* <DEDUP_REMOVED lines=16> */
[----:B------:R-:W3:Y:S01]  /*1e00*/  LDS.128 R84, [R179+0x6030] ;  /* 0x00603000b3547984 */ /* 0x000ee20000000c00 */
        /* <DEDUP_REMOVED lines=33> */
[C---:B------:R-:W-:Y:S01]  /*2020*/  @P0 PRMT R76, R53.reuse, 0x7632, R76 ;  /* 0x00007632354c0816 */ /* 0x040fe2000000004c */
[----:B-----5:R-:W-:Y:S01]  /*2030*/  FMUL.FTZ R75, R158, R75 ;  /* 0x0000004b9e4b7220 */ /* 0x020fe20000410000 */
[----:B------:R-:W-:Y:S01]  /*2040*/  @P0 IMAD.U32 R74, R74, 0x10000, RZ ;  /* 0x000100004a4a0824 */ /* 0x000fe200078e00ff */
[----:B------:R-:W-:Y:S01]  /*2050*/  @P0 SHF.L.U32 R79, R53, 0x10, RZ ;  /* 0x00000010354f0819 */ /* 0x000fe200000006ff */
[----:B------:R-:W-:-:S02]  /*2060*/  @P0 IMAD.U32 R72, R52, 0x10000, RZ ;  /* 0x0001000034480824 */ /* 0x000fc400078e00ff */
[C---:B------:R-:W-:Y:S01]  /*2070*/  FMUL.FTZ R73, R158.reuse, R73 ;  /* 0x000000499e497220 */ /* 0x040fe20000410000 */
[----:B------:R-:W-:Y:S01]  /*2080*/  FMUL.FTZ R78, R158, R77 ;  /* 0x0000004d9e4e7220 */ /* 0x000fe20000410000 */
[----:B------:R-:W-:Y:S01]  /*2090*/  @P0 SHF.L.U32 R76, R76, 0x10, RZ ;  /* 0x000000104c4c0819 */ /* 0x000fe200000006ff */
[----:B------:R-:W-:Y:S01]  /*20a0*/  @P0 FADD.FTZ R75, R75, R74 ;  /* 0x0000004a4b4b0221 */ /* 0x000fe20000010000 */
[----:B------:R-:W-:Y:S01]  /*20b0*/  FMUL.FTZ R83, R158, R83 ;  /* 0x000000539e537220 */ /* 0x000fe20000410000 */
[-C--:B------:R-:W-:Y:S01]  /*20c0*/  FFMA.FTZ R74, R174, R81.reuse, R82 ;  /* 0x00000051ae4a7223 */ /* 0x080fe20000010052 */
[----:B------:R-:W-:Y:S01]  /*20d0*/  @P0 FADD.FTZ R73, R73, R72 ;  /* 0x0000004849490221 */ /* 0x000fe20000010000 */
[----:B------:R-:W-:Y:S01]  /*20e0*/  @P0 FADD.FTZ R78, R78, R79 ;  /* 0x0000004f4e4e0221 */ /* 0x000fe20000010000 */
[-CC-:B------:R-:W-:Y:S01]  /*20f0*/  FFMA.FTZ R77, R161, R81.reuse, R82.reuse ;  /* 0x00000051a14d7223 */ /* 0x180fe20000010052 */
[-CC-:B------:R-:W-:Y:S01]  /*2100*/  FFMA.FTZ R72, R172, R81.reuse, R82.reuse ;  /* 0x00000051ac487223 */ /* 0x180fe20000010052 */
[----:B------:R-:W-:Y:S01]  /*2110*/  FFMA.FTZ R79, R163, R81, R82 ;  /* 0x00000051a34f7223 */ /* 0x000fe20000010052 */
[----:B------:R-:W-:Y:S01]  /*2120*/  @P0 FADD.FTZ R83, R83, R76 ;  /* 0x0000004c53530221 */ /* 0x000fe20000010000 */
[--C-:B------:R-:W-:Y:S01]  /*2130*/  FADD.FTZ R179, R171, -R74.reuse ;  /* 0x8000004aabb37221 */ /* 0x100fe20000010000 */
[----:B------:R-:W-:Y:S01]  /*2140*/  @P0 PRMT R74, R54, 0x7632, R74 ;  /* 0x00007632364a0816 */ /* 0x000fe2000000004a */
[----:B------:R-:W-:Y:S01]  /*2150*/  FADD.FTZ R77, R164, -R77 ;  /* 0x8000004da44d7221 */ /* 0x000fe20000010000 */
[----:B------:R-:W-:Y:S01]  /*2160*/  @P0 PRMT R76, R55, 0x7632, R76 ;  /* 0x00007632374c0816 */ /* 0x000fe2000000004c */
[----:B------:R-:W-:Y:S01]  /*2170*/  FADD.FTZ R85, R169, -R72 ;  /* 0x80000048a9557221 */ /* 0x000fe20000010000 */
[----:B------:R-:W-:Y:S01]  /*2180*/  FADD.FTZ R87, R166, -R79 ;  /* 0x8000004fa6577221 */ /* 0x000fe20000010000 */
[----:B------:R-:W-:Y:S01]  /*2190*/  @P0 SHF.L.U32 R177, R55, 0x10, RZ ;  /* 0x0000001037b10819 */ /* 0x000fe200000006ff */
[----:B------:R-:W-:Y:S01]  /*21a0*/  @P0 IMAD.U32 R72, R54, 0x10000, RZ ;  /* 0x0001000036480824 */ /* 0x000fe200078e00ff */
[----:B------:R-:W-:Y:S01]  /*21b0*/  @P0 SHF.L.U32 R76, R76, 0x10, RZ ;  /* 0x000000104c4c0819 */ /* 0x000fe200000006ff */
[C---:B------:R-:W-:Y:S01]  /*21c0*/  FMUL.FTZ R79, R158.reuse, R77 ;  /* 0x0000004d9e4f7220 */ /* 0x040fe20000410000 */
[----:B------:R-:W-:Y:S01]  /*21d0*/  FMUL.FTZ R85, R158, R85 ;  /* 0x000000559e557220 */ /* 0x000fe20000410000 */
[----:B------:R-:W-:-:S02]  /*21e0*/  @P0 IMAD.U32 R74, R74, 0x10000, RZ ;  /* 0x000100004a4a0824 */ /* 0x000fc400078e00ff */
[C---:B------:R-:W-:Y:S01]  /*21f0*/  FMUL.FTZ R176, R158.reuse, R87 ;  /* 0x000000579eb07220 */ /* 0x040fe20000410000 */
[----:B------:R-:W-:Y:S01]  /*2200*/  FMUL.FTZ R179, R158, R179 ;  /* 0x000000b39eb37220 */ /* 0x000fe20000410000 */
[----:B------:R-:W-:Y:S01]  /*2210*/  @P0 FADD.FTZ R79, R79, R72 ;  /* 0x000000484f4f0221 */ /* 0x000fe20000010000 */
[----:B------:R-:W-:Y:S01]  /*2220*/  @P0 FADD.FTZ R85, R85, R74 ;  /* 0x0000004a55550221 */ /* 0x000fe20000010000 */
[----:B------:R-:W-:Y:S01]  /*2230*/  @P0 FADD.FTZ R176, R176, R177 ;  /* 0x000000b1b0b00221 */ /* 0x000fe20000010000 */
[----:B------:R-:W-:Y:S01]  /*2240*/  @P0 FADD.FTZ R179, R179, R76 ;  /* 0x0000004cb3b30221 */ /* 0x000fe20000010000 */
[----:B------:R-:W-:Y:S02]  /*2250*/  ISETP.NE.U32.AND P0, PT, RZ, UR20, PT ;  /* 0x00000014ff007c0c */ /* 0x000fe4000bf05070 */
[----:B------:R-:W-:Y:S01]  /*2260*/  ISETP.NE.AND.EX P6, PT, RZ, UR17, PT, P6 ;  /* 0x00000011ff007c0c */ /* 0x000fe2000bfc5360 */
[----:B------:R-:W-:Y:S01]  /*2270*/  FMUL.FTZ R177, R179, UR19 ;  /* 0x00000013b3b17c20 */ /* 0x000fe20008410000 */
[----:B------:R-:W-:-:S13]  /*2280*/  ISETP.NE.AND.EX P0, PT, RZ, UR21, PT, P0 ;  /* 0x00000015ff007c0c */ /* 0x000fda000bf05300 */
[----:B------:R-:W-:Y:S02]  /*2290*/  @P0 F2FP.BF16.F32.PACK_AB R72, RZ, R73 ;  /* 0x00000049ff48023e */ /* 0x000fe400000010ff */
[----:B------:R-:W-:Y:S01]  /*22a0*/  @P0 F2FP.BF16.F32.PACK_AB R76, RZ, R78 ;  /* 0x0000004eff4c023e */ /* 0x000fe200000010ff */
[----:B------:R-:W-:Y:S01]  /*22b0*/  FMUL.FTZ R78, R78, UR19 ;  /* 0x000000134e4e7c20 */ /* 0x000fe20008410000 */
[----:B------:R-:W-:Y:S01]  /*22c0*/  @P0 F2FP.BF16.F32.PACK_AB R82, RZ, R79 ;  /* 0x0000004fff52023e */ /* 0x000fe200000010ff */
[----:B------:R-:W-:Y:S01]  /*22d0*/  FMUL.FTZ R79, R79, UR19 ;  /* 0x000000134f4f7c20 */ /* 0x000fe20008410000 */
[----:B------:R-:W-:Y:S01]  /*22e0*/  @P0 F2FP.BF16.F32.PACK_AB R86, RZ, R176 ;  /* 0x000000b0ff56023e */ /* 0x000fe200000010ff */
[----:B------:R-:W-:Y:S01]  /*22f0*/  FMUL.FTZ R176, R176, UR19 ;  /* 0x00000013b0b07c20 */ /* 0x000fe20008410000 */
[----:B------:R-:W-:Y:S01]  /*2300*/  @P0 F2FP.BF16.F32.PACK_AB R74, RZ, R75 ;  /* 0x0000004bff4a023e */ /* 0x000fe200000010ff */
[----:B------:R-:W-:Y:S01]  /*2310*/  FMUL.FTZ R75, R75, UR19 ;  /* 0x000000134b4b7c20 */ /* 0x000fe20008410000 */
[----:B------:R-:W-:-:S02]  /*2320*/  @P0 F2FP.BF16.F32.PACK_AB R77, RZ, R83 ;  /* 0x00000053ff4d023e */ /* 0x000fc400000010ff */
[----:B------:R-:W-:Y:S01]  /*2330*/  @P0 F2FP.BF16.F32.PACK_AB R84, RZ, R85 ;  /* 0x00000055ff54023e */ /* 0x000fe200000010ff */
[----:B------:R-:W-:Y:S01]  /*2340*/  FMUL.FTZ R85, R85, UR19 ;  /* 0x0000001355557c20 */ /* 0x000fe20008410000 */
[----:B------:R-:W-:Y:S02]  /*2350*/  @P0 F2FP.BF16.F32.PACK_AB R87, RZ, R179 ;  /* 0x000000b3ff57023e */ /* 0x000fe400000010ff */
[----:B------:R-:W-:Y:S01]  /*2360*/  @P0 PRMT R64, R72, 0x7610, R64 ;  /* 0x0000761048400816 */ /* 0x000fe20000000040 */
[----:B------:R-:W-:Y:S01]  /*2370*/  IMAD.MOV.U32 R72, RZ, RZ, R96 ;  /* 0x000000ffff487224 */ /* 0x000fe200078e0060 */
[----:B------:R-:W-:Y:S02]  /*2380*/  @P0 PRMT R65, R76, 0x7610, R65 ;  /* 0x000076104c410816 */ /* 0x000fe40000000041 */
[----:B------:R-:W-:Y:S01]  /*2390*/  @P0 PRMT R66, R82, 0x7610, R66 ;  /* 0x0000761052420816 */ /* 0x000fe20000000042 */
[----:B------:R-:W-:Y:S01]  /*23a0*/  FMUL.FTZ R82, R73, UR19 ;  /* 0x0000001349527c20 */ /* 0x000fe20008410000 */
[----:B------:R-:W-:-:S02]  /*23b0*/  @P0 PRMT R67, R86, 0x7610, R67 ;  /* 0x0000761056430816 */ /* 0x000fc40000000043 */
[----:B------:R-:W-:Y:S02]  /*23c0*/  @P0 PRMT R64, R64, 0x5410, R74 ;  /* 0x0000541040400816 */ /* 0x000fe4000000004a */
[----:B------:R-:W-:Y:S02]  /*23d0*/  @P0 PRMT R65, R65, 0x5410, R77 ;  /* 0x0000541041410816 */ /* 0x000fe4000000004d */
[----:B------:R-:W-:Y:S02]  /*23e0*/  @P0 PRMT R66, R66, 0x5410, R84 ;  /* 0x0000541042420816 */ /* 0x000fe40000000054 */
[----:B------:R-:W-:Y:S02]  /*23f0*/  @P0 PRMT R67, R67, 0x5410, R87 ;  /* 0x0000541043430816 */ /* 0x000fe40000000057 */
[----:B------:R-:W-:Y:S02]  /*2400*/  @P6 LEA R76, P0, R127, UR16, 0x4 ;  /* 0x000000107f4c6c11 */ /* 0x000fe4000f8020ff */
[----:B------:R-:W-:-:S02]  /*2410*/  @P6 MOV R74, R98 ;  /* 0x00000062004a6202 */ /* 0x000fc40000000f00 */
[----:B------:R-:W-:Y:S02]  /*2420*/  @P6 LEA.HI.X R77, R127, UR17, RZ, 0x4, P0 ;  /* 0x000000117f4d6c11 */ /* 0x000fe400080f24ff */
[----:B------:R-:W-:-:S04]  /*2430*/  LOP3.LUT P0, RZ, R72, 0xff, RZ, 0xc0, !PT ;  /* 0x000000ff48ff7812 */ /* 0x000fc8000780c0ff */
[----:B------:R-:W-:Y:S02]  /*2440*/  FSEL R178, R82, RZ, P0 ;  /* 0x000000ff52b27208 */ /* 0x000fe40000000000 */
[----:B------:R-:W-:-:S04]  /*2450*/  ISETP.NE.U32.AND P0, PT, RZ, UR20, PT ;  /* 0x00000014ff007c0c */ /* 0x000fc8000bf05070 */
[----:B------:R-:W-:-:S13]  /*2460*/  ISETP.NE.AND.EX P0, PT, RZ, UR21, PT, P0 ;  /* 0x00000015ff007c0c */ /* 0x000fda000bf05300 */
[----:B------:R-:W0:Y:S02]  /*2470*/  @P0 LDC.64 R72, c[0x0][0x308] ;  /* 0x0000c200ff480b82 */ /* 0x000e240000000a00 */
[----:B0-----:R-:W-:-:S05]  /*2480*/  @P0 IMAD.WIDE.U32 R72, R127, 0x10, R72 ;  /* 0x000000107f480825 */ /* 0x001fca00078e0048 */
[----:B------:R0:W-:Y:S01]  /*2490*/  @P0 STG.E.128 desc[UR4][R72.64], R64 ;  /* 0x0000004048000986 */ /* 0x0001e2000c101d04 */
[----:B------:R-:W-:-:S04]  /*24a0*/  @P6 LOP3.LUT P0, RZ, R74, 0xff, RZ, 0xc0, !PT ;  /* 0x000000ff4aff6812 */ /* 0x000fc8000780c0ff */
[----:B------:R-:W-:Y:S02]  /*24b0*/  @P6 FSEL R74, R82, RZ, P0 ;  /* 0x000000ff524a6208 */ /* 0x000fe40000000000 */
[----:B------:R-:W-:Y:S02]  /*24c0*/  LOP3.LUT P0, RZ, R96, 0xff00, RZ, 0xc0, !PT ;  /* 0x0000ff0060ff7812 */ /* 0x000fe4000780c0ff */
[----:B------:R-:W-:Y:S02]  /*24d0*/  @P6 F2FP.BF16.F32.PACK_AB R82, RZ, R74 ;  /* 0x0000004aff52623e */ /* 0x000fe400000010ff */
[----:B------:R-:W-:Y:S02]  /*24e0*/  FSEL R181, R75, RZ, P0 ;  /* 0x000000ff4bb57208 */ /* 0x000fe40000000000 */
[----:B------:R-:W-:Y:S02]  /*24f0*/  @P6 LOP3.LUT P0, RZ, R98, 0xff00, RZ, 0xc0, !PT ;  /* 0x0000ff0062ff6812 */ /* 0x000fe4000780c0ff */
[----:B------:R-:W-:-:S02]  /*2500*/  @P6 PRMT R68, R82, 0x7610, R68 ;  /* 0x0000761052446816 */ /* 0x000fc40000000044 */
[----:B------:R-:W-:Y:S01]  /*2510*/  @P6 FSEL R75, R75, RZ, P0 ;  /* 0x000000ff4b4b6208 */ /* 0x000fe20000000000 */
[----:B0-----:R-:W-:Y:S01]  /*2520*/  FMUL.FTZ R73, R83, UR19 ;  /* 0x0000001353497c20 */ /* 0x001fe20008410000 */
[----:B------:R-:W-:Y:S02]  /*2530*/  LOP3.LUT P0, RZ, R96, 0xff0000, RZ, 0xc0, !PT ;  /* 0x00ff000060ff7812 */ /* 0x000fe4000780c0ff */
[----:B------:R-:W-:Y:S02]  /*2540*/  @P6 F2FP.BF16.F32.PACK_AB R83, RZ, R75 ;  /* 0x0000004bff53623e */ /* 0x000fe400000010ff */
[----:B------:R-:W-:Y:S02]  /*2550*/  FSEL R180, R78, RZ, P0 ;  /* 0x000000ff4eb47208 */ /* 0x000fe40000000000 */
[----:B------:R-:W-:Y:S02]  /*2560*/  @P6 LOP3.LUT P0, RZ, R98, 0xff0000, RZ, 0xc0, !PT ;  /* 0x00ff000062ff6812 */ /* 0x000fe4000780c0ff */
[----:B------:R-:W-:-:S02]  /*2570*/  @P6 PRMT R68, R68, 0x5410, R83 ;  /* 0x0000541044446816 */ /* 0x000fc40000000053 */
[----:B------:R-:W-:Y:S02]  /*2580*/  @P6 FSEL R72, R78, RZ, P0 ;  /* 0x000000ff4e486208 */ /* 0x000fe40000000000 */
[----:B------:R-:W-:Y:S02]  /*2590*/  LOP3.LUT P0, RZ, R96, 0xff000000, RZ, 0xc0, !PT ;  /* 0xff00000060ff7812 */ /* 0x000fe4000780c0ff */
[----:B------:R-:W-:Y:S02]  /*25a0*/  @P6 F2FP.BF16.F32.PACK_AB R84, RZ, R72 ;  /* 0x00000048ff54623e */ /* 0x000fe400000010ff */
[----:B------:R-:W-:Y:S02]  /*25b0*/  FSEL R183, R73, RZ, P0 ;  /* 0x000000ff49b77208 */ /* 0x000fe40000000000 */
[----:B------:R-:W-:Y:S02]  /*25c0*/  @P6 LOP3.LUT P0, RZ, R98, 0xff000000, RZ, 0xc0, !PT ;  /* 0xff00000062ff6812 */ /* 0x000fe4000780c0ff */
[----:B------:R-:W-:-:S02]  /*25d0*/  @P6 PRMT R69, R84, 0x7610, R69 ;  /* 0x0000761054456816 */ /* 0x000fc40000000045 */
[----:B------:R-:W-:Y:S02]  /*25e0*/  @P6 FSEL R73, R73, RZ, P0 ;  /* 0x000000ff49496208 */ /* 0x000fe40000000000 */
[----:B------:R-:W-:Y:S02]  /*25f0*/  LOP3.LUT P0, RZ, R97, 0xff, RZ, 0xc0, !PT ;  /* 0x000000ff61ff7812 */ /* 0x000fe4000780c0ff */
[----:B------:R-:W-:Y:S02]  /*2600*/  F2FP.BF16.F32.PACK_AB R72, R181, R178 ;  /* 0x000000b2b548723e */ /* 0x000fe400000010ff */
[----:B------:R-:W-:Y:S02]  /*2610*/  FSEL R182, R79, RZ, P0 ;  /* 0x000000ff4fb67208 */ /* 0x000fe40000000000 */
[----:B------:R-:W-:-:S04]  /*2620*/  @P6 LOP3.LUT P0, RZ, R99, 0xff, RZ, 0xc0, !PT ;  /* 0x000000ff63ff6812 */ /* 0x000fc8000780c0ff */
[----:B------:R-:W-:Y:S02]  /*2630*/  @P6 FSEL R86, R79, RZ, P0 ;  /* 0x000000ff4f566208 */ /* 0x000fe40000000000 */
[----:B------:R-:W-:Y:S01]  /*2640*/  LOP3.LUT P0, RZ, R97, 0xff00, RZ, 0xc0, !PT ;  /* 0x0000ff0061ff7812 */ /* 0x000fe2000780c0ff */
[----:B------:R-:W0:Y:S01]  /*2650*/  LDC.64 R78, c[0x0][0x2f8] ;  /* 0x0000be00ff4e7b82 */ /* 0x000e220000000a00 */
        /* <DEDUP_REMOVED lines=9> */
[----:B------:R-:W-:-:S02]  /*26f0*/  @P6 F2FP.BF16.F32.PACK_AB R87, RZ, R87 ;  /* 0x00000057ff57623e */ /* 0x000fc400000010ff */
[----:B------:R-:W-:Y:S02]  /*2700*/  @P6 FSEL R176, R176, RZ, P0 ;  /* 0x000000ffb0b06208 */ /* 0x000fe40000000000 */
[----:B------:R-:W-:Y:S01]  /*2710*/  LOP3.LUT P0, RZ, R97, 0xff000000, RZ, 0xc0, !PT ;  /* 0xff00000061ff7812 */ /* 0x000fe2000780c0ff */
[----:B0-----:R-:W-:Y:S01]  /*2720*/  IMAD.WIDE.U32 R78, R127, 0x10, R78 ;  /* 0x000000107f4e7825 */ /* 0x001fe200078e004e */
[----:B------:R-:W-:Y:S02]  /*2730*/  @P6 F2FP.BF16.F32.PACK_AB R176, RZ, R176 ;  /* 0x000000b0ffb0623e */ /* 0x000fe400000010ff */
[----:B------:R-:W-:Y:S01]  /*2740*/  FSEL R179, R177, RZ, P0 ;  /* 0x000000ffb1b37208 */ /* 0x000fe20000000000 */
[----:B------:R-:W-:Y:S01]  /*2750*/  VIADD R127, R127, 0x100 ;  /* 0x000001007f7f7836 */ /* 0x000fe20000000000 */
[----:B------:R-:W-:Y:S02]  /*2760*/  @P6 LOP3.LUT P0, RZ, R99, 0xff000000, RZ, 0xc0, !PT ;  /* 0xff00000063ff6812 */ /* 0x000fe4000780c0ff */
[----:B------:R-:W-:-:S02]  /*2770*/  @P6 PRMT R71, R176, 0x7610, R71 ;  /* 0x00007610b0476816 */ /* 0x000fc40000000047 */
[----:B------:R-:W-:Y:S02]  /*2780*/  @P6 FSEL R177, R177, RZ, P0 ;  /* 0x000000ffb1b16208 */ /* 0x000fe40000000000 */
[----:B------:R-:W-:Y:S02]  /*2790*/  F2FP.BF16.F32.PACK_AB R74, R185, R182 ;  /* 0x000000b6b94a723e */ /* 0x000fe400000010ff */
[----:B------:R-:W-:Y:S02]  /*27a0*/  @P6 F2FP.BF16.F32.PACK_AB R177, RZ, R177 ;  /* 0x000000b1ffb1623e */ /* 0x000fe400000010ff */
[----:B------:R-:W-:Y:S02]  /*27b0*/  F2FP.BF16.F32.PACK_AB R73, R183, R180 ;  /* 0x000000b4b749723e */ /* 0x000fe400000010ff */
[----:B------:R-:W-:Y:S02]  /*27c0*/  F2FP.BF16.F32.PACK_AB R75, R179, R184 ;  /* 0x000000b8b34b723e */ /* 0x000fe400000010ff */
[----:B------:R-:W-:-:S02]  /*27d0*/  @P6 PRMT R69, R69, 0x5410, R85 ;  /* 0x0000541045456816 */ /* 0x000fc40000000055 */
[----:B------:R-:W-:Y:S01]  /*27e0*/  @P6 PRMT R70, R70, 0x5410, R87 ;  /* 0x0000541046466816 */ /* 0x000fe20000000057 */
[----:B------:R0:W-:Y:S01]  /*27f0*/  STG.E.128 desc[UR4][R78.64], R72 ;  /* 0x000000484e007986 */ /* 0x0001e2000c101d04 */
[----:B------:R-:W-:-:S05]  /*2800*/  @P6 PRMT R71, R71, 0x5410, R177 ;  /* 0x0000541047476816 */ /* 0x000fca00000000b1 */
[----:B------:R0:W-:Y:S02]  /*2810*/  @P6 STG.E.128 desc[UR4][R76.64], R68 ;  /* 0x000000444c006986 */ /* 0x0001e4000c101d04 */
.L_x_213:
[----:B------:R-:W-:Y:S05]  /*2820*/  BSYNC B0 ;  /* 0x0000000000007941 */ /* 0x000fea0003800000 */
.L_x_212:
[----:B------:R-:W-:Y:S04]  /*2830*/  BSSY B0, `(.L_x_214) ;  /* 0x0000090000007945 */ /* 0x000fe80003800000 */
[----:B------:R-:W-:Y:S05]  /*2840*/  @!P4 BRA `(.L_x_215) ;  /* 0x000000080038c947 */ /* 0x000fea0003800000 */
[----:B------:R-:W-:Y:S02]  /*2850*/  ISETP.NE.U32.AND P0, PT, RZ, UR10, PT ;  /* 0x0000000aff007c0c */ /* 0x000fe4000bf05070 */
[----:B------:R-:W-:Y:S02]  /*2860*/  ISETP.NE.AND P6, PT, R175, RZ, PT ;  /* 0x000000ffaf00720c */ /* 0x000fe40003fc5270 */
[----:B------:R-:W-:Y:S02]  /*2870*/  ISETP.NE.AND.EX P0, PT, RZ, UR11, PT, P0 ;  /* 0x0000000bff007c0c */ /* 0x000fe4000bf05300 */
[----:B------:R-:W-:Y:S02]  /*2880*/  FSEL R82, R80, RZ, !P6 ;  /* 0x000000ff50527208 */ /* 0x000fe40007000000 */
[----:B------:R-:W-:-:S03]  /*2890*/  ISETP.NE.U32.AND P6, PT, RZ, UR16, PT ;  /* 0x00000010ff007c0c */ /* 0x000fc6000bfc5070 */
[-CC-:B0-----:R-:W-:Y:S01]  /*28a0*/  FFMA.FTZ R74, R148, R81.reuse, R82.reuse ;  /* 0x00000051944a7223 */ /* 0x181fe20000010052 */
        /* <DEDUP_REMOVED lines=10> */
[----:B------:R-:W-:Y:S01]  /*2950*/  @P0 SHF.L.U32 R74, R74, 0x10, RZ ;  /* 0x000000104a4a0819 */ /* 0x000fe200000006ff */
[----:B------:R-:W-:Y:S01]  /*2960*/  @P0 IMAD.U32 R79, R57, 0x10000, RZ ;  /* 0x00010000394f0824 */ /* 0x000fe200078e00ff */
[----:B------:R-:W-:Y:S01]  /*2970*/  @P0 SHF.L.U32 R72, R56, 0x10, RZ ;  /* 0x0000001038480819 */ /* 0x000fe200000006ff */
[C---:B------:R-:W-:Y:S01]  /*2980*/  FMUL.FTZ R73, R158.reuse, R73 ;  /* 0x000000499e497220 */ /* 0x040fe20000410000 */
[----:B------:R-:W-:Y:S01]  /*2990*/  FMUL.FTZ R78, R158, R77 ;  /* 0x0000004d9e4e7220 */ /* 0x000fe20000410000 */
[----:B------:R-:W-:Y:S01]  /*29a0*/  @P0 FADD.FTZ R75, R75, R74 ;  /* 0x0000004a4b4b0221 */ /* 0x000fe20000010000 */
[----:B------:R-:W-:-:S02]  /*29b0*/  @P0 IMAD.U32 R76, R76, 0x10000, RZ ;  /* 0x000100004c4c0824 */ /* 0x000fc400078e00ff */
        /* <DEDUP_REMOVED lines=18> */
[C---:B------:R-:W-:Y:S01]  /*2ae0*/  FMUL.FTZ R85, R158.reuse, R85 ;  /* 0x000000559e557220 */ /* 0x040fe20000410000 */
[----:B------:R-:W-:Y:S01]  /*2af0*/  FMUL.FTZ R176, R158, R87 ;  /* 0x000000579eb07220 */ /* 0x000fe20000410000 */
[----:B------:R-:W-:-:S02]  /*2b00*/  @P0 IMAD.U32 R76, R76, 0x10000, RZ ;  /* 0x000100004c4c0824 */ /* 0x000fc400078e00ff */
        /* <DEDUP_REMOVED lines=22> */
[----:B------:R-:W-:Y:S02]  /*2c70*/  @P0 PRMT R64, R72, 0x7610, R64 ;  /* 0x0000761048400816 */ /* 0x000fe40000000040 */
[----:B------:R-:W-:Y:S02]  /*2c80*/  @P0 PRMT R65, R76, 0x7610, R65 ;  /* 0x000076104c410816 */ /* 0x000fe40000000041 */
[----:B------:R-:W-:Y:S01]  /*2c90*/  @P0 PRMT R66, R82, 0x7610, R66 ;  /* 0x0000761052420816 */ /* 0x000fe20000000042 */
[----:B------:R-:W-:Y:S01]  /*2ca0*/  FMUL.FTZ R82, R73, UR19 ;  /* 0x0000001349527c20 */ /* 0x000fe20008410000 */
[----:B------:R-:W-:-:S02]  /*2cb0*/  @P0 PRMT R67, R86, 0x7610, R67 ;  /* 0x0000761056430816 */ /* 0x000fc40000000043 */
[----:B------:R-:W-:Y:S01]  /*2cc0*/  @P0 PRMT R64, R64, 0x5410, R74 ;  /* 0x0000541040400816 */ /* 0x000fe2000000004a */
[----:B------:R-:W-:Y:S01]  /*2cd0*/  @P6 IMAD.MOV.U32 R74, RZ, RZ, R94 ;  /* 0x000000ffff4a6224 */ /* 0x000fe200078e005e */
[----:B------:R-:W-:Y:S02]  /*2ce0*/  @P0 PRMT R65, R65, 0x5410, R77 ;  /* 0x0000541041410816 */ /* 0x000fe4000000004d */
[----:B------:R-:W-:Y:S02]  /*2cf0*/  @P0 PRMT R66, R66, 0x5410, R84 ;  /* 0x0000541042420816 */ /* 0x000fe40000000054 */
[----:B------:R-:W-:Y:S02]  /*2d00*/  @P0 PRMT R67, R67, 0x5410, R87 ;  /* 0x0000541043430816 */ /* 0x000fe40000000057 */
[----:B------:R-:W-:Y:S02]  /*2d10*/  @P6 LEA R76, P0, R127, UR16, 0x4 ;  /* 0x000000107f4c6c11 */ /* 0x000fe4000f8020ff */
[----:B------:R-:W-:-:S02]  /*2d20*/  MOV R72, R92 ;  /* 0x0000005c00487202 */ /* 0x000fc40000000f00 */
        /* <DEDUP_REMOVED lines=50> */
[----:B------:R-:W-:Y:S02]  /*3050*/  FSEL R179, R177, RZ, P0 ;  /* 0x000000ffb1b37208 */ /* 0x000fe40000000000 */
        /* <DEDUP_REMOVED lines=10> */
[----:B------:R-:W-:Y:S02]  /*3100*/  @P6 PRMT R71, R71, 0x5410, R177 ;  /* 0x0000541047476816 */ /* 0x000fe400000000b1 */
[----:B------:R-:W-:-:S03]  /*3110*/  IADD3 R127, R127, 0x100, RZ ;  /* 0x000001007f7f7810 */ /* 0x000fc60007ffe0ff */
[----:B------:R1:W-:Y:S04]  /*3120*/  @P6 STG.E.128 desc[UR4][R76.64], R68 ;  /* 0x000000444c006986 */ /* 0x0003e8000c101d04 */
.L_x_215:
[----:B------:R-:W-:Y:S05]  /*3130*/  BSYNC B0 ;  /* 0x0000000000007941 */ /* 0x000fea0003800000 */
.L_x_214:
[----:B------:R-:W-:Y:S04]  /*3140*/  BSSY B0, `(.L_x_216) ;  /* 0x000008f000007945 */ /* 0x000fe80003800000 */
[----:B------:R-:W-:Y:S05]  /*3150*/  @!P3 BRA `(.L_x_217) ;  /* 0x000000080034b947 */ /* 0x000fea0003800000 */
[----:B------:R-:W-:Y:S02]  /*3160*/  ISETP.NE.AND P0, PT, R175, RZ, PT ;  /* 0x000000ffaf00720c */ /* 0x000fe40003f05270 */
[----:B------:R-:W-:Y:S02]  /*3170*/  ISETP.NE.U32.AND P6, PT, RZ, UR16, PT ;  /* 0x00000010ff007c0c */ /* 0x000fe4000bfc5070 */
[----:B------:R-:W-:Y:S02]  /*3180*/  FSEL R80, R80, RZ, !P0 ;  /* 0x000000ff50507208 */ /* 0x000fe40004000000 */
[----:B------:R-:W-:Y:S02]  /*3190*/  ISETP.NE.U32.AND P0, PT, RZ, UR10, PT ;  /* 0x0000000aff007c0c */ /* 0x000fe4000bf05070 */
[----:B------:R-:W-:Y:S01]  /*31a0*/  ISETP.NE.AND.EX P6, PT, RZ, UR17, PT, P6 ;  /* 0x00000011ff007c0c */ /* 0x000fe2000bfc5360 */
[-CC-:B01----:R-:W-:Y:S01]  /*31b0*/  FFMA.FTZ R73, R153, R81.reuse, R80.reuse ;  /* 0x0000005199497223 */ /* 0x183fe20000010050 */
[----:B------:R-:W-:Y:S01]  /*31c0*/  ISETP.NE.AND.EX P0, PT, RZ, UR11, PT, P0 ;  /* 0x0000000bff007c0c */ /* 0x000fe2000bf05300 */
[-CC-:B------:R-:W-:Y:S01]  /*31d0*/  FFMA.FTZ R72, R136, R81.reuse, R80.reuse ;  /* 0x0000005188487223 */ /* 0x180fe20000010050 */
[-CC-:B------:R-:W-:Y:S01]  /*31e0*/  FFMA.FTZ R74, R157, R81.reuse, R80.reuse ;  /* 0x000000519d4a7223 */ /* 0x180fe20000010050 */
[-C--:B------:R-:W-:Y:S01]  /*31f0*/  FFMA.FTZ R77, R155, R81.reuse, R80 ;  /* 0x000000519b4d7223 */ /* 0x080fe20000010050 */
[----:B------:R-:W-:Y:S01]  /*3200*/  FADD.FTZ R73, R154, -R73 ;  /* 0x800000499a497221 */ /* 0x000fe20000010000 */
[----:B------:R-:W-:Y:S01]  /*3210*/  FADD.FTZ R75, R133, -R72 ;  /* 0x80000048854b7221 */ /* 0x000fe20000010000 */
[----:B------:R-:W-:Y:S01]  /*3220*/  FADD.FTZ R83, R135, -R74 ;  /* 0x8000004a87537221 */ /* 0x000fe20000010000 */
[--C-:B------:R-:W-:Y:S01]  /*3230*/  FFMA.FTZ R76, R130, R81, R80.reuse ;  /* 0x00000051824c7223 */ /* 0x100fe20000010050 */
[----:B------:R-:W-:Y:S01]  /*3240*/  FADD.FTZ R77, R156, -R77 ;  /* 0x8000004d9c4d7221 */ /* 0x000fe20000010000 */
[----:B-----5:R-:W-:Y:S01]  /*3250*/  FMUL.FTZ R73, R158, R73 ;  /* 0x000000499e497220 */ /* 0x020fe20000410000 */
[-CC-:B------:R-:W-:Y:S01]  /*3260*/  FFMA.FTZ R79, R134, R81.reuse, R80.reuse ;  /* 0x00000051864f7223 */ /* 0x180fe20000010050 */
[-CC-:B------:R-:W-:Y:S01]  /*3270*/  FFMA.FTZ R87, R131, R81.reuse, R80.reuse ;  /* 0x0000005183577223 */ /* 0x180fe20000010050 */
[----:B------:R-:W-:Y:S01]  /*3280*/  FFMA.FTZ R177, R128, R81, R80 ;  /* 0x0000005180b17223 */ /* 0x000fe20000010050 */
[C---:B------:R-:W-:Y:S01]  /*3290*/  @P0 IMAD.U32 R72, R60.reuse, 0x10000, RZ ;  /* 0x000100003c480824 */ /* 0x040fe200078e00ff */
[----:B------:R-:W-:Y:S01]  /*32a0*/  @P0 PRMT R74, R60, 0x7632, R74 ;  /* 0x000076323c4a0816 */ /* 0x000fe2000000004a */
[----:B------:R-:W-:Y:S01]  /*32b0*/  FADD.FTZ R85, R129, -R76 ;  /* 0x8000004c81557221 */ /* 0x000fe20000010000 */
[----:B------:R-:W-:Y:S01]  /*32c0*/  FMUL.FTZ R78, R158, R77 ;  /* 0x0000004d9e4e7220 */ /* 0x000fe20000410000 */
[--C-:B------:R-:W-:Y:S01]  /*32d0*/  @P0 FADD.FTZ R73, R73, R72.reuse ;  /* 0x0000004849490221 */ /* 0x100fe20000010000 */
[----:B------:R-:W-:Y:S01]  /*32e0*/  FADD.FTZ R81, R126, -R79 ;  /* 0x8000004f7e517221 */ /* 0x000fe20000010000 */
[----:B------:R-:W-:Y:S01]  /*32f0*/  FADD.FTZ R87, R132, -R87 ;  /* 0x8000005784577221 */ /* 0x000fe20000010000 */
[----:B------:R-:W-:Y:S01]  /*3300*/  FMUL.FTZ R75, R158, R75 ;  /* 0x0000004b9e4b7220 */ /* 0x000fe20000410000 */
[----:B------:R-:W-:Y:S01]  /*3310*/  @P0 IMAD.U32 R74, R74, 0x10000, RZ ;  /* 0x000100004a4a0824 */ /* 0x000fe200078e00ff */
[----:B------:R-:W-:Y:S01]  /*3320*/  @P0 PRMT R72, R61, 0x7632, R72 ;  /* 0x000076323d480816 */ /* 0x000fe20000000048 */
[----:B------:R-:W-:Y:S01]  /*3330*/  FADD.FTZ R177, R124, -R177 ;  /* 0x800000b17cb17221 */ /* 0x000fe20000010000 */
[----:B------:R-:W-:Y:S01]  /*3340*/  @P0 PRMT R76, R62, 0x7632, R76 ;  /* 0x000076323e4c0816 */ /* 0x000fe2000000004c */
[C---:B------:R-:W-:Y:S01]  /*3350*/  FMUL.FTZ R81, R158.reuse, R81 ;  /* 0x000000519e517220 */ /* 0x040fe20000410000 */
[----:B------:R-:W-:Y:S01]  /*3360*/  @P0 PRMT R77, R63, 0x7632, R77 ;  /* 0x000076323f4d0816 */ /* 0x000fe2000000004d */
[C---:B------:R-:W-:Y:S01]  /*3370*/  FMUL.FTZ R83, R158.reuse, R83 ;  /* 0x000000539e537220 */ /* 0x040fe20000410000 */
[----:B------:R-:W-:Y:S01]  /*3380*/  @P0 SHF.L.U32 R79, R61, 0x10, RZ ;  /* 0x000000103d4f0819 */ /* 0x000fe200000006ff */
[C---:B------:R-:W-:Y:S01]  /*3390*/  FMUL.FTZ R85, R158.reuse, R85 ;  /* 0x000000559e557220 */ /* 0x040fe20000410000 */
[----:B------:R-:W-:Y:S01]  /*33a0*/  FMUL.FTZ R87, R158, R87 ;  /* 0x000000579e577220 */ /* 0x000fe20000410000 */
[----:B------:R-:W-:Y:S01]  /*33b0*/  @P0 FADD.FTZ R75, R75, R74 ;  /* 0x0000004a4b4b0221 */ /* 0x000fe20000010000 */
[----:B------:R-:W-:Y:S01]  /*33c0*/  @P0 SHF.L.U32 R72, R72, 0x10, RZ ;  /* 0x0000001048480819 */ /* 0x000fe200000006ff */
[----:B------:R-:W-:Y:S01]  /*33d0*/  FMUL.FTZ R158, R158, R177 ;  /* 0x000000b19e9e7220 */ /* 0x000fe20000410000 */
[----:B------:R-:W-:Y:S01]  /*33e0*/  @P0 SHF.L.U32 R76, R76, 0x10, RZ ;  /* 0x000000104c4c0819 */ /* 0x000fe200000006ff */
[----:B------:R-:W-:Y:S01]  /*33f0*/  @P0 IMAD.U32 R74, R62, 0x10000, RZ ;  /* 0x000100003e4a0824 */ /* 0x000fe200078e00ff */
[----:B------:R-:W-:Y:S01]  /*3400*/  @P0 SHF.L.U32 R77, R77, 0x10, RZ ;  /* 0x000000104d4d0819 */ /* 0x000fe200000006ff */
[----:B------:R-:W-:-:S02]  /*3410*/  @P0 IMAD.U32 R80, R63, 0x10000, RZ ;  /* 0x000100003f500824 */ /* 0x000fc400078e00ff */
[----:B------:R-:W-:Y:S01]  /*3420*/  @P0 FADD.FTZ R78, R78, R79 ;  /* 0x0000004f4e4e0221 */ /* 0x000fe20000010000 */
[----:B------:R-:W-:Y:S01]  /*3430*/  @P0 FADD.FTZ R81, R81, R72 ;  /* 0x0000004851510221 */ /* 0x000fe20000010000 */
[----:B------:R-:W-:Y:S01]  /*3440*/  @P0 FADD.FTZ R83, R83, R74 ;  /* 0x0000004a53530221 */ /* 0x000fe20000010000 */
[----:B------:R-:W-:Y:S01]  /*3450*/  @P0 FADD.FTZ R85, R85, R76 ;  /* 0x0000004c55550221 */ /* 0x000fe20000010000 */
[----:B------:R-:W-:Y:S01]  /*3460*/  @P0 FADD.FTZ R87, R87, R80 ;  /* 0x0000005057570221 */ /* 0x000fe20000010000 */
[----:B------:R-:W-:Y:S01]  /*3470*/  @P0 FADD.FTZ R158, R158, R77 ;  /* 0x0000004d9e9e0221 */ /* 0x000fe20000010000 */
[----:B------:R-:W-:Y:S02]  /*3480*/  ISETP.NE.U32.AND P0, PT, RZ, UR20, PT ;  /* 0x00000014ff007c0c */ /* 0x000fe4000bf05070 */
[----:B------:R-:W-:Y:S02]  /*3490*/  FMUL.FTZ R86, R87, UR19 ;  /* 0x0000001357567c20 */ /* 0x000fe40008410000 */
        /* <DEDUP_REMOVED lines=62> */
[----:B0-----:R-:W-:Y:S01]  /*3880*/  IMAD.WIDE.U32 R78, R127, 0x10, R78 ;  /* 0x000000107f4e7825 */ /* 0x001fe200078e004e */
[----:B------:R-:W-:Y:S02]  /*3890*/  @P6 F2FP.BF16.F32.PACK_AB R84, RZ, R84 ;  /* 0x00000054ff54623e */ /* 0x000fe400000010ff */
[----:B------:R-:W-:Y:S02]  /*38a0*/  FSEL R181, R85, RZ, P0 ;  /* 0x000000ff55b57208 */ /* 0x000fe40000000000 */
[----:B------:R-:W-:Y:S02]  /*38b0*/  @P6 LOP3.LUT P0, RZ, R91, 0xff00, RZ, 0xc0, !PT ;  /* 0x0000ff005bff6812 */ /* 0x000fe4000780c0ff */
[----:B------:R-:W-:-:S02]  /*38c0*/  @P6 F2FP.BF16.F32.PACK_AB R83, RZ, R73 ;  /* 0x00000049ff53623e */ /* 0x000fc400000010ff */
        /* <DEDUP_REMOVED lines=22> */
.L_x_217:
[----:B------:R-:W-:Y:S05]  /*3a30*/  BSYNC B0 ;  /* 0x0000000000007941 */ /* 0x000fea0003800000 */
.L_x_216:
[----:B012---:R-:W-:Y:S01]  /*3a40*/  SEL R76, RZ, 0x1, P2 ;  /* 0x00000001ff4c7807 */ /* 0x007fe20001000000 */
[----:B------:R-:W-:Y:S06]  /*3a50*/  @!P1 BRA `(.L_x_218) ;  /* 0xffffffcc00089947 */ /* 0x000fec000383ffff */
.L_x_204:
        /* <DEDUP_REMOVED lines=17> */
.L_x_220:
[----:B------:R-:W-:Y:S05]  /*3b70*/  BSYNC B0 ;  /* 0x0000000000007941 */ /* 0x000fea0003800000 */
.L_x_219:
        /* <DEDUP_REMOVED lines=11> */
.L_x_222:
[----:B------:R-:W-:Y:S05]  /*3c30*/  BSYNC B0 ;  /* 0x0000000000007941 */ /* 0x000fea0003800000 */
.L_x_221:
        /* <DEDUP_REMOVED lines=10> */
.L_x_211:
[----:B------:R-:W-:Y:S01]  /*3ce0*/  HFMA2.MMA R85, -RZ, RZ, 0, 9.5367431640625e-07 ;  /* 0x00000010ff557435 */ /* 0x000fe200000001ff */
[----:B------:R-:W-:Y:S01]  /*3cf0*/  IMAD.MOV.U32 R84, RZ, RZ, R81 ;  /* 0x000000ffff547224 */ /* 0x000fe200078e0051 */
[----:B------:R-:W-:Y:S01]  /*3d00*/  MOV R83, 0xffffffff ;  /* 0xffffffff00537802 */ /* 0x000fe20000000f00 */
[----:B------:R-:W-:-:S08]  /*3d10*/  IMAD.MOV.U32 R86, RZ, RZ, 0x1f ;  /* 0x0000001fff567424 */ /* 0x000fd000078e00ff */
[----:B-----5:R-:W-:Y:S05]  /*3d20*/  WARPSYNC.COLLECTIVE R83, `(.L_x_223) ;  /* 0x0000000053087348 */ /* 0x020fea0003c00000 */
[----:B------:R0:W1:Y:S02]  /*3d30*/  SHFL.DOWN P6, R177, R84, R85, R86 ;  /* 0x0800005554b17389 */ /* 0x00006400000c0056 */
[----:B01---5:R-:W-:Y:S01]  /*3d40*/  ENDCOLLECTIVE ;  /* 0x000000000000791b */ /* 0x023fe20003800000 */
.L_x_223:
[----:B------:R-:W-:Y:S01]  /*3d50*/  MOV R84, R82 ;  /* 0x0000005200547202 */ /* 0x000fe20000000f00 */
[----:B------:R-:W-:-:S07]  /*3d60*/  IMAD.MOV.U32 R74, RZ, RZ, R177 ;  /* 0x000000ffff4a7224 */ /* 0x000fce00078e00b1 */
[----:B------:R-:W-:Y:S05]  /*3d70*/  WARPSYNC.COLLECTIVE R83, `(.L_x_224) ;  /* 0x0000000053087348 */ /* 0x000fea0003c00000 */
[----:B------:R0:W1:Y:S02]  /*3d80*/  SHFL.DOWN P6, R177, R84, R85, R86 ;  /* 0x0800005554b17389 */ /* 0x00006400000c0056 */
[----:B01----:R-:W-:Y:S01]  /*3d90*/  ENDCOLLECTIVE ;  /* 0x000000000000791b */ /* 0x003fe20003800000 */
.L_x_224:
[----:B------:R-:W-:-:S05]  /*3da0*/  FADD.FTZ R74, R74, R81 ;  /* 0x000000514a4a7221 */ /* 0x000fca0000010000 */
[----:B------:R-:W-:Y:S01]  /*3db0*/  MOV R84, R74 ;  /* 0x0000004a00547202 */ /* 0x000fe20000000f00 */
[----:B------:R-:W-:Y:S02]  /*3dc0*/  IMAD.MOV.U32 R85, RZ, RZ, 0x8 ;  /* 0x00000008ff557424 */ /* 0x000fe400078e00ff */
[----:B------:R-:W-:-:S07]  /*3dd0*/  IMAD.MOV.U32 R75, RZ, RZ, R177 ;  /* 0x000000ffff4b7224 */ /* 0x000fce00078e00b1 */
[----:B------:R-:W-:Y:S05]  /*3de0*/  WARPSYNC.COLLECTIVE R83, `(.L_x_225) ;  /* 0x0000000053087348 */ /* 0x000fea0003c00000 */
[----:B------:R0:W1:Y:S02]  /*3df0*/  SHFL.DOWN P6, R177, R84, R85, R86 ;  /* 0x0800005554b17389 */ /* 0x00006400000c0056 */
[----:B01----:R-:W-:Y:S01]  /*3e00*/  ENDCOLLECTIVE ;  /* 0x000000000000791b */ /* 0x003fe20003800000 */
.L_x_225:
[----:B------:R-:W-:-:S04]  /*3e10*/  FADD.FTZ R75, R75, R82 ;  /* 0x000000524b4b7221 */ /* 0x000fc80000010000 */
[----:B------:R-:W-:Y:S01]  /*3e20*/  IMAD.MOV.U32 R84, RZ, RZ, R75 ;  /* 0x000000ffff547224 */ /* 0x000fe200078e004b */
[----:B------:R-:W-:-:S07]  /*3e30*/  MOV R77, R177 ;  /* 0x000000b1004d7202 */ /* 0x000fce0000000f00 */
[----:B------:R-:W-:Y:S05]  /*3e40*/  WARPSYNC.COLLECTIVE R83, `(.L_x_226) ;  /* 0x0000000053087348 */ /* 0x000fea0003c00000 */
[----:B------:R0:W1:Y:S02]  /*3e50*/  SHFL.DOWN P6, R177, R84, R85, R86 ;  /* 0x0800005554b17389 */ /* 0x00006400000c0056 */
[----:B01----:R-:W-:Y:S01]  /*3e60*/  ENDCOLLECTIVE ;  /* 0x000000000000791b */ /* 0x003fe20003800000 */
.L_x_226:
[----:B------:R-:W-:Y:S01]  /*3e70*/  FADD.FTZ R77, R74, R77 ;  /* 0x0000004d4a4d7221 */ /* 0x000fe20000010000 */
[----:B------:R-:W-:-:S03]  /*3e80*/  HFMA2.MMA R85, -RZ, RZ, 0, 2.384185791015625e-07 ;  /* 0x00000004ff557435 */ /* 0x000fc600000001ff */
[----:B------:R-:W-:Y:S01]  /*3e90*/  IMAD.MOV.U32 R84, RZ, RZ, R77 ;  /* 0x000000ffff547224 */ /* 0x000fe200078e004d */
[----:B------:R-:W-:-:S07]  /*3ea0*/  MOV R76, R177 ;  /* 0x000000b1004c7202 */ /* 0x000fce0000000f00 */
[----:B------:R-:W-:Y:S05]  /*3eb0*/  WARPSYNC.COLLECTIVE R83, `(.L_x_227) ;  /* 0x0000000053087348 */ /* 0x000fea0003c00000 */
[----:B------:R0:W1:Y:S02]  /*3ec0*/  SHFL.DOWN P6, R177, R84, R85, R86 ;  /* 0x0800005554b17389 */ /* 0x00006400000c0056 */
[----:B01----:R-:W-:Y:S01]  /*3ed0*/  ENDCOLLECTIVE ;  /* 0x000000000000791b */ /* 0x003fe20003800000 */
.L_x_227:
[----:B------:R-:W-:-:S05]  /*3ee0*/  FADD.FTZ R76, R75, R76 ;  /* 0x0000004c4b4c7221 */ /* 0x000fca0000010000 */
[----:B------:R-:W-:Y:S01]  /*3ef0*/  MOV R84, R76 ;  /* 0x0000004c00547202 */ /* 0x000fe20000000f00 */
[----:B------:R-:W-:-:S07]  /*3f00*/  IMAD.MOV.U32 R78, RZ, RZ, R177 ;  /* 0x000000ffff4e7224 */ /* 0x000fce00078e00b1 */
[----:B------:R-:W-:Y:S05]  /*3f10*/  WARPSYNC.COLLECTIVE R83, `(.L_x_228) ;  /* 0x0000000053087348 */ /* 0x000fea0003c00000 */
[----:B------:R0:W1:Y:S02]  /*3f20*/  SHFL.DOWN P6, R177, R84, R85, R86 ;  /* 0x0800005554b17389 */ /* 0x00006400000c0056 */
[----:B01----:R-:W-:Y:S01]  /*3f30*/  ENDCOLLECTIVE ;  /* 0x000000000000791b */ /* 0x003fe20003800000 */
.L_x_228:
[----:B------:R-:W-:-:S05]  /*3f40*/  FADD.FTZ R78, R77, R78 ;  /* 0x0000004e4d4e7221 */ /* 0x000fca0000010000 */
[----:B------:R-:W-:Y:S01]  /*3f50*/  MOV R84, R78 ;  /* 0x0000004e00547202 */ /* 0x000fe20000000f00 */
[----:B------:R-:W-:Y:S02]  /*3f60*/  IMAD.MOV.U32 R85, RZ, RZ, 0x2 ;  /* 0x00000002ff557424 */ /* 0x000fe400078e00ff */
[----:B------:R-:W-:-:S07]  /*3f70*/  IMAD.MOV.U32 R79, RZ, RZ, R177 ;  /* 0x000000ffff4f7224 */ /* 0x000fce00078e00b1 */
[----:B------:R-:W-:Y:S05]  /*3f80*/  WARPSYNC.COLLECTIVE R83, `(.L_x_229) ;  /* 0x0000000053087348 */ /* 0x000fea0003c00000 */
[----:B------:R0:W1:Y:S02]  /*3f90*/  SHFL.DOWN P6, R177, R84, R85, R86 ;  /* 0x0800005554b17389 */ /* 0x00006400000c0056 */
[----:B01----:R-:W-:Y:S01]  /*3fa0*/  ENDCOLLECTIVE ;  /* 0x000000000000791b */ /* 0x003fe20003800000 */
.L_x_229:
[----:B------:R-:W-:-:S04]  /*3fb0*/  FADD.FTZ R79, R76, R79 ;  /* 0x0000004f4c4f7221 */ /* 0x000fc80000010000 */
[----:B------:R-:W-:Y:S01]  /*3fc0*/  IMAD.MOV.U32 R84, RZ, RZ, R79 ;  /* 0x000000ffff547224 */ /* 0x000fe200078e004f */
[----:B------:R-:W-:-:S07]  /*3fd0*/  MOV R81, R177 ;  /* 0x000000b100517202 */ /* 0x000fce0000000f00 */
[----:B------:R-:W-:Y:S05]  /*3fe0*/  WARPSYNC.COLLECTIVE R83, `(.L_x_230) ;  /* 0x0000000053087348 */ /* 0x000fea0003c00000 */
[----:B------:R0:W1:Y:S02]  /*3ff0*/  SHFL.DOWN P6, R177, R84, R85, R86 ;  /* 0x0800005554b17389 */ /* 0x00006400000c0056 */
[----:B01----:R-:W-:Y:S01]  /*4000*/  ENDCOLLECTIVE ;  /* 0x000000000000791b */ /* 0x003fe20003800000 */
.L_x_230:
[----:B------:R-:W-:Y:S01]  /*4010*/  FADD.FTZ R81, R78, R81 ;  /* 0x000000514e517221 */ /* 0x000fe20000010000 */
[----:B------:R-:W-:-:S03]  /*4020*/  HFMA2.MMA R85, -RZ, RZ, 0, 5.9604644775390625e-08 ;  /* 0x00000001ff557435 */ /* 0x000fc600000001ff */
[----:B------:R-:W-:Y:S01]  /*4030*/  IMAD.MOV.U32 R84, RZ, RZ, R81 ;  /* 0x000000ffff547224 */ /* 0x000fe200078e0051 */
[----:B------:R-:W-:-:S07]  /*4040*/  MOV R80, R177 ;  /* 0x000000b100507202 */ /* 0x000fce0000000f00 */
[----:B------:R-:W-:Y:S05]  /*4050*/  WARPSYNC.COLLECTIVE R83, `(.L_x_231) ;  /* 0x0000000053087348 */ /* 0x000fea0003c00000 */
[----:B------:R0:W1:Y:S02]  /*4060*/  SHFL.DOWN P6, R177, R84, R85, R86 ;  /* 0x0800005554b17389 */ /* 0x00006400000c0056 */
[----:B01----:R-:W-:Y:S01]  /*4070*/  ENDCOLLECTIVE ;  /* 0x000000000000791b */ /* 0x003fe20003800000 */
.L_x_231:
[----:B------:R-:W-:-:S05]  /*4080*/  FADD.FTZ R80, R79, R80 ;  /* 0x000000504f507221 */ /* 0x000fca0000010000 */
[----:B------:R-:W-:Y:S01]  /*4090*/  MOV R84, R80 ;  /* 0x0000005000547202 */ /* 0x000fe20000000f00 */
[----:B------:R-:W-:-:S07]  /*40a0*/  IMAD.MOV.U32 R176, RZ, RZ, R177 ;  /* 0x000000ffffb07224 */ /* 0x000fce00078e00b1 */
[----:B------:R-:W-:Y:S05]  /*40b0*/  WARPSYNC.COLLECTIVE R83, `(.L_x_232) ;  /* 0x0000000053087348 */ /* 0x000fea0003c00000 */
[----:B------:R0:W1:Y:S02]  /*40c0*/  SHFL.DOWN P6, R177, R84, R85, R86 ;  /* 0x0800005554b17389 */ /* 0x00006400000c0056 */
[----:B01----:R-:W-:Y:S01]  /*40d0*/  ENDCOLLECTIVE ;  /* 0x000000000000791b */ /* 0x003fe20003800000 */
.L_x_232:
[----:B------:R-:W-:Y:S05]  /*40e0*/  BRA `(.L_x_233) ;  /* 0xffffffdc00047947 */ /* 0x000fea000383ffff */
.L_x_234:
        /* <DEDUP_REMOVED lines=9> */
.L_x_3222:


//--------------------- .text._ZN10layer_norm22ln_bwd_finalize_kernelINS_22Kernel_traits_finalizeILj6144E13__nv_bfloat16S2_S2_S2_fjLb0ELj1024ELj4ENS_18Kernel_traits_baseILj6144ES2_S2_S2_S2_fjLj1024EEEEELb0ELb1EEEvNS_9BwdParamsE --------------------------
	.section	.text._ZN10layer_norm22ln_bwd_finalize_kernelINS_22Kernel_traits_finalizeILj6144E13__nv_bfloat16S2_S2_S2_fjLb0ELj1024ELj4ENS_18Kernel_traits_baseILj6144ES2_S2_S2_S2_fjLj1024EEEEELb0ELb1EEEvNS_9BwdParamsE,"ax",@progbits
	.align	128
        .global         _ZN10layer_norm22ln_bwd_finalize_kernelINS_22Kernel_traits_finalizeILj6144E13__nv_bfloat16S2_S2_S2_fjLb0ELj1024ELj4ENS_18Kernel_traits_baseILj6144ES2_S2_S2_S2_fjLj1024EEEEELb0ELb1EEEvNS_9BwdParamsE
        .type           _ZN10layer_norm22ln_bwd_finalize_kernelINS_22Kernel_traits_finalizeILj6144E13__nv_bfloat16S2_S2_S2_fjLb0ELj1024ELj4ENS_18Kernel_traits_baseILj6144ES2_S2_S2_S2_fjLj1024EEEEELb0ELb1EEEvNS_9BwdParamsE,@function
        .size           _ZN10layer_norm22ln_bwd_finalize_kernelINS_22Kernel_traits_finalizeILj6144E13__nv_bfloat16S2_S2_S2_fjLb0ELj1024ELj4ENS_18Kernel_traits_baseILj6144ES2_S2_S2_S2_fjLj1024EEEEELb0ELb1EEEvNS_9BwdParamsE,(.L_x_3223 - _ZN10layer_norm22ln_bwd_finalize_kernelINS_22Kernel_traits_finalizeILj6144E13__nv_bfloat16S2_S2_S2_fjLb0ELj1024ELj4ENS_18Kernel_traits_baseILj6144ES2_S2_S2_S2_fjLj1024EEEEELb0ELb1EEEvNS_9BwdParamsE)
        .other          _ZN10layer_norm22ln_bwd_finalize_kernelINS_22Kernel_traits_finalizeILj6144E13__nv_bfloat16S2_S2_S2_fjLb0ELj1024ELj4ENS_18Kernel_traits_baseILj6144ES2_S2_S2_S2_fjLj1024EEEEELb0ELb1EEEvNS_9BwdParamsE,@"STO_CUDA_ENTRY STV_DEFAULT"
_ZN10layer_norm22ln_bwd_finalize_kernelINS_22Kernel_traits_finalizeILj6144E13__nv_bfloat16S2_S2_S2_fjLb0ELj1024ELj4ENS_18Kernel_traits_baseILj6144ES2_S2_S2_S2_fjLj1024EEEEELb0ELb1EEEvNS_9BwdParamsE:
.text._ZN10layer_norm22ln_bwd_finalize_kernelINS_22Kernel_traits_finalizeILj6144E13__nv_bfloat16S2_S2_S2_fjLb0ELj1024ELj4ENS_18Kernel_traits_baseILj6144ES2_S2_S2_S2_fjLj1024EEEEELb0ELb1EEEvNS_9BwdParamsE:
        /* <DEDUP_REMOVED lines=13> */
[----:B------:R-:W-:Y:S02]  /*00d0*/  LOP3.LUT R7, R5, 0x1f, R0, 0x78, !PT ;  /* 0x0000001f05077812 */ /* 0x000fe400078e7800 */
[----:B------:R-:W-:Y:S02]  /*00e0*/  SHF.L.U32 R6, R6, 0x4, RZ ;  /* 0x0000000406067819 */ /* 0x000fe400000006ff */
[----:B------:R-:W-:Y:S01]  /*00f0*/  IADD3 R8, R4, R7, RZ ;  /* 0x0000000704087210 */ /* 0x000fe20007ffe0ff */
[C---:B------:R-:W-:Y:S01]  /*0100*/  IMAD R9, R2.reuse, 0x20, R7 ;  /* 0x0000002002097824 */ /* 0x040fe200078e0207 */
[----:B------:R-:W-:-:S02]  /*0110*/  ISETP.GE.U32.AND P0, PT, R2, 0x10, PT ;  /* 0x000000100200780c */ /* 0x000fc40003f06070 */
[----:B------:R-:W-:Y:S02]  /*0120*/  LOP3.LUT R11, R6, 0x7ffffff0, RZ, 0xc0, !PT ;  /* 0x7ffffff0060b7812 */ /* 0x000fe400078ec0ff */
[----:B------:R-:W-:Y:S02]  /*0130*/  ISETP.EQ.AND P0, PT, R5, 0x1f, !P0 ;  /* 0x0000001f0500780c */ /* 0x000fe40004702270 */
[----:B------:R-:W-:Y:S01]  /*0140*/  IADD3 R4, R2, R11, RZ ;  /* 0x0000000b02047210 */ /* 0x000fe20007ffe0ff */
[----:B0-----:R-:W-:-:S03]  /*0150*/  ULEA UR4, UR5, UR4, 0x18 ;  /* 0x0000000405047291 */ /* 0x001fc6000f8ec03f */
[----:B------:R-:W-:-:S03]  /*0160*/  ULDC UR5, c[0x0][0x218] ;  /* 0x0000860000057ab9 */ /* 0x000fc60000000800 */
[----:B------:R-:W-:Y:S02]  /*0170*/  LEA R7, R8, UR4, 0x2 ;  /* 0x0000000408077c11 */ /* 0x000fe4000f8e10ff */
[----:B------:R-:W-:Y:S02]  /*0180*/  LEA R6, R2, UR4, 0x3 ;  /* 0x0000000402067c11 */ /* 0x000fe4000f8e18ff */
[----:B------:R-:W-:-:S07]  /*0190*/  LEA R8, R9, UR4, 0x2 ;  /* 0x0000000409087c11 */ /* 0x000fce000f8e10ff */
.L_x_246:
[----:B0-2-4-:R-:W0:Y:S01]  /*01a0*/  LDC R10, c[0x0][0x210] ;  /* 0x00008400ff0a7b82 */ /* 0x015e220000000800 */
[----:B------:R-:W-:Y:S01]  /*01b0*/  BSSY B0, `(.L_x_235) ;  /* 0x0000067000007945 */ /* 0x000fe20003800000 */
[----:B------:R-:W-:Y:S01]  /*01c0*/  HFMA2.MMA R26, -RZ, RZ, 0, 0 ;  /* 0x00000000ff1a7435 */ /* 0x000fe200000001ff */
[----:B------:R-:W-:Y:S02]  /*01d0*/  MOV R20, RZ ;  /* 0x000000ff00147202 */ /* 0x000fe40000000f00 */
[----:B0-----:R-:W-:-:S13]  /*01e0*/  ISETP.GE.U32.AND P1, PT, R5, R10, PT ;  /* 0x0000000a0500720c */ /* 0x001fda0003f26070 */
[----:B-1-3--:R-:W-:Y:S05]  /*01f0*/  @P1 BRA `(.L_x_236) ;  /* 0x0000000400881947 */ /* 0x00afea0003800000 */
[----:B------:R-:W-:Y:S01]  /*0200*/  ISETP.GE.U32.AND P2, PT, R5, R10, PT ;  /* 0x0000000a0500720c */ /* 0x000fe20003f46070 */
[----:B------:R-:W-:-:S12]  /*0210*/  IMAD.MOV.U32 R21, RZ, RZ, R5 ;  /* 0x000000ffff157224 */ /* 0x000fd800078e0005 */
[----:B------:R-:W0:Y:S08]  /*0220*/  @P2 LDC R16, c[0x0][0x218] ;  /* 0x00008600ff102b82 */ /* 0x000e300000000800 */
[----:B------:R-:W1:Y:S08]  /*0230*/  @P2 LDC.64 R14, c[0x0][0x2d0] ;  /* 0x0000b400ff0e2b82 */ /* 0x000e700000000a00 */
[----:B------:R-:W2:Y:S01]  /*0240*/  @P2 LDC.64 R12, c[0x0][0x2d8] ;  /* 0x0000b600ff0c2b82 */ /* 0x000ea20000000a00 */
[----:B0-----:R-:W-:-:S04]  /*0250*/  @P2 IMAD R9, R21, R16, R3 ;  /* 0x0000001015092224 */ /* 0x001fc800078e0203 */
[----:B-1----:R-:W-:-:S06]  /*0260*/  @P2 IMAD.WIDE.U32 R14, R9, 0x4, R14 ;  /* 0x00000004090e2825 */ /* 0x002fcc00078e000e */
[----:B------:R-:W3:Y:S01]  /*0270*/  @P2 LDG.E R15, desc[UR6][R14.64] ;  /* 0x000000060e0f2981 */ /* 0x000ee2000c1e1900 */
[----:B--2---:R-:W-:-:S06]  /*0280*/  @P2 IMAD.WIDE.U32 R12, R9, 0x4, R12 ;  /* 0x00000004090c2825 */ /* 0x004fcc00078e000c */
[----:B------:R-:W2:Y:S01]  /*0290*/  @P2 LDG.E R13, desc[UR6][R12.64] ;  /* 0x000000060c0d2981 */ /* 0x000ea2000c1e1900 */
[----:B------:R-:W-:-:S04]  /*02a0*/  @P2 IADD3 R21, R21, 0x20, RZ ;  /* 0x0000002015152810 */ /* 0x000fc80007ffe0ff */
[CC--:B------:R-:W-:Y:S02]  /*02b0*/  ISETP.GE.U32.AND P1, PT, R21.reuse, R10.reuse, PT ;  /* 0x0000000a1500720c */ /* 0x0c0fe40003f26070 */
[----:B------:R-:W-:-:S04]  /*02c0*/  IADD3 R9, -R21, R10, RZ ;  /* 0x0000000a15097210 */ /* 0x000fc80007ffe1ff */
[----:B------:R-:W-:Y:S01]  /*02d0*/  ISETP.LE.U32.OR P1, PT, R9, 0x60, P1 ;  /* 0x000000600900780c */ /* 0x000fe20000f23470 */
[----:B------:R-:W-:Y:S01]  /*02e0*/  IMAD.MOV.U32 R26, RZ, RZ, RZ ;  /* 0x000000ffff1a7224 */ /* 0x000fe200078e00ff */
[----:B------:R-:W-:Y:S01]  /*02f0*/  MOV R20, RZ ;  /* 0x000000ff00147202 */ /* 0x000fe20000000f00 */
[----:B------:R-:W-:Y:S04]  /*0300*/  BSSY B1, `(.L_x_237) ;  /* 0x000002b000017945 */ /* 0x000fe80003800000 */
[----:B---3--:R-:W-:Y:S01]  /*0310*/  @P2 FADD.FTZ R20, R20, R15 ;  /* 0x0000000f14142221 */ /* 0x008fe20000010000 */
[----:B--2---:R-:W-:Y:S01]  /*0320*/  @P2 FADD.FTZ R26, R26, R13 ;  /* 0x0000000d1a1a2221 */ /* 0x004fe20000010000 */
[----:B------:R-:W-:-:S04]  /*0330*/  PLOP3.LUT P2, PT, P2, PT, PT, 0x8, 0x0 ;  /* 0x000000000000781c */ /* 0x000fc8000174e170 */
[----:B------:R-:W-:Y:S09]  /*0340*/  @P1 BRA `(.L_x_238) ;  /* 0x0000000000981947 */ /* 0x000ff20003800000 */
[----:B------:R-:W0:Y:S01]  /*0350*/  LDC.64 R12, c[0x0][0x2d0] ;  /* 0x0000b400ff0c7b82 */ /* 0x000e220000000a00 */
[----:B------:R-:W-:Y:S02]  /*0360*/  PLOP3.LUT P2, PT, PT, PT, PT, 0x8, 0x0 ;  /* 0x000000000000781c */ /* 0x000fe40003f4e170 */
[----:B------:R-:W-:-:S05]  /*0370*/  IADD3 R9, R10, -0x60, RZ ;  /* 0xffffffa00a097810 */ /* 0x000fca0007ffe0ff */
[----:B------:R-:W1:Y:S06]  /*0380*/  LDC.64 R14, c[0x0][0x2d8] ;  /* 0x0000b600ff0e7b82 */ /* 0x000e6c0000000a00 */
.L_x_239:
[C---:B------:R-:W-:Y:S01]  /*0390*/  IADD3 R16, R21.reuse, 0x20, RZ ;  /* 0x0000002015107810 */ /* 0x040fe20007ffe0ff */
[C---:B------:R-:W-:Y:S01]  /*03a0*/  IMAD R25, R21.reuse, UR5, R3 ;  /* 0x0000000515197c24 */ /* 0x040fe2000f8e0203 */
[----:B------:R-:W-:-:S03]  /*03b0*/  IADD3 R18, R21, 0x40, RZ ;  /* 0x0000004015127810 */ /* 0x000fc60007ffe0ff */
[----:B------:R-:W-:Y:S02]  /*03c0*/  IMAD R17, R16, UR5, R3 ;  /* 0x0000000510117c24 */ /* 0x000fe4000f8e0203 */
[----:B0-----:R-:W-:-:S04]  /*03d0*/  IMAD.WIDE.U32 R22, R25, 0x4, R12 ;  /* 0x0000000419167825 */ /* 0x001fc800078e000c */
[----:B------:R-:W-:Y:S01]  /*03e0*/  IMAD.WIDE.U32 R28, R17, 0x4, R12 ;  /* 0x00000004111c7825 */ /* 0x000fe200078e000c */
[----:B------:R0:W2:Y:S03]  /*03f0*/  LDG.E R11, desc[UR6][R22.64] ;  /* 0x00000006160b7981 */ /* 0x0000a6000c1e1900 */
[--C-:B-1----:R-:W-:Y:S02]  /*0400*/  IMAD.WIDE.U32 R24, R25, 0x4, R14.reuse ;  /* 0x0000000419187825 */ /* 0x102fe400078e000e */
[----:B------:R-:W3:Y:S02]  /*0410*/  LDG.E R28, desc[UR6][R28.64] ;  /* 0x000000061c1c7981 */ /* 0x000ee4000c1e1900 */
[----:B------:R-:W-:Y:S02]  /*0420*/  IMAD.WIDE.U32 R16, R17, 0x4, R14 ;  /* 0x0000000411107825 */ /* 0x000fe400078e000e */
[----:B------:R1:W4:Y:S02]  /*0430*/  LDG.E R27, desc[UR6][R24.64] ;  /* 0x00000006181b7981 */ /* 0x000324000c1e1900 */
[----:B------:R-:W-:-:S02]  /*0440*/  IMAD R19, R18, UR5, R3 ;  /* 0x0000000512137c24 */ /* 0x000fc4000f8e0203 */
[----:B0-----:R-:W-:Y:S01]  /*0450*/  VIADD R22, R21, 0x60 ;  /* 0x0000006015167836 */ /* 0x001fe20000000000 */
[----:B------:R0:W5:Y:S03]  /*0460*/  LDG.E R29, desc[UR6][R16.64] ;  /* 0x00000006101d7981 */ /* 0x000166000c1e1900 */
[----:B-1----:R-:W-:Y:S02]  /*0470*/  IMAD R25, R22, UR5, R3 ;  /* 0x0000000516197c24 */ /* 0x002fe4000f8e0203 */
[----:B0-----:R-:W-:-:S04]  /*0480*/  IMAD.WIDE.U32 R16, R19, 0x4, R12 ;  /* 0x0000000413107825 */ /* 0x001fc800078e000c */
[----:B------:R-:W-:Y:S02]  /*0490*/  IMAD.WIDE.U32 R18, R19, 0x4, R14 ;  /* 0x0000000413127825 */ /* 0x000fe400078e000e */
[----:B------:R-:W5:Y:S02]  /*04a0*/  LDG.E R16, desc[UR6][R16.64] ;  /* 0x0000000610107981 */ /* 0x000f64000c1e1900 */
[C---:B------:R-:W-:Y:S02]  /*04b0*/  IMAD.WIDE.U32 R22, R25.reuse, 0x4, R12 ;  /* 0x0000000419167825 */ /* 0x040fe400078e000c */
[----:B------:R-:W5:Y:S02]  /*04c0*/  LDG.E R18, desc[UR6][R18.64] ;  /* 0x0000000612127981 */ /* 0x000f64000c1e1900 */
[----:B------:R-:W-:Y:S02]  /*04d0*/  IMAD.WIDE.U32 R24, R25, 0x4, R14 ;  /* 0x0000000419187825 */ /* 0x000fe400078e000e */
[----:B------:R-:W5:Y:S04]  /*04e0*/  LDG.E R22, desc[UR6][R22.64] ;  /* 0x0000000616167981 */ /* 0x000f68000c1e1900 */
[----:B------:R-:W5:Y:S01]  /*04f0*/  LDG.E R24, desc[UR6][R24.64] ;  /* 0x0000000618187981 */ /* 0x000f62000c1e1900 */
[----:B------:R-:W-:-:S04]  /*0500*/  IADD3 R21, R21, 0x80, RZ ;  /* 0x0000008015157810 */ /* 0x000fc80007ffe0ff */
[----:B------:R-:W-:Y:S01]  /*0510*/  ISETP.GE.U32.AND P1, PT, R21, R9, PT ;  /* 0x000000091500720c */ /* 0x000fe20003f26070 */
[----:B--2---:R-:W-:-:S04]  /*0520*/  FADD.FTZ R11, R11, R20 ;  /* 0x000000140b0b7221 */ /* 0x004fc80000010000 */
[----:B---3--:R-:W-:Y:S01]  /*0530*/  FADD.FTZ R11, R11, R28 ;  /* 0x0000001c0b0b7221 */ /* 0x008fe20000010000 */
[----:B----4-:R-:W-:-:S04]  /*0540*/  FADD.FTZ R26, R27, R26 ;  /* 0x0000001a1b1a7221 */ /* 0x010fc80000010000 */
[----:B-----5:R-:W-:Y:S01]  /*0550*/  FADD.FTZ R29, R26, R29 ;  /* 0x0000001d1a1d7221 */ /* 0x020fe20000010000 */
[----:B------:R-:W-:-:S03]  /*0560*/  FADD.FTZ R11, R11, R16 ;  /* 0x000000100b0b7221 */ /* 0x000fc60000010000 */
[----:B------:R-:W-:Y:S01]  /*0570*/  FADD.FTZ R29, R29, R18 ;  /* 0x000000121d1d7221 */ /* 0x000fe20000010000 */
[----:B------:R-:W-:-:S03]  /*0580*/  FADD.FTZ R20, R11, R22 ;  /* 0x000000160b147221 */ /* 0x000fc60000010000 */
[----:B------:R-:W-:Y:S01]  /*0590*/  FADD.FTZ R26, R29, R24 ;  /* 0x000000181d1a7221 */ /* 0x000fe20000010000 */
[----:B------:R-:W-:Y:S06]  /*05a0*/  @!P1 BRA `(.L_x_239) ;  /* 0xfffffffc00789947 */ /* 0x000fec000383ffff */
.L_x_238:
[----:B------:R-:W-:Y:S05]  /*05b0*/  BSYNC B1 ;  /* 0x0000000000017941 */ /* 0x000fea0003800000 */
.L_x_237:
[CC--:B------:R-:W-:Y:S01]  /*05c0*/  ISETP.GE.U32.AND P1, PT, R21.reuse, R10.reuse, PT ;  /* 0x0000000a1500720c */ /* 0x0c0fe20003f26070 */
[----:B------:R-:W-:Y:S01]  /*05d0*/  BSSY B1, `(.L_x_240) ;  /* 0x0000018000017945 */ /* 0x000fe20003800000 */
[----:B------:R-:W-:-:S04]  /*05e0*/  IADD3 R9, -R21, R10, RZ ;  /* 0x0000000a15097210 */ /* 0x000fc80007ffe1ff */
[----:B------:R-:W-:-:S13]  /*05f0*/  ISETP.LE.U32.OR P1, PT, R9, 0x20, P1 ;  /* 0x000000200900780c */ /* 0x000fda0000f23470 */
[----:B------:R-:W-:Y:S05]  /*0600*/  @P1 BRA `(.L_x_241) ;  /* 0x0000000000501947 */ /* 0x000fea0003800000 */
[----:B------:R-:W0:Y:S01]  /*0610*/  LDC.64 R18, c[0x0][0x2d0] ;  /* 0x0000b400ff127b82 */ /* 0x000e220000000a00 */
[----:B------:R-:W-:Y:S01]  /*0620*/  ULDC UR8, c[0x0][0x218] ;  /* 0x0000860000087ab9 */ /* 0x000fe20000000800 */
[C---:B------:R-:W-:Y:S01]  /*0630*/  IADD3 R14, R21.reuse, 0x20, RZ ;  /* 0x00000020150e7810 */ /* 0x040fe20007ffe0ff */
[----:B------:R-:W-:-:S04]  /*0640*/  IMAD R15, R21, UR8, R3 ;  /* 0x00000008150f7c24 */ /* 0x000fc8000f8e0203 */
[----:B------:R-:W-:Y:S01]  /*0650*/  IMAD R9, R14, UR8, R3 ;  /* 0x000000080e097c24 */ /* 0x000fe2000f8e0203 */
        /* <DEDUP_REMOVED lines=15> */
.L_x_241:
[----:B------:R-:W-:Y:S05]  /*0750*/  BSYNC B1 ;  /* 0x0000000000017941 */ /* 0x000fea0003800000 */
.L_x_240:
[----:B------:R-:W-:-:S13]  /*0760*/  ISETP.LT.U32.OR P2, PT, R21, R10, P2 ;  /* 0x0000000a1500720c */ /* 0x000fda0001741470 */
[----:B------:R-:W-:Y:S05]  /*0770*/  @!P2 BRA `(.L_x_236) ;  /* 0x000000000028a947 */ /* 0x000fea0003800000 */
[----:B------:R-:W0:Y:S01]  /*0780*/  LDC.64 R12, c[0x0][0x2d0] ;  /* 0x0000b400ff0c7b82 */ /* 0x000e220000000a00 */
[----:B------:R-:W-:Y:S02]  /*0790*/  ULDC UR8, c[0x0][0x218] ;  /* 0x0000860000087ab9 */ /* 0x000fe40000000800 */
[----:B------:R-:W-:-:S05]  /*07a0*/  IMAD R9, R21, UR8, R3 ;  /* 0x0000000815097c24 */ /* 0x000fca000f8e0203 */
[----:B------:R-:W1:Y:S01]  /*07b0*/  LDC.64 R10, c[0x0][0x2d8] ;  /* 0x0000b600ff0a7b82 */ /* 0x000e620000000a00 */
[----:B0-----:R-:W-:-:S06]  /*07c0*/  IMAD.WIDE.U32 R12, R9, 0x4, R12 ;  /* 0x00000004090c7825 */ /* 0x001fcc00078e000c */
[----:B------:R-:W2:Y:S01]  /*07d0*/  LDG.E R13, desc[UR6][R12.64] ;  /* 0x000000060c0d7981 */ /* 0x000ea2000c1e1900 */
[----:B-1----:R-:W-:-:S06]  /*07e0*/  IMAD.WIDE.U32 R10, R9, 0x4, R10 ;  /* 0x00000004090a7825 */ /* 0x002fcc00078e000a */
[----:B------:R-:W3:Y:S01]  /*07f0*/  LDG.E R11, desc[UR6][R10.64] ;  /* 0x000000060a0b7981 */ /* 0x000ee2000c1e1900 */
[----:B--2---:R-:W-:Y:S01]  /*0800*/  FADD.FTZ R20, R20, R13 ;  /* 0x0000000d14147221 */ /* 0x004fe20000010000 */
[----:B---3--:R-:W-:-:S07]  /*0810*/  FADD.FTZ R26, R26, R11 ;  /* 0x0000000b1a1a7221 */ /* 0x008fce0000010000 */
.L_x_236:
[----:B------:R-:W-:Y:S05]  /*0820*/  BSYNC B0 ;  /* 0x0000000000007941 */ /* 0x000fea0003800000 */
.L_x_235:
        /* <DEDUP_REMOVED lines=11> */
[----:B---3--:R-:W3:Y:S04]  /*08e0*/  SHFL.BFLY PT, R11, R10, 0x1, 0x1f ;  /* 0x0c201f000a0b7f89 */ /* 0x008ee800000e0000 */
[----:B--2---:R-:W2:Y:S01]  /*08f0*/  SHFL.BFLY PT, R12, R9, 0x1, 0x1f ;  /* 0x0c201f00090c7f89 */ /* 0x004ea200000e0000 */
[----:B---3--:R-:W-:Y:S01]  /*0900*/  FADD.FTZ R11, R10, R11 ;  /* 0x0000000b0a0b7221 */ /* 0x008fe20000010000 */
[----:B--2---:R-:W-:-:S04]  /*0910*/  FADD.FTZ R14, R9, R12 ;  /* 0x0000000c090e7221 */ /* 0x004fc80000010000 */
[----:B------:R-:W2:Y:S04]  /*0920*/  SHFL.BFLY PT, R12, R11, 0x2, 0x1f ;  /* 0x0c401f000b0c7f89 */ /* 0x000ea800000e0000 */
[----:B------:R-:W3:Y:S01]  /*0930*/  SHFL.BFLY PT, R13, R14, 0x2, 0x1f ;  /* 0x0c401f000e0d7f89 */ /* 0x000ee200000e0000 */
[----:B--2---:R-:W-:Y:S01]  /*0940*/  FADD.FTZ R12, R11, R12 ;  /* 0x0000000c0b0c7221 */ /* 0x004fe20000010000 */
[----:B---3--:R-:W-:-:S04]  /*0950*/  FADD.FTZ R15, R14, R13 ;  /* 0x0000000d0e0f7221 */ /* 0x008fc80000010000 */
        /* <DEDUP_REMOVED lines=8> */
[----:B------:R2:W3:Y:S04]  /*09e0*/  SHFL.BFLY PT, R11, R10, 0x10, 0x1f ;  /* 0x0e001f000a0b7f89 */ /* 0x0004e800000e0000 */
[----:B------:R2:W4:Y:S02]  /*09f0*/  SHFL.BFLY PT, R14, R9, 0x10, 0x1f ;  /* 0x0e001f00090e7f89 */ /* 0x00052400000e0000 */
.L_x_257:
[----:B------:R-:W-:Y:S01]  /*0a00*/  @!P1 SHF.R.U32.HI R12, RZ, 0x3, R0 ;  /* 0x00000003ff0c9819 */ /* 0x000fe20000011600 */
[----:B----4-:R-:W-:Y:S01]  /*0a10*/  FADD.FTZ R14, R9, R14 ;  /* 0x0000000e090e7221 */ /* 0x010fe20000010000 */
[----:B---3--:R-:W-:Y:S02]  /*0a20*/  FADD.FTZ R11, R10, R11 ;  /* 0x0000000b0a0b7221 */ /* 0x008fe40000010000 */
[----:B------:R-:W-:-:S05]  /*0a30*/  @!P1 LOP3.LUT R12, R12, 0x1ffffffc, RZ, 0xc0, !PT ;  /* 0x1ffffffc0c0c9812 */ /* 0x000fca00078ec0ff */
[----:B------:R3:W-:Y:S04]  /*0a40*/  @!P1 STS [R12+UR4+0x2000], R14 ;  /* 0x0020000e0c009988 */ /* 0x0007e80008000804 */
[----:B------:R3:W-:Y:S02]  /*0a50*/  @!P1 STS [R12+UR4+0x2080], R11 ;  /* 0x0020800b0c009988 */ /* 0x0007e40008000804 */
.L_x_242:
[----:B------:R-:W-:Y:S05]  /*0a60*/  WARPSYNC.ALL ;  /* 0x0000000000007948 */ /* 0x000fea0003800000 */
[----:B------:R-:W-:Y:S06]  /*0a70*/  BAR.SYNC.DEFER_BLOCKING 0x0 ;  /* 0x0000000000007b1d */ /* 0x000fec0000010000 */
[----:B------:R-:W-:Y:S04]  /*0a80*/  BSSY B0, `(.L_x_244) ;  /* 0x000000c000007945 */ /* 0x000fe80003800000 */
[----:B------:R-:W-:Y:S05]  /*0a90*/  @!P0 BRA `(.L_x_245) ;  /* 0x0000000000288947 */ /* 0x000fea0003800000 */
[----:B---3--:R-:W3:Y:S01]  /*0aa0*/  LDS.64 R14, [R6+0x2000] ;  /* 0x00200000060e7984 */ /* 0x008ee20000000a00 */
[----:B------:R-:W4:Y:S03]  /*0ab0*/  LDC.64 R12, c[0x0][0x318] ;  /* 0x0000c600ff0c7b82 */ /* 0x000f260000000a00 */
[----:B------:R-:W5:Y:S05]  /*0ac0*/  LDS.64 R16, [R6+0x2080] ;  /* 0x0020800006107984 */ /* 0x000f6a0000000a00 */
[----:B--2---:R-:W2:Y:S01]  /*0ad0*/  LDC.64 R10, c[0x0][0x310] ;  /* 0x0000c400ff0a7b82 */ /* 0x004ea20000000a00 */
[----:B----4-:R-:W-:-:S04]  /*0ae0*/  IMAD.WIDE.U32 R12, R4, 0x4, R12 ;  /* 0x00000004040c7825 */ /* 0x010fc800078e000c */
[----:B--2---:R-:W-:Y:S01]  /*0af0*/  IMAD.WIDE.U32 R10, R4, 0x4, R10 ;  /* 0x00000004040a7825 */ /* 0x004fe200078e000a */
[----:B---3--:R-:W-:Y:S02]  /*0b00*/  F2FP.BF16.F32.PACK_AB R15, R15, R14 ;  /* 0x0000000e0f0f723e */ /* 0x008fe400000010ff */
[----:B-----5:R-:W-:-:S03]  /*0b10*/  F2FP.BF16.F32.PACK_AB R17, R17, R16 ;  /* 0x000000101111723e */ /* 0x020fc600000010ff */
[----:B------:R4:W-:Y:S04]  /*0b20*/  STG.E desc[UR6][R12.64], R15 ;  /* 0x0000000f0c007986 */ /* 0x0009e8000c101906 */
[----:B------:R4:W-:Y:S02]  /*0b30*/  STG.E desc[UR6][R10.64], R17 ;  /* 0x000000110a007986 */ /* 0x0009e4000c101906 */
.L_x_245:
[----:B------:R-:W-:Y:S05]  /*0b40*/  BSYNC B0 ;  /* 0x0000000000007941 */ /* 0x000fea0003800000 */
.L_x_244:
[C---:B------:R-:W-:Y:S02]  /*0b50*/  ISETP.GT.U32.AND P1, PT, R3.reuse, -0x1801, PT ;  /* 0xffffe7ff0300780c */ /* 0x040fe40003f24070 */
[----:B------:R-:W-:Y:S02]  /*0b60*/  IADD3 R3, R3, 0x1800, RZ ;  /* 0x0000180003037810 */ /* 0x000fe40007ffe0ff */
[----:B------:R-:W-:-:S09]  /*0b70*/  IADD3 R4, R4, 0xc00, RZ ;  /* 0x00000c0004047810 */ /* 0x000fd20007ffe0ff */
[----:B------:R-:W-:Y:S05]  /*0b80*/  @P1 BRA `(.L_x_246) ;  /* 0xfffffff400841947 */ /* 0x000fea000383ffff */
[----:B------:R-:W-:Y:S05]  /*0b90*/  EXIT ;  /* 0x000000000000794d */ /* 0x000fea0003800000 */
.L_x_243:
[----:B------:R-:W-:Y:S01]  /*0ba0*/  HFMA2.MMA R22, -RZ, RZ, 0, 1.847743988037109375e-06 ;  /* 0x0000001fff167435 */ /* 0x000fe200000001ff */
[----:B0--3--:R-:W-:Y:S01]  /*0bb0*/  MOV R20, R10 ;  /* 0x0000000a00147202 */ /* 0x009fe20000000f00 */
[----:B------:R-:W-:Y:S01]  /*0bc0*/  IMAD.MOV.U32 R19, RZ, RZ, 0x1 ;  /* 0x00000001ff137424 */ /* 0x000fe200078e00ff */
[----:B------:R-:W-:-:S08]  /*0bd0*/  MOV R17, 0xffffffff ;  /* 0xffffffff00117802 */ /* 0x000fd00000000f00 */
[----:B-12---:R-:W-:Y:S05]  /*0be0*/  WARPSYNC.COLLECTIVE R17, `(.L_x_247) ;  /* 0x0000000011087348 */ /* 0x006fea0003c00000 */
[----:B------:R0:W3:Y:S02]  /*0bf0*/  SHFL.BFLY P2, R18, R20, R19, R22 ;  /* 0x0c00001314127389 */ /* 0x0000e40000040016 */
[----:B0123--:R-:W-:Y:S01]  /*0c00*/  ENDCOLLECTIVE ;  /* 0x000000000000791b */ /* 0x00ffe20003800000 */
.L_x_247:
[----:B------:R-:W-:Y:S01]  /*0c10*/  HFMA2.MMA R19, -RZ, RZ, 0, 1.1920928955078125e-07 ;  /* 0x00000002ff137435 */ /* 0x000fe200000001ff */
[----:B------:R-:W-:-:S05]  /*0c20*/  MOV R11, R18 ;  /* 0x00000012000b7202 */ /* 0x000fca0000000f00 */
[----:B------:R-:W-:-:S04]  /*0c30*/  FADD.FTZ R11, R10, R11 ;  /* 0x0000000b0a0b7221 */ /* 0x000fc80000010000 */
[----:B------:R-:W-:-:S07]  /*0c40*/  IMAD.MOV.U32 R20, RZ, RZ, R11 ;  /* 0x000000ffff147224 */ /* 0x000fce00078e000b */
[----:B------:R-:W-:Y:S05]  /*0c50*/  WARPSYNC.COLLECTIVE R17, `(.L_x_248) ;  /* 0x0000000011087348 */ /* 0x000fea0003c00000 */
[----:B------:R0:W1:Y:S02]  /*0c60*/  SHFL.BFLY P2, R18, R20, R19, R22 ;  /* 0x0c00001314127389 */ /* 0x0000640000040016 */
[----:B01----:R-:W-:Y:S01]  /*0c70*/  ENDCOLLECTIVE ;  /* 0x000000000000791b */ /* 0x003fe20003800000 */
.L_x_248:
[----:B------:R-:W-:Y:S01]  /*0c80*/  IMAD.MOV.U32 R19, RZ, RZ, 0x4 ;  /* 0x00000004ff137424 */ /* 0x000fe200078e00ff */
[----:B------:R-:W-:-:S05]  /*0c90*/  MOV R12, R18 ;  /* 0x00000012000c7202 */ /* 0x000fca0000000f00 */
[----:B------:R-:W-:-:S05]  /*0ca0*/  FADD.FTZ R12, R11, R12 ;  /* 0x0000000c0b0c7221 */ /* 0x000fca0000010000 */
[----:B------:R-:W-:-:S07]  /*0cb0*/  MOV R20, R12 ;  /* 0x0000000c00147202 */ /* 0x000fce0000000f00 */
[----:B------:R-:W-:Y:S05]  /*0cc0*/  WARPSYNC.COLLECTIVE R17, `(.L_x_249) ;  /* 0x0000000011087348 */ /* 0x000fea0003c00000 */
[----:B------:R0:W1:Y:S02]  /*0cd0*/  SHFL.BFLY P2, R18, R20, R19, R22 ;  /* 0x0c00001314127389 */ /* 0x0000640000040016 */
[----:B01----:R-:W-:Y:S01]  /*0ce0*/  ENDCOLLECTIVE ;  /* 0x000000000000791b */ /* 0x003fe20003800000 */
.L_x_249:
[----:B------:R-:W-:Y:S01]  /*0cf0*/  HFMA2.MMA R19, -RZ, RZ, 0, 4.76837158203125e-07 ;  /* 0x00000008ff137435 */ /* 0x000fe200000001ff */
[----:B------:R-:W-:-:S05]  /*0d00*/  MOV R13, R18 ;  /* 0x00000012000d7202 */ /* 0x000fca0000000f00 */
[----:B------:R-:W-:-:S05]  /*0d10*/  FADD.FTZ R13, R12, R13 ;  /* 0x0000000d0c0d7221 */ /* 0x000fca0000010000 */
[----:B------:R-:W-:-:S07]  /*0d20*/  MOV R20, R13 ;  /* 0x0000000d00147202 */ /* 0x000fce0000000f00 */
[----:B------:R-:W-:Y:S05]  /*0d30*/  WARPSYNC.COLLECTIVE R17, `(.L_x_250) ;  /* 0x0000000011087348 */ /* 0x000fea0003c00000 */
[----:B------:R0:W1:Y:S02]  /*0d40*/  SHFL.BFLY P2, R18, R20, R19, R22 ;  /* 0x0c00001314127389 */ /* 0x0000640000040016 */
[----:B01----:R-:W-:Y:S01]  /*0d50*/  ENDCOLLECTIVE ;  /* 0x000000000000791b */ /* 0x003fe20003800000 */
.L_x_250:
[----:B------:R-:W-:Y:S01]  /*0d60*/  HFMA2.MMA R19, -RZ, RZ, 0, 9.5367431640625e-07 ;  /* 0x00000010ff137435 */ /* 0x000fe200000001ff */
[----:B------:R-:W-:-:S04]  /*0d70*/  IMAD.MOV.U32 R10, RZ, RZ, R18 ;  /* 0x000000ffff0a7224 */ /* 0x000fc800078e0012 */
[----:B------:R-:W-:-:S05]  /*0d80*/  FADD.FTZ R10, R13, R10 ;  /* 0x0000000a0d0a7221 */ /* 0x000fca0000010000 */
[----:B------:R-:W-:-:S07]  /*0d90*/  MOV R20, R10 ;  /* 0x0000000a00147202 */ /* 0x000fce0000000f00 */
[----:B------:R-:W-:Y:S05]  /*0da0*/  WARPSYNC.COLLECTIVE R17, `(.L_x_251) ;  /* 0x0000000011087348 */ /* 0x000fea0003c00000 */
[----:B------:R0:W1:Y:S02]  /*0db0*/  SHFL.BFLY P2, R18, R20, R19, R22 ;  /* 0x0c00001314127389 */ /* 0x0000640000040016 */
[----:B01----:R-:W-:Y:S01]  /*0dc0*/  ENDCOLLECTIVE ;  /* 0x000000000000791b */ /* 0x003fe20003800000 */
.L_x_251:
[----:B------:R-:W-:Y:S01]  /*0dd0*/  HFMA2.MMA R19, -RZ, RZ, 0, 5.9604644775390625e-08 ;  /* 0x00000001ff137435 */ /* 0x000fe200000001ff */
[----:B------:R-:W-:Y:S01]  /*0de0*/  IMAD.MOV.U32 R20, RZ, RZ, R9 ;  /* 0x000000ffff147224 */ /* 0x000fe200078e0009 */
[----:B------:R-:W-:-:S09]  /*0df0*/  MOV R11, R18 ;  /* 0x00000012000b7202 */ /* 0x000fd20000000f00 */
[----:B------:R-:W-:Y:S05]  /*0e00*/  WARPSYNC.COLLECTIVE R17, `(.L_x_252) ;  /* 0x0000000011087348 */ /* 0x000fea0003c00000 */
[----:B------:R0:W1:Y:S02]  /*0e10*/  SHFL.BFLY P2, R18, R20, R19, R22 ;  /* 0x0c00001314127389 */ /* 0x0000640000040016 */
[----:B01----:R-:W-:Y:S01]  /*0e20*/  ENDCOLLECTIVE ;  /* 0x000000000000791b */ /* 0x003fe20003800000 */
.L_x_252:
[----:B------:R-:W-:Y:S01]  /*0e30*/  HFMA2.MMA R19, -RZ, RZ, 0, 1.1920928955078125e-07 ;  /* 0x00000002ff137435 */ /* 0x000fe200000001ff */
[----:B------:R-:W-:-:S05]  /*0e40*/  MOV R12, R18 ;  /* 0x00000012000c7202 */ /* 0x000fca0000000f00 */
[----:B------:R-:W-:-:S05]  /*0e50*/  FADD.FTZ R14, R9, R12 ;  /* 0x0000000c090e7221 */ /* 0x000fca0000010000 */
[----:B------:R-:W-:-:S07]  /*0e60*/  MOV R20, R14 ;  /* 0x0000000e00147202 */ /* 0x000fce0000000f00 */
[----:B------:R-:W-:Y:S05]  /*0e70*/  WARPSYNC.COLLECTIVE R17, `(.L_x_253) ;  /* 0x0000000011087348 */ /* 0x000fea0003c00000 */
[----:B------:R0:W1:Y:S02]  /*0e80*/  SHFL.BFLY P2, R18, R20, R19, R22 ;  /* 0x0c00001314127389 */ /* 0x0000640000040016 */
[----:B01----:R-:W-:Y:S01]  /*0e90*/  ENDCOLLECTIVE ;  /* 0x000000000000791b */ /* 0x003fe20003800000 */
.L_x_253:
[----:B------:R-:W-:Y:S01]  /*0ea0*/  HFMA2.MMA R19, -RZ, RZ, 0, 2.384185791015625e-07 ;  /* 0x00000004ff137435 */ /* 0x000fe200000001ff */
[----:B------:R-:W-:-:S04]  /*0eb0*/  IMAD.MOV.U32 R13, RZ, RZ, R18 ;  /* 0x000000ffff0d7224 */ /* 0x000fc800078e0012 */
[----:B------:R-:W-:-:S05]  /*0ec0*/  FADD.FTZ R15, R14, R13 ;  /* 0x0000000d0e0f7221 */ /* 0x000fca0000010000 */
[----:B------:R-:W-:-:S07]  /*0ed0*/  MOV R20, R15 ;  /* 0x0000000f00147202 */ /* 0x000fce0000000f00 */
[----:B------:R-:W-:Y:S05]  /*0ee0*/  WARPSYNC.COLLECTIVE R17, `(.L_x_254) ;  /* 0x0000000011087348 */ /* 0x000fea0003c00000 */
[----:B------:R0:W1:Y:S02]  /*0ef0*/  SHFL.BFLY P2, R18, R20, R19, R22 ;  /* 0x0c00001314127389 */ /* 0x0000640000040016 */
[----:B01----:R-:W-:Y:S01]  /*0f00*/  ENDCOLLECTIVE ;  /* 0x000000000000791b */ /* 0x003fe20003800000 */
.L_x_254:
[----:B------:R-:W-:Y:S01]  /*0f10*/  IMAD.MOV.U32 R19, RZ, RZ, 0x8 ;  /* 0x00000008ff137424 */ /* 0x000fe200078e00ff */
[----:B------:R-:W-:-:S05]  /*0f20*/  MOV R16, R18 ;  /* 0x0000001200107202 */ /* 0x000fca0000000f00 */
[----:B------:R-:W-:-:S05]  /*0f30*/  FADD.FTZ R16, R15, R16 ;  /* 0x000000100f107221 */ /* 0x000fca0000010000 */
[----:B------:R-:W-:-:S07]  /*0f40*/  MOV R20, R16 ;  /* 0x0000001000147202 */ /* 0x000fce0000000f00 */
[----:B------:R-:W-:Y:S05]  /*0f50*/  WARPSYNC.COLLECTIVE R17, `(.L_x_255) ;  /* 0x0000000011087348 */ /* 0x000fea0003c00000 */
[----:B------:R0:W1:Y:S02]  /*0f60*/  SHFL.BFLY P2, R18, R20, R19, R22 ;  /* 0x0c00001314127389 */ /* 0x0000640000040016 */
[----:B01----:R-:W-:Y:S01]  /*0f70*/  ENDCOLLECTIVE ;  /* 0x000000000000791b */ /* 0x003fe20003800000 */
.L_x_255:
[----:B------:R-:W-:Y:S01]  /*0f80*/  HFMA2.MMA R19, -RZ, RZ, 0, 9.5367431640625e-07 ;  /* 0x00000010ff137435 */ /* 0x000fe200000001ff */
[----:B------:R-:W-:-:S05]  /*0f90*/  MOV R9, R18 ;  /* 0x0000001200097202 */ /* 0x000fca0000000f00 */
[----:B------:R-:W-:-:S05]  /*0fa0*/  FADD.FTZ R9, R16, R9 ;  /* 0x0000000910097221 */ /* 0x000fca0000010000 */
[----:B------:R-:W-:-:S07]  /*0fb0*/  MOV R20, R9 ;  /* 0x0000000900147202 */ /* 0x000fce0000000f00 */
[----:B------:R-:W-:Y:S05]  /*0fc0*/  WARPSYNC.COLLECTIVE R17, `(.L_x_256) ;  /* 0x0000000011087348 */ /* 0x000fea0003c00000 */
[----:B------:R0:W1:Y:S02]  /*0fd0*/  SHFL.BFLY P2, R18, R20, R19, R22 ;  /* 0x0c00001314127389 */ /* 0x0000640000040016 */
[----:B01----:R-:W-:Y:S01]  /*0fe0*/  ENDCOLLECTIVE ;  /* 0x000000000000791b */ /* 0x003fe20003800000 */
.L_x_256:
[----:B------:R-:W-:Y:S01]  /*0ff0*/  MOV R14, R18 ;  /* 0x00000012000e7202 */ /* 0x000fe20000000f00 */
[----:B------:R-:W-:Y:S06]  /*1000*/  BRA `(.L_x_257) ;  /* 0xfffffff8007c7947 */ /* 0x000fec000383ffff */
.L_x_258:
        /* <DEDUP_REMOVED lines=15> */
.L_x_3223:


//--------------------- .text._ZN10layer_norm40ln_parallel_residual_bwd_finalize_kernelINS_22Kernel_traits_finalizeILj6144E13__nv_bfloat16S2_S2_S2_fjLb0ELj1024ELj4ENS_18Kernel_traits_baseILj6144ES2_S2_S2_S2_fjLj1024EEEEELb1EEEvNS_9BwdParamsE --------------------------
	.section	.text._ZN10layer_norm40ln_parallel_residual_bwd_finalize_kernelINS_22Kernel_traits_finalizeILj6144E13__nv_bfloat16S2_S2_S2_fjLb0ELj1024ELj4ENS_18Kernel_traits_baseILj6144ES2_S2_S2_S2_fjLj1024EEEEELb1EEEvNS_9BwdParamsE,"ax",@progbits
	.align	128
        .global         _ZN10layer_norm40ln_parallel_residual_bwd_finalize_kernelINS_22Kernel_traits_finalizeILj6144E13__nv_bfloat16S2_S2_S2_fjLb0ELj1024ELj4ENS_18Kernel_traits_baseILj6144ES2_S2_S2_S2_fjLj1024EEEEELb1EEEvNS_9BwdParamsE
        .type           _ZN10layer_norm40ln_parallel_residual_bwd_finalize_kernelINS_22Kernel_traits_finalizeILj6144E13__nv_bfloat16S2_S2_S2_fjLb0ELj1024ELj4ENS_18Kernel_traits_baseILj6144ES2_S2_S2_S2_fjLj1024EEEEELb1EEEvNS_9BwdParamsE,@function
        .size           _ZN10layer_norm40ln_parallel_residual_bwd_finalize_kernelINS_22Kernel_traits_finalizeILj6144E13__nv_bfloat16S2_S2_S2_fjLb0ELj1024ELj4ENS_18Kernel_traits_baseILj6144ES2_S2_S2_S2_fjLj1024EEEEELb1EEEvNS_9BwdParamsE,(.L_x_3224 - _ZN10layer_norm40ln_parallel_residual_bwd_finalize_kernelINS_22Kernel_traits_finalizeILj6144E13__nv_bfloat16S2_S2_S2_fjLb0ELj1024ELj4ENS_18Kernel_traits_baseILj6144ES2_S2_S2_S2_fjLj1024EEEEELb1EEEvNS_9BwdParamsE)
        .other          _ZN10layer_norm40ln_parallel_residual_bwd_finalize_kernelINS_22Kernel_traits_finalizeILj6144E13__nv_bfloat16S2_S2_S2_fjLb0ELj1024ELj4ENS_18Kernel_traits_baseILj6144ES2_S2_S2_S2_fjLj1024EEEEELb1EEEvNS_9BwdParamsE,@"STO_CUDA_ENTRY STV_DEFAULT"
_ZN10layer_norm40ln_parallel_residual_bwd_finalize_kernelINS_22Kernel_traits_finalizeILj6144E13__nv_bfloat16S2_S2_S2_fjLb0ELj1024ELj4ENS_18Kernel_traits_baseILj6144ES2_S2_S2_S2_fjLj1024EEEEELb1EEEvNS_9BwdParamsE:
.text._ZN10layer_norm40ln_parallel_residual_bwd_finalize_kernelINS_22Kernel_traits_finalizeILj6144E13__nv_bfloat16S2_S2_S2_fjLb0ELj1024ELj4ENS_18Kernel_traits_baseILj6144ES2_S2_S2_S2_fjLj1024EEEEELb1EEEvNS_9BwdParamsE:
        /* <DEDUP_REMOVED lines=14> */
[----:B------:R-:W-:Y:S02]  /*00e0*/  LOP3.LUT R6, R3, 0x1f, R0, 0x78, !PT ;  /* 0x0000001f03067812 */ /* 0x000fe400078e7800 */
[----:B------:R-:W-:Y:S02]  /*00f0*/  ISETP.GE.U32.AND P0, PT, R2, 0x10, PT ;  /* 0x000000100200780c */ /* 0x000fe40003f06070 */
[----:B------:R-:W-:-:S02]  /*0100*/  LOP3.LUT R7, R7, 0x7ffffff0, RZ, 0xc0, !PT ;  /* 0x7ffffff007077812 */ /* 0x000fc400078ec0ff */
[----:B------:R-:W-:Y:S02]  /*0110*/  IADD3 R6, R5, R6, RZ ;  /* 0x0000000605067210 */ /* 0x000fe40007ffe0ff */
[----:B------:R-:W-:Y:S02]  /*0120*/  ISETP.EQ.AND P0, PT, R3, 0x1f, !P0 ;  /* 0x0000001f0300780c */ /* 0x000fe40004702270 */
[----:B------:R-:W-:Y:S01]  /*0130*/  IADD3 R5, R2, R7, RZ ;  /* 0x0000000702057210 */ /* 0x000fe20007ffe0ff */
[----:B0-----:R-:W-:-:S03]  /*0140*/  ULEA UR4, UR5, UR4, 0x18 ;  /* 0x0000000405047291 */ /* 0x001fc6000f8ec03f */
[----:B------:R-:W-:-:S03]  /*0150*/  ULDC UR5, c[0x0][0x218] ;  /* 0x0000860000057ab9 */ /* 0x000fc60000000800 */
[----:B------:R-:W-:-:S07]  /*0160*/  LEA R6, R6, UR4, 0x2 ;  /* 0x0000000406067c11 */ /* 0x000fce000f8e10ff */
.L_x_270:
[----:B012---:R-:W0:Y:S01]  /*0170*/  LDC R8, c[0x0][0x210] ;  /* 0x00008400ff087b82 */ /* 0x007e220000000800 */
[----:B------:R-:W-:Y:S01]  /*0180*/  BSSY B0, `(.L_x_259) ;  /* 0x00000a3000007945 */ /* 0x000fe20003800000 */
[----:B------:R-:W-:Y:S01]  /*0190*/  HFMA2.MMA R9, -RZ, RZ, 0, 0 ;  /* 0x00000000ff097435 */ /* 0x000fe200000001ff */
[----:B------:R-:W-:Y:S01]  /*01a0*/  MOV R22, RZ ;  /* 0x000000ff00167202 */ /* 0x000fe20000000f00 */
[----:B------:R-:W-:Y:S01]  /*01b0*/  HFMA2.MMA R15, -RZ, RZ, 0, 0 ;  /* 0x00000000ff0f7435 */ /* 0x000fe200000001ff */
[----:B------:R-:W-:Y:S02]  /*01c0*/  MOV R21, RZ ;  /* 0x000000ff00157202 */ /* 0x000fe40000000f00 */
[----:B0-----:R-:W-:-:S13]  /*01d0*/  ISETP.GE.U32.AND P1, PT, R3, R8, PT ;  /* 0x000000080300720c */ /* 0x001fda0003f26070 */
[----:B------:R-:W-:Y:S05]  /*01e0*/  @P1 BRA `(.L_x_260) ;  /* 0x0000000800701947 */ /* 0x000fea0003800000 */
[----:B------:R-:W-:Y:S02]  /*01f0*/  ISETP.GE.U32.AND P2, PT, R3, R8, PT ;  /* 0x000000080300720c */ /* 0x000fe40003f46070 */
[----:B------:R-:W-:-:S11]  /*0200*/  MOV R23, R3 ;  /* 0x0000000300177202 */ /* 0x000fd60000000f00 */
[----:B------:R-:W0:Y:S08]  /*0210*/  @P2 LDC R7, c[0x0][0x218] ;  /* 0x00008600ff072b82 */ /* 0x000e300000000800 */
[----:B------:R-:W1:Y:S08]  /*0220*/  @P2 LDC.64 R10, c[0x0][0x2d0] ;  /* 0x0000b400ff0a2b82 */ /* 0x000e700000000a00 */
[----:B------:R-:W2:Y:S08]  /*0230*/  @P2 LDC.64 R16, c[0x0][0x2d8] ;  /* 0x0000b600ff102b82 */ /* 0x000eb00000000a00 */
[----:B------:R-:W3:Y:S01]  /*0240*/  @P2 LDC.64 R14, c[0x0][0x2e0] ;  /* 0x0000b800ff0e2b82 */ /* 0x000ee20000000a00 */
[----:B0-----:R-:W-:-:S07]  /*0250*/  @P2 IMAD R7, R23, R7, R4 ;  /* 0x0000000717072224 */ /* 0x001fce00078e0204 */
[----:B------:R-:W0:Y:S01]  /*0260*/  @P2 LDC.64 R12, c[0x0][0x2e8] ;  /* 0x0000ba00ff0c2b82 */ /* 0x000e220000000a00 */
[----:B-1----:R-:W-:-:S06]  /*0270*/  @P2 IMAD.WIDE.U32 R10, R7, 0x4, R10 ;  /* 0x00000004070a2825 */ /* 0x002fcc00078e000a */
[----:B------:R-:W4:Y:S01]  /*0280*/  @P2 LDG.E R10, desc[UR6][R10.64] ;  /* 0x000000060a0a2981 */ /* 0x000f22000c1e1900 */
[----:B--2---:R-:W-:-:S06]  /*0290*/  @P2 IMAD.WIDE.U32 R16, R7, 0x4, R16 ;  /* 0x0000000407102825 */ /* 0x004fcc00078e0010 */
[----:B------:R-:W2:Y:S01]  /*02a0*/  @P2 LDG.E R16, desc[UR6][R16.64] ;  /* 0x0000000610102981 */ /* 0x000ea2000c1e1900 */
[----:B---3--:R-:W-:-:S06]  /*02b0*/  @P2 IMAD.WIDE.U32 R18, R7, 0x4, R14 ;  /* 0x0000000407122825 */ /* 0x008fcc00078e000e */
[----:B------:R-:W3:Y:S01]  /*02c0*/  @P2 LDG.E R19, desc[UR6][R18.64] ;  /* 0x0000000612132981 */ /* 0x000ee2000c1e1900 */
[----:B0-----:R-:W-:-:S06]  /*02d0*/  @P2 IMAD.WIDE.U32 R12, R7, 0x4, R12 ;  /* 0x00000004070c2825 */ /* 0x001fcc00078e000c */
[----:B------:R-:W5:Y:S01]  /*02e0*/  @P2 LDG.E R12, desc[UR6][R12.64] ;  /* 0x000000060c0c2981 */ /* 0x000f62000c1e1900 */
[----:B------:R-:W-:-:S04]  /*02f0*/  @P2 IADD3 R23, R23, 0x20, RZ ;  /* 0x0000002017172810 */ /* 0x000fc80007ffe0ff */
[CC--:B------:R-:W-:Y:S02]  /*0300*/  ISETP.GE.U32.AND P1, PT, R23.reuse, R8.reuse, PT ;  /* 0x000000081700720c */ /* 0x0c0fe40003f26070 */
[----:B------:R-:W-:-:S04]  /*0310*/  IADD3 R7, -R23, R8, RZ ;  /* 0x0000000817077210 */ /* 0x000fc80007ffe1ff */
[----:B------:R-:W-:Y:S02]  /*0320*/  ISETP.LE.U32.OR P1, PT, R7, 0x60, P1 ;  /* 0x000000600700780c */ /* 0x000fe40000f23470 */
[----:B------:R-:W-:Y:S02]  /*0330*/  MOV R21, RZ ;  /* 0x000000ff00157202 */ /* 0x000fe40000000f00 */
[----:B------:R-:W-:Y:S02]  /*0340*/  MOV R15, RZ ;  /* 0x000000ff000f7202 */ /* 0x000fe40000000f00 */
[----:B------:R-:W-:Y:S02]  /*0350*/  MOV R22, RZ ;  /* 0x000000ff00167202 */ /* 0x000fe40000000f00 */
[----:B------:R-:W-:Y:S01]  /*0360*/  MOV R9, RZ ;  /* 0x000000ff00097202 */ /* 0x000fe20000000f00 */
[----:B------:R-:W-:Y:S01]  /*0370*/  BSSY B1, `(.L_x_261) ;  /* 0x0000047000017945 */ /* 0x000fe20003800000 */
[----:B----4-:R-:W-:Y:S01]  /*0380*/  @P2 FADD.FTZ R21, R21, R10 ;  /* 0x0000000a15152221 */ /* 0x010fe20000010000 */
[----:B--2---:R-:W-:Y:S01]  /*0390*/  @P2 FADD.FTZ R15, R15, R16 ;  /* 0x000000100f0f2221 */ /* 0x004fe20000010000 */
[----:B---3--:R-:W-:Y:S01]  /*03a0*/  @P2 FADD.FTZ R22, R22, R19 ;  /* 0x0000001316162221 */ /* 0x008fe20000010000 */
[----:B-----5:R-:W-:Y:S01]  /*03b0*/  @P2 FADD.FTZ R9, R9, R12 ;  /* 0x0000000c09092221 */ /* 0x020fe20000010000 */
[----:B------:R-:W-:Y:S01]  /*03c0*/  PLOP3.LUT P2, PT, P2, PT, PT, 0x8, 0x0 ;  /* 0x000000000000781c */ /* 0x000fe2000174e170 */
[----:B------:R-:W-:-:S12]  /*03d0*/  @P1 BRA `(.L_x_262) ;  /* 0x0000000400001947 */ /* 0x000fd80003800000 */
[----:B------:R-:W-:Y:S02]  /*03e0*/  PLOP3.LUT P2, PT, PT, PT, PT, 0x8, 0x0 ;  /* 0x000000000000781c */ /* 0x000fe40003f4e170 */
[----:B------:R-:W-:-:S11]  /*03f0*/  IADD3 R7, R8, -0x60, RZ ;  /* 0xffffffa008077810 */ /* 0x000fd60007ffe0ff */
.L_x_263:
[----:B------:R-:W0:Y:S01]  /*0400*/  LDC.64 R12, c[0x0][0x2d0] ;  /* 0x0000b400ff0c7b82 */ /* 0x000e220000000a00 */
[C---:B------:R-:W-:Y:S01]  /*0410*/  IMAD R25, R23.reuse, UR5, R4 ;  /* 0x0000000517197c24 */ /* 0x040fe2000f8e0204 */
[----:B------:R-:W-:-:S05]  /*0420*/  IADD3 R27, R23, 0x20, RZ ;  /* 0x00000020171b7810 */ /* 0x000fca0007ffe0ff */
[----:B------:R-:W-:Y:S02]  /*0430*/  IMAD R27, R27, UR5, R4 ;  /* 0x000000051b1b7c24 */ /* 0x000fe4000f8e0204 */
[----:B0-----:R-:W-:-:S05]  /*0440*/  IMAD.WIDE.U32 R16, R25, 0x4, R12 ;  /* 0x0000000419107825 */ /* 0x001fca00078e000c */
[----:B------:R0:W2:Y:S01]  /*0450*/  LDG.E R14, desc[UR6][R16.64] ;  /* 0x00000006100e7981 */ /* 0x0000a2000c1e1900 */
[----:B------:R-:W-:Y:S01]  /*0460*/  IADD3 R19, R23, 0x40, RZ ;  /* 0x0000004017137810 */ /* 0x000fe20007ffe0ff */
[----:B0-----:R-:W-:-:S05]  /*0470*/  IMAD.WIDE.U32 R16, R27, 0x4, R12 ;  /* 0x000000041b107825 */ /* 0x001fca00078e000c */
[----:B------:R-:W3:Y:S01]  /*0480*/  LDG.E R20, desc[UR6][R16.64] ;  /* 0x0000000610147981 */ /* 0x000ee2000c1e1900 */
[----:B------:R-:W-:-:S04]  /*0490*/  IMAD R19, R19, UR5, R4 ;  /* 0x0000000513137c24 */ /* 0x000fc8000f8e0204 */
[----:B------:R-:W-:-:S05]  /*04a0*/  IMAD.WIDE.U32 R10, R19, 0x4, R12 ;  /* 0x00000004130a7825 */ /* 0x000fca00078e000c */
[----:B------:R0:W4:Y:S02]  /*04b0*/  LDG.E R18, desc[UR6][R10.64] ;  /* 0x000000060a127981 */ /* 0x000124000c1e1900 */
[----:B0-----:R-:W0:Y:S02]  /*04c0*/  LDC.64 R10, c[0x0][0x2d8] ;  /* 0x0000b600ff0a7b82 */ /* 0x001e240000000a00 */
[----:B0-----:R-:W-:-:S04]  /*04d0*/  IMAD.WIDE.U32 R28, R25, 0x4, R10 ;  /* 0x00000004191c7825 */ /* 0x001fc800078e000a */
[----:B------:R-:W-:-:S05]  /*04e0*/  IMAD.WIDE.U32 R16, R27, 0x4, R10 ;  /* 0x000000041b107825 */ /* 0x000fca00078e000a */
[----:B------:R0:W5:Y:S02]  /*04f0*/  LDG.E R24, desc[UR6][R16.64] ;  /* 0x0000000610187981 */ /* 0x000164000c1e1900 */
[----:B0-----:R-:W0:Y:S01]  /*0500*/  LDC.64 R16, c[0x0][0x2e0] ;  /* 0x0000b800ff107b82 */ /* 0x001e220000000a00 */
[----:B--2---:R-:W-:Y:S02]  /*0510*/  FADD.FTZ R21, R14, R21 ;  /* 0x000000150e157221 */ /* 0x004fe40000010000 */
[----:B------:R1:W2:Y:S02]  /*0520*/  LDG.E R14, desc[UR6][R28.64] ;  /* 0x000000061c0e7981 */ /* 0x0002a4000c1e1900 */
[----:B---3--:R-:W-:Y:S01]  /*0530*/  FADD.FTZ R21, R21, R20 ;  /* 0x0000001415157221 */ /* 0x008fe20000010000 */
[----:B------:R-:W-:-:S05]  /*0540*/  IADD3 R20, R23, 0x60, RZ ;  /* 0x0000006017147810 */ /* 0x000fca0007ffe0ff */
[----:B-1----:R-:W-:-:S04]  /*0550*/  IMAD R29, R20, UR5, R4 ;  /* 0x00000005141d7c24 */ /* 0x002fc8000f8e0204 */
[----:B------:R-:W-:-:S06]  /*0560*/  IMAD.WIDE.U32 R12, R29, 0x4, R12 ;  /* 0x000000041d0c7825 */ /* 0x000fcc00078e000c */
[----:B------:R4:W3:Y:S02]  /*0570*/  LDG.E R12, desc[UR6][R12.64] ;  /* 0x000000060c0c7981 */ /* 0x0008e4000c1e1900 */
[----:B----4-:R-:W-:Y:S01]  /*0580*/  FADD.FTZ R13, R21, R18 ;  /* 0x00000012150d7221 */ /* 0x010fe20000010000 */
[----:B------:R-:W-:-:S05]  /*0590*/  IMAD.WIDE.U32 R20, R19, 0x4, R10 ;  /* 0x0000000413147825 */ /* 0x000fca00078e000a */
[----:B------:R0:W4:Y:S02]  /*05a0*/  LDG.E R18, desc[UR6][R20.64] ;  /* 0x0000000614127981 */ /* 0x000124000c1e1900 */
[----:B0-----:R-:W-:-:S06]  /*05b0*/  IMAD.WIDE.U32 R20, R25, 0x4, R16 ;  /* 0x0000000419147825 */ /* 0x001fcc00078e0010 */
[----:B------:R5:W3:Y:S01]  /*05c0*/  LDG.E R20, desc[UR6][R20.64] ;  /* 0x0000000614147981 */ /* 0x000ae2000c1e1900 */
[----:B------:R-:W-:-:S06]  /*05d0*/  IMAD.WIDE.U32 R10, R29, 0x4, R10 ;  /* 0x000000041d0a7825 */ /* 0x000fcc00078e000a */
[----:B------:R-:W4:Y:S01]  /*05e0*/  LDG.E R10, desc[UR6][R10.64] ;  /* 0x000000060a0a7981 */ /* 0x000f22000c1e1900 */
[----:B--2---:R-:W-:Y:S01]  /*05f0*/  FADD.FTZ R26, R14, R15 ;  /* 0x0000000f0e1a7221 */ /* 0x004fe20000010000 */
[----:B------:R-:W-:-:S05]  /*0600*/  IMAD.WIDE.U32 R14, R27, 0x4, R16 ;  /* 0x000000041b0e7825 */ /* 0x000fca00078e0010 */
[----:B------:R0:W2:Y:S01]  /*0610*/  LDG.E R11, desc[UR6][R14.64] ;  /* 0x000000060e0b7981 */ /* 0x0000a2000c1e1900 */
[----:B-----5:R-:W-:Y:S01]  /*0620*/  FADD.FTZ R21, R26, R24 ;  /* 0x000000181a157221 */ /* 0x020fe20000010000 */
[----:B0-----:R-:W-:-:S05]  /*0630*/  IMAD.WIDE.U32 R14, R19, 0x4, R16 ;  /* 0x00000004130e7825 */ /* 0x001fca00078e0010 */
[----:B------:R0:W5:Y:S02]  /*0640*/  LDG.E R26, desc[UR6][R14.64] ;  /* 0x000000060e1a7981 */ /* 0x000164000c1e1900 */
[----:B0-----:R-:W0:Y:S01]  /*0650*/  LDC.64 R14, c[0x0][0x2e8] ;  /* 0x0000ba00ff0e7b82 */ /* 0x001e220000000a00 */
[----:B------:R-:W-:-:S06]  /*0660*/  IMAD.WIDE.U32 R16, R29, 0x4, R16 ;  /* 0x000000041d107825 */ /* 0x000fcc00078e0010 */
[----:B------:R-:W5:Y:S01]  /*0670*/  LDG.E R16, desc[UR6][R16.64] ;  /* 0x0000000610107981 */ /* 0x000f62000c1e1900 */
[----:B0-----:R-:W-:-:S04]  /*0680*/  IMAD.WIDE.U32 R24, R25, 0x4, R14 ;  /* 0x0000000419187825 */ /* 0x001fc800078e000e */
[----:B---3--:R-:W-:Y:S02]  /*0690*/  FADD.FTZ R22, R20, R22 ;  /* 0x0000001614167221 */ /* 0x008fe40000010000 */
[----:B------:R0:W3:Y:S01]  /*06a0*/  LDG.E R20, desc[UR6][R24.64] ;  /* 0x0000000618147981 */ /* 0x0000e2000c1e1900 */
[----:B------:R-:W-:-:S06]  /*06b0*/  IMAD.WIDE.U32 R28, R29, 0x4, R14 ;  /* 0x000000041d1c7825 */ /* 0x000fcc00078e000e */
[----:B------:R-:W3:Y:S01]  /*06c0*/  LDG.E R28, desc[UR6][R28.64] ;  /* 0x000000061c1c7981 */ /* 0x000ee2000c1e1900 */
[----:B0-----:R-:W-:-:S05]  /*06d0*/  IMAD.WIDE.U32 R24, R27, 0x4, R14 ;  /* 0x000000041b187825 */ /* 0x001fca00078e000e */
[----:B------:R0:W3:Y:S02]  /*06e0*/  LDG.E R27, desc[UR6][R24.64] ;  /* 0x00000006181b7981 */ /* 0x0000e4000c1e1900 */
[----:B0-----:R-:W-:-:S05]  /*06f0*/  IMAD.WIDE.U32 R24, R19, 0x4, R14 ;  /* 0x0000000413187825 */ /* 0x001fca00078e000e */
[----:B------:R-:W3:Y:S01]  /*0700*/  LDG.E R19, desc[UR6][R24.64] ;  /* 0x0000000618137981 */ /* 0x000ee2000c1e1900 */
[----:B------:R-:W-:-:S04]  /*0710*/  IADD3 R23, R23, 0x80, RZ ;  /* 0x0000008017177810 */ /* 0x000fc80007ffe0ff */
[----:B------:R-:W-:Y:S01]  /*0720*/  ISETP.GE.U32.AND P1, PT, R23, R7, PT ;  /* 0x000000071700720c */ /* 0x000fe20003f26070 */
[----:B----4-:R-:W-:Y:S01]  /*0730*/  FADD.FTZ R15, R21, R18 ;  /* 0x00000012150f7221 */ /* 0x010fe20000010000 */
[----:B------:R-:W-:-:S03]  /*0740*/  FADD.FTZ R21, R13, R12 ;  /* 0x0000000c0d157221 */ /* 0x000fc60000010000 */
[----:B------:R-:W-:Y:S01]  /*0750*/  FADD.FTZ R15, R15, R10 ;  /* 0x0000000a0f0f7221 */ /* 0x000fe20000010000 */
[----:B--2---:R-:W-:-:S04]  /*0760*/  FADD.FTZ R11, R22, R11 ;  /* 0x0000000b160b7221 */ /* 0x004fc80000010000 */
[----:B-----5:R-:W-:-:S04]  /*0770*/  FADD.FTZ R11, R11, R26 ;  /* 0x0000001a0b0b7221 */ /* 0x020fc80000010000 */
[----:B------:R-:W-:Y:S01]  /*0780*/  FADD.FTZ R22, R11, R16 ;  /* 0x000000100b167221 */ /* 0x000fe20000010000 */
[----:B---3--:R-:W-:-:S04]  /*0790*/  FADD.FTZ R20, R20, R9 ;  /* 0x0000000914147221 */ /* 0x008fc80000010000 */
[----:B------:R-:W-:-:S04]  /*07a0*/  FADD.FTZ R20, R20, R27 ;  /* 0x0000001b14147221 */ /* 0x000fc80000010000 */
[----:B------:R-:W-:-:S04]  /*07b0*/  FADD.FTZ R19, R20, R19 ;  /* 0x0000001314137221 */ /* 0x000fc80000010000 */
[----:B------:R-:W-:Y:S01]  /*07c0*/  FADD.FTZ R9, R19, R28 ;  /* 0x0000001c13097221 */ /* 0x000fe20000010000 */
[----:B------:R-:W-:Y:S06]  /*07d0*/  @!P1 BRA `(.L_x_263) ;  /* 0xfffffffc00089947 */ /* 0x000fec000383ffff */
.L_x_262:
[----:B------:R-:W-:Y:S05]  /*07e0*/  BSYNC B1 ;  /* 0x0000000000017941 */ /* 0x000fea0003800000 */
.L_x_261:
        /* <DEDUP_REMOVED lines=8> */
[----:B------:R-:W-:-:S05]  /*0870*/  IMAD R17, R23, UR8, R4 ;  /* 0x0000000817117c24 */ /* 0x000fca000f8e0204 */
[----:B------:R-:W1:Y:S08]  /*0880*/  LDC.64 R18, c[0x0][0x2d8] ;  /* 0x0000b600ff127b82 */ /* 0x000e700000000a00 */
[----:B------:R-:W2:Y:S08]  /*0890*/  LDC.64 R10, c[0x0][0x2e0] ;  /* 0x0000b800ff0a7b82 */ /* 0x000eb00000000a00 */
[----:B------:R-:W3:Y:S01]  /*08a0*/  LDC.64 R12, c[0x0][0x2e8] ;  /* 0x0000ba00ff0c7b82 */ /* 0x000ee20000000a00 */
[----:B0-----:R-:W-:-:S05]  /*08b0*/  IMAD.WIDE.U32 R28, R17, 0x4, R24 ;  /* 0x00000004111c7825 */ /* 0x001fca00078e0018 */
[----:B------:R2:W4:Y:S01]  /*08c0*/  LDG.E R14, desc[UR6][R28.64] ;  /* 0x000000061c0e7981 */ /* 0x000522000c1e1900 */
[----:B-1----:R-:W-:-:S05]  /*08d0*/  IMAD.WIDE.U32 R26, R17, 0x4, R18 ;  /* 0x00000004111a7825 */ /* 0x002fca00078e0012 */
[----:B------:R0:W5:Y:S01]  /*08e0*/  LDG.E R20, desc[UR6][R26.64] ;  /* 0x000000061a147981 */ /* 0x000162000c1e1900 */
[----:B--2---:R-:W-:-:S04]  /*08f0*/  IMAD.WIDE.U32 R28, R17, 0x4, R10 ;  /* 0x00000004111c7825 */ /* 0x004fc800078e000a */
[----:B0-----:R-:W-:Y:S02]  /*0900*/  IMAD R27, R7, UR8, R4 ;  /* 0x00000008071b7c24 */ /* 0x001fe4000f8e0204 */
[----:B---3--:R-:W-:Y:S01]  /*0910*/  IMAD.WIDE.U32 R16, R17, 0x4, R12 ;  /* 0x0000000411107825 */ /* 0x008fe200078e000c */
[----:B------:R-:W2:Y:S03]  /*0920*/  LDG.E R7, desc[UR6][R28.64] ;  /* 0x000000061c077981 */ /* 0x000ea6000c1e1900 */
[C---:B------:R-:W-:Y:S02]  /*0930*/  IMAD.WIDE.U32 R24, R27.reuse, 0x4, R24 ;  /* 0x000000041b187825 */ /* 0x040fe400078e0018 */
[----:B------:R-:W3:Y:S02]  /*0940*/  LDG.E R16, desc[UR6][R16.64] ;  /* 0x0000000610107981 */ /* 0x000ee4000c1e1900 */
[----:B------:R-:W-:-:S02]  /*0950*/  IMAD.WIDE.U32 R18, R27, 0x4, R18 ;  /* 0x000000041b127825 */ /* 0x000fc400078e0012 */
[----:B------:R-:W3:Y:S02]  /*0960*/  LDG.E R24, desc[UR6][R24.64] ;  /* 0x0000000618187981 */ /* 0x000ee4000c1e1900 */
[C---:B------:R-:W-:Y:S02]  /*0970*/  IMAD.WIDE.U32 R10, R27.reuse, 0x4, R10 ;  /* 0x000000041b0a7825 */ /* 0x040fe400078e000a */
[----:B------:R-:W3:Y:S02]  /*0980*/  LDG.E R18, desc[UR6][R18.64] ;  /* 0x0000000612127981 */ /* 0x000ee4000c1e1900 */
[----:B------:R-:W-:Y:S02]  /*0990*/  IMAD.WIDE.U32 R12, R27, 0x4, R12 ;  /* 0x000000041b0c7825 */ /* 0x000fe400078e000c */
[----:B------:R-:W3:Y:S04]  /*09a0*/  LDG.E R10, desc[UR6][R10.64] ;  /* 0x000000060a0a7981 */ /* 0x000ee8000c1e1900 */
[----:B------:R-:W3:Y:S01]  /*09b0*/  LDG.E R12, desc[UR6][R12.64] ;  /* 0x000000060c0c7981 */ /* 0x000ee2000c1e1900 */
[----:B------:R-:W-:-:S02]  /*09c0*/  PLOP3.LUT P2, PT, PT, PT, PT, 0x8, 0x0 ;  /* 0x000000000000781c */ /* 0x000fc40003f4e170 */
[----:B------:R-:W-:Y:S01]  /*09d0*/  IADD3 R23, R23, 0x40, RZ ;  /* 0x0000004017177810 */ /* 0x000fe20007ffe0ff */
[----:B----4-:R-:W-:Y:S01]  /*09e0*/  FADD.FTZ R21, R21, R14 ;  /* 0x0000000e15157221 */ /* 0x010fe20000010000 */
[----:B-----5:R-:W-:Y:S01]  /*09f0*/  FADD.FTZ R15, R15, R20 ;  /* 0x000000140f0f7221 */ /* 0x020fe20000010000 */
[----:B--2---:R-:W-:Y:S01]  /*0a00*/  FADD.FTZ R7, R22, R7 ;  /* 0x0000000716077221 */ /* 0x004fe20000010000 */
[----:B---3--:R-:W-:Y:S01]  /*0a10*/  FADD.FTZ R9, R9, R16 ;  /* 0x0000001009097221 */ /* 0x008fe20000010000 */
[----:B------:R-:W-:Y:S01]  /*0a20*/  FADD.FTZ R21, R21, R24 ;  /* 0x0000001815157221 */ /* 0x000fe20000010000 */
[----:B------:R-:W-:Y:S01]  /*0a30*/  FADD.FTZ R15, R15, R18 ;  /* 0x000000120f0f7221 */ /* 0x000fe20000010000 */
[----:B------:R-:W-:Y:S01]  /*0a40*/  FADD.FTZ R22, R7, R10 ;  /* 0x0000000a07167221 */ /* 0x000fe20000010000 */
[----:B------:R-:W-:-:S07]  /*0a50*/  FADD.FTZ R9, R9, R12 ;  /* 0x0000000c09097221 */ /* 0x000fce0000010000 */
.L_x_265:
[----:B------:R-:W-:Y:S05]  /*0a60*/  BSYNC B1 ;  /* 0x0000000000017941 */ /* 0x000fea0003800000 */
.L_x_264:
[----:B------:R-:W-:-:S13]  /*0a70*/  ISETP.LT.U32.OR P2, PT, R23, R8, P2 ;  /* 0x000000081700720c */ /* 0x000fda0001741470 */
[----:B------:R-:W-:Y:S05]  /*0a80*/  @!P2 BRA `(.L_x_260) ;  /* 0x000000000048a947 */ /* 0x000fea0003800000 */
[----:B------:R-:W0:Y:S01]  /*0a90*/  LDC.64 R18, c[0x0][0x2d0] ;  /* 0x0000b400ff127b82 */ /* 0x000e220000000a00 */
[----:B------:R-:W-:Y:S02]  /*0aa0*/  ULDC UR8, c[0x0][0x218] ;  /* 0x0000860000087ab9 */ /* 0x000fe40000000800 */
[----:B------:R-:W-:-:S05]  /*0ab0*/  IMAD R7, R23, UR8, R4 ;  /* 0x0000000817077c24 */ /* 0x000fca000f8e0204 */
        /* <DEDUP_REMOVED lines=15> */
.L_x_260:
[----:B------:R-:W-:Y:S05]  /*0bb0*/  BSYNC B0 ;  /* 0x0000000000007941 */ /* 0x000fea0003800000 */
.L_x_259:
        /* <DEDUP_REMOVED lines=12> */
[----:B------:R-:W-:-:S05]  /*0c80*/  LEA R10, R7, UR4, 0x2 ;  /* 0x00000004070a7c11 */ /* 0x000fca000f8e10ff */
[----:B------:R1:W2:Y:S04]  /*0c90*/  LDS R14, [R10] ;  /* 0x000000000a0e7984 */ /* 0x0002a80000000800 */
[----:B------:R1:W3:Y:S04]  /*0ca0*/  LDS R8, [R10+0x3000] ;  /* 0x003000000a087984 */ /* 0x0002e80000000800 */
[----:B------:R1:W4:Y:S04]  /*0cb0*/  LDS R7, [R10+0x2000] ;  /* 0x002000000a077984 */ /* 0x0003280000000800 */
[----:B0-----:R1:W0:Y:S01]  /*0cc0*/  LDS R9, [R10+0x1000] ;  /* 0x001000000a097984 */ /* 0x0012220000000800 */
[----:B------:R-:W-:Y:S05]  /*0cd0*/  BRA.DIV UR8, `(.L_x_267) ;  /* 0x0000000608387947 */ /* 0x000fea000b800000 */
[----:B0-----:R-:W1:Y:S04]  /*0ce0*/  SHFL.BFLY PT, R16, R9, 0x1, 0x1f ;  /* 0x0c201f0009107f89 */ /* 0x001e6800000e0000 */
[----:B--2---:R-:W0:Y:S04]  /*0cf0*/  SHFL.BFLY PT, R15, R14, 0x1, 0x1f ;  /* 0x0c201f000e0f7f89 */ /* 0x004e2800000e0000 */
[----:B---3--:R-:W2:Y:S04]  /*0d00*/  SHFL.BFLY PT, R17, R8, 0x1, 0x1f ;  /* 0x0c201f0008117f89 */ /* 0x008ea800000e0000 */
[----:B----4-:R-:W3:Y:S01]  /*0d10*/  SHFL.BFLY PT, R18, R7, 0x1, 0x1f ;  /* 0x0c201f0007127f89 */ /* 0x010ee200000e0000 */
[----:B-1----:R-:W-:Y:S01]  /*0d20*/  FADD.FTZ R10, R9, R16 ;  /* 0x00000010090a7221 */ /* 0x002fe20000010000 */
[----:B0-----:R-:W-:-:S04]  /*0d30*/  FADD.FTZ R15, R14, R15 ;  /* 0x0000000f0e0f7221 */ /* 0x001fc80000010000 */
        /* <DEDUP_REMOVED lines=30> */
.L_x_291:
        /* <DEDUP_REMOVED lines=10> */
.L_x_266:
[----:B------:R-:W-:Y:S05]  /*0fc0*/  WARPSYNC.ALL ;  /* 0x0000000000007948 */ /* 0x000fea0003800000 */
[----:B------:R-:W-:Y:S06]  /*0fd0*/  BAR.SYNC.DEFER_BLOCKING 0x0 ;  /* 0x0000000000007b1d */ /* 0x000fec0000010000 */
[----:B------:R-:W-:Y:S04]  /*0fe0*/  BSSY B0, `(.L_x_268) ;  /* 0x0000018000007945 */ /* 0x000fe80003800000 */
[----:B------:R-:W-:Y:S05]  /*0ff0*/  @!P0 BRA `(.L_x_269) ;  /* 0x0000000000588947 */ /* 0x000fea0003800000 */
[----:B-1----:R-:W-:Y:S01]  /*1000*/  SHF.L.U32 R7, R0, 0x3, RZ ;  /* 0x0000000300077819 */ /* 0x002fe200000006ff */
        /* <DEDUP_REMOVED lines=21> */
.L_x_269:
[----:B------:R-:W-:Y:S05]  /*1160*/  BSYNC B0 ;  /* 0x0000000000007941 */ /* 0x000fea0003800000 */
.L_x_268:
[C---:B------:R-:W-:Y:S02]  /*1170*/  ISETP.GT.U32.AND P1, PT, R4.reuse, -0x1801, PT ;  /* 0xffffe7ff0400780c */ /* 0x040fe40003f24070 */
[----:B------:R-:W-:Y:S02]  /*1180*/  IADD3 R4, R4, 0x1800, RZ ;  /* 0x0000180004047810 */ /* 0x000fe40007ffe0ff */
[----:B------:R-:W-:-:S09]  /*1190*/  IADD3 R5, R5, 0xc00, RZ ;  /* 0x00000c0005057810 */ /* 0x000fd20007ffe0ff */
[----:B------:R-:W-:Y:S05]  /*11a0*/  @P1 BRA `(.L_x_270) ;  /* 0xffffffec00f01947 */ /* 0x000fea000383ffff */
[----:B------:R-:W-:Y:S05]  /*11b0*/  EXIT ;  /* 0x000000000000794d */ /* 0x000fea0003800000 */
.L_x_267:
[----:B------:R-:W-:Y:S01]  /*11c0*/  HFMA2.MMA R13, -RZ, RZ, 0, 5.9604644775390625e-08 ;  /* 0x00000001ff0d7435 */ /* 0x000fe200000001ff */
[----:B0-----:R-:W-:Y:S02]  /*11d0*/  MOV R26, R9 ;  /* 0x00000009001a7202 */ /* 0x001fe40000000f00 */
[----:B------:R-:W-:Y:S02]  /*11e0*/  MOV R12, 0x1f ;  /* 0x0000001f000c7802 */ /* 0x000fe40000000f00 */
[----:B------:R-:W-:-:S07]  /*11f0*/  MOV R11, 0xffffffff ;  /* 0xffffffff000b7802 */ /* 0x000fce0000000f00 */
[----:B-1234-:R-:W-:Y:S05]  /*1200*/  WARPSYNC.COLLECTIVE R11, `(.L_x_271) ;  /* 0x000000000b087348 */ /* 0x01efea0003c00000 */
[----:B------:R0:W0:Y:S02]  /*1210*/  SHFL.BFLY P2, R16, R26, R13, R12 ;  /* 0x0c00000d1a107389 */ /* 0x000024000004000c */
[----:B01234-:R-:W-:Y:S01]  /*1220*/  ENDCOLLECTIVE ;  /* 0x000000000000791b */ /* 0x01ffe20003800000 */
.L_x_271:
[----:B------:R-:W-:Y:S01]  /*1230*/  HFMA2.MMA R13, -RZ, RZ, 0, 1.1920928955078125e-07 ;  /* 0x00000002ff0d7435 */ /* 0x000fe200000001ff */
[----:B------:R-:W-:-:S05]  /*1240*/  FADD.FTZ R10, R9, R16 ;  /* 0x00000010090a7221 */ /* 0x000fca0000010000 */
[----:B------:R-:W-:-:S07]  /*1250*/  MOV R26, R10 ;  /* 0x0000000a001a7202 */ /* 0x000fce0000000f00 */
[----:B------:R-:W-:Y:S05]  /*1260*/  WARPSYNC.COLLECTIVE R11, `(.L_x_272) ;  /* 0x000000000b087348 */ /* 0x000fea0003c00000 */
[----:B------:R0:W1:Y:S02]  /*1270*/  SHFL.BFLY P2, R16, R26, R13, R12 ;  /* 0x0c00000d1a107389 */ /* 0x000064000004000c */
[----:B01----:R-:W-:Y:S01]  /*1280*/  ENDCOLLECTIVE ;  /* 0x000000000000791b */ /* 0x003fe20003800000 */
.L_x_272:
[----:B------:R-:W-:Y:S01]  /*1290*/  HFMA2.MMA R13, -RZ, RZ, 0, 2.384185791015625e-07 ;  /* 0x00000004ff0d7435 */ /* 0x000fe200000001ff */
[----:B------:R-:W-:-:S05]  /*12a0*/  FADD.FTZ R9, R10, R16 ;  /* 0x000000100a097221 */ /* 0x000fca0000010000 */
[----:B------:R-:W-:-:S07]  /*12b0*/  MOV R26, R9 ;  /* 0x00000009001a7202 */ /* 0x000fce0000000f00 */
[----:B------:R-:W-:Y:S05]  /*12c0*/  WARPSYNC.COLLECTIVE R11, `(.L_x_273) ;  /* 0x000000000b087348 */ /* 0x000fea0003c00000 */
[----:B------:R0:W1:Y:S02]  /*12d0*/  SHFL.BFLY P2, R16, R26, R13, R12 ;  /* 0x0c00000d1a107389 */ /* 0x000064000004000c */
[----:B01----:R-:W-:Y:S01]  /*12e0*/  ENDCOLLECTIVE ;  /* 0x000000000000791b */ /* 0x003fe20003800000 */
.L_x_273:
[----:B------:R-:W-:Y:S01]  /*12f0*/  HFMA2.MMA R13, -RZ, RZ, 0, 4.76837158203125e-07 ;  /* 0x00000008ff0d7435 */ /* 0x000fe200000001ff */
[----:B------:R-:W-:-:S05]  /*1300*/  FADD.FTZ R18, R9, R16 ;  /* 0x0000001009127221 */ /* 0x000fca0000010000 */
[----:B------:R-:W-:-:S07]  /*1310*/  MOV R26, R18 ;  /* 0x00000012001a7202 */ /* 0x000fce0000000f00 */
[----:B------:R-:W-:Y:S05]  /*1320*/  WARPSYNC.COLLECTIVE R11, `(.L_x_274) ;  /* 0x000000000b087348 */ /* 0x000fea0003c00000 */
[----:B------:R0:W1:Y:S02]  /*1330*/  SHFL.BFLY P2, R16, R26, R13, R12 ;  /* 0x0c00000d1a107389 */ /* 0x000064000004000c */
[----:B01----:R-:W-:Y:S01]  /*1340*/  ENDCOLLECTIVE ;  /* 0x000000000000791b */ /* 0x003fe20003800000 */
.L_x_274:
[----:B------:R-:W-:Y:S01]  /*1350*/  HFMA2.MMA R13, -RZ, RZ, 0, 9.5367431640625e-07 ;  /* 0x00000010ff0d7435 */ /* 0x000fe200000001ff */
[----:B------:R-:W-:-:S05]  /*1360*/  FADD.FTZ R10, R18, R16 ;  /* 0x00000010120a7221 */ /* 0x000fca0000010000 */
[----:B------:R-:W-:-:S07]  /*1370*/  MOV R26, R10 ;  /* 0x0000000a001a7202 */ /* 0x000fce0000000f00 */
[----:B------:R-:W-:Y:S05]  /*1380*/  WARPSYNC.COLLECTIVE R11, `(.L_x_275) ;  /* 0x000000000b087348 */ /* 0x000fea0003c00000 */
[----:B------:R0:W1:Y:S02]  /*1390*/  SHFL.BFLY P2, R16, R26, R13, R12 ;  /* 0x0c00000d1a107389 */ /* 0x000064000004000c */
[----:B01----:R-:W-:Y:S01]  /*13a0*/  ENDCOLLECTIVE ;  /* 0x000000000000791b */ /* 0x003fe20003800000 */
.L_x_275:
[----:B------:R-:W-:Y:S01]  /*13b0*/  MOV R26, R14 ;  /* 0x0000000e001a7202 */ /* 0x000fe20000000f00 */
[----:B------:R-:W-:Y:S01]  /*13c0*/  IMAD.MOV.U32 R13, RZ, RZ, 0x1 ;  /* 0x00000001ff0d7424 */ /* 0x000fe200078e00ff */
[----:B------:R-:W-:-:S07]  /*13d0*/  MOV R9, R16 ;  /* 0x0000001000097202 */ /* 0x000fce0000000f00 */
[----:B------:R-:W-:Y:S05]  /*13e0*/  WARPSYNC.COLLECTIVE R11, `(.L_x_276) ;  /* 0x000000000b087348 */ /* 0x000fea0003c00000 */
[----:B------:R0:W1:Y:S02]  /*13f0*/  SHFL.BFLY P2, R16, R26, R13, R12 ;  /* 0x0c00000d1a107389 */ /* 0x000064000004000c */
[----:B01----:R-:W-:Y:S01]  /*1400*/  ENDCOLLECTIVE ;  /* 0x000000000000791b */ /* 0x003fe20003800000 */
.L_x_276:
[----:B------:R-:W-:Y:S01]  /*1410*/  HFMA2.MMA R13, -RZ, RZ, 0, 1.1920928955078125e-07 ;  /* 0x00000002ff0d7435 */ /* 0x000fe200000001ff */
[----:B------:R-:W-:-:S05]  /*1420*/  MOV R15, R16 ;  /* 0x00000010000f7202 */ /* 0x000fca0000000f00 */
[----:B------:R-:W-:-:S05]  /*1430*/  FADD.FTZ R15, R14, R15 ;  /* 0x0000000f0e0f7221 */ /* 0x000fca0000010000 */
[----:B------:R-:W-:-:S07]  /*1440*/  MOV R26, R15 ;  /* 0x0000000f001a7202 */ /* 0x000fce0000000f00 */
[----:B------:R-:W-:Y:S05]  /*1450*/  WARPSYNC.COLLECTIVE R11, `(.L_x_277) ;  /* 0x000000000b087348 */ /* 0x000fea0003c00000 */
[----:B------:R0:W1:Y:S02]  /*1460*/  SHFL.BFLY P2, R16, R26, R13, R12 ;  /* 0x0c00000d1a107389 */ /* 0x000064000004000c */
[----:B01----:R-:W-:Y:S01]  /*1470*/  ENDCOLLECTIVE ;  /* 0x000000000000791b */ /* 0x003fe20003800000 */
.L_x_277:
[----:B------:R-:W-:Y:S01]  /*1480*/  HFMA2.MMA R13, -RZ, RZ, 0, 2.384185791015625e-07 ;  /* 0x00000004ff0d7435 */ /* 0x000fe200000001ff */
[----:B------:R-:W-:-:S05]  /*1490*/  MOV R18, R16 ;  /* 0x0000001000127202 */ /* 0x000fca0000000f00 */
[----:B------:R-:W-:-:S05]  /*14a0*/  FADD.FTZ R14, R15, R18 ;  /* 0x000000120f0e7221 */ /* 0x000fca0000010000 */
[----:B------:R-:W-:-:S07]  /*14b0*/  MOV R26, R14 ;  /* 0x0000000e001a7202 */ /* 0x000fce0000000f00 */
[----:B------:R-:W-:Y:S05]  /*14c0*/  WARPSYNC.COLLECTIVE R11, `(.L_x_278) ;  /* 0x000000000b087348 */ /* 0x000fea0003c00000 */
[----:B------:R0:W1:Y:S02]  /*14d0*/  SHFL.BFLY P2, R16, R26, R13, R12 ;  /* 0x0c00000d1a107389 */ /* 0x000064000004000c */
[----:B01----:R-:W-:Y:S01]  /*14e0*/  ENDCOLLECTIVE ;  /* 0x000000000000791b */ /* 0x003fe20003800000 */
.L_x_278:
[----:B------:R-:W-:Y:S01]  /*14f0*/  HFMA2.MMA R13, -RZ, RZ, 0, 4.76837158203125e-07 ;  /* 0x00000008ff0d7435 */ /* 0x000fe200000001ff */
[----:B------:R-:W-:-:S05]  /*1500*/  MOV R17, R16 ;  /* 0x0000001000117202 */ /* 0x000fca0000000f00 */
[----:B------:R-:W-:-:S05]  /*1510*/  FADD.FTZ R19, R14, R17 ;  /* 0x000000110e137221 */ /* 0x000fca0000010000 */
[----:B------:R-:W-:-:S07]  /*1520*/  MOV R26, R19 ;  /* 0x00000013001a7202 */ /* 0x000fce0000000f00 */
[----:B------:R-:W-:Y:S05]  /*1530*/  WARPSYNC.COLLECTIVE R11, `(.L_x_279) ;  /* 0x000000000b087348 */ /* 0x000fea0003c00000 */
[----:B------:R0:W1:Y:S02]  /*1540*/  SHFL.BFLY P2, R16, R26, R13, R12 ;  /* 0x0c00000d1a107389 */ /* 0x000064000004000c */
[----:B01----:R-:W-:Y:S01]  /*1550*/  ENDCOLLECTIVE ;  /* 0x000000000000791b */ /* 0x003fe20003800000 */
.L_x_279:
[----:B------:R-:W-:Y:S01]  /*1560*/  HFMA2.MMA R13, -RZ, RZ, 0, 9.5367431640625e-07 ;  /* 0x00000010ff0d7435 */ /* 0x000fe200000001ff */
[----:B------:R-:W-:-:S05]  /*1570*/  MOV R20, R16 ;  /* 0x0000001000147202 */ /* 0x000fca0000000f00 */
[----:B------:R-:W-:-:S05]  /*1580*/  FADD.FTZ R15, R19, R20 ;  /* 0x00000014130f7221 */ /* 0x000fca0000010000 */
[----:B------:R-:W-:-:S07]  /*1590*/  MOV R26, R15 ;  /* 0x0000000f001a7202 */ /* 0x000fce0000000f00 */
[----:B------:R-:W-:Y:S05]  /*15a0*/  WARPSYNC.COLLECTIVE R11, `(.L_x_280) ;  /* 0x000000000b087348 */ /* 0x000fea0003c00000 */
[----:B------:R0:W1:Y:S02]  /*15b0*/  SHFL.BFLY P2, R16, R26, R13, R12 ;  /* 0x0c00000d1a107389 */ /* 0x000064000004000c */
[----:B01----:R-:W-:Y:S01]  /*15c0*/  ENDCOLLECTIVE ;  /* 0x000000000000791b */ /* 0x003fe20003800000 */
.L_x_280:
[----:B------:R-:W-:Y:S01]  /*15d0*/  HFMA2.MMA R13, -RZ, RZ, 0, 5.9604644775390625e-08 ;  /* 0x00000001ff0d7435 */ /* 0x000fe200000001ff */
[----:B------:R-:W-:Y:S02]  /*15e0*/  MOV R26, R8 ;  /* 0x00000008001a7202 */ /* 0x000fe40000000f00 */
[----:B------:R-:W-:-:S08]  /*15f0*/  MOV R14, R16 ;  /* 0x00000010000e7202 */ /* 0x000fd00000000f00 */
[----:B------:R-:W-:Y:S05]  /*1600*/  WARPSYNC.COLLECTIVE R11, `(.L_x_281) ;  /* 0x000000000b087348 */ /* 0x000fea0003c00000 */
[----:B------:R0:W1:Y:S02]  /*1610*/  SHFL.BFLY P2, R16, R26, R13, R12 ;  /* 0x0c00000d1a107389 */ /* 0x000064000004000c */
[----:B01----:R-:W-:Y:S01]  /*1620*/  ENDCOLLECTIVE ;  /* 0x000000000000791b */ /* 0x003fe20003800000 */
.L_x_281:
[----:B------:R-:W-:Y:S01]  /*1630*/  HFMA2.MMA R13, -RZ, RZ, 0, 1.1920928955078125e-07 ;  /* 0x00000002ff0d7435 */ /* 0x000fe200000001ff */
[----:B------:R-:W-:-:S05]  /*1640*/  MOV R17, R16 ;  /* 0x0000001000117202 */ /* 0x000fca0000000f00 */
[----:B------:R-:W-:-:S05]  /*1650*/  FADD.FTZ R19, R8, R17 ;  /* 0x0000001108137221 */ /* 0x000fca0000010000 */
[----:B------:R-:W-:-:S07]  /*1660*/  MOV R26, R19 ;  /* 0x00000013001a7202 */ /* 0x000fce0000000f00 */
[----:B------:R-:W-:Y:S05]  /*1670*/  WARPSYNC.COLLECTIVE R11, `(.L_x_282) ;  /* 0x000000000b087348 */ /* 0x000fea0003c00000 */
[----:B------:R0:W1:Y:S02]  /*1680*/  SHFL.BFLY P2, R16, R26, R13, R12 ;  /* 0x0c00000d1a107389 */ /* 0x000064000004000c */
[----:B01----:R-:W-:Y:S01]  /*1690*/  ENDCOLLECTIVE ;  /* 0x000000000000791b */ /* 0x003fe20003800000 */
.L_x_282:
[----:B------:R-:W-:Y:S01]  /*16a0*/  IMAD.MOV.U32 R13, RZ, RZ, 0x4 ;  /* 0x00000004ff0d7424 */ /* 0x000fe200078e00ff */
[----:B------:R-:W-:-:S05]  /*16b0*/  MOV R20, R16 ;  /* 0x0000001000147202 */ /* 0x000fca0000000f00 */
[----:B------:R-:W-:-:S05]  /*16c0*/  FADD.FTZ R8, R19, R20 ;  /* 0x0000001413087221 */ /* 0x000fca0000010000 */
[----:B------:R-:W-:-:S07]  /*16d0*/  MOV R26, R8 ;  /* 0x00000008001a7202 */ /* 0x000fce0000000f00 */
[----:B------:R-:W-:Y:S05]  /*16e0*/  WARPSYNC.COLLECTIVE R11, `(.L_x_283) ;  /* 0x000000000b087348 */ /* 0x000fea0003c00000 */
[----:B------:R0:W1:Y:S02]  /*16f0*/  SHFL.BFLY P2, R16, R26, R13, R12 ;  /* 0x0c00000d1a107389 */ /* 0x000064000004000c */
[----:B01----:R-:W-:Y:S01]  /*1700*/  ENDCOLLECTIVE ;  /* 0x000000000000791b */ /* 0x003fe20003800000 */
.L_x_283:
[----:B------:R-:W-:Y:S01]  /*1710*/  HFMA2.MMA R13, -RZ, RZ, 0, 4.76837158203125e-07 ;  /* 0x00000008ff0d7435 */ /* 0x000fe200000001ff */
[----:B------:R-:W-:-:S05]  /*1720*/  MOV R21, R16 ;  /* 0x0000001000157202 */ /* 0x000fca0000000f00 */
[----:B------:R-:W-:-:S05]  /*1730*/  FADD.FTZ R21, R8, R21 ;  /* 0x0000001508157221 */ /* 0x000fca0000010000 */
[----:B------:R-:W-:-:S07]  /*1740*/  MOV R26, R21 ;  /* 0x00000015001a7202 */ /* 0x000fce0000000f00 */
[----:B------:R-:W-:Y:S05]  /*1750*/  WARPSYNC.COLLECTIVE R11, `(.L_x_284) ;  /* 0x000000000b087348 */ /* 0x000fea0003c00000 */
[----:B------:R0:W1:Y:S02]  /*1760*/  SHFL.BFLY P2, R16, R26, R13, R12 ;  /* 0x0c00000d1a107389 */ /* 0x000064000004000c */
[----:B01----:R-:W-:Y:S01]  /*1770*/  ENDCOLLECTIVE ;  /* 0x000000000000791b */ /* 0x003fe20003800000 */
.L_x_284:
[----:B------:R-:W-:Y:S01]  /*1780*/  HFMA2.MMA R13, -RZ, RZ, 0, 9.5367431640625e-07 ;  /* 0x00000010ff0d7435 */ /* 0x000fe200000001ff */
[----:B------:R-:W-:-:S05]  /*1790*/  MOV R22, R16 ;  /* 0x0000001000167202 */ /* 0x000fca0000000f00 */
[----:B------:R-:W-:-:S05]  /*17a0*/  FADD.FTZ R17, R21, R22 ;  /* 0x0000001615117221 */ /* 0x000fca0000010000 */
[----:B------:R-:W-:-:S07]  /*17b0*/  MOV R26, R17 ;  /* 0x00000011001a7202 */ /* 0x000fce0000000f00 */
[----:B------:R-:W-:Y:S05]  /*17c0*/  WARPSYNC.COLLECTIVE R11, `(.L_x_285) ;  /* 0x000000000b087348 */ /* 0x000fea0003c00000 */
[----:B------:R0:W1:Y:S02]  /*17d0*/  SHFL.BFLY P2, R16, R26, R13, R12 ;  /* 0x0c00000d1a107389 */ /* 0x000064000004000c */
[----:B01----:R-:W-:Y:S01]  /*17e0*/  ENDCOLLECTIVE ;  /* 0x000000000000791b */ /* 0x003fe20003800000 */
.L_x_285:
[----:B------:R-:W-:Y:S01]  /*17f0*/  HFMA2.MMA R13, -RZ, RZ, 0, 5.9604644775390625e-08 ;  /* 0x00000001ff0d7435 */ /* 0x000fe200000001ff */
[----:B------:R-:W-:Y:S02]  /*1800*/  MOV R26, R7 ;  /* 0x00000007001a7202 */ /* 0x000fe40000000f00 */
[----:B------:R-:W-:-:S08]  /*1810*/  MOV R8, R16 ;  /* 0x0000001000087202 */ /* 0x000fd00000000f00 */
[----:B------:R-:W-:Y:S05]  /*1820*/  WARPSYNC.COLLECTIVE R11, `(.L_x_286) ;  /* 0x000000000b087348 */ /* 0x000fea0003c00000 */
[----:B------:R0:W1:Y:S02]  /*1830*/  SHFL.BFLY P2, R16, R26, R13, R12 ;  /* 0x0c00000d1a107389 */ /* 0x000064000004000c */
[----:B01----:R-:W-:Y:S01]  /*1840*/  ENDCOLLECTIVE ;  /* 0x000000000000791b */ /* 0x003fe20003800000 */
.L_x_286:
[----:B------:R-:W-:Y:S01]  /*1850*/  HFMA2.MMA R13, -RZ, RZ, 0, 1.1920928955078125e-07 ;  /* 0x00000002ff0d7435 */ /* 0x000fe200000001ff */
[----:B------:R-:W-:-:S05]  /*1860*/  MOV R18, R16 ;  /* 0x0000001000127202 */ /* 0x000fca0000000f00 */
[----:B------:R-:W-:-:S05]  /*1870*/  FADD.FTZ R22, R7, R18 ;  /* 0x0000001207167221 */ /* 0x000fca0000010000 */
[----:B------:R-:W-:-:S07]  /*1880*/  MOV R26, R22 ;  /* 0x00000016001a7202 */ /* 0x000fce0000000f00 */
[----:B------:R-:W-:Y:S05]  /*1890*/  WARPSYNC.COLLECTIVE R11, `(.L_x_287) ;  /* 0x000000000b087348 */ /* 0x000fea0003c00000 */
[----:B------:R0:W1:Y:S02]  /*18a0*/  SHFL.BFLY P2, R16, R26, R13, R12 ;  /* 0x0c00000d1a107389 */ /* 0x000064000004000c */
[----:B01----:R-:W-:Y:S01]  /*18b0*/  ENDCOLLECTIVE ;  /* 0x000000000000791b */ /* 0x003fe20003800000 */
.L_x_287:
[----:B------:R-:W-:Y:S01]  /*18c0*/  HFMA2.MMA R13, -RZ, RZ, 0, 2.384185791015625e-07 ;  /* 0x00000004ff0d7435 */ /* 0x000fe200000001ff */
[----:B------:R-:W-:-:S05]  /*18d0*/  MOV R21, R16 ;  /* 0x0000001000157202 */ /* 0x000fca0000000f00 */
[----:B------:R-:W-:-:S05]  /*18e0*/  FADD.FTZ R7, R22, R21 ;  /* 0x0000001516077221 */ /* 0x000fca0000010000 */
[----:B------:R-:W-:-:S07]  /*18f0*/  MOV R26, R7 ;  /* 0x00000007001a7202 */ /* 0x000fce0000000f00 */
[----:B------:R-:W-:Y:S05]  /*1900*/  WARPSYNC.COLLECTIVE R11, `(.L_x_288) ;  /* 0x000000000b087348 */ /* 0x000fea0003c00000 */
[----:B------:R0:W1:Y:S02]  /*1910*/  SHFL.BFLY P2, R16, R26, R13, R12 ;  /* 0x0c00000d1a107389 */ /* 0x000064000004000c */
[----:B01----:R-:W-:Y:S01]  /*1920*/  ENDCOLLECTIVE ;  /* 0x000000000000791b */ /* 0x003fe20003800000 */
.L_x_288:
[----:B------:R-:W-:Y:S01]  /*1930*/  HFMA2.MMA R13, -RZ, RZ, 0, 4.76837158203125e-07 ;  /* 0x00000008ff0d7435 */ /* 0x000fe200000001ff */
[----:B------:R-:W-:-:S05]  /*1940*/  MOV R20, R16 ;  /* 0x0000001000147202 */ /* 0x000fca0000000f00 */
[----:B------:R-:W-:-:S05]  /*1950*/  FADD.FTZ R23, R7, R20 ;  /* 0x0000001407177221 */ /* 0x000fca0000010000 */
[----:B------:R-:W-:-:S07]  /*1960*/  MOV R26, R23 ;  /* 0x00000017001a7202 */ /* 0x000fce0000000f00 */
[----:B------:R-:W-:Y:S05]  /*1970*/  WARPSYNC.COLLECTIVE R11, `(.L_x_289) ;  /* 0x000000000b087348 */ /* 0x000fea0003c00000 */
[----:B------:R0:W1:Y:S02]  /*1980*/  SHFL.BFLY P2, R16, R26, R13, R12 ;  /* 0x0c00000d1a107389 */ /* 0x000064000004000c */
[----:B01----:R-:W-:Y:S01]  /*1990*/  ENDCOLLECTIVE ;  /* 0x000000000000791b */ /* 0x003fe20003800000 */
.L_x_289:
[----:B------:R-:W-:Y:S01]  /*19a0*/  HFMA2.MMA R13, -RZ, RZ, 0, 9.5367431640625e-07 ;  /* 0x00000010ff0d7435 */ /* 0x000fe200000001ff */
[----:B------:R-:W-:-:S05]  /*19b0*/  MOV R24, R16 ;  /* 0x0000001000187202 */ /* 0x000fca0000000f00 */
[----:B------:R-:W-:-:S05]  /*19c0*/  FADD.FTZ R24, R23, R24 ;  /* 0x0000001817187221 */ /* 0x000fca0000010000 */
[----:B------:R-:W-:-:S07]  /*19d0*/  MOV R26, R24 ;  /* 0x00000018001a7202 */ /* 0x000fce0000000f00 */
[----:B------:R-:W-:Y:S05]  /*19e0*/  WARPSYNC.COLLECTIVE R11, `(.L_x_290) ;  /* 0x000000000b087348 */ /* 0x000fea0003c00000 */
[----:B------:R0:W1:Y:S02]  /*19f0*/  SHFL.BFLY P2, R16, R26, R13, R12 ;  /* 0x0c00000d1a107389 */ /* 0x000064000004000c */
[----:B01----:R-:W-:Y:S01]  /*1a00*/  ENDCOLLECTIVE ;  /* 0x000000000000791b */ /* 0x003fe20003800000 */
.L_x_290:
[----:B------:R-:W-:Y:S05]  /*1a10*/  BRA `(.L_x_291) ;  /* 0xfffffff400407947 */ /* 0x000fea000383ffff */
.L_x_292:
        /* <DEDUP_REMOVED lines=14> */
.L_x_3224:


//--------------------- .text._ZN10layer_norm31ln_parallel_residual_bwd_kernelINS_13Kernel_traitsI13__nv_bfloat16S2_S2_S2_fjLj6144ELj1ELj1ELj8ELj16ENS_18Kernel_traits_baseILj6144ES2_S2_S2_S2_fjLj256EEEEELb1ELb1ELb1EEEvNS_9BwdParamsE --------------------------
	.section	.text._ZN10layer_norm31ln_parallel_residual_bwd_kernelINS_13Kernel_traitsI13__nv_bfloat16S2_S2_S2_fjLj6144ELj1ELj1ELj8ELj16ENS_18Kernel_traits_baseILj6144ES2_S2_S2_S2_fjLj256EEEEELb1ELb1ELb1EEEvNS_9BwdParamsE,"ax",@progbits
	.align	128
        .global         _ZN10layer_norm31ln_parallel_residual_bwd_kernelINS_13Kernel_traitsI13__nv_bfloat16S2_S2_S2_fjLj6144ELj1ELj1ELj8ELj16ENS_18Kernel_traits_baseILj6144ES2_S2_S2_S2_fjLj256EEEEELb1ELb1ELb1EEEvNS_9BwdParamsE
        .type           _ZN10layer_norm31ln_parallel_residual_bwd_kernelINS_13Kernel_traitsI13__nv_bfloat16S2_S2_S2_fjLj6144ELj1ELj1ELj8ELj16ENS_18Kernel_traits_baseILj6144ES2_S2_S2_S2_fjLj256EEEEELb1ELb1ELb1EEEvNS_9BwdParamsE,@function
        .size           _ZN10layer_norm31ln_parallel_residual_bwd_kernelINS_13Kernel_traitsI13__nv_bfloat16S2_S2_S2_fjLj6144ELj1ELj1ELj8ELj16ENS_18Kernel_traits_baseILj6144ES2_S2_S2_S2_fjLj256EEEEELb1ELb1ELb1EEEvNS_9BwdParamsE,(.L_x_3225 - _ZN10layer_norm31ln_parallel_residual_bwd_kernelINS_13Kernel_traitsI13__nv_bfloat16S2_S2_S2_fjLj6144ELj1ELj1ELj8ELj16ENS_18Kernel_traits_baseILj6144ES2_S2_S2_S2_fjLj256EEEEELb1ELb1ELb1EEEvNS_9BwdParamsE)
        .other          _ZN10layer_norm31ln_parallel_residual_bwd_kernelINS_13Kernel_traitsI13__nv_bfloat16S2_S2_S2_fjLj6144ELj1ELj1ELj8ELj16ENS_18Kernel_traits_baseILj6144ES2_S2_S2_S2_fjLj256EEEEELb1ELb1ELb1EEEvNS_9BwdParamsE,@"STO_CUDA_ENTRY STV_DEFAULT"
_ZN10layer_norm31ln_parallel_residual_bwd_kernelINS_13Kernel_traitsI13__nv_bfloat16S2_S2_S2_fjLj6144ELj1ELj1ELj8ELj16ENS_18Kernel_traits_baseILj6144ES2_S2_S2_S2_fjLj256EEEEELb1ELb1ELb1EEEvNS_9BwdParamsE:
.text._ZN10layer_norm31ln_parallel_residual_bwd_kernelINS_13Kernel_traitsI13__nv_bfloat16S2_S2_S2_fjLj6144ELj1ELj1ELj8ELj16ENS_18Kernel_traits_baseILj6144ES2_S2_S2_S2_fjLj256EEEEELb1ELb1ELb1EEEvNS_9BwdParamsE:
        /* <DEDUP_REMOVED lines=40> */
.L_x_293:
[----:B------:R-:W-:Y:S01]  /*0280*/  SHF.L.U32 R0, R58, 0x4, RZ ;  /* 0x000000043a007819 */ /* 0x000fe200000006ff */
[----:B------:R-:W-:-:S03]  /*0290*/  ULDC.64 UR4, c[0x0][0x260] ;  /* 0x0000980000047ab9 */ /* 0x000fc60000000a00 */
[----:B------:R-:W-:-:S04]  /*02a0*/  LOP3.LUT R0, R0, 0xff0, RZ, 0xc0, !PT ;  /* 0x00000ff000007812 */ /* 0x000fc800078ec0ff */
[----:B------:R-:W-:-:S05]  /*02b0*/  IADD3 R2, P0, R0, UR4, RZ ;  /* 0x0000000400027c10 */ /* 0x000fca000ff1e0ff */
[----:B------:R-:W-:Y:S01]  /*02c0*/  IMAD.X R3, RZ, RZ, UR5, P0 ;  /* 0x00000005ff037e24 */ /* 0x000fe200080e06ff */
[----:B------:R-:W-:-:S04]  /*02d0*/  ULDC.64 UR4, c[0x0][0x2c8] ;  /* 0x0000b20000047ab9 */ /* 0x000fc80000000a00 */
[----:B------:R-:W2:Y:S04]  /*02e0*/  LDG.E.128 R60, desc[UR6][R2.64] ;  /* 0x00000006023c7981 */ /* 0x000ea8000c1e1d00 */
[----:B------:R-:W3:Y:S04]  /*02f0*/  LDG.E.128 R64, desc[UR6][R2.64+0x1000] ;  /* 0x0010000602407981 */ /* 0x000ee8000c1e1d00 */
[----:B------:R-:W4:Y:S01]  /*0300*/  LDG.E.128 R68, desc[UR6][R2.64+0x2000] ;  /* 0x0020000602447981 */ /* 0x000f22000c1e1d00 */
[----:B------:R-:W-:Y:S01]  /*0310*/  ISETP.NE.U32.AND P0, PT, RZ, UR4, PT ;  /* 0x00000004ff007c0c */ /* 0x000fe2000bf05070 */
[----:B------:R-:W-:Y:S01]  /*0320*/  ULDC.U8 UR4, c[0x0][0x2a0] ;  /* 0x0000a80000047ab9 */ /* 0x000fe20000000000 */
[----:B------:R-:W-:Y:S01]  /*0330*/  HFMA2.MMA R137, -RZ, RZ, 0, 5.9604644775390625e-08 ;  /* 0x00000001ff897435 */ /* 0x000fe200000001ff */
[----:B------:R-:W-:Y:S01]  /*0340*/  UISETP.NE.AND UP0, UPT, UR4, URZ, UPT ;  /* 0x0000003f0400728c */ /* 0x000fe2000bf05270 */
[----:B------:R-:W-:-:S02]  /*0350*/  ISETP.NE.AND.EX P0, PT, RZ, UR5, PT, P0 ;  /* 0x00000005ff007c0c */ /* 0x000fc4000bf05300 */
[----:B------:R-:W-:Y:S02]  /*0360*/  CS2R R72, SRZ ;  /* 0x0000000000487805 */ /* 0x000fe4000001ff00 */
[----:B------:R-:W-:Y:S02]  /*0370*/  CS2R R74, SRZ ;  /* 0x00000000004a7805 */ /* 0x000fe4000001ff00 */
[----:B------:R-:W-:Y:S02]  /*0380*/  CS2R R132, SRZ ;  /* 0x0000000000847805 */ /* 0x000fe4000001ff00 */
[----:B------:R-:W-:Y:S01]  /*0390*/  CS2R R76, SRZ ;  /* 0x00000000004c7805 */ /* 0x000fe2000001ff00 */
[----:B------:R-:W-:Y:S01]  /*03a0*/  IMAD.MOV.U32 R134, RZ, RZ, RZ ;  /* 0x000000ffff867224 */ /* 0x000fe200078e00ff */
        /* <DEDUP_REMOVED lines=10> */
[----:B------:R-:W-:Y:S02]  /*0450*/  MOV R131, RZ ;  /* 0x000000ff00837202 */ /* 0x000fe40000000f00 */
        /* <DEDUP_REMOVED lines=9> */
[----:B------:R-:W-:Y:S02]  /*04f0*/  LOP3.LUT R116, R58, 0xff, RZ, 0xc0, !PT ;  /* 0x000000ff3a747812 */ /* 0x000fe400078ec0ff */
[----:B------:R-:W-:Y:S02]  /*0500*/  PLOP3.LUT P3, PT, PT, PT, UP0, 0x80, 0x0 ;  /* 0x000000000000781c */ /* 0x000fe40003f6f008 */
[----:B--2---:R-:W-:Y:S02]  /*0510*/  PRMT R117, R60, 0x7632, R117 ;  /* 0x000076323c757816 */ /* 0x004fe40000000075 */
[----:B------:R-:W-:Y:S02]  /*0520*/  PRMT R119, R62, 0x7632, R119 ;  /* 0x000076323e777816 */ /* 0x000fe40000000077 */
[----:B---3--:R-:W-:Y:S01]  /*0530*/  PRMT R121, R64, 0x7632, R121 ;  /* 0x0000763240797816 */ /* 0x008fe20000000079 */
[----:B------:R-:W-:Y:S01]  /*0540*/  IMAD.U32 R117, R117, 0x10000, RZ ;  /* 0x0001000075757824 */ /* 0x000fe200078e00ff */
[----:B------:R-:W-:Y:S01]  /*0550*/  PRMT R123, R66, 0x7632, R123 ;  /* 0x00007632427b7816 */ /* 0x000fe2000000007b */
[----:B------:R-:W-:Y:S01]  /*0560*/  IMAD.U32 R119, R119, 0x10000, RZ ;  /* 0x0001000077777824 */ /* 0x000fe200078e00ff */
[----:B----4-:R-:W-:Y:S01]  /*0570*/  PRMT R125, R68, 0x7632, R125 ;  /* 0x00007632447d7816 */ /* 0x010fe2000000007d */
[----:B------:R-:W-:Y:S01]  /*0580*/  IMAD.U32 R121, R121, 0x10000, RZ ;  /* 0x0001000079797824 */ /* 0x000fe200078e00ff */
[----:B------:R-:W-:Y:S01]  /*0590*/  PRMT R127, R70, 0x7632, R127 ;  /* 0x00007632467f7816 */ /* 0x000fe2000000007f */
[----:B------:R-:W-:Y:S01]  /*05a0*/  IMAD.U32 R123, R123, 0x10000, RZ ;  /* 0x000100007b7b7824 */ /* 0x000fe200078e00ff */
[C---:B------:R-:W-:Y:S01]  /*05b0*/  PRMT R118, R61.reuse, 0x7632, R118 ;  /* 0x000076323d767816 */ /* 0x040fe20000000076 */
        /* <DEDUP_REMOVED lines=24> */
[----:B------:R-:W-:-:S07]  /*0740*/  SHF.L.U32 R128, R128, 0x10, RZ ;  /* 0x0000001080807819 */ /* 0x000fce00000006ff */
.L_x_297:
        /* <DEDUP_REMOVED lines=8> */
[C---:B------:R-:W-:Y:S01]  /*07d0*/  VIADD R130, R135.reuse, 0x100 ;  /* 0x0000010087827836 */ /* 0x040fe20000000000 */
[C---:B------:R-:W-:Y:S01]  /*07e0*/  IADD3 R129, R135.reuse, 0x200, RZ ;  /* 0x0000020087817810 */ /* 0x040fe20007ffe0ff */
[----:B0-----:R-:W-:-:S04]  /*07f0*/  IMAD.WIDE.U32 R28, R135, 0x10, R44 ;  /* 0x00000010871c7825 */ /* 0x001fc800078e002c */
[--C-:B-1----:R-:W-:Y:S02]  /*0800*/  IMAD.WIDE.U32 R24, R135, 0x10, R40.reuse ;  /* 0x0000001087187825 */ /* 0x102fe400078e0028 */
[----:B------:R-:W4:Y:S01]  /*0810*/  LDG.E.128 R28, desc[UR6][R28.64] ;  /* 0x000000061c1c7981 */ /* 0x000f22000c1e1d00 */
[----:B------:R-:W-:Y:S01]  /*0820*/  ISETP.NE.U32.AND P1, PT, RZ, UR12, PT ;  /* 0x0000000cff007c0c */ /* 0x000fe2000bf25070 */
[----:B------:R-:W0:Y:S01]  /*0830*/  LDC.64 R146, c[0x0][0x240] ;  /* 0x00009000ff927b82 */ /* 0x000e220000000a00 */
[----:B------:R-:W-:Y:S01]  /*0840*/  IMAD.WIDE.U32 R32, R130, 0x10, R40 ;  /* 0x0000001082207825 */ /* 0x000fe200078e0028 */
[----:B------:R-:W4:Y:S03]  /*0850*/  LDG.E.128 R24, desc[UR6][R24.64] ;  /* 0x0000000618187981 */ /* 0x000f26000c1e1d00 */
[----:B--2---:R-:W-:Y:S02]  /*0860*/  IMAD.WIDE R52, R59, 0x4, R52 ;  /* 0x000000043b347825 */ /* 0x004fe400078e0234 */
[----:B------:R-:W2:Y:S01]  /*0870*/  LDG.E.128 R32, desc[UR6][R32.64] ;  /* 0x0000000620207981 */ /* 0x000ea2000c1e1d00 */
[----:B------:R-:W1:Y:S01]  /*0880*/  @P0 LDC.64 R140, c[0x0][0x2c8] ;  /* 0x0000b200ff8c0b82 */ /* 0x000e620000000a00 */
[----:B------:R-:W-:-:S02]  /*0890*/  IMAD.WIDE.U32 R40, R129, 0x10, R40 ;  /* 0x0000001081287825 */ /* 0x000fc400078e0028 */
[----:B------:R-:W2:Y:S02]  /*08a0*/  LDG.E R0, desc[UR6][R52.64] ;  /* 0x0000000634007981 */ /* 0x000ea4000c1e1900 */
[----:B------:R-:W-:Y:S02]  /*08b0*/  IMAD.WIDE.U32 R36, R130, 0x10, R44 ;  /* 0x0000001082247825 */ /* 0x000fe400078e002c */
[----:B------:R-:W2:Y:S01]  /*08c0*/  LDG.E.128 R40, desc[UR6][R40.64] ;  /* 0x0000000628287981 */ /* 0x000ea2000c1e1d00 */
[----:B------:R-:W1:Y:S01]  /*08d0*/  @P0 LDC.64 R138, c[0x0][0x2c8] ;  /* 0x0000b200ff8a0b82 */ /* 0x000e620000000a00 */
[----:B---3--:R-:W-:Y:S02]  /*08e0*/  IMAD.WIDE R54, R59, 0x4, R54 ;  /* 0x000000043b367825 */ /* 0x008fe400078e0236 */
[----:B------:R-:W3:Y:S02]  /*08f0*/  LDG.E.128 R36, desc[UR6][R36.64] ;  /* 0x0000000624247981 */ /* 0x000ee4000c1e1d00 */
[----:B------:R-:W-:-:S02]  /*0900*/  IMAD.WIDE.U32 R44, R129, 0x10, R44 ;  /* 0x00000010812c7825 */ /* 0x000fc400078e002c */
[----:B------:R0:W3:Y:S01]  /*0910*/  LDG.E R136, desc[UR6][R54.64] ;  /* 0x0000000636887981 */ /* 0x0000e2000c1e1900 */
[----:B------:R-:W1:Y:S03]  /*0920*/  @P0 LDC.64 R144, c[0x0][0x2c8] ;  /* 0x0000b200ff900b82 */ /* 0x000e660000000a00 */
[----:B------:R-:W3:Y:S01]  /*0930*/  LDG.E.128 R44, desc[UR6][R44.64] ;  /* 0x000000062c2c7981 */ /* 0x000ee2000c1e1d00 */
[----:B------:R-:W-:-:S13]  /*0940*/  ISETP.NE.AND.EX P1, PT, RZ, UR13, PT, P1 ;  /* 0x0000000dff007c0c */ /* 0x000fda000bf25310 */
[----:B------:R-:W1:Y:S01]  /*0950*/  @P1 LDC.64 R56, c[0x0][0x248] ;  /* 0x00009200ff381b82 */ /* 0x000e620000000a00 */
[----:B0-----:R-:W-:-:S06]  /*0960*/  IMAD.WIDE.U32 R54, R130, 0x8, R146 ;  /* 0x0000000882367825 */ /* 0x001fcc00078e0092 */
[----:B------:R-:W5:Y:S01]  /*0970*/  LDG.E.64 R54, desc[UR6][R54.64] ;  /* 0x0000000636367981 */ /* 0x000f62000c1e1b00 */
[----:B------:R-:W0:Y:S08]  /*0980*/  @P1 LDC.64 R148, c[0x0][0x248] ;  /* 0x00009200ff941b82 */ /* 0x000e300000000a00 */
[----:B------:R-:W0:Y:S01]  /*0990*/  @P1 LDC.64 R142, c[0x0][0x248] ;  /* 0x00009200ff8e1b82 */ /* 0x000e220000000a00 */
[----:B-1----:R-:W-:-:S04]  /*09a0*/  @P1 IMAD.WIDE.U32 R52, R135, 0x8, R56 ;  /* 0x0000000887341825 */ /* 0x002fc800078e0038 */
[----:B------:R-:W-:Y:S01]  /*09b0*/  IMAD.WIDE.U32 R56, R135, 0x8, R146 ;  /* 0x0000000887387825 */ /* 0x000fe200078e0092 */
[----:B------:R-:W5:Y:S05]  /*09c0*/  @P1 LDG.E.64 R2, desc[UR6][R52.64] ;  /* 0x0000000634021981 */ /* 0x000f6a000c1e1b00 */
[----:B------:R-:W5:Y:S01]  /*09d0*/  LDG.E.64 R56, desc[UR6][R56.64] ;  /* 0x0000000638387981 */ /* 0x000f62000c1e1b00 */
[----:B------:R-:W-:-:S04]  /*09e0*/  @P0 IMAD.WIDE.U32 R140, R130, 0x10, R140 ;  /* 0x00000010828c0825 */ /* 0x000fc800078e008c */
[----:B0-----:R-:W-:Y:S01]  /*09f0*/  @P1 IMAD.WIDE.U32 R148, R129, 0x8, R148 ;  /* 0x0000000881941825 */ /* 0x001fe200078e0094 */
[----:B------:R4:W5:Y:S03]  /*0a00*/  @P0 LDG.E.128 R8, desc[UR6][R140.64] ;  /* 0x000000068c080981 */ /* 0x000966000c1e1d00 */
[----:B------:R-:W-:Y:S01]  /*0a10*/  @P0 IMAD.WIDE.U32 R138, R135, 0x10, R138 ;  /* 0x00000010878a0825 */ /* 0x000fe200078e008a */
[----:B------:R-:W5:Y:S03]  /*0a20*/  @P1 LDG.E.64 R50, desc[UR6][R148.64] ;  /* 0x0000000694321981 */ /* 0x000f66000c1e1b00 */
[C---:B------:R-:W-:Y:S01]  /*0a30*/  @P0 IMAD.WIDE.U32 R144, R129.reuse, 0x10, R144 ;  /* 0x0000001081900825 */ /* 0x040fe200078e0090 */
[----:B------:R0:W5:Y:S03]  /*0a40*/  @P0 LDG.E.128 R4, desc[UR6][R138.64] ;  /* 0x000000068a040981 */ /* 0x000166000c1e1d00 */
[----:B------:R-:W-:Y:S01]  /*0a50*/  @P1 IMAD.WIDE.U32 R142, R130, 0x8, R142 ;  /* 0x00000008828e1825 */ /* 0x000fe200078e008e */
[----:B------:R1:W5:Y:S03]  /*0a60*/  @P0 LDG.E.128 R12, desc[UR6][R144.64] ;  /* 0x00000006900c0981 */ /* 0x000366000c1e1d00 */
[----:B------:R-:W-:Y:S01]  /*0a70*/  IMAD.WIDE.U32 R146, R129, 0x8, R146 ;  /* 0x0000000881927825 */ /* 0x000fe200078e0092 */
[----:B------:R3:W5:Y:S04]  /*0a80*/  @P1 LDG.E.64 R48, desc[UR6][R142.64] ;  /* 0x000000068e301981 */ /* 0x000768000c1e1b00 */
[----:B------:R3:W5:Y:S01]  /*0a90*/  LDG.E.64 R52, desc[UR6][R146.64] ;  /* 0x0000000692347981 */ /* 0x000762000c1e1b00 */
        /* <DEDUP_REMOVED lines=8> */
[C---:B0-----:R-:W-:Y:S02]  /*0b20*/  PRMT R138, R24.reuse, 0x7632, R138 ;  /* 0x00007632188a7816 */ /* 0x041fe4000000008a */
[----:B--2---:R-:W-:Y:S01]  /*0b30*/  PRMT R31, R33, 0x7632, R31 ;  /* 0x00007632211f7816 */ /* 0x004fe2000000001f */
[----:B------:R-:W-:Y:S01]  /*0b40*/  IMAD.U32 R24, R24, 0x10000, RZ ;  /* 0x0001000018187824 */ /* 0x000fe200078e00ff */
[----:B------:R-:W-:-:S02]  /*0b50*/  PRMT R148, R27, 0x7632, R148 ;  /* 0x000076321b947816 */ /* 0x000fc40000000094 */
[----:B------:R-:W-:Y:S02]  /*0b60*/  FSEL R162, R0, RZ, !P3 ;  /* 0x000000ff00a27208 */ /* 0x000fe40005800000 */
[----:B------:R-:W-:Y:S02]  /*0b70*/  PRMT R0, R40, 0x7632, R0 ;  /* 0x0000763228007816 */ /* 0x000fe40000000000 */
[----:B------:R-:W-:Y:S02]  /*0b80*/  SHF.L.U32 R31, R31, 0x10, RZ ;  /* 0x000000101f1f7819 */ /* 0x000fe400000006ff */
[----:B-1----:R-:W-:Y:S01]  /*0b90*/  SHF.L.U32 R144, R33, 0x10, RZ ;  /* 0x0000001021907819 */ /* 0x002fe200000006ff */
[----:B------:R-:W-:Y:S01]  /*0ba0*/  IMAD.U32 R0, R0, 0x10000, RZ ;  /* 0x0001000000007824 */ /* 0x000fe200078e00ff */
[----:B------:R-:W-:Y:S01]  /*0bb0*/  SHF.L.U32 R148, R148, 0x10, RZ ;  /* 0x0000001094947819 */ /* 0x000fe200000006ff */
[----:B------:R-:W-:Y:S01]  /*0bc0*/  FADD.FTZ R33, -R162, R24 ;  /* 0x00000018a2217221 */ /* 0x000fe20000010100 */
[C---:B------:R-:W-:Y:S01]  /*0bd0*/  PRMT R139, R25.reuse, 0x7632, R139 ;  /* 0x00007632198b7816 */ /* 0x040fe2000000008b */
[----:B------:R-:W-:Y:S01]  /*0be0*/  IMAD.U32 R152, R34, 0x10000, RZ ;  /* 0x0001000022987824 */ /* 0x000fe200078e00ff */
[----:B------:R-:W-:Y:S01]  /*0bf0*/  SHF.L.U32 R25, R25, 0x10, RZ ;  /* 0x0000001019197819 */ /* 0x000fe200000006ff */
[----:B---3--:R-:W-:Y:S01]  /*0c00*/  IMAD.U32 R151, R36, 0x10000, RZ ;  /* 0x0001000024977824 */ /* 0x008fe200078e00ff */
[----:B------:R-:W-:Y:S01]  /*0c10*/  PRMT R149, R34, 0x7632, R149 ;  /* 0x0000763222957816 */ /* 0x000fe20000000095 */
[----:B------:R-:W-:Y:S01]  /*0c20*/  FADD.FTZ R167, -R162, R31 ;  /* 0x0000001fa2a77221 */ /* 0x000fe20000010100 */
[----:B------:R-:W-:Y:S01]  /*0c30*/  PRMT R34, R36, 0x7632, R34 ;  /* 0x0000763224227816 */ /* 0x000fe20000000022 */
[C---:B------:R-:W-:Y:S01]  /*0c40*/  IMAD.U32 R143, R26.reuse, 0x10000, RZ ;  /* 0x000100001a8f7824 */ /* 0x040fe200078e00ff */
[----:B------:R-:W-:Y:S01]  /*0c50*/  PRMT R142, R26, 0x7632, R142 ;  /* 0x000076321a8e7816 */ /* 0x000fe2000000008e */
[----:B------:R-:W-:Y:S01]  /*0c60*/  FADD.FTZ R31, -R162, R0 ;  /* 0x00000000a21f7221 */ /* 0x000fe20000010100 */
[----:B------:R-:W-:Y:S01]  /*0c70*/  PRMT R154, R35, 0x7632, R154 ;  /* 0x00007632239a7816 */ /* 0x000fe2000000009a */
[----:B------:R-:W-:Y:S01]  /*0c80*/  IMAD.U32 R145, R28, 0x10000, RZ ;  /* 0x000100001c917824 */ /* 0x000fe200078e00ff */
[C---:B------:R-:W-:Y:S01]  /*0c90*/  PRMT R36, R37.reuse, 0x7632, R36 ;  /* 0x0000763225247816 */ /* 0x040fe20000000024 */
[----:B------:R-:W-:Y:S01]  /*0ca0*/  FMUL.FTZ R0, R136, R33 ;  /* 0x0000002188007220 */ /* 0x000fe20000410000 */
[----:B------:R-:W-:Y:S01]  /*0cb0*/  SHF.L.U32 R158, R37, 0x10, RZ ;  /* 0x00000010259e7819 */ /* 0x000fe200000006ff */
[----:B------:R-:W-:Y:S01]  /*0cc0*/  FADD.FTZ R37, -R162, R148 ;  /* 0x00000094a2257221 */ /* 0x000fe20000010100 */
[----:B------:R-:W-:-:S02]  /*0cd0*/  PRMT R160, R43, 0x7632, R160 ;  /* 0x000076322ba07816 */ /* 0x000fc400000000a0 */
[----:B------:R-:W-:Y:S02]  /*0ce0*/  PRMT R26, R28, 0x7632, R26 ;  /* 0x000076321c1a7816 */ /* 0x000fe4000000001a */
[C---:B------:R-:W-:Y:S01]  /*0cf0*/  PRMT R157, R41.reuse, 0x7632, R157 ;  /* 0x00007632299d7816 */ /* 0x040fe2000000009d */
[----:B------:R-:W-:Y:S01]  /*0d00*/  IMAD.U32 R138, R138, 0x10000, RZ ;  /* 0x000100008a8a7824 */ /* 0x000fe200078e00ff */
[----:B------:R-:W-:Y:S01]  /*0d10*/  SHF.L.U32 R41, R41, 0x10, RZ ;  /* 0x0000001029297819 */ /* 0x000fe200000006ff */
[----:B------:R-:W-:Y:S01]  /*0d20*/  FADD.FTZ R147, -R162, R25 ;  /* 0x00000019a2937221 */ /* 0x000fe20000010100 */
[----:B------:R-:W-:Y:S01]  /*0d30*/  SHF.L.U32 R161, R43, 0x10, RZ ;  /* 0x000000102ba17819 */ /* 0x000fe200000006ff */
[----:B------:R-:W-:Y:S01]  /*0d40*/  FADD.FTZ R92, R145, R92 ;  /* 0x0000005c915c7221 */ /* 0x000fe20000010000 */
[----:B------:R-:W-:Y:S01]  /*0d50*/  SHF.L.U32 R154, R154, 0x10, RZ ;  /* 0x000000109a9a7819 */ /* 0x000fe200000006ff */
[----:B------:R-:W-:Y:S01]  /*0d60*/  FFMA.FTZ R115, R0, R145, R115 ;  /* 0x0000009100737223 */ /* 0x000fe20000010073 */
[----:B------:R-:W-:Y:S01]  /*0d70*/  SHF.L.U32 R25, R160, 0x10, RZ ;  /* 0x00000010a0197819 */ /* 0x000fe200000006ff */
[----:B------:R-:W-:Y:S01]  /*0d80*/  IMAD.U32 R30, R30, 0x10000, RZ ;  /* 0x000100001e1e7824 */ /* 0x000fe200078e00ff */
[----:B------:R-:W-:Y:S01]  /*0d90*/  SHF.L.U32 R26, R26, 0x10, RZ ;  /* 0x000000101a1a7819 */ /* 0x000fe200000006ff */
[----:B------:R-:W-:Y:S01]  /*0da0*/  FMUL.FTZ R160, R136, R37 ;  /* 0x0000002588a07220 */ /* 0x000fe20000410000 */
[C---:B------:R-:W-:Y:S01]  /*0db0*/  PRMT R28, R29.reuse, 0x7632, R28 ;  /* 0x000076321d1c7816 */ /* 0x040fe2000000001c */
[----:B------:R-:W-:Y:S01]  /*0dc0*/  FMUL.FTZ R145, R60, R145 ;  /* 0x000000913c917220 */ /* 0x000fe20000410000 */
[----:B------:R-:W-:Y:S01]  /*0dd0*/  SHF.L.U32 R146, R29, 0x10, RZ ;  /* 0x000000101d927819 */ /* 0x000fe200000006ff */
[----:B------:R-:W-:Y:S01]  /*0de0*/  FADD.FTZ R155, -R162, R138 ;  /* 0x0000008aa29b7221 */ /* 0x000fe20000010100 */
[----:B------:R-:W-:Y:S01]  /*0df0*/  PRMT R24, R44, 0x7632, R24 ;  /* 0x000076322c187816 */ /* 0x000fe20000000018 */
[----:B------:R-:W-:Y:S01]  /*0e00*/  FADD.FTZ R181, -R162, R41 ;  /* 0x00000029a2b57221 */ /* 0x000fe20000010100 */
[----:B------:R-:W-:Y:S01]  /*0e10*/  PRMT R29, R32, 0x7632, R29 ;  /* 0x00007632201d7816 */ /* 0x000fe2000000001d */
[C---:B------:R-:W-:Y:S01]  /*0e20*/  FADD.FTZ R41, -R162.reuse, R161 ;  /* 0x000000a1a2297221 */ /* 0x040fe20000010100 */
[----:B------:R-:W-:Y:S01]  /*0e30*/  FADD.FTZ R175, -R162, R154 ;  /* 0x0000009aa2af7221 */ /* 0x000fe20000010100 */
[----:B------:R-:W-:Y:S01]  /*0e40*/  FMUL.FTZ R147, R136, R147 ;  /* 0x0000009388937220 */ /* 0x000fe20000410000 */
[----:B------:R-:W-:Y:S01]  /*0e50*/  FADD.FTZ R87, R30, R87 ;  /* 0x000000571e577221 */ /* 0x000fe20000010000 */
[-C--:B------:R-:W-:Y:S01]  /*0e60*/  FFMA.FTZ R109, R160, R30.reuse, R109 ;  /* 0x0000001ea06d7223 */ /* 0x080fe2000001006d */
[----:B------:R-:W-:Y:S01]  /*0e70*/  FMUL.FTZ R161, R120, R30 ;  /* 0x0000001e78a17220 */ /* 0x000fe20000410000 */
[----:B------:R-:W-:Y:S01]  /*0e80*/  SHF.L.U32 R139, R139, 0x10, RZ ;  /* 0x000000108b8b7819 */ /* 0x000fe200000006ff */
[----:B------:R-:W-:Y:S01]  /*0e90*/  FMUL.FTZ R154, R117, R26 ;  /* 0x0000001a759a7220 */ /* 0x000fe20000410000 */
[----:B------:R-:W-:Y:S01]  /*0ea0*/  FADD.FTZ R33, RZ, R145 ;  /* 0x00000091ff217221 */ /* 0x000fe20000010000 */
[----:B------:R-:W-:Y:S01]  /*0eb0*/  SHF.L.U32 R30, R24, 0x10, RZ ;  /* 0x00000010181e7819 */ /* 0x000fe200000006ff */
[----:B------:R-:W-:Y:S01]  /*0ec0*/  FMUL.FTZ R155, R136, R155 ;  /* 0x0000009b889b7220 */ /* 0x000fe20000410000 */
[----:B------:R-:W-:Y:S01]  /*0ed0*/  FFMA.FTZ R24, R0, R145, RZ ;  /* 0x0000009100187223 */ /* 0x000fe200000100ff */
[----:B------:R-:W-:Y:S01]  /*0ee0*/  IMAD.U32 R29, R29, 0x10000, RZ ;  /* 0x000100001d1d7824 */ /* 0x000fe200078e00ff */
[----:B------:R-:W-:Y:S01]  /*0ef0*/  SHF.L.U32 R157, R157, 0x10, RZ ;  /* 0x000000109d9d7819 */ /* 0x000fe200000006ff */
[----:B------:R-:W-:-:S02]  /*0f00*/  IMAD.U32 R142, R142, 0x10000, RZ ;  /* 0x000100008e8e7824 */ /* 0x000fc400078e00ff */
[----:B------:R-:W-:Y:S01]  /*0f10*/  FADD.FTZ R90, R146, R90 ;  /* 0x0000005a925a7221 */ /* 0x000fe20000010000 */
[-C--:B------:R-:W-:Y:S01]  /*0f20*/  FFMA.FTZ R112, R147, R146.reuse, R112 ;  /* 0x0000009293707223 */ /* 0x080fe20000010070 */
[----:B------:R-:W-:Y:S02]  /*0f30*/  IMAD.U32 R28, R28, 0x10000, RZ ;  /* 0x000100001c1c7824 */ /* 0x000fe400078e00ff */
[----:B------:R-:W-:Y:S01]  /*0f40*/  FMUL.FTZ R146, R61, R146 ;  /* 0x000000923d927220 */ /* 0x000fe20000410000 */
[----:B------:R-:W-:Y:S01]  /*0f50*/  FADD.FTZ R33, R33, R154 ;  /* 0x0000009a21217221 */ /* 0x000fe20000010000 */
[----:B------:R-:W-:Y:S01]  /*0f60*/  SHF.L.U32 R156, R35, 0x10, RZ ;  /* 0x00000010239c7819 */ /* 0x000fe200000006ff */
[C---:B------:R-:W-:Y:S01]  /*0f70*/  FADD.FTZ R139, -R162.reuse, R139 ;  /* 0x0000008ba28b7221 */ /* 0x040fe20000010100 */
[----:B------:R-:W-:Y:S01]  /*0f80*/  FFMA.FTZ R24, R155, R154, R24 ;  /* 0x0000009a9b187223 */ /* 0x000fe20000010018 */
[----:B------:R-:W-:Y:S01]  /*0f90*/  SHF.L.U32 R27, R27, 0x10, RZ ;  /* 0x000000101b1b7819 */ /* 0x000fe200000006ff */
[C---:B------:R-:W-:Y:S01]  /*0fa0*/  FADD.FTZ R163, -R162.reuse, R29 ;  /* 0x0000001da2a37221 */ /* 0x040fe20000010100 */
[C---:B------:R-:W-:Y:S01]  /*0fb0*/  FADD.FTZ R35, -R162.reuse, R142 ;  /* 0x0000008ea2237221 */ /* 0x040fe20000010100 */
[----:B------:R-:W-:Y:S01]  /*0fc0*/  FADD.FTZ R29, -R162, R157 ;  /* 0x0000009da21d7221 */ /* 0x000fe20000010100 */
[----:B------:R-:W-:Y:S01]  /*0fd0*/  FADD.FTZ R93, R26, R93 ;  /* 0x0000005d1a5d7221 */ /* 0x000fe20000010000 */
[----:B------:R-:W-:Y:S01]  /*0fe0*/  FFMA.FTZ R114, R155, R26, R114 ;  /* 0x0000001a9b727223 */ /* 0x000fe20000010072 */
[----:B------:R-:W-:Y:S01]  /*0ff0*/  FADD.FTZ R165, -R162, R152 ;  /* 0x00000098a2a57221 */ /* 0x000fe20000010100 */
[----:B------:R-:W-:-:S02]  /*1000*/  IMAD.U32 R149, R149, 0x10000, RZ ;  /* 0x0001000095957824 */ /* 0x000fc400078e00ff */
[----:B------:R-:W-:Y:S01]  /*1010*/  FMUL.FTZ R157, R118, R28 ;  /* 0x0000001c769d7220 */ /* 0x000fe20000410000 */
[----:B------:R-:W-:Y:S01]  /*1020*/  FADD.FTZ R26, R33, R146 ;  /* 0x00000092211a7221 */ /* 0x000fe20000010000 */
[----:B------:R-:W-:Y:S01]  /*1030*/  FADD.FTZ R143, -R162, R143 ;  /* 0x0000008fa28f7221 */ /* 0x000fe20000010100 */
[----:B------:R-:W-:Y:S01]  /*1040*/  FMUL.FTZ R152, R136, R139 ;  /* 0x0000008b88987220 */ /* 0x000fe20000410000 */
[----:B------:R-:W-:Y:S01]  /*1050*/  FFMA.FTZ R33, R147, R146, R24 ;  /* 0x0000009293217223 */ /* 0x000fe20000010018 */
[----:B------:R-:W-:Y:S01]  /*1060*/  PRMT R159, R42, 0x7632, R159 ;  /* 0x000076322a9f7816 */ /* 0x000fe2000000009f */
[C---:B------:R-:W-:Y:S01]  /*1070*/  FADD.FTZ R173, -R162.reuse, R156 ;  /* 0x0000009ca2ad7221 */ /* 0x040fe20000010100 */
[----:B------:R-:W-:Y:S01]  /*1080*/  FADD.FTZ R153, -R162, R27 ;  /* 0x0000001ba2997221 */ /* 0x000fe20000010100 */
[----:B------:R-:W-:Y:S01]  /*1090*/  SHF.L.U32 R140, R140, 0x10, RZ ;  /* 0x000000108c8c7819 */ /* 0x000fe200000006ff */
[----:B------:R-:W-:Y:S01]  /*10a0*/  FMUL.FTZ R156, R136, R35 ;  /* 0x00000023889c7220 */ /* 0x000fe20000410000 */
[----:B------:R-:W-:Y:S01]  /*10b0*/  FADD.FTZ R171, -R162, R149 ;  /* 0x00000095a2ab7221 */ /* 0x000fe20000010100 */
[----:B------:R-:W-:Y:S01]  /*10c0*/  FMUL.FTZ R148, R62, R141 ;  /* 0x0000008d3e947220 */ /* 0x000fe20000410000 */
[----:B------:R-:W-:Y:S01]  /*10d0*/  FADD.FTZ R35, R26, R157 ;  /* 0x0000009d1a237221 */ /* 0x000fe20000010000 */
[----:B------:R-:W-:Y:S01]  /*10e0*/  FMUL.FTZ R149, R136, R143 ;  /* 0x0000008f88957220 */ /* 0x000fe20000410000 */
[----:B------:R-:W-:Y:S01]  /*10f0*/  FFMA.FTZ R24, R152, R157, R33 ;  /* 0x0000009d98187223 */ /* 0x000fe20000010021 */
[----:B------:R-:W-:-:S02]  /*1100*/  IMAD.U32 R27, R159, 0x10000, RZ ;  /* 0x000100009f1b7824 */ /* 0x000fc400078e00ff */
        /* <DEDUP_REMOVED lines=8> */
[----:B------:R-:W-:Y:S02]  /*1190*/  IMAD.U32 R32, R32, 0x10000, RZ ;  /* 0x0001000020207824 */ /* 0x000fe400078e00ff */
[----:B------:R-:W-:Y:S01]  /*11a0*/  FFMA.FTZ R24, R156, R159, R33 ;  /* 0x0000009f9c187223 */ /* 0x000fe20000010021 */
[C---:B------:R-:W-:Y:S01]  /*11b0*/  PRMT R164, R38.reuse, 0x7632, R164 ;  /* 0x0000763226a47816 */ /* 0x040fe200000000a4 */
[----:B------:R-:W-:Y:S01]  /*11c0*/  IMAD.U32 R169, R38, 0x10000, RZ ;  /* 0x0001000026a97824 */ /* 0x000fe200078e00ff */
[----:B------:R-:W-:Y:S01]  /*11d0*/  PRMT R38, R39, 0x7632, R38 ;  /* 0x0000763227267816 */ /* 0x000fe20000000026 */
[----:B------:R-:W-:Y:S01]  /*11e0*/  FADD.FTZ R26, R35, R150 ;  /* 0x00000096231a7221 */ /* 0x000fe20000010000 */
[----:B------:R-:W-:Y:S01]  /*11f0*/  SHF.L.U32 R166, R39, 0x10, RZ ;  /* 0x0000001027a67819 */ /* 0x000fe200000006ff */
[----:B------:R-:W-:Y:S01]  /*1200*/  FADD.FTZ R39, -R162, R32 ;  /* 0x00000020a2277221 */ /* 0x000fe20000010100 */
        /* <DEDUP_REMOVED lines=9> */
[----:B------:R-:W-:Y:S01]  /*12a0*/  SHF.L.U32 R28, R164, 0x10, RZ ;  /* 0x00000010a41c7819 */ /* 0x000fe200000006ff */
[----:B------:R-:W-:Y:S01]  /*12b0*/  FMUL.FTZ R165, R121, R34 ;  /* 0x0000002279a57220 */ /* 0x000fe20000410000 */
[----:B------:R-:W-:Y:S01]  /*12c0*/  FADD.FTZ R24, R35, R138 ;  /* 0x0000008a23187221 */ /* 0x000fe20000010000 */
[----:B------:R-:W-:Y:S01]  /*12d0*/  FADD.FTZ R43, -R162, R144 ;  /* 0x00000090a22b7221 */ /* 0x000fe20000010100 */
[----:B------:R-:W-:Y:S01]  /*12e0*/  FMUL.FTZ R164, R136, R163 ;  /* 0x000000a388a47220 */ /* 0x000fe20000410000 */
[----:B------:R-:W-:Y:S01]  /*12f0*/  FFMA.FTZ R33, R139, R138, R26 ;  /* 0x0000008a8b217223 */ /* 0x000fe2000001001a */
[----:B------:R-:W-:Y:S01]  /*1300*/  PRMT R32, R45, 0x7632, R32 ;  /* 0x000076322d207816 */ /* 0x000fe20000000020 */
[----:B------:R-:W-:Y:S01]  /*1310*/  FADD.FTZ R89, R140, R89 ;  /* 0x000000598c597221 */ /* 0x000fe20000010000 */
[----:B------:R-:W-:Y:S01]  /*1320*/  FFMA.FTZ R111, R156, R140, R111 ;  /* 0x0000008c9c6f7223 */ /* 0x000fe2000001006f */
[----:B------:R-:W-:Y:S01]  /*1330*/  PRMT R168, R46, 0x7632, R168 ;  /* 0x000076322ea87816 */ /* 0x000fe200000000a8 */
[----:B------:R-:W-:Y:S01]  /*1340*/  FADD.FTZ R88, R141, R88 ;  /* 0x000000588d587221 */ /* 0x000fe20000010000 */
[----:B------:R-:W-:Y:S01]  /*1350*/  FFMA.FTZ R110, R149, R141, R110 ;  /* 0x0000008d956e7223 */ /* 0x000fe2000001006e */
[----:B------:R-:W-:-:S02]  /*1360*/  IMAD.U32 R36, R36, 0x10000, RZ ;  /* 0x0001000024247824 */ /* 0x000fc400078e00ff */
[----:B------:R-:W-:Y:S01]  /*1370*/  FMUL.FTZ R140, R65, R158 ;  /* 0x0000009e418c7220 */ /* 0x000fe20000410000 */
[----:B------:R-:W-:Y:S01]  /*1380*/  FADD.FTZ R35, R24, R165 ;  /* 0x000000a518237221 */ /* 0x000fe20000010000 */
[----:B------:R-:W-:Y:S01]  /*1390*/  FMUL.FTZ R141, R136, R43 ;  /* 0x0000002b888d7220 */ /* 0x000fe20000410000 */
[----:B------:R-:W-:Y:S01]  /*13a0*/  FFMA.FTZ R24, R164, R165, R33 ;  /* 0x000000a5a4187223 */ /* 0x000fe20000010021 */
[----:B------:R-:W-:Y:S01]  /*13b0*/  FADD.FTZ R80, R169, R80 ;  /* 0x00000050a9507221 */ /* 0x000fe20000010000 */
[-C--:B------:R-:W-:Y:S01]  /*13c0*/  FFMA.FTZ R102, R143, R169.reuse, R102 ;  /* 0x000000a98f667223 */ /* 0x080fe20000010066 */
[----:B------:R-:W-:Y:S01]  /*13d0*/  FMUL.FTZ R142, R66, R169 ;  /* 0x000000a9428e7220 */ /* 0x000fe20000410000 */
[----:B------:R-:W-:Y:S01]  /*13e0*/  IMAD.U32 R37, R32, 0x10000, RZ ;  /* 0x0001000020257824 */ /* 0x000fe200078e00ff */
[----:B------:R-:W-:Y:S01]  /*13f0*/  SHF.L.U32 R32, R168, 0x10, RZ ;  /* 0x00000010a8207819 */ /* 0x000fe200000006ff */
[----:B------:R-:W-:Y:S01]  /*1400*/  FMUL.FTZ R169, R122, R36 ;  /* 0x000000247aa97220 */ /* 0x000fe20000410000 */
[----:B------:R-:W-:Y:S01]  /*1410*/  FADD.FTZ R26, R35, R140 ;  /* 0x0000008c231a7221 */ /* 0x000fe20000010000 */
[----:B------:R-:W-:Y:S01]  /*1420*/  FMUL.FTZ R168, R136, R167 ;  /* 0x000000a788a87220 */ /* 0x000fe20000410000 */
[----:B------:R-:W-:-:S02]  /*1430*/  FFMA.FTZ R33, R141, R140, R24 ;  /* 0x0000008c8d217223 */ /* 0x000fc40000010018 */
[----:B------:R-:W-:Y:S01]  /*1440*/  FADD.FTZ R35, R26, R169 ;  /* 0x000000a91a237221 */ /* 0x000fe20000010000 */
[----:B------:R-:W-:Y:S01]  /*1450*/  FADD.FTZ R84, R151, R84 ;  /* 0x0000005497547221 */ /* 0x000fe20000010000 */
[----:B------:R-:W-:Y:S01]  /*1460*/  FFMA.FTZ R24, R168, R169, R33 ;  /* 0x000000a9a8187223 */ /* 0x000fe20000010021 */
[----:B------:R-:W-:Y:S01]  /*1470*/  FFMA.FTZ R106, R139, R151, R106 ;  /* 0x000000978b6a7223 */ /* 0x000fe2000001006a */
[C---:B------:R-:W-:Y:S01]  /*1480*/  FMUL.FTZ R151, R136.reuse, R173 ;  /* 0x000000ad88977220 */ /* 0x040fe20000410000 */
[----:B------:R-:W-:Y:S01]  /*1490*/  FMUL.FTZ R173, R123, R28 ;  /* 0x0000001c7bad7220 */ /* 0x000fe20000410000 */
[----:B------:R-:W-:Y:S01]  /*14a0*/  FADD.FTZ R26, R35, R142 ;  /* 0x0000008e231a7221 */ /* 0x000fe20000010000 */
[----:B------:R-:W-:Y:S01]  /*14b0*/  FMUL.FTZ R172, R136, R171 ;  /* 0x000000ab88ac7220 */ /* 0x000fe20000410000 */
[----:B------:R-:W-:Y:S01]  /*14c0*/  FFMA.FTZ R33, R143, R142, R24 ;  /* 0x0000008e8f217223 */ /* 0x000fe20000010018 */
[----:B------:R-:W-:Y:S02]  /*14d0*/  IMAD.U32 R38, R38, 0x10000, RZ ;  /* 0x0001000026267824 */ /* 0x000fe400078e00ff */
[----:B------:R-:W-:Y:S01]  /*14e0*/  FMUL.FTZ R144, R67, R166 ;  /* 0x000000a643907220 */ /* 0x000fe20000410000 */
[----:B------:R-:W-:Y:S01]  /*14f0*/  FADD.FTZ R35, R26, R173 ;  /* 0x000000ad1a237221 */ /* 0x000fe20000010000 */
[----:B------:R-:W-:-:S02]  /*1500*/  IMAD.U32 R40, R40, 0x10000, RZ ;  /* 0x0001000028287824 */ /* 0x000fc400078e00ff */
[----:B------:R-:W-:Y:S01]  /*1510*/  FFMA.FTZ R24, R172, R173, R33 ;  /* 0x000000adac187223 */ /* 0x000fe20000010021 */
[----:B------:R-:W-:Y:S01]  /*1520*/  IMAD.U32 R42, R42, 0x10000, RZ ;  /* 0x000100002a2a7824 */ /* 0x000fe200078e00ff */
[----:B------:R-:W-:Y:S01]  /*1530*/  SHF.L.U32 R179, R44, 0x10, RZ ;  /* 0x000000102cb37819 */ /* 0x000fe200000006ff */
[----:B------:R-:W-:Y:S01]  /*1540*/  FMUL.FTZ R176, R136, R175 ;  /* 0x000000af88b07220 */ /* 0x000fe20000410000 */
[----:B------:R-:W-:Y:S01]  /*1550*/  FMUL.FTZ R175, R124, R38 ;  /* 0x000000267caf7220 */ /* 0x000fe20000410000 */
[----:B------:R-:W-:Y:S01]  /*1560*/  FADD.FTZ R26, R35, R144 ;  /* 0x00000090231a7221 */ /* 0x000fe20000010000 */
[----:B------:R-:W-:Y:S01]  /*1570*/  FADD.FTZ R177, -R162, R40 ;  /* 0x00000028a2b17221 */ /* 0x000fe20000010100 */
[C---:B------:R-:W-:Y:S01]  /*1580*/  FFMA.FTZ R33, R151.reuse, R144, R24 ;  /* 0x0000009097217223 */ /* 0x040fe20000010018 */
[----:B------:R-:W-:Y:S01]  /*1590*/  FADD.FTZ R78, R166, R78 ;  /* 0x0000004ea64e7221 */ /* 0x000fe20000010000 */
[----:B------:R-:W-:Y:S01]  /*15a0*/  FFMA.FTZ R100, R151, R166, R100 ;  /* 0x000000a697647223 */ /* 0x000fe20000010064 */
[----:B------:R-:W-:Y:S01]  /*15b0*/  FADD.FTZ R183, -R162, R42 ;  /* 0x0000002aa2b77221 */ /* 0x000fe20000010100 */
[----:B------:R-:W-:Y:S01]  /*15c0*/  FMUL.FTZ R166, R136, R31 ;  /* 0x0000001f88a67220 */ /* 0x000fe20000410000 */
[----:B------:R-:W-:Y:S01]  /*15d0*/  FMUL.FTZ R42, R68, R179 ;  /* 0x000000b3442a7220 */ /* 0x000fe20000410000 */
[----:B------:R-:W-:Y:S01]  /*15e0*/  FADD.FTZ R31, R26, R175 ;  /* 0x000000af1a1f7221 */ /* 0x000fe20000010000 */
[----:B------:R-:W-:Y:S01]  /*15f0*/  FMUL.FTZ R43, R136, R177 ;  /* 0x000000b1882b7220 */ /* 0x000fe20000410000 */
[----:B------:R-:W-:Y:S01]  /*1600*/  FFMA.FTZ R26, R176, R175, R33 ;  /* 0x000000afb01a7223 */ /* 0x000fe20000010021 */
[----:B------:R-:W-:-:S02]  /*1610*/  IMAD.U32 R40, R45, 0x10000, RZ ;  /* 0x000100002d287824 */ /* 0x000fc400078e00ff */
[----:B------:R-:W-:Y:S01]  /*1620*/  FMUL.FTZ R163, R125, R30 ;  /* 0x0000001e7da37220 */ /* 0x000fe20000410000 */
[----:B------:R-:W-:Y:S01]  /*1630*/  FADD.FTZ R24, R31, R42 ;  /* 0x0000002a1f187221 */ /* 0x000fe20000010000 */
[----:B------:R-:W-:Y:S01]  /*1640*/  FFMA.FTZ R31, R43, R42, R26 ;  /* 0x0000002a2b1f7223 */ /* 0x000fe2000001001a */
[----:B------:R-:W-:Y:S01]  /*1650*/  PRMT R170, R47, 0x7632, R170 ;  /* 0x000076322faa7816 */ /* 0x000fe200000000aa */
[----:B------:R-:W-:Y:S01]  /*1660*/  FMUL.FTZ R45, R69, R40 ;  /* 0x00000028452d7220 */ /* 0x000fe20000410000 */
[----:B------:R-:W-:Y:S01]  /*1670*/  FADD.FTZ R24, R24, R163 ;  /* 0x000000a318187221 */ /* 0x000fe20000010000 */
[----:B------:R-:W-:Y:S01]  /*1680*/  FMUL.FTZ R44, R136, R181 ;  /* 0x000000b5882c7220 */ /* 0x000fe20000410000 */
[----:B------:R-:W-:Y:S01]  /*1690*/  FFMA.FTZ R31, R166, R163, R31 ;  /* 0x000000a3a61f7223 */ /* 0x000fe2000001001f */
[----:B------:R-:W-:Y:S01]  /*16a0*/  FMUL.FTZ R167, R136, R29 ;  /* 0x0000001d88a77220 */ /* 0x000fe20000410000 */
[----:B------:R-:W-:Y:S01]  /*16b0*/  SHF.L.U32 R185, R46, 0x10, RZ ;  /* 0x000000102eb97819 */ /* 0x000fe200000006ff */
[----:B------:R-:W-:-:S02]  /*16c0*/  IMAD.U32 R39, R170, 0x10000, RZ ;  /* 0x00010000aa277824 */ /* 0x000fc400078e00ff */
[----:B------:R-:W-:Y:S01]  /*16d0*/  FADD.FTZ R29, R24, R45 ;  /* 0x0000002d181d7221 */ /* 0x000fe20000010000 */
[----:B------:R-:W-:Y:S01]  /*16e0*/  FMUL.FTZ R170, R126, R37 ;  /* 0x000000257eaa7220 */ /* 0x000fe20000410000 */
[----:B------:R-:W-:Y:S01]  /*16f0*/  FFMA.FTZ R24, R44, R45, R31 ;  /* 0x0000002d2c187223 */ /* 0x000fe2000001001f */
[C---:B------:R-:W-:Y:S01]  /*1700*/  FADD.FTZ R27, -R162.reuse, R27 ;  /* 0x0000001ba21b7221 */ /* 0x040fe20000010100 */
[----:B------:R-:W-:Y:S01]  /*1710*/  FADD.FTZ R25, -R162, R25 ;  /* 0x00000019a2197221 */ /* 0x000fe20000010100 */
[----:B------:R-:W-:Y:S02]  /*1720*/  IMAD.U32 R162, R47, 0x10000, RZ ;  /* 0x000100002fa27824 */ /* 0x000fe400078e00ff */
[----:B------:R-:W-:Y:S01]  /*1730*/  FMUL.FTZ R47, R136, R183 ;  /* 0x000000b7882f7220 */ /* 0x000fe20000410000 */
[----:B------:R-:W-:Y:S01]  /*1740*/  FMUL.FTZ R46, R70, R185 ;  /* 0x000000b9462e7220 */ /* 0x000fe20000410000 */
[----:B------:R-:W-:Y:S01]  /*1750*/  FADD.FTZ R29, R29, R170 ;  /* 0x000000aa1d1d7221 */ /* 0x000fe20000010000 */
[----:B------:R-:W-:Y:S01]  /*1760*/  FFMA.FTZ R24, R167, R170, R24 ;  /* 0x000000aaa7187223 */ /* 0x000fe20000010018 */
        /* <DEDUP_REMOVED lines=59> */
.L_x_308:
[----:B-1----:R-:W-:Y:S01]  /*1b20*/  FADD.FTZ R24, R25, R24 ;  /* 0x0000001819187221 */ /* 0x002fe20000010000 */
[----:B------:R-:W-:Y:S01]  /*1b30*/  LOP3.LUT P5, RZ, R137, 0xff, RZ, 0xc0, !PT ;  /* 0x000000ff89ff7812 */ /* 0x000fe200078ac0ff */
[----:B0-2---:R-:W-:Y:S01]  /*1b40*/  FADD.FTZ R25, R29, R26 ;  /* 0x0000001a1d197221 */ /* 0x005fe20000010000 */
[----:B------:R-:W-:Y:S11]  /*1b50*/  @P2 BRA `(.L_x_296) ;  /* 0x0000000000242947 */ /* 0x000ff60003800000 */
        /* <DEDUP_REMOVED lines=9> */
.L_x_296:
[----:B------:R-:W-:Y:S01]  /*1bf0*/  UISETP.NE.AND UP0, UPT, UR17, URZ, UPT ;  /* 0x0000003f1100728c */ /* 0x000fe2000bf05270 */
[----:B0-----:R-:W-:Y:S02]  /*1c00*/  SHF.R.U32.HI R24, RZ, 0x5, R58 ;  /* 0x00000005ff187819 */ /* 0x001fe4000001163a */
[----:B-----5:R-:W-:Y:S02]  /*1c10*/  @P0 SHF.L.U32 R179, R15, 0x10, RZ ;  /* 0x000000100fb30819 */ /* 0x020fe400000006ff */
[----:B------:R-:W-:Y:S02]  /*1c20*/  LOP3.LUT R24, R24, 0x7fffff8, RZ, 0xc0, !PT ;  /* 0x07fffff818187812 */ /* 0x000fe400078ec0ff */
[----:B------:R-:W-:Y:S01]  /*1c30*/  PLOP3.LUT P3, PT, PT, PT, UP0, 0x80, 0x0 ;  /* 0x000000000000781c */ /* 0x000fe20003f6f008 */
[----:B------:R-:W-:Y:S05]  /*1c40*/  WARPSYNC.ALL ;  /* 0x0000000000007948 */ /* 0x000fea0003800000 */
[----:B------:R-:W0:Y:S08]  /*1c50*/  S2UR UR5, SR_CgaCtaId ;  /* 0x00000000000579c3 */ /* 0x000e300000008800 */
[----:B------:R-:W-:Y:S01]  /*1c60*/  BAR.SYNC.DEFER_BLOCKING 0x0 ;  /* 0x0000000000007b1d */ /* 0x000fe20000010000 */
[----:B------:R-:W-:-:S05]  /*1c70*/  @!P5 VIADD R24, R24, 0x8 ;  /* 0x000000081818d836 */ /* 0x000fca0000000000 */
[----:B------:R-:W-:Y:S02]  /*1c80*/  UMOV UR4, 0x400 ;  /* 0x0000040000047882 */ /* 0x000fe40000000000 */
[----:B0-----:R-:W-:-:S06]  /*1c90*/  ULEA UR4, UR5, UR4, 0x18 ;  /* 0x0000000405047291 */ /* 0x001fcc000f8ec03f */
        /* <DEDUP_REMOVED lines=8> */
[----:B------:R-:W-:Y:S01]  /*1d20*/  FADD.FTZ R24, R27, R24 ;  /* 0x000000181b187221 */ /* 0x000fe20000010000 */
[----:B------:R-:W-:Y:S01]  /*1d30*/  @P1 IMAD.MOV.U32 R27, RZ, RZ, R2 ;  /* 0x000000ffff1b1224 */ /* 0x000fe200078e0002 */
[----:B------:R-:W-:Y:S01]  /*1d40*/  MOV R26, R56 ;  /* 0x00000038001a7202 */ /* 0x000fe20000000f00 */
[----:B-1----:R-:W-:Y:S01]  /*1d50*/  FADD.FTZ R177, R177, R28 ;  /* 0x0000001cb1b17221 */ /* 0x002fe20000010000 */
[----:B------:R-:W-:Y:S01]  /*1d60*/  FADD.FTZ R24, R24, R29 ;  /* 0x0000001d18187221 */ /* 0x000fe20000010000 */
[----:B------:R-:W-:Y:S01]  /*1d70*/  @P0 IMAD.U32 R28, R5, 0x10000, RZ ;  /* 0x00010000051c0824 */ /* 0x000fe200078e00ff */
[----:B------:R-:W-:Y:S01]  /*1d80*/  @P1 LOP3.LUT P2, RZ, R27, 0xff, RZ, 0xc0, !PT ;  /* 0x000000ff1bff1812 */ /* 0x000fe2000784c0ff */
[----:B------:R-:W-:Y:S01]  /*1d90*/  FADD.FTZ R177, R30, R177 ;  /* 0x000000b11eb17221 */ /* 0x000fe20000010000 */
[----:B------:R-:W-:Y:S01]  /*1da0*/  FADD.FTZ R24, R31, R24 ;  /* 0x000000181f187221 */ /* 0x000fe20000010000 */
[----:B------:R-:W-:-:S02]  /*1db0*/  LOP3.LUT P6, RZ, R26, 0xff, RZ, 0xc0, !PT ;  /* 0x000000ff1aff7812 */ /* 0x000fc400078cc0ff */
[----:B--2---:R-:W-:Y:S01]  /*1dc0*/  FADD.FTZ R177, R177, R32 ;  /* 0x00000020b1b17221 */ /* 0x004fe20000010000 */
[----:B------:R-:W-:Y:S01]  /*1dd0*/  FADD.FTZ R24, R24, R33 ;  /* 0x0000002118187221 */ /* 0x000fe20000010000 */
[----:B------:R-:W-:Y:S02]  /*1de0*/  @P0 SHF.L.U32 R27, R4, 0x10, RZ ;  /* 0x00000010041b0819 */ /* 0x000fe400000006ff */
[----:B------:R-:W-:Y:S01]  /*1df0*/  FADD.FTZ R177, R34, R177 ;  /* 0x000000b122b17221 */ /* 0x000fe20000010000 */
[----:B------:R-:W-:Y:S01]  /*1e00*/  FADD.FTZ R24, R35, R24 ;  /* 0x0000001823187221 */ /* 0x000fe20000010000 */
[----:B------:R-:W-:Y:S02]  /*1e10*/  @P0 SHF.L.U32 R29, R6, 0x10, RZ ;  /* 0x00000010061d0819 */ /* 0x000fe400000006ff */
[----:B---3--:R-:W-:Y:S01]  /*1e20*/  FADD.FTZ R177, R177, R36 ;  /* 0x00000024b1b17221 */ /* 0x008fe20000010000 */
[----:B------:R-:W-:Y:S01]  /*1e30*/  FADD.FTZ R24, R24, R37 ;  /* 0x0000002518187221 */ /* 0x000fe20000010000 */
[----:B------:R-:W-:-:S02]  /*1e40*/  @P0 PRMT R32, R7, 0x7632, R32 ;  /* 0x0000763207200816 */ /* 0x000fc40000000020 */
[----:B------:R-:W-:Y:S01]  /*1e50*/  FADD.FTZ R38, R38, R177 ;  /* 0x000000b126267221 */ /* 0x000fe20000010000 */
[----:B------:R-:W-:Y:S02]  /*1e60*/  FADD.FTZ R25, R39, R24 ;  /* 0x0000001827197221 */ /* 0x000fe40000010000 */
[----:B------:R-:W-:Y:S02]  /*1e70*/  @P0 IMAD.U32 R39, R32, 0x10000, RZ ;  /* 0x0001000020270824 */ /* 0x000fe400078e00ff */
[----:B------:R-:W-:Y:S01]  /*1e80*/  FMUL.FTZ R38, R38, UR9 ;  /* 0x0000000926267c20 */ /* 0x000fe20008410000 */
[----:B------:R-:W-:-:S04]  /*1e90*/  FMUL.FTZ R25, R25, UR9 ;  /* 0x0000000919197c20 */ /* 0x000fc80008410000 */
[----:B------:R-:W-:-:S05]  /*1ea0*/  FSEL R24, R38, RZ, !P3 ;  /* 0x000000ff26187208 */ /* 0x000fca0005800000 */
[-CC-:B------:R-:W-:Y:S01]  /*1eb0*/  FFMA.FTZ R0, R0, R25.reuse, R24.reuse ;  /* 0x0000001900007223 */ /* 0x180fe20000010018 */
[-CC-:B------:R-:W-:Y:S01]  /*1ec0*/  FFMA.FTZ R155, R155, R25.reuse, R24.reuse ;  /* 0x000000199b9b7223 */ /* 0x180fe20000010018 */
[-CC-:B------:R-:W-:Y:S01]  /*1ed0*/  FFMA.FTZ R147, R147, R25.reuse, R24.reuse ;  /* 0x0000001993937223 */ /* 0x180fe20000010018 */
[----:B------:R-:W-:Y:S01]  /*1ee0*/  FFMA.FTZ R149, R149, R25, R24 ;  /* 0x0000001995957223 */ /* 0x000fe20000010018 */
[--C-:B------:R-:W-:Y:S01]  /*1ef0*/  FADD.FTZ R145, R145, -R0.reuse ;  /* 0x8000000091917221 */ /* 0x100fe20000010000 */
[----:B------:R-:W-:Y:S01]  /*1f00*/  @P0 PRMT R0, R4, 0x7632, R0 ;  /* 0x0000763204000816 */ /* 0x000fe20000000000 */
[----:B------:R-:W-:Y:S01]  /*1f10*/  FADD.FTZ R155, R154, -R155 ;  /* 0x8000009b9a9b7221 */ /* 0x000fe20000010000 */
[----:B------:R-:W-:Y:S01]  /*1f20*/  FADD.FTZ R147, R146, -R147 ;  /* 0x8000009392937221 */ /* 0x000fe20000010000 */
[----:B------:R-:W-:Y:S01]  /*1f30*/  FMUL.FTZ R26, R136, R145 ;  /* 0x00000091881a7220 */ /* 0x000fe20000410000 */
[----:B------:R-:W-:Y:S01]  /*1f40*/  FFMA.FTZ R152, R152, R25, R24 ;  /* 0x0000001998987223 */ /* 0x000fe20000010018 */
[----:B------:R-:W-:-:S02]  /*1f50*/  @P0 IMAD.U32 R0, R0, 0x10000, RZ ;  /* 0x0001000000000824 */ /* 0x000fc400078e00ff */
[----:B------:R-:W-:Y:S01]  /*1f60*/  FMUL.FTZ R137, R136, R155 ;  /* 0x0000009b88897220 */ /* 0x000fe20000410000 */
[--C-:B------:R-:W-:Y:S01]  /*1f70*/  @P0 FADD.FTZ R26, R26, R27.reuse ;  /* 0x0000001b1a1a0221 */ /* 0x100fe20000010000 */
[----:B------:R-:W-:Y:S01]  /*1f80*/  @P0 PRMT R27, R5, 0x7632, R27 ;  /* 0x00007632051b0816 */ /* 0x000fe2000000001b */
[----:B------:R-:W-:Y:S01]  /*1f90*/  FADD.FTZ R149, R148, -R149 ;  /* 0x8000009594957221 */ /* 0x000fe20000010000 */
[----:B------:R-:W-:Y:S01]  /*1fa0*/  @P0 FADD.FTZ R137, R137, R0 ;  /* 0x0000000089890221 */ /* 0x000fe20000010000 */
[----:B------:R-:W-:Y:S01]  /*1fb0*/  FMUL.FTZ R147, R136, R147 ;  /* 0x0000009388937220 */ /* 0x000fe20000410000 */
[----:B------:R-:W-:Y:S01]  /*1fc0*/  @P0 SHF.L.U32 R30, R27, 0x10, RZ ;  /* 0x000000101b1e0819 */ /* 0x000fe200000006ff */
[----:B------:R-:W-:Y:S01]  /*1fd0*/  FMUL.FTZ R27, R26, UR16 ;  /* 0x000000101a1b7c20 */ /* 0x000fe20008410000 */
[----:B------:R-:W-:Y:S01]  /*1fe0*/  FADD.FTZ R157, R157, -R152 ;  /* 0x800000989d9d7221 */ /* 0x000fe20000010000 */
[----:B------:R-:W-:Y:S01]  /*1ff0*/  FMUL.FTZ R146, R136, R149 ;  /* 0x0000009588927220 */ /* 0x000fe20000410000 */
[----:B------:R-:W-:Y:S01]  /*2000*/  FMUL.FTZ R37, R137, UR16 ;  /* 0x0000001089257c20 */ /* 0x000fe20008410000 */
[----:B------:R-:W-:Y:S01]  /*2010*/  @P0 FADD.FTZ R147, R147, R28 ;  /* 0x0000001c93930221 */ /* 0x000fe20000010000 */
[C---:B------:R-:W-:Y:S01]  /*2020*/  FSEL R0, R27.reuse, RZ, P6 ;  /* 0x000000ff1b007208 */ /* 0x040fe20003000000 */
[----:B------:R-:W-:Y:S01]  /*2030*/  FFMA.FTZ R156, R156, R25, R24 ;  /* 0x000000199c9c7223 */ /* 0x000fe20000010018 */
[----:B------:R-:W-:Y:S01]  /*2040*/  LOP3.LUT P6, RZ, R56, 0xff00, RZ, 0xc0, !PT ;  /* 0x0000ff0038ff7812 */ /* 0x000fe200078cc0ff */
[----:B------:R-:W-:Y:S01]  /*2050*/  FMUL.FTZ R145, R136, R157 ;  /* 0x0000009d88917220 */ /* 0x000fe20000410000 */
[----:B------:R-:W-:Y:S01]  /*2060*/  @P1 FSEL R27, R27, RZ, P2 ;  /* 0x000000ff1b1b1208 */ /* 0x000fe20001000000 */
[----:B------:R-:W-:Y:S01]  /*2070*/  @P0 FADD.FTZ R146, R146, R29 ;  /* 0x0000001d92920221 */ /* 0x000fe20000010000 */
[----:B------:R-:W-:Y:S01]  /*2080*/  @P1 LOP3.LUT P2, RZ, R2, 0xff00, RZ, 0xc0, !PT ;  /* 0x0000ff0002ff1812 */ /* 0x000fe2000784c0ff */
[----:B------:R-:W-:Y:S01]  /*2090*/  FMUL.FTZ R35, R147, UR16 ;  /* 0x0000001093237c20 */ /* 0x000fe20008410000 */
[----:B------:R-:W-:Y:S01]  /*20a0*/  @P0 PRMT R28, R6, 0x7632, R28 ;  /* 0x00007632061c0816 */ /* 0x000fe2000000001c */
[----:B------:R-:W-:Y:S01]  /*20b0*/  FADD.FTZ R159, R159, -R156 ;  /* 0x8000009c9f9f7221 */ /* 0x000fe20000010000 */
[----:B------:R-:W-:Y:S01]  /*20c0*/  FSEL R29, R37, RZ, P6 ;  /* 0x000000ff251d7208 */ /* 0x000fe20003000000 */
[----:B------:R-:W-:Y:S01]  /*20d0*/  @P0 FADD.FTZ R145, R145, R30 ;  /* 0x0000001e91910221 */ /* 0x000fe20000010000 */
[----:B------:R-:W-:Y:S01]  /*20e0*/  LOP3.LUT P6, RZ, R56, 0xff0000, RZ, 0xc0, !PT ;  /* 0x00ff000038ff7812 */ /* 0x000fe200078cc0ff */
[--C-:B------:R-:W-:Y:S01]  /*20f0*/  FFMA.FTZ R153, R153, R25, R24.reuse ;  /* 0x0000001999997223 */ /* 0x100fe20000010018 */
[----:B------:R-:W-:Y:S01]  /*2100*/  @P1 FSEL R37, R37, RZ, P2 ;  /* 0x000000ff25251208 */ /* 0x000fe20001000000 */
[----:B------:R-:W-:Y:S01]  /*2110*/  @P0 IMAD.U32 R31, R28, 0x10000, RZ ;  /* 0x000100001c1f0824 */ /* 0x000fe200078e00ff */
[----:B------:R-:W-:Y:S01]  /*2120*/  @P1 LOP3.LUT P2, RZ, R2, 0xff0000, RZ, 0xc0, !PT ;  /* 0x00ff000002ff1812 */ /* 0x000fe2000784c0ff */
[----:B------:R-:W-:Y:S01]  /*2130*/  FMUL.FTZ R148, R136, R159 ;  /* 0x0000009f88947220 */ /* 0x000fe20000410000 */
[----:B------:R-:W-:Y:S01]  /*2140*/  FSEL R28, R35, RZ, P6 ;  /* 0x000000ff231c7208 */ /* 0x000fe20003000000 */
[----:B------:R-:W-:Y:S01]  /*2150*/  FMUL.FTZ R36, R145, UR16 ;  /* 0x0000001091247c20 */ /* 0x000fe20008410000 */
[----:B------:R-:W-:Y:S01]  /*2160*/  FADD.FTZ R153, R150, -R153 ;  /* 0x8000009996997221 */ /* 0x000fe20000010000 */
[----:B------:R-:W-:Y:S01]  /*2170*/  LOP3.LUT P6, RZ, R56, 0xff000000, RZ, 0xc0, !PT ;  /* 0xff00000038ff7812 */ /* 0x000fe200078cc0ff */
[----:B------:R-:W-:Y:S01]  /*2180*/  FFMA.FTZ R160, R160, R25, R24 ;  /* 0x00000019a0a07223 */ /* 0x000fe20000010018 */
[----:B------:R-:W-:Y:S01]  /*2190*/  @P1 FSEL R35, R35, RZ, P2 ;  /* 0x000000ff23231208 */ /* 0x000fe20001000000 */
[----:B------:R-:W-:Y:S01]  /*21a0*/  @P0 FADD.FTZ R148, R148, R31 ;  /* 0x0000001f94940221 */ /* 0x000fe20000010000 */
[----:B------:R-:W-:Y:S01]  /*21b0*/  @P1 LOP3.LUT P2, RZ, R2, 0xff000000, RZ, 0xc0, !PT ;  /* 0xff00000002ff1812 */ /* 0x000fe2000784c0ff */
[----:B------:R-:W-:Y:S01]  /*21c0*/  FMUL.FTZ R149, R136, R153 ;  /* 0x0000009988957220 */ /* 0x000fe20000410000 */
[----:B------:R-:W-:Y:S01]  /*21d0*/  @P0 SHF.L.U32 R30, R7, 0x10, RZ ;  /* 0x00000010071e0819 */ /* 0x000fe200000006ff */
[----:B------:R-:W-:Y:S01]  /*21e0*/  FMUL.FTZ R34, R146, UR16 ;  /* 0x0000001092227c20 */ /* 0x000fe20008410000 */
[C---:B------:R-:W-:Y:S01]  /*21f0*/  FSEL R31, R36.reuse, RZ, P6 ;  /* 0x000000ff241f7208 */ /* 0x040fe20003000000 */
[----:B------:R-:W-:Y:S01]  /*2200*/  FADD.FTZ R161, R161, -R160 ;  /* 0x800000a0a1a17221 */ /* 0x000fe20000010000 */
[----:B------:R-:W-:Y:S01]  /*2210*/  LOP3.LUT P6, RZ, R57, 0xff, RZ, 0xc0, !PT ;  /* 0x000000ff39ff7812 */ /* 0x000fe200078cc0ff */
[----:B------:R-:W-:Y:S01]  /*2220*/  @P0 FADD.FTZ R149, R149, R30 ;  /* 0x0000001e95950221 */ /* 0x000fe20000010000 */
[----:B------:R-:W-:Y:S01]  /*2230*/  @P1 FSEL R36, R36, RZ, P2 ;  /* 0x000000ff24241208 */ /* 0x000fe20001000000 */
[----:B------:R-:W-:Y:S01]  /*2240*/  FMUL.FTZ R38, R148, UR16 ;  /* 0x0000001094267c20 */ /* 0x000fe20008410000 */
[----:B------:R-:W-:Y:S01]  /*2250*/  @P1 LOP3.LUT P2, RZ, R3, 0xff, RZ, 0xc0, !PT ;  /* 0x000000ff03ff1812 */ /* 0x000fe2000784c0ff */
[----:B------:R-:W-:Y:S01]  /*2260*/  FMUL.FTZ R150, R136, R161 ;  /* 0x000000a188967220 */ /* 0x000fe20000410000 */
[----:B------:R-:W-:Y:S01]  /*2270*/  FSEL R30, R34, RZ, P6 ;  /* 0x000000ff221e7208 */ /* 0x000fe20003000000 */
[----:B------:R-:W-:Y:S01]  /*2280*/  FMUL.FTZ R56, R149, UR16 ;  /* 0x0000001095387c20 */ /* 0x000fe20008410000 */
[----:B------:R-:W-:Y:S01]  /*2290*/  LOP3.LUT P6, RZ, R57, 0xff00, RZ, 0xc0, !PT ;  /* 0x0000ff0039ff7812 */ /* 0x000fe200078cc0ff */
[----:B------:R-:W-:Y:S01]  /*22a0*/  @P0 FADD.FTZ R150, R150, R39 ;  /* 0x0000002796960221 */ /* 0x000fe20000010000 */
[----:B------:R-:W-:Y:S01]  /*22b0*/  @P1 FSEL R34, R34, RZ, P2 ;  /* 0x000000ff22221208 */ /* 0x000fe20001000000 */
[-CC-:B------:R-:W-:Y:S01]  /*22c0*/  FFMA.FTZ R139, R139, R25.reuse, R24.reuse ;  /* 0x000000198b8b7223 */ /* 0x180fe20000010018 */
[----:B------:R-:W-:Y:S01]  /*22d0*/  @P1 LOP3.LUT P2, RZ, R3, 0xff00, RZ, 0xc0, !PT ;  /* 0x0000ff0003ff1812 */ /* 0x000fe2000784c0ff */
[-CC-:B------:R-:W-:Y:S01]  /*22e0*/  FFMA.FTZ R141, R141, R25.reuse, R24.reuse ;  /* 0x000000198d8d7223 */ /* 0x180fe20000010018 */
[----:B------:R-:W-:Y:S01]  /*22f0*/  FSEL R33, R38, RZ, P6 ;  /* 0x000000ff26217208 */ /* 0x000fe20003000000 */
[----:B------:R-:W-:Y:S01]  /*2300*/  FMUL.FTZ R153, R150, UR16 ;  /* 0x0000001096997c20 */ /* 0x000fe20008410000 */
[----:B------:R-:W-:Y:S01]  /*2310*/  LOP3.LUT P6, RZ, R57, 0xff0000, RZ, 0xc0, !PT ;  /* 0x00ff000039ff7812 */ /* 0x000fe200078cc0ff */
[----:B------:R-:W-:Y:S01]  /*2320*/  FADD.FTZ R139, R138, -R139 ;  /* 0x8000008b8a8b7221 */ /* 0x000fe20000010000 */
[----:B------:R-:W-:Y:S01]  /*2330*/  @P1 FSEL R38, R38, RZ, P2 ;  /* 0x000000ff26261208 */ /* 0x000fe20001000000 */
[-CC-:B------:R-:W-:Y:S01]  /*2340*/  FFMA.FTZ R164, R164, R25.reuse, R24.reuse ;  /* 0x00000019a4a47223 */ /* 0x180fe20000010018 */
[----:B------:R-:W-:Y:S01]  /*2350*/  @P1 LOP3.LUT P2, RZ, R3, 0xff0000, RZ, 0xc0, !PT ;  /* 0x00ff000003ff1812 */ /* 0x000fe2000784c0ff */
[-CC-:B------:R-:W-:Y:S01]  /*2360*/  FFMA.FTZ R155, R143, R25.reuse, R24.reuse ;  /* 0x000000198f9b7223 */ /* 0x180fe20000010018 */
[----:B------:R-:W-:Y:S01]  /*2370*/  FSEL R32, R56, RZ, P6 ;  /* 0x000000ff38207208 */ /* 0x000fe20003000000 */
[----:B------:R-:W-:Y:S01]  /*2380*/  FADD.FTZ R143, R140, -R141 ;  /* 0x8000008d8c8f7221 */ /* 0x000fe20000010000 */
[----:B------:R-:W-:Y:S01]  /*2390*/  LOP3.LUT P6, RZ, R57, 0xff000000, RZ, 0xc0, !PT ;  /* 0xff00000039ff7812 */ /* 0x000fe200078cc0ff */
[-CC-:B------:R-:W-:Y:S01]  /*23a0*/  FFMA.FTZ R168, R168, R25.reuse, R24.reuse ;  /* 0x00000019a8a87223 */ /* 0x180fe20000010018 */
[----:B------:R-:W-:Y:S01]  /*23b0*/  @P1 FSEL R56, R56, RZ, P2 ;  /* 0x000000ff38381208 */ /* 0x000fe20001000000 */
[----:B------:R-:W-:Y:S01]  /*23c0*/  FFMA.FTZ R172, R172, R25, R24 ;  /* 0x00000019acac7223 */ /* 0x000fe20000010018 */
[----:B------:R-:W-:Y:S01]  /*23d0*/  MOV R57, R54 ;  /* 0x0000003600397202 */ /* 0x000fe20000000f00 */
[----:B------:R-:W-:Y:S01]  /*23e0*/  FMUL.FTZ R156, R136, R139 ;  /* 0x0000008b889c7220 */ /* 0x000fe20000410000 */
[----:B------:R-:W-:Y:S01]  /*23f0*/  @P1 LOP3.LUT P2, RZ, R3, 0xff000000, RZ, 0xc0, !PT ;  /* 0xff00000003ff1812 */ /* 0x000fe2000784c0ff */
[----:B------:R-:W-:Y:S01]  /*2400*/  FADD.FTZ R165, R165, -R164 ;  /* 0x800000a4a5a57221 */ /* 0x000fe20000010000 */
[----:B------:R-:W-:Y:S01]  /*2410*/  @P0 SHF.L.U32 R141, R8, 0x10, RZ ;  /* 0x00000010088d0819 */ /* 0x000fe200000006ff */
[----:B------:R-:W-:Y:S01]  /*2420*/  FFMA.FTZ R157, R151, R25, R24 ;  /* 0x00000019979d7223 */ /* 0x000fe20000010018 */
[----:B------:R-:W-:Y:S01]  /*2430*/  FSEL R39, R153, RZ, P6 ;  /* 0x000000ff99277208 */ /* 0x000fe20003000000 */
[----:B------:R-:W-:Y:S01]  /*2440*/  FADD.FTZ R155, R142, -R155 ;  /* 0x8000009b8e9b7221 */ /* 0x000fe20000010000 */
[----:B------:R-:W-:Y:S01]  /*2450*/  @P0 PRMT R138, R8, 0x7632, R138 ;  /* 0x00007632088a0816 */ /* 0x000fe2000000008a */
[----:B------:R-:W-:Y:S01]  /*2460*/  FADD.FTZ R151, R173, -R172 ;  /* 0x800000acad977221 */ /* 0x000fe20000010000 */
[----:B------:R-:W-:Y:S01]  /*2470*/  LOP3.LUT P6, RZ, R57, 0xff, RZ, 0xc0, !PT ;  /* 0x000000ff39ff7812 */ /* 0x000fe200078cc0ff */
[----:B------:R-:W-:Y:S01]  /*2480*/  @P0 FADD.FTZ R156, R156, R141 ;  /* 0x0000008d9c9c0221 */ /* 0x000fe20000010000 */
[----:B------:R-:W-:Y:S01]  /*2490*/  @P1 FSEL R57, R153, RZ, P2 ;  /* 0x000000ff99391208 */ /* 0x000fe20001000000 */
[----:B------:R-:W-:Y:S01]  /*24a0*/  FADD.FTZ R153, R169, -R168 ;  /* 0x800000a8a9997221 */ /* 0x000fe20000010000 */
[----:B------:R-:W-:Y:S01]  /*24b0*/  @P0 PRMT R139, R9, 0x7632, R139 ;  /* 0x00007632098b0816 */ /* 0x000fe2000000008b */
[----:B------:R-:W-:-:S02]  /*24c0*/  @P0 IMAD.U32 R138, R138, 0x10000, RZ ;  /* 0x000100008a8a0824 */ /* 0x000fc400078e00ff */
[----:B------:R-:W-:Y:S01]  /*24d0*/  FMUL.FTZ R173, R136, R165 ;  /* 0x000000a588ad7220 */ /* 0x000fe20000410000 */
[----:B------:R-:W-:Y:S01]  /*24e0*/  @P0 SHF.L.U32 R141, R10, 0x10, RZ ;  /* 0x000000100a8d0819 */ /* 0x000fe200000006ff */
[C---:B------:R-:W-:Y:S01]  /*24f0*/  FMUL.FTZ R172, R136.reuse, R153 ;  /* 0x0000009988ac7220 */ /* 0x040fe20000410000 */
[----:B------:R-:W-:Y:S01]  /*2500*/  @P0 SHF.L.U32 R139, R139, 0x10, RZ ;  /* 0x000000108b8b0819 */ /* 0x000fe200000006ff */
[----:B------:R-:W-:Y:S02]  /*2510*/  @P1 IMAD.MOV.U32 R152, RZ, RZ, R48 ;  /* 0x000000ffff981224 */ /* 0x000fe400078e0030 */
[----:B------:R-:W-:Y:S01]  /*2520*/  FMUL.FTZ R168, R136, R155 ;  /* 0x0000009b88a87220 */ /* 0x000fe20000410000 */
[----:B------:R-:W-:Y:S01]  /*2530*/  FMUL.FTZ R142, R156, UR16 ;  /* 0x000000109c8e7c20 */ /* 0x000fe20008410000 */
[----:B------:R-:W-:Y:S01]  /*2540*/  @P0 FADD.FTZ R173, R173, R138 ;  /* 0x0000008aadad0221 */ /* 0x000fe20000010000 */
[----:B------:R-:W-:Y:S02]  /*2550*/  @P0 IMAD.U32 R140, R9, 0x10000, RZ ;  /* 0x00010000098c0824 */ /* 0x000fe400078e00ff */
[----:B------:R-:W-:Y:S01]  /*2560*/  FMUL.FTZ R169, R136, R143 ;  /* 0x0000008f88a97220 */ /* 0x000fe20000410000 */
[----:B------:R-:W-:Y:S01]  /*2570*/  @P0 FADD.FTZ R172, R172, R139 ;  /* 0x0000008bacac0221 */ /* 0x000fe20000010000 */
[----:B------:R-:W-:Y:S01]  /*2580*/  FFMA.FTZ R176, R176, R25, R24 ;  /* 0x00000019b0b07223 */ /* 0x000fe20000010018 */
[----:B------:R-:W-:Y:S01]  /*2590*/  @P0 FADD.FTZ R168, R168, R141 ;  /* 0x0000008da8a80221 */ /* 0x000fe20000010000 */
[----:B------:R-:W-:Y:S01]  /*25a0*/  @P0 PRMT R139, R10, 0x7632, R139 ;  /* 0x000076320a8b0816 */ /* 0x000fe2000000008b */
[----:B------:R-:W-:Y:S01]  /*25b0*/  FMUL.FTZ R141, R173, UR16 ;  /* 0x00000010ad8d7c20 */ /* 0x000fe20008410000 */
[----:B------:R-:W-:Y:S01]  /*25c0*/  @P1 LOP3.LUT P2, RZ, R152, 0xff, RZ, 0xc0, !PT ;  /* 0x000000ff98ff1812 */ /* 0x000fe2000784c0ff */
[----:B------:R-:W-:Y:S01]  /*25d0*/  @P0 FADD.FTZ R169, R169, R140 ;  /* 0x0000008ca9a90221 */ /* 0x000fe20000010000 */
[----:B------:R-:W-:Y:S01]  /*25e0*/  FSEL R143, R142, RZ, P6 ;  /* 0x000000ff8e8f7208 */ /* 0x000fe20003000000 */
[----:B------:R-:W-:Y:S01]  /*25f0*/  FADD.FTZ R177, R175, -R176 ;  /* 0x800000b0afb17221 */ /* 0x000fe20000010000 */
[----:B------:R-:W-:Y:S01]  /*2600*/  LOP3.LUT P6, RZ, R54, 0xff00, RZ, 0xc0, !PT ;  /* 0x0000ff0036ff7812 */ /* 0x000fe200078cc0ff */
[----:B------:R-:W-:Y:S01]  /*2610*/  FADD.FTZ R157, R144, -R157 ;  /* 0x8000009d909d7221 */ /* 0x000fe20000010000 */
[----:B------:R-:W-:Y:S01]  /*2620*/  @P1 FSEL R138, R142, RZ, P2 ;  /* 0x000000ff8e8a1208 */ /* 0x000fe20001000000 */
[----:B------:R-:W-:-:S02]  /*2630*/  @P0 IMAD.U32 R140, R139, 0x10000, RZ ;  /* 0x000100008b8c0824 */ /* 0x000fc400078e00ff */
[----:B------:R-:W-:Y:S01]  /*2640*/  FMUL.FTZ R175, R136, R151 ;  /* 0x0000009788af7220 */ /* 0x000fe20000410000 */
[----:B------:R-:W-:Y:S01]  /*2650*/  @P1 LOP3.LUT P2, RZ, R48, 0xff00, RZ, 0xc0, !PT ;  /* 0x0000ff0030ff1812 */ /* 0x000fe2000784c0ff */
[----:B------:R-:W-:Y:S01]  /*2660*/  FMUL.FTZ R139, R169, UR16 ;  /* 0x00000010a98b7c20 */ /* 0x000fe20008410000 */
[----:B------:R-:W-:Y:S01]  /*2670*/  FSEL R144, R141, RZ, P6 ;  /* 0x000000ff8d907208 */ /* 0x000fe20003000000 */
[----:B------:R-:W-:Y:S01]  /*2680*/  @P0 FADD.FTZ R175, R175, R140 ;  /* 0x0000008cafaf0221 */ /* 0x000fe20000010000 */
[----:B------:R-:W-:Y:S01]  /*2690*/  LOP3.LUT P6, RZ, R54, 0xff0000, RZ, 0xc0, !PT ;  /* 0x00ff000036ff7812 */ /* 0x000fe200078cc0ff */
[----:B------:R-:W-:Y:S01]  /*26a0*/  FMUL.FTZ R176, R136, R157 ;  /* 0x0000009d88b07220 */ /* 0x000fe20000410000 */
[----:B------:R-:W-:Y:S01]  /*26b0*/  @P1 FSEL R140, R141, RZ, P2 ;  /* 0x000000ff8d8c1208 */ /* 0x000fe20001000000 */
[----:B------:R-:W-:Y:S01]  /*26c0*/  FMUL.FTZ R154, R168, UR16 ;  /* 0x00000010a89a7c20 */ /* 0x000fe20008410000 */
[----:B------:R-:W-:Y:S01]  /*26d0*/  @P1 LOP3.LUT P2, RZ, R48, 0xff0000, RZ, 0xc0, !PT ;  /* 0x00ff000030ff1812 */ /* 0x000fe2000784c0ff */
[----:B------:R-:W-:Y:S01]  /*26e0*/  FMUL.FTZ R155, R175, UR16 ;  /* 0x00000010af9b7c20 */ /* 0x000fe20008410000 */
[----:B------:R-:W-:Y:S01]  /*26f0*/  FSEL R151, R139, RZ, P6 ;  /* 0x000000ff8b977208 */ /* 0x000fe20003000000 */
[----:B------:R-:W-:Y:S01]  /*2700*/  FMUL.FTZ R177, R136, R177 ;  /* 0x000000b188b17220 */ /* 0x000fe20000410000 */
[----:B------:R-:W-:Y:S01]  /*2710*/  LOP3.LUT P6, RZ, R54, 0xff000000, RZ, 0xc0, !PT ;  /* 0xff00000036ff7812 */ /* 0x000fe200078cc0ff */
[----:B------:R-:W-:Y:S01]  /*2720*/  FMUL.FTZ R54, R172, UR16 ;  /* 0x00000010ac367c20 */ /* 0x000fe20008410000 */
[----:B------:R-:W-:Y:S01]  /*2730*/  @P0 SHF.L.U32 R141, R11, 0x10, RZ ;  /* 0x000000100b8d0819 */ /* 0x000fe200000006ff */
[-CC-:B------:R-:W-:Y:S01]  /*2740*/  FFMA.FTZ R44, R44, R25.reuse, R24.reuse ;  /* 0x000000192c2c7223 */ /* 0x180fe20000010018 */
[----:B------:R-:W-:Y:S01]  /*2750*/  @P1 FSEL R139, R139, RZ, P2 ;  /* 0x000000ff8b8b1208 */ /* 0x000fe20001000000 */
[-C--:B------:R-:W-:Y:S01]  /*2760*/  FFMA.FTZ R166, R166, R25.reuse, R24 ;  /* 0x00000019a6a67223 */ /* 0x080fe20000010018 */
[----:B------:R-:W-:Y:S01]  /*2770*/  @P1 LOP3.LUT P2, RZ, R48, 0xff000000, RZ, 0xc0, !PT ;  /* 0xff00000030ff1812 */ /* 0x000fe2000784c0ff */
[----:B------:R-:W-:Y:S01]  /*2780*/  @P0 FADD.FTZ R176, R176, R141 ;  /* 0x0000008db0b00221 */ /* 0x000fe20000010000 */
[----:B------:R-:W-:Y:S01]  /*2790*/  FSEL R152, R54, RZ, P6 ;  /* 0x000000ff36987208 */ /* 0x000fe20003000000 */
[----:B------:R-:W-:Y:S01]  /*27a0*/  @P1 IMAD.MOV.U32 R161, RZ, RZ, R50 ;  /* 0x000000ffffa11224 */ /* 0x000fe200078e0032 */
[----:B------:R-:W-:Y:S01]  /*27b0*/  LOP3.LUT P6, RZ, R55, 0xff, RZ, 0xc0, !PT ;  /* 0x000000ff37ff7812 */ /* 0x000fe200078cc0ff */
[----:B------:R-:W-:Y:S01]  /*27c0*/  FMUL.FTZ R157, R176, UR16 ;  /* 0x00000010b09d7c20 */ /* 0x000fe20008410000 */
[----:B------:R-:W-:Y:S01]  /*27d0*/  @P1 FSEL R141, R54, RZ, P2 ;  /* 0x000000ff368d1208 */ /* 0x000fe20001000000 */
[-C--:B------:R-:W-:Y:S01]  /*27e0*/  FFMA.FTZ R47, R47, R25.reuse, R24 ;  /* 0x000000192f2f7223 */ /* 0x080fe20000010018 */
[----:B------:R-:W-:Y:S01]  /*27f0*/  @P0 PRMT R142, R11, 0x7632, R142 ;  /* 0x000076320b8e0816 */ /* 0x000fe2000000008e */
[----:B------:R-:W-:Y:S01]  /*2800*/  FADD.FTZ R163, R163, -R166 ;  /* 0x800000a6a3a37221 */ /* 0x000fe20000010000 */
[----:B------:R-:W-:Y:S01]  /*2810*/  @P1 LOP3.LUT P2, RZ, R49, 0xff, RZ, 0xc0, !PT ;  /* 0x000000ff31ff1812 */ /* 0x000fe2000784c0ff */
[----:B------:R-:W-:Y:S01]  /*2820*/  FFMA.FTZ R174, R174, R25, R24 ;  /* 0x00000019aeae7223 */ /* 0x000fe20000010018 */
[----:B------:R-:W-:Y:S01]  /*2830*/  FSEL R153, R154, RZ, P6 ;  /* 0x000000ff9a997208 */ /* 0x000fe20003000000 */
[----:B------:R-:W-:Y:S01]  /*2840*/  @P0 IMAD.U32 R142, R142, 0x10000, RZ ;  /* 0x000100008e8e0824 */ /* 0x000fe200078e00ff */
[----:B------:R-:W-:Y:S01]  /*2850*/  LOP3.LUT P6, RZ, R55, 0xff00, RZ, 0xc0, !PT ;  /* 0x0000ff0037ff7812 */ /* 0x000fe200078cc0ff */
[----:B------:R-:W-:Y:S01]  /*2860*/  FMUL.FTZ R166, R136, R163 ;  /* 0x000000a388a67220 */ /* 0x000fe20000410000 */
[----:B------:R-:W-:Y:S01]  /*2870*/  @P1 FSEL R54, R154, RZ, P2 ;  /* 0x000000ff9a361208 */ /* 0x000fe20001000000 */
[----:B------:R-:W-:Y:S01]  /*2880*/  @P0 FADD.FTZ R177, R177, R142 ;  /* 0x0000008eb1b10221 */ /* 0x000fe20000010000 */
[----:B------:R-:W-:Y:S01]  /*2890*/  @P1 LOP3.LUT P2, RZ, R49, 0xff00, RZ, 0xc0, !PT ;  /* 0x0000ff0031ff1812 */ /* 0x000fe2000784c0ff */
[----:B------:R-:W-:Y:S01]  /*28a0*/  FADD.FTZ R171, R171, -R174 ;  /* 0x800000aeabab7221 */ /* 0x000fe20000010000 */
[----:B------:R-:W-:Y:S01]  /*28b0*/  FSEL R154, R155, RZ, P6 ;  /* 0x000000ff9b9a7208 */ /* 0x000fe20003000000 */
[----:B------:R-:W-:Y:S01]  /*28c0*/  FMUL.FTZ R164, R177, UR16 ;  /* 0x00000010b1a47c20 */ /* 0x000fe20008410000 */
[----:B------:R-:W-:Y:S01]  /*28d0*/  LOP3.LUT P6, RZ, R55, 0xff0000, RZ, 0xc0, !PT ;  /* 0x00ff000037ff7812 */ /* 0x000fe200078cc0ff */
[----:B------:R-:W-:Y:S01]  /*28e0*/  FMUL.FTZ R171, R136, R171 ;  /* 0x000000ab88ab7220 */ /* 0x000fe20000410000 */
[----:B------:R-:W-:Y:S01]  /*28f0*/  @P1 FSEL R142, R155, RZ, P2 ;  /* 0x000000ff9b8e1208 */ /* 0x000fe20001000000 */
[----:B------:R-:W-:Y:S01]  /*2900*/  FFMA.FTZ R41, R41, R25, R24 ;  /* 0x0000001929297223 */ /* 0x000fe20000010018 */
[----:B------:R-:W-:-:S02]  /*2910*/  @P1 LOP3.LUT P2, RZ, R49, 0xff0000, RZ, 0xc0, !PT ;  /* 0x00ff000031ff1812 */ /* 0x000fc4000784c0ff */
[----:B------:R-:W-:Y:S01]  /*2920*/  FSEL R155, R157, RZ, P6 ;  /* 0x000000ff9d9b7208 */ /* 0x000fe20003000000 */
[----:B------:R-:W-:Y:S01]  /*2930*/  FADD.FTZ R41, R162, -R41 ;  /* 0x80000029a2297221 */ /* 0x000fe20000010000 */
[----:B------:R-:W-:Y:S02]  /*2940*/  LOP3.LUT P6, RZ, R55, 0xff000000, RZ, 0xc0, !PT ;  /* 0xff00000037ff7812 */ /* 0x000fe400078cc0ff */
[----:B------:R-:W-:Y:S01]  /*2950*/  @P1 FSEL R55, R157, RZ, P2 ;  /* 0x000000ff9d371208 */ /* 0x000fe20001000000 */
[--C-:B------:R-:W-:Y:S01]  /*2960*/  FFMA.FTZ R157, R43, R25, R24.reuse ;  /* 0x000000192b9d7223 */ /* 0x100fe20000010018 */
[----:B------:R-:W-:Y:S01]  /*2970*/  MOV R159, R52 ;  /* 0x00000034009f7202 */ /* 0x000fe20000000f00 */
[----:B------:R-:W-:Y:S01]  /*2980*/  FMUL.FTZ R178, R136, R41 ;  /* 0x0000002988b27220 */ /* 0x000fe20000410000 */
[----:B------:R-:W-:Y:S01]  /*2990*/  @P1 LOP3.LUT P2, RZ, R49, 0xff000000, RZ, 0xc0, !PT ;  /* 0xff00000031ff1812 */ /* 0x000fe2000784c0ff */
[----:B------:R-:W-:Y:S01]  /*29a0*/  FADD.FTZ R157, R42, -R157 ;  /* 0x8000009d2a9d7221 */ /* 0x000fe20000010000 */
[----:B------:R-:W-:Y:S01]  /*29b0*/  FSEL R160, R164, RZ, P6 ;  /* 0x000000ffa4a07208 */ /* 0x000fe20003000000 */
[----:B------:R-:W-:Y:S01]  /*29c0*/  @P0 FADD.FTZ R178, R178, R179 ;  /* 0x000000b3b2b20221 */ /* 0x000fe20000010000 */
[----:B------:R-:W-:Y:S01]  /*29d0*/  LOP3.LUT P6, RZ, R159, 0xff, RZ, 0xc0, !PT ;  /* 0x000000ff9fff7812 */ /* 0x000fe200078cc0ff */
[----:B------:R-:W-:Y:S01]  /*29e0*/  FFMA.FTZ R159, R167, R25, R24 ;  /* 0x00000019a79f7223 */ /* 0x000fe20000010018 */
[----:B------:R-:W-:Y:S01]  /*29f0*/  FADD.FTZ R167, R45, -R44 ;  /* 0x8000002c2da77221 */ /* 0x000fe20000010000 */
[----:B------:R-:W-:Y:S01]  /*2a00*/  @P1 FSEL R43, R164, RZ, P2 ;  /* 0x000000ffa42b1208 */ /* 0x000fe20001000000 */
[----:B------:R-:W-:Y:S01]  /*2a10*/  FMUL.FTZ R164, R136, R157 ;  /* 0x0000009d88a47220 */ /* 0x000fe20000410000 */
[----:B------:R-:W-:Y:S01]  /*2a20*/  @P0 SHF.L.U32 R45, R12, 0x10, RZ ;  /* 0x000000100c2d0819 */ /* 0x000fe200000006ff */
[----:B------:R-:W-:Y:S01]  /*2a30*/  FADD.FTZ R159, R170, -R159 ;  /* 0x8000009faa9f7221 */ /* 0x000fe20000010000 */
[----:B------:R-:W-:Y:S01]  /*2a40*/  @P0 PRMT R42, R12, 0x7632, R42 ;  /* 0x000076320c2a0816 */ /* 0x000fe2000000002a */
[----:B------:R-:W-:Y:S01]  /*2a50*/  FMUL.FTZ R167, R136, R167 ;  /* 0x000000a788a77220 */ /* 0x000fe20000410000 */
[----:B------:R-:W-:Y:S01]  /*2a60*/  @P1 LOP3.LUT P2, RZ, R161, 0xff, RZ, 0xc0, !PT ;  /* 0x000000ffa1ff1812 */ /* 0x000fe2000784c0ff */
[----:B------:R-:W-:Y:S01]  /*2a70*/  FADD.FTZ R161, R46, -R47 ;  /* 0x8000002f2ea17221 */ /* 0x000fe20000010000 */
[----:B------:R-:W-:Y:S01]  /*2a80*/  @P0 PRMT R44, R13, 0x7632, R44 ;  /* 0x000076320d2c0816 */ /* 0x000fe2000000002c */
[----:B------:R-:W-:Y:S01]  /*2a90*/  @P0 FADD.FTZ R164, R164, R45 ;  /* 0x0000002da4a40221 */ /* 0x000fe20000010000 */
[----:B------:R-:W-:-:S02]  /*2aa0*/  @P0 IMAD.U32 R47, R42, 0x10000, RZ ;  /* 0x000100002a2f0824 */ /* 0x000fc400078e00ff */
[----:B------:R-:W-:Y:S01]  /*2ab0*/  FMUL.FTZ R174, R136, R159 ;  /* 0x0000009f88ae7220 */ /* 0x000fe20000410000 */
[----:B------:R-:W-:Y:S01]  /*2ac0*/  @P0 SHF.L.U32 R45, R44, 0x10, RZ ;  /* 0x000000102c2d0819 */ /* 0x000fe200000006ff */
[----:B------:R-:W-:Y:S01]  /*2ad0*/  FMUL.FTZ R165, R164, UR16 ;  /* 0x00000010a4a57c20 */ /* 0x000fe20008410000 */
[----:B------:R-:W-:Y:S01]  /*2ae0*/  @P0 SHF.L.U32 R42, R13, 0x10, RZ ;  /* 0x000000100d2a0819 */ /* 0x000fe200000006ff */
[----:B------:R-:W-:Y:S01]  /*2af0*/  @P0 FADD.FTZ R166, R166, R47 ;  /* 0x0000002fa6a60221 */ /* 0x000fe20000010000 */
[----:B------:R-:W-:Y:S02]  /*2b00*/  @P0 IMAD.U32 R47, R14, 0x10000, RZ ;  /* 0x000100000e2f0824 */ /* 0x000fe400078e00ff */
[----:B------:R-:W-:Y:S01]  /*2b10*/  @P0 FADD.FTZ R174, R174, R45 ;  /* 0x0000002daeae0221 */ /* 0x000fe20000010000 */
[----:B------:R-:W-:Y:S01]  /*2b20*/  FSEL R45, R165, RZ, P6 ;  /* 0x000000ffa52d7208 */ /* 0x000fe20003000000 */
[----:B------:R-:W-:Y:S01]  /*2b30*/  FMUL.FTZ R163, R166, UR16 ;  /* 0x00000010a6a37c20 */ /* 0x000fe20008410000 */
[----:B------:R-:W-:Y:S01]  /*2b40*/  @P0 FADD.FTZ R167, R167, R42 ;  /* 0x0000002aa7a70221 */ /* 0x000fe20000010000 */
[----:B------:R-:W-:Y:S01]  /*2b50*/  LOP3.LUT P6, RZ, R52, 0xff00, RZ, 0xc0, !PT ;  /* 0x0000ff0034ff7812 */ /* 0x000fe200078cc0ff */
[----:B------:R-:W-:Y:S01]  /*2b60*/  FMUL.FTZ R170, R136, R161 ;  /* 0x000000a188aa7220 */ /* 0x000fe20000410000 */
[----:B------:R-:W-:Y:S01]  /*2b70*/  @P1 FSEL R165, R165, RZ, P2 ;  /* 0x000000ffa5a51208 */ /* 0x000fe20001000000 */
[----:B------:R-:W-:Y:S01]  /*2b80*/  FMUL.FTZ R159, R167, UR16 ;  /* 0x00000010a79f7c20 */ /* 0x000fe20008410000 */
[----:B------:R-:W-:Y:S01]  /*2b90*/  @P1 LOP3.LUT P2, RZ, R50, 0xff00, RZ, 0xc0, !PT ;  /* 0x0000ff0032ff1812 */ /* 0x000fe2000784c0ff */
[----:B------:R-:W-:Y:S01]  /*2ba0*/  @P0 FADD.FTZ R170, R170, R47 ;  /* 0x0000002faaaa0221 */ /* 0x000fe20000010000 */
[C---:B------:R-:W-:Y:S01]  /*2bb0*/  FSEL R42, R163.reuse, RZ, P6 ;  /* 0x000000ffa32a7208 */ /* 0x040fe20003000000 */
[----:B------:R-:W-:Y:S01]  /*2bc0*/  FMUL.FTZ R161, R174, UR16 ;  /* 0x00000010aea17c20 */ /* 0x000fe20008410000 */
[----:B------:R-:W-:Y:S01]  /*2bd0*/  LOP3.LUT P6, RZ, R52, 0xff0000, RZ, 0xc0, !PT ;  /* 0x00ff000034ff7812 */ /* 0x000fe200078cc0ff */
[----:B------:R-:W-:Y:S01]  /*2be0*/  FFMA.FTZ R41, R158, R25, R24 ;  /* 0x000000199e297223 */ /* 0x000fe20000010018 */
[----:B------:R-:W-:Y:S01]  /*2bf0*/  @P1 FSEL R163, R163, RZ, P2 ;  /* 0x000000ffa3a31208 */ /* 0x000fe20001000000 */
[----:B------:R-:W-:Y:S01]  /*2c00*/  FMUL.FTZ R180, R178, UR16 ;  /* 0x00000010b2b47c20 */ /* 0x000fe20008410000 */
[----:B------:R-:W-:Y:S01]  /*2c10*/  @P0 PRMT R46, R14, 0x7632, R46 ;  /* 0x000076320e2e0816 */ /* 0x000fe2000000002e */
[----:B------:R-:W-:Y:S01]  /*2c20*/  FADD.FTZ R41, R40, -R41 ;  /* 0x8000002928297221 */ /* 0x000fe20000010000 */
[----:B------:R-:W-:-:S02]  /*2c30*/  @P1 LOP3.LUT P2, RZ, R50, 0xff0000, RZ, 0xc0, !PT ;  /* 0x00ff000032ff1812 */ /* 0x000fc4000784c0ff */
[C---:B------:R-:W-:Y:S01]  /*2c40*/  FSEL R47, R159.reuse, RZ, P6 ;  /* 0x000000ff9f2f7208 */ /* 0x040fe20003000000 */
[----:B------:R-:W-:Y:S01]  /*2c50*/  @P0 IMAD.U32 R46, R46, 0x10000, RZ ;  /* 0x000100002e2e0824 */ /* 0x000fe200078e00ff */
[----:B------:R-:W-:Y:S01]  /*2c60*/  LOP3.LUT P6, RZ, R52, 0xff000000, RZ, 0xc0, !PT ;  /* 0xff00000034ff7812 */ /* 0x000fe200078cc0ff */
[----:B------:R-:W-:Y:S01]  /*2c70*/  FMUL.FTZ R52, R170, UR16 ;  /* 0x00000010aa347c20 */ /* 0x000fe20008410000 */
[----:B------:R-:W-:Y:S01]  /*2c80*/  @P1 FSEL R159, R159, RZ, P2 ;  /* 0x000000ff9f9f1208 */ /* 0x000fe20001000000 */
[----:B------:R-:W-:Y:S01]  /*2c90*/  @P0 FADD.FTZ R171, R171, R46 ;  /* 0x0000002eabab0221 */ /* 0x000fe20000010000 */
[----:B------:R-:W-:Y:S02]  /*2ca0*/  @P1 LOP3.LUT P2, RZ, R50, 0xff000000, RZ, 0xc0, !PT ;  /* 0xff00000032ff1812 */ /* 0x000fe4000784c0ff */
[----:B------:R-:W-:Y:S01]  /*2cb0*/  FSEL R44, R161, RZ, P6 ;  /* 0x000000ffa12c7208 */ /* 0x000fe20003000000 */
[----:B------:R-:W-:Y:S01]  /*2cc0*/  FMUL.FTZ R162, R171, UR16 ;  /* 0x00000010aba27c20 */ /* 0x000fe20008410000 */
[----:B------:R-:W-:-:S02]  /*2cd0*/  LOP3.LUT P6, RZ, R53, 0xff, RZ, 0xc0, !PT ;  /* 0x000000ff35ff7812 */ /* 0x000fc400078cc0ff */
[----:B------:R-:W-:Y:S02]  /*2ce0*/  @P1 FSEL R161, R161, RZ, P2 ;  /* 0x000000ffa1a11208 */ /* 0x000fe40001000000 */
[----:B------:R-:W-:Y:S02]  /*2cf0*/  ISETP.NE.U32.AND P2, PT, RZ, UR14, PT ;  /* 0x0000000eff007c0c */ /* 0x000fe4000bf45070 */
[C---:B------:R-:W-:Y:S02]  /*2d00*/  FSEL R46, R52.reuse, RZ, P6 ;  /* 0x000000ff342e7208 */ /* 0x040fe40003000000 */
[----:B------:R-:W-:Y:S02]  /*2d10*/  @P1 LOP3.LUT P6, RZ, R51, 0xff, RZ, 0xc0, !PT ;  /* 0x000000ff33ff1812 */ /* 0x000fe400078cc0ff */
[----:B------:R-:W-:Y:S02]  /*2d20*/  ISETP.NE.AND.EX P2, PT, RZ, UR15, PT, P2 ;  /* 0x0000000fff007c0c */ /* 0x000fe4000bf45320 */
[----:B------:R-:W-:-:S02]  /*2d30*/  @P1 FSEL R52, R52, RZ, P6 ;  /* 0x000000ff34341208 */ /* 0x000fc40003000000 */
[----:B------:R-:W-:Y:S02]  /*2d40*/  LOP3.LUT P6, RZ, R53, 0xff00, RZ, 0xc0, !PT ;  /* 0x0000ff0035ff7812 */ /* 0x000fe400078cc0ff */
[----:B------:R-:W-:Y:S02]  /*2d50*/  @P0 PRMT R179, R15, 0x7632, R179 ;  /* 0x000076320fb30816 */ /* 0x000fe400000000b3 */
[----:B------:R-:W-:Y:S02]  /*2d60*/  FSEL R157, R162, RZ, P6 ;  /* 0x000000ffa29d7208 */ /* 0x000fe40003000000 */
[----:B------:R-:W-:Y:S01]  /*2d70*/  @P1 LOP3.LUT P6, RZ, R51, 0xff00, RZ, 0xc0, !PT ;  /* 0x0000ff0033ff1812 */ /* 0x000fe200078cc0ff */
[----:B------:R-:W-:Y:S02]  /*2d80*/  @P0 IMAD.U32 R40, R179, 0x10000, RZ ;  /* 0x00010000b3280824 */ /* 0x000fe400078e00ff */
[----:B------:R-:W-:Y:S01]  /*2d90*/  FMUL.FTZ R179, R136, R41 ;  /* 0x0000002988b37220 */ /* 0x000fe20000410000 */
[----:B------:R-:W-:Y:S01]  /*2da0*/  @P2 F2FP.BF16.F32.PACK_AB R26, RZ, R26 ;  /* 0x0000001aff1a223e */ /* 0x000fe200000010ff */
[----:B------:R-:W0:Y:S01]  /*2db0*/  @P2 LDC.64 R24, c[0x0][0x308] ;  /* 0x0000c200ff182b82 */ /* 0x000e220000000a00 */
[----:B------:R-:W-:Y:S01]  /*2dc0*/  @P1 FSEL R158, R162, RZ, P6 ;  /* 0x000000ffa29e1208 */ /* 0x000fe20003000000 */
[----:B------:R-:W-:Y:S01]  /*2dd0*/  @P0 FADD.FTZ R179, R179, R40 ;  /* 0x00000028b3b30221 */ /* 0x000fe20000010000 */
[----:B------:R-:W-:-:S02]  /*2de0*/  LOP3.LUT P6, RZ, R53, 0xff0000, RZ, 0xc0, !PT ;  /* 0x00ff000035ff7812 */ /* 0x000fc400078cc0ff */
[----:B------:R-:W-:Y:S02]  /*2df0*/  @P2 F2FP.BF16.F32.PACK_AB R147, RZ, R147 ;  /* 0x00000093ff93223e */ /* 0x000fe400000010ff */
[----:B------:R-:W-:Y:S02]  /*2e00*/  FSEL R162, R180, RZ, P6 ;  /* 0x000000ffb4a27208 */ /* 0x000fe40003000000 */
[----:B------:R-:W-:Y:S02]  /*2e10*/  @P1 LOP3.LUT P6, RZ, R51, 0xff0000, RZ, 0xc0, !PT ;  /* 0x00ff000033ff1812 */ /* 0x000fe400078cc0ff */
[----:B------:R-:W-:Y:S02]  /*2e20*/  @P2 F2FP.BF16.F32.PACK_AB R137, RZ, R137 ;  /* 0x00000089ff89223e */ /* 0x000fe400000010ff */
[----:B------:R-:W-:Y:S02]  /*2e30*/  @P2 PRMT R16, R26, 0x7610, R16 ;  /* 0x000076101a102816 */ /* 0x000fe40000000010 */
[----:B------:R-:W-:-:S02]  /*2e40*/  @P2 F2FP.BF16.F32.PACK_AB R145, RZ, R145 ;  /* 0x00000091ff91223e */ /* 0x000fc400000010ff */
[----:B------:R-:W-:Y:S02]  /*2e50*/  @P2 PRMT R17, R147, 0x7610, R17 ;  /* 0x0000761093112816 */ /* 0x000fe40000000011 */
[----:B------:R-:W-:Y:S02]  /*2e60*/  @P1 F2FP.BF16.F32.PACK_AB R40, RZ, R27 ;  /* 0x0000001bff28123e */ /* 0x000fe400000010ff */
[----:B------:R-:W-:Y:S02]  /*2e70*/  @P1 FSEL R136, R180, RZ, P6 ;  /* 0x000000ffb4881208 */ /* 0x000fe40003000000 */
[----:B------:R-:W-:Y:S01]  /*2e80*/  @P2 PRMT R16, R16, 0x5410, R137 ;  /* 0x0000541010102816 */ /* 0x000fe20000000089 */
[----:B0-----:R-:W-:Y:S01]  /*2e90*/  @P2 IMAD.WIDE.U32 R24, R135, 0x10, R24 ;  /* 0x0000001087182825 */ /* 0x001fe200078e0018 */
[----:B------:R-:W-:Y:S02]  /*2ea0*/  F2FP.BF16.F32.PACK_AB R27, R39, R32 ;  /* 0x00000020271b723e */ /* 0x000fe400000010ff */
[----:B------:R-:W-:-:S02]  /*2eb0*/  F2FP.BF16.F32.PACK_AB R26, R33, R30 ;  /* 0x0000001e211a723e */ /* 0x000fc400000010ff */
[----:B------:R-:W-:Y:S01]  /*2ec0*/  LOP3.LUT P6, RZ, R53, 0xff000000, RZ, 0xc0, !PT ;  /* 0xff00000035ff7812 */ /* 0x000fe200078cc0ff */
[----:B------:R-:W0:Y:S01]  /*2ed0*/  LDC.64 R32, c[0x0][0x2f8] ;  /* 0x0000be00ff207b82 */ /* 0x000e220000000a00 */
[----:B------:R-:W-:Y:S02]  /*2ee0*/  @P2 PRMT R17, R17, 0x5410, R145 ;  /* 0x0000541011112816 */ /* 0x000fe40000000091 */
[----:B------:R-:W-:Y:S02]  /*2ef0*/  @P1 F2FP.BF16.F32.PACK_AB R41, RZ, R37 ;  /* 0x00000025ff29123e */ /* 0x000fe400000010ff */
[----:B------:R-:W-:Y:S02]  /*2f00*/  @P1 F2FP.BF16.F32.PACK_AB R137, RZ, R36 ;  /* 0x00000024ff89123e */ /* 0x000fe400000010ff */
[----:B------:R-:W-:Y:S01]  /*2f10*/  @P1 F2FP.BF16.F32.PACK_AB R53, RZ, R35 ;  /* 0x00000023ff35123e */ /* 0x000fe200000010ff */
[----:B------:R-:W1:Y:S01]  /*2f20*/  @P1 LDC.64 R36, c[0x0][0x300] ;  /* 0x0000c000ff241b82 */ /* 0x000e620000000a00 */
[----:B------:R-:W-:-:S02]  /*2f30*/  @P1 F2FP.BF16.F32.PACK_AB R145, RZ, R34 ;  /* 0x00000022ff91123e */ /* 0x000fc400000010ff */
[----:B------:R-:W-:Y:S02]  /*2f40*/  @P2 F2FP.BF16.F32.PACK_AB R146, RZ, R146 ;  /* 0x00000092ff92223e */ /* 0x000fe400000010ff */
[----:B------:R-:W-:Y:S02]  /*2f50*/  @P2 F2FP.BF16.F32.PACK_AB R149, RZ, R149 ;  /* 0x00000095ff95223e */ /* 0x000fe400000010ff */
[----:B------:R-:W-:Y:S01]  /*2f60*/  @P2 F2FP.BF16.F32.PACK_AB R148, RZ, R148 ;  /* 0x00000094ff94223e */ /* 0x000fe200000010ff */
[----:B------:R-:W2:Y:S01]  /*2f70*/  @P2 LDC.64 R34, c[0x0][0x308] ;  /* 0x0000c200ff222b82 */ /* 0x000ea20000000a00 */
[----:B------:R-:W-:Y:S02]  /*2f80*/  @P2 F2FP.BF16.F32.PACK_AB R150, RZ, R150 ;  /* 0x00000096ff96223e */ /* 0x000fe400000010ff */
[----:B------:R-:W-:Y:S02]  /*2f90*/  @P2 PRMT R18, R146, 0x7610, R18 ;  /* 0x0000761092122816 */ /* 0x000fe40000000012 */
[----:B------:R-:W-:-:S02]  /*2fa0*/  @P2 PRMT R19, R149, 0x7610, R19 ;  /* 0x0000761095132816 */ /* 0x000fc40000000013 */
[----:B------:R-:W-:Y:S02]  /*2fb0*/  @P2 PRMT R18, R18, 0x5410, R148 ;  /* 0x0000541012122816 */ /* 0x000fe40000000094 */
[----:B------:R-:W-:Y:S02]  /*2fc0*/  @P2 PRMT R19, R19, 0x5410, R150 ;  /* 0x0000541013132816 */ /* 0x000fe40000000096 */
[----:B------:R-:W-:Y:S02]  /*2fd0*/  @P1 F2FP.BF16.F32.PACK_AB R56, RZ, R56 ;  /* 0x00000038ff38123e */ /* 0x000fe400000010ff */
[----:B------:R-:W-:Y:S01]  /*2fe0*/  @P2 F2FP.BF16.F32.PACK_AB R156, RZ, R156 ;  /* 0x0000009cff9c223e */ /* 0x000fe200000010ff */
[----:B------:R3:W-:Y:S01]  /*2ff0*/  @P2 STG.E.128 desc[UR6][R24.64], R16 ;  /* 0x0000001018002986 */ /* 0x0007e2000c101d06 */
[----:B------:R-:W-:Y:S01]  /*3000*/  @P2 F2FP.BF16.F32.PACK_AB R169, RZ, R169 ;  /* 0x000000a9ffa9223e */ /* 0x000fe200000010ff */
[----:B-1----:R-:W-:Y:S01]  /*3010*/  @P1 IMAD.WIDE.U32 R36, R135, 0x10, R36 ;  /* 0x0000001087241825 */ /* 0x002fe200078e0024 */
[----:B------:R-:W-:-:S02]  /*3020*/  @P2 F2FP.BF16.F32.PACK_AB R168, RZ, R168 ;  /* 0x000000a8ffa8223e */ /* 0x000fc400000010ff */
[----:B------:R-:W-:Y:S02]  /*3030*/  @P2 F2FP.BF16.F32.PACK_AB R176, RZ, R176 ;  /* 0x000000b0ffb0223e */ /* 0x000fe400000010ff */
[----:B------:R-:W-:Y:S02]  /*3040*/  @P1 F2FP.BF16.F32.PACK_AB R38, RZ, R38 ;  /* 0x00000026ff26123e */ /* 0x000fe400000010ff */
[----:B------:R-:W-:Y:S01]  /*3050*/  @P1 PRMT R22, R145, 0x7610, R22 ;  /* 0x0000761091161816 */ /* 0x000fe20000000016 */
[----:B--2---:R-:W-:Y:S01]  /*3060*/  @P2 IMAD.WIDE.U32 R34, R130, 0x10, R34 ;  /* 0x0000001082222825 */ /* 0x004fe200078e0022 */
        /* <DEDUP_REMOVED lines=8> */
[----:B---3--:R-:W-:-:S02]  /*30f0*/  @P2 PRMT R16, R156, 0x7610, R16 ;  /* 0x000076109c102816 */ /* 0x008fc40000000010 */
[----:B------:R-:W-:Y:S02]  /*3100*/  @P2 PRMT R17, R169, 0x7610, R17 ;  /* 0x00007610a9112816 */ /* 0x000fe40000000011 */
[----:B------:R-:W-:Y:S02]  /*3110*/  @P2 PRMT R18, R168, 0x7610, R18 ;  /* 0x00007610a8122816 */ /* 0x000fe40000000012 */
[----:B------:R-:W-:Y:S02]  /*3120*/  @P2 PRMT R19, R176, 0x7610, R19 ;  /* 0x00007610b0132816 */ /* 0x000fe40000000013 */
[----:B------:R-:W-:Y:S01]  /*3130*/  @P1 PRMT R22, R22, 0x5410, R38 ;  /* 0x0000541016161816 */ /* 0x000fe20000000026 */
[----:B0-----:R-:W-:Y:S01]  /*3140*/  IMAD.WIDE.U32 R38, R135, 0x10, R32 ;  /* 0x0000001087267825 */ /* 0x001fe200078e0020 */
[----:B------:R-:W-:Y:S02]  /*3150*/  F2FP.BF16.F32.PACK_AB R25, R31, R28 ;  /* 0x0000001c1f19723e */ /* 0x000fe400000010ff */
[----:B------:R-:W-:-:S02]  /*3160*/  F2FP.BF16.F32.PACK_AB R24, R29, R0 ;  /* 0x000000001d18723e */ /* 0x000fc400000010ff */
[----:B------:R-:W-:Y:S01]  /*3170*/  @P1 PRMT R20, R20, 0x5410, R41 ;  /* 0x0000541014141816 */ /* 0x000fe20000000029 */
[----:B------:R-:W-:Y:S01]  /*3180*/  IMAD.WIDE.U32 R40, R130, 0x10, R32 ;  /* 0x0000001082287825 */ /* 0x000fe200078e0020 */
[----:B------:R-:W-:Y:S01]  /*3190*/  @P1 PRMT R21, R21, 0x5410, R137 ;  /* 0x0000541015151816 */ /* 0x000fe20000000089 */
[----:B------:R0:W-:Y:S01]  /*31a0*/  STG.E.128 desc[UR6][R38.64], R24 ;  /* 0x0000001826007986 */ /* 0x0001e2000c101d06 */
[----:B------:R-:W-:Y:S01]  /*31b0*/  @P1 PRMT R23, R23, 0x5410, R57 ;  /* 0x0000541017171816 */ /* 0x000fe20000000039 */
[----:B------:R-:W-:Y:S01]  /*31c0*/  IMAD.WIDE.U32 R32, R129, 0x10, R32 ;  /* 0x0000001081207825 */ /* 0x000fe200078e0020 */
[----:B------:R-:W-:Y:S02]  /*31d0*/  @P2 PRMT R16, R16, 0x5410, R173 ;  /* 0x0000541010102816 */ /* 0x000fe400000000ad */
[----:B------:R-:W-:Y:S01]  /*31e0*/  @P2 PRMT R17, R17, 0x5410, R172 ;  /* 0x0000541011112816 */ /* 0x000fe200000000ac */
[----:B------:R-:W-:Y:S01]  /*31f0*/  @P1 STG.E.128 desc[UR6][R36.64], R20 ;  /* 0x0000001424001986 */ /* 0x000fe2000c101d06 */
[----:B------:R-:W-:-:S02]  /*3200*/  @P2 PRMT R18, R18, 0x5410, R175 ;  /* 0x0000541012122816 */ /* 0x000fc400000000af */
[----:B------:R-:W-:Y:S02]  /*3210*/  @P2 PRMT R19, R19, 0x5410, R177 ;  /* 0x0000541013132816 */ /* 0x000fe400000000b1 */
[----:B------:R-:W-:Y:S02]  /*3220*/  F2FP.BF16.F32.PACK_AB R31, R160, R155 ;  /* 0x0000009ba01f723e */ /* 0x000fe400000010ff */
[----:B------:R-:W-:Y:S01]  /*3230*/  F2FP.BF16.F32.PACK_AB R30, R154, R153 ;  /* 0x000000999a1e723e */ /* 0x000fe200000010ff */
[----:B------:R1:W-:Y:S01]  /*3240*/  @P2 STG.E.128 desc[UR6][R34.64], R16 ;  /* 0x0000001022002986 */ /* 0x0003e2000c101d06 */
[----:B------:R-:W-:Y:S02]  /*3250*/  F2FP.BF16.F32.PACK_AB R29, R152, R151 ;  /* 0x00000097981d723e */ /* 0x000fe400000010ff */
[----:B------:R-:W-:Y:S01]  /*3260*/  F2FP.BF16.F32.PACK_AB R28, R144, R143 ;  /* 0x0000008f901c723e */ /* 0x000fe200000010ff */
[----:B0-----:R-:W-:Y:S01]  /*3270*/  FMUL.FTZ R24, R179, UR16 ;  /* 0x00000010b3187c20 */ /* 0x001fe20008410000 */
[----:B------:R-:W-:-:S02]  /*3280*/  @P1 F2FP.BF16.F32.PACK_AB R138, RZ, R138 ;  /* 0x0000008aff8a123e */ /* 0x000fc400000010ff */
[----:B------:R-:W-:Y:S01]  /*3290*/  @P1 F2FP.BF16.F32.PACK_AB R139, RZ, R139 ;  /* 0x0000008bff8b123e */ /* 0x000fe200000010ff */
[----:B------:R0:W-:Y:S01]  /*32a0*/  STG.E.128 desc[UR6][R40.64], R28 ;  /* 0x0000001c28007986 */ /* 0x0001e2000c101d06 */
[----:B------:R-:W-:Y:S02]  /*32b0*/  @P1 F2FP.BF16.F32.PACK_AB R54, RZ, R54 ;  /* 0x00000036ff36123e */ /* 0x000fe400000010ff */
[----:B------:R-:W-:Y:S02]  /*32c0*/  @P1 F2FP.BF16.F32.PACK_AB R55, RZ, R55 ;  /* 0x00000037ff37123e */ /* 0x000fe400000010ff */
[----:B------:R-:W-:Y:S02]  /*32d0*/  @P1 F2FP.BF16.F32.PACK_AB R140, RZ, R140 ;  /* 0x0000008cff8c123e */ /* 0x000fe400000010ff */
[----:B------:R-:W-:Y:S02]  /*32e0*/  @P1 F2FP.BF16.F32.PACK_AB R141, RZ, R141 ;  /* 0x0000008dff8d123e */ /* 0x000fe400000010ff */
[----:B------:R-:W-:Y:S01]  /*32f0*/  @P1 F2FP.BF16.F32.PACK_AB R142, RZ, R142 ;  /* 0x0000008eff8e123e */ /* 0x000fe200000010ff */
[----:B-1----:R-:W1:Y:S01]  /*3300*/  @P1 LDC.64 R34, c[0x0][0x300] ;  /* 0x0000c000ff221b82 */ /* 0x002e620000000a00 */
[----:B------:R-:W-:-:S02]  /*3310*/  @P1 F2FP.BF16.F32.PACK_AB R43, RZ, R43 ;  /* 0x0000002bff2b123e */ /* 0x000fc400000010ff */
[----:B------:R-:W-:Y:S02]  /*3320*/  @P1 PRMT R20, R138, 0x7610, R20 ;  /* 0x000076108a141816 */ /* 0x000fe40000000014 */
[----:B------:R-:W-:Y:S02]  /*3330*/  @P1 PRMT R21, R139, 0x7610, R21 ;  /* 0x000076108b151816 */ /* 0x000fe40000000015 */
[----:B------:R-:W-:Y:S01]  /*3340*/  @P1 PRMT R22, R54, 0x7610, R22 ;  /* 0x0000761036161816 */ /* 0x000fe20000000016 */
[----:B0-----:R-:W0:Y:S01]  /*3350*/  @P1 LDC.64 R28, c[0x0][0x300] ;  /* 0x0000c000ff1c1b82 */ /* 0x001e220000000a00 */
[----:B------:R-:W-:Y:S02]  /*3360*/  @P1 PRMT R23, R55, 0x7610, R23 ;  /* 0x0000761037171816 */ /* 0x000fe40000000017 */
[----:B------:R-:W-:Y:S02]  /*3370*/  FSEL R27, R24, RZ, P6 ;  /* 0x000000ff181b7208 */ /* 0x000fe40003000000 */
[----:B------:R-:W-:-:S02]  /*3380*/  @P1 LOP3.LUT P6, RZ, R51, 0xff000000, RZ, 0xc0, !PT ;  /* 0xff00000033ff1812 */ /* 0x000fc400078cc0ff */
[----:B------:R-:W-:Y:S01]  /*3390*/  @P2 F2FP.BF16.F32.PACK_AB R164, RZ, R164 ;  /* 0x000000a4ffa4223e */ /* 0x000fe200000010ff */
[----:B------:R-:W2:Y:S01]  /*33a0*/  @P2 LDC.64 R30, c[0x0][0x308] ;  /* 0x0000c200ff1e2b82 */ /* 0x000ea20000000a00 */
[----:B------:R-:W-:Y:S02]  /*33b0*/  @P2 F2FP.BF16.F32.PACK_AB R167, RZ, R167 ;  /* 0x000000a7ffa7223e */ /* 0x000fe400000010ff */
[----:B------:R-:W-:Y:S02]  /*33c0*/  @P2 F2FP.BF16.F32.PACK_AB R170, RZ, R170 ;  /* 0x000000aaffaa223e */ /* 0x000fe400000010ff */
[----:B------:R-:W-:Y:S02]  /*33d0*/  @P2 F2FP.BF16.F32.PACK_AB R178, RZ, R178 ;  /* 0x000000b2ffb2223e */ /* 0x000fe400000010ff */
[----:B------:R-:W-:Y:S01]  /*33e0*/  @P1 PRMT R20, R20, 0x5410, R140 ;  /* 0x0000541014141816 */ /* 0x000fe2000000008c */
[----:B-1----:R-:W-:Y:S01]  /*33f0*/  @P1 IMAD.WIDE.U32 R34, R129, 0x10, R34 ;  /* 0x0000001081221825 */ /* 0x002fe200078e0022 */
[----:B------:R-:W-:-:S02]  /*3400*/  @P1 PRMT R21, R21, 0x5410, R141 ;  /* 0x0000541015151816 */ /* 0x000fc4000000008d */
[----:B------:R-:W-:Y:S02]  /*3410*/  @P1 PRMT R22, R22, 0x5410, R142 ;  /* 0x0000541016161816 */ /* 0x000fe4000000008e */
[----:B------:R-:W-:Y:S02]  /*3420*/  @P1 PRMT R23, R23, 0x5410, R43 ;  /* 0x0000541017171816 */ /* 0x000fe4000000002b */
[----:B------:R-:W-:Y:S01]  /*3430*/  @P1 F2FP.BF16.F32.PACK_AB R165, RZ, R165 ;  /* 0x000000a5ffa5123e */ /* 0x000fe200000010ff */
[----:B0-----:R-:W-:Y:S01]  /*3440*/  @P1 IMAD.WIDE.U32 R28, R130, 0x10, R28 ;  /* 0x00000010821c1825 */ /* 0x001fe200078e001c */
[----:B------:R-:W-:Y:S02]  /*3450*/  @P1 F2FP.BF16.F32.PACK_AB R159, RZ, R159 ;  /* 0x0000009fff9f123e */ /* 0x000fe400000010ff */
[----:B------:R-:W-:Y:S02]  /*3460*/  @P1 FSEL R24, R24, RZ, P6 ;  /* 0x000000ff18181208 */ /* 0x000fe40003000000 */
[----:B------:R-:W-:Y:S01]  /*3470*/  @P1 F2FP.BF16.F32.PACK_AB R52, RZ, R52 ;  /* 0x00000034ff34123e */ /* 0x000fe200000010ff */
[----:B------:R0:W-:Y:S01]  /*3480*/  @P1 STG.E.128 desc[UR6][R28.64], R20 ;  /* 0x000000141c001986 */ /* 0x0001e2000c101d06 */
[----:B------:R-:W-:Y:S01]  /*3490*/  @P1 F2FP.BF16.F32.PACK_AB R136, RZ, R136 ;  /* 0x00000088ff88123e */ /* 0x000fe200000010ff */
[----:B--2---:R-:W-:Y:S01]  /*34a0*/  @P2 IMAD.WIDE.U32 R30, R129, 0x10, R30 ;  /* 0x00000010811e2825 */ /* 0x004fe200078e001e */
        /* <DEDUP_REMOVED lines=12> */
[----:B0-----:R-:W-:-:S02]  /*3570*/  @P1 PRMT R20, R165, 0x7610, R20 ;  /* 0x00007610a5141816 */ /* 0x001fc40000000014 */
        /* <DEDUP_REMOVED lines=60> */
.L_x_294:
        /* <DEDUP_REMOVED lines=23> */
.L_x_295:
[----:B------:R-:W-:Y:S01]  /*3ab0*/  HFMA2.MMA R34, -RZ, RZ, 0, 9.5367431640625e-07 ;  /* 0x00000010ff227435 */ /* 0x000fe200000001ff */
[----:B------:R-:W-:Y:S01]  /*3ac0*/  IMAD.MOV.U32 R35, RZ, RZ, R29 ;  /* 0x000000ffff237224 */ /* 0x000fe200078e001d */
[----:B------:R-:W-:Y:S01]  /*3ad0*/  MOV R37, 0x1f ;  /* 0x0000001f00257802 */ /* 0x000fe20000000f00 */
[----:B------:R-:W-:-:S08]  /*3ae0*/  IMAD.MOV.U32 R32, RZ, RZ, -0x1 ;  /* 0xffffffffff207424 */ /* 0x000fd000078e00ff */
[----:B-----5:R-:W-:Y:S05]  /*3af0*/  WARPSYNC.COLLECTIVE R32, `(.L_x_298) ;  /* 0x0000000020087348 */ /* 0x020fea0003c00000 */
[----:B------:R0:W1:Y:S02]  /*3b00*/  SHFL.DOWN P3, R33, R35, R34, R37 ;  /* 0x0800002223217389 */ /* 0x0000640000060025 */
[----:B01---5:R-:W-:Y:S01]  /*3b10*/  ENDCOLLECTIVE ;  /* 0x000000000000791b */ /* 0x023fe20003800000 */
.L_x_298:
[----:B------:R-:W-:Y:S02]  /*3b20*/  MOV R35, R25 ;  /* 0x0000001900237202 */ /* 0x000fe40000000f00 */
[----:B------:R-:W-:-:S07]  /*3b30*/  MOV R24, R33 ;  /* 0x0000002100187202 */ /* 0x000fce0000000f00 */
[----:B------:R-:W-:Y:S05]  /*3b40*/  WARPSYNC.COLLECTIVE R32, `(.L_x_299) ;  /* 0x0000000020087348 */ /* 0x000fea0003c00000 */
[----:B------:R0:W1:Y:S02]  /*3b50*/  SHFL.DOWN P3, R33, R35, R34, R37 ;  /* 0x0800002223217389 */ /* 0x0000640000060025 */
[----:B01----:R-:W-:Y:S01]  /*3b60*/  ENDCOLLECTIVE ;  /* 0x000000000000791b */ /* 0x003fe20003800000 */
.L_x_299:
[----:B------:R-:W-:Y:S01]  /*3b70*/  FADD.FTZ R24, R29, R24 ;  /* 0x000000181d187221 */ /* 0x000fe20000010000 */
[----:B------:R-:W-:-:S04]  /*3b80*/  HFMA2.MMA R34, -RZ, RZ, 0, 4.76837158203125e-07 ;  /* 0x00000008ff227435 */ /* 0x000fc800000001ff */
[----:B------:R-:W-:Y:S01]  /*3b90*/  MOV R35, R24 ;  /* 0x0000001800237202 */ /* 0x000fe20000000f00 */
[----:B------:R-:W-:-:S07]  /*3ba0*/  IMAD.MOV.U32 R26, RZ, RZ, R33 ;  /* 0x000000ffff1a7224 */ /* 0x000fce00078e0021 */
[----:B------:R-:W-:Y:S05]  /*3bb0*/  WARPSYNC.COLLECTIVE R32, `(.L_x_300) ;  /* 0x0000000020087348 */ /* 0x000fea0003c00000 */
[----:B------:R0:W1:Y:S02]  /*3bc0*/  SHFL.DOWN P3, R33, R35, R34, R37 ;  /* 0x0800002223217389 */ /* 0x0000640000060025 */
[----:B01----:R-:W-:Y:S01]  /*3bd0*/  ENDCOLLECTIVE ;  /* 0x000000000000791b */ /* 0x003fe20003800000 */
.L_x_300:
[----:B------:R-:W-:-:S05]  /*3be0*/  FADD.FTZ R26, R25, R26 ;  /* 0x0000001a191a7221 */ /* 0x000fca0000010000 */
[----:B------:R-:W-:Y:S01]  /*3bf0*/  MOV R35, R26 ;  /* 0x0000001a00237202 */ /* 0x000fe20000000f00 */
[----:B------:R-:W-:-:S07]  /*3c00*/  IMAD.MOV.U32 R27, RZ, RZ, R33 ;  /* 0x000000ffff1b7224 */ /* 0x000fce00078e0021 */
[----:B------:R-:W-:Y:S05]  /*3c10*/  WARPSYNC.COLLECTIVE R32, `(.L_x_301) ;  /* 0x0000000020087348 */ /* 0x000fea0003c00000 */
[----:B------:R0:W1:Y:S02]  /*3c20*/  SHFL.DOWN P3, R33, R35, R34, R37 ;  /* 0x0800002223217389 */ /* 0x0000640000060025 */
[----:B01----:R-:W-:Y:S01]  /*3c30*/  ENDCOLLECTIVE ;  /* 0x000000000000791b */ /* 0x003fe20003800000 */
.L_x_301:
[----:B------:R-:W-:Y:S01]  /*3c40*/  FADD.FTZ R27, R24, R27 ;  /* 0x0000001b181b7221 */ /* 0x000fe20000010000 */
[----:B------:R-:W-:-:S03]  /*3c50*/  HFMA2.MMA R34, -RZ, RZ, 0, 2.384185791015625e-07 ;  /* 0x00000004ff227435 */ /* 0x000fc600000001ff */
[----:B------:R-:W-:Y:S01]  /*3c60*/  IMAD.MOV.U32 R35, RZ, RZ, R27 ;  /* 0x000000ffff237224 */ /* 0x000fe200078e001b */
[----:B------:R-:W-:-:S07]  /*3c70*/  MOV R31, R33 ;  /* 0x00000021001f7202 */ /* 0x000fce0000000f00 */
[----:B------:R-:W-:Y:S05]  /*3c80*/  WARPSYNC.COLLECTIVE R32, `(.L_x_302) ;  /* 0x0000000020087348 */ /* 0x000fea0003c00000 */
[----:B------:R0:W1:Y:S02]  /*3c90*/  SHFL.DOWN P3, R33, R35, R34, R37 ;  /* 0x0800002223217389 */ /* 0x0000640000060025 */
[----:B01----:R-:W-:Y:S01]  /*3ca0*/  ENDCOLLECTIVE ;  /* 0x000000000000791b */ /* 0x003fe20003800000 */
.L_x_302:
[----:B------:R-:W-:-:S04]  /*3cb0*/  FADD.FTZ R31, R26, R31 ;  /* 0x0000001f1a1f7221 */ /* 0x000fc80000010000 */
[----:B------:R-:W-:Y:S01]  /*3cc0*/  IMAD.MOV.U32 R35, RZ, RZ, R31 ;  /* 0x000000ffff237224 */ /* 0x000fe200078e001f */
[----:B------:R-:W-:-:S07]  /*3cd0*/  MOV R28, R33 ;  /* 0x00000021001c7202 */ /* 0x000fce0000000f00 */
[----:B------:R-:W-:Y:S05]  /*3ce0*/  WARPSYNC.COLLECTIVE R32, `(.L_x_303) ;  /* 0x0000000020087348 */ /* 0x000fea0003c00000 */
[----:B------:R0:W1:Y:S02]  /*3cf0*/  SHFL.DOWN P3, R33, R35, R34, R37 ;  /* 0x0800002223217389 */ /* 0x0000640000060025 */
[----:B01----:R-:W-:Y:S01]  /*3d00*/  ENDCOLLECTIVE ;  /* 0x000000000000791b */ /* 0x003fe20003800000 */
.L_x_303:
[----:B------:R-:W-:-:S05]  /*3d10*/  FADD.FTZ R28, R27, R28 ;  /* 0x0000001c1b1c7221 */ /* 0x000fca0000010000 */
[----:B------:R-:W-:Y:S01]  /*3d20*/  MOV R35, R28 ;  /* 0x0000001c00237202 */ /* 0x000fe20000000f00 */
[----:B------:R-:W-:Y:S01]  /*3d30*/  IMAD.MOV.U32 R34, RZ, RZ, 0x2 ;  /* 0x00000002ff227424 */ /* 0x000fe200078e00ff */
[----:B------:R-:W-:-:S07]  /*3d40*/  MOV R30, R33 ;  /* 0x00000021001e7202 */ /* 0x000fce0000000f00 */
[----:B------:R-:W-:Y:S05]  /*3d50*/  WARPSYNC.COLLECTIVE R32, `(.L_x_304) ;  /* 0x0000000020087348 */ /* 0x000fea0003c00000 */
[----:B------:R0:W1:Y:S02]  /*3d60*/  SHFL.DOWN P3, R33, R35, R34, R37 ;  /* 0x0800002223217389 */ /* 0x0000640000060025 */
[----:B01----:R-:W-:Y:S01]  /*3d70*/  ENDCOLLECTIVE ;  /* 0x000000000000791b */ /* 0x003fe20003800000 */
.L_x_304:
[----:B------:R-:W-:-:S05]  /*3d80*/  FADD.FTZ R30, R31, R30 ;  /* 0x0000001e1f1e7221 */ /* 0x000fca0000010000 */
[----:B------:R-:W-:Y:S02]  /*3d90*/  MOV R35, R30 ;  /* 0x0000001e00237202 */ /* 0x000fe40000000f00 */
[----:B------:R-:W-:-:S07]  /*3da0*/  MOV R25, R33 ;  /* 0x0000002100197202 */ /* 0x000fce0000000f00 */
[----:B------:R-:W-:Y:S05]  /*3db0*/  WARPSYNC.COLLECTIVE R32, `(.L_x_305) ;  /* 0x0000000020087348 */ /* 0x000fea0003c00000 */
[----:B------:R0:W1:Y:S02]  /*3dc0*/  SHFL.DOWN P3, R33, R35, R34, R37 ;  /* 0x0800002223217389 */ /* 0x0000640000060025 */
[----:B01----:R-:W-:Y:S01]  /*3dd0*/  ENDCOLLECTIVE ;  /* 0x000000000000791b */ /* 0x003fe20003800000 */
.L_x_305:
[----:B------:R-:W-:Y:S01]  /*3de0*/  FADD.FTZ R25, R28, R25 ;  /* 0x000000191c197221 */ /* 0x000fe20000010000 */
[----:B------:R-:W-:-:S04]  /*3df0*/  HFMA2.MMA R34, -RZ, RZ, 0, 5.9604644775390625e-08 ;  /* 0x00000001ff227435 */ /* 0x000fc800000001ff */
[----:B------:R-:W-:Y:S01]  /*3e00*/  MOV R35, R25 ;  /* 0x0000001900237202 */ /* 0x000fe20000000f00 */
[----:B------:R-:W-:-:S07]  /*3e10*/  IMAD.MOV.U32 R29, RZ, RZ, R33 ;  /* 0x000000ffff1d7224 */ /* 0x000fce00078e0021 */
[----:B------:R-:W-:Y:S05]  /*3e20*/  WARPSYNC.COLLECTIVE R32, `(.L_x_306) ;  /* 0x0000000020087348 */ /* 0x000fea0003c00000 */
[----:B------:R0:W1:Y:S02]  /*3e30*/  SHFL.DOWN P3, R33, R35, R34, R37 ;  /* 0x0800002223217389 */ /* 0x0000640000060025 */
[----:B01----:R-:W-:Y:S01]  /*3e40*/  ENDCOLLECTIVE ;  /* 0x000000000000791b */ /* 0x003fe20003800000 */
.L_x_306:
[----:B------:R-:W-:-:S05]  /*3e50*/  FADD.FTZ R29, R30, R29 ;  /* 0x0000001d1e1d7221 */ /* 0x000fca0000010000 */
[----:B------:R-:W-:Y:S01]  /*3e60*/  MOV R35, R29 ;  /* 0x0000001d00237202 */ /* 0x000fe20000000f00 */
[----:B------:R-:W-:-:S07]  /*3e70*/  IMAD.MOV.U32 R24, RZ, RZ, R33 ;  /* 0x000000ffff187224 */ /* 0x000fce00078e0021 */
[----:B------:R-:W-:Y:S05]  /*3e80*/  WARPSYNC.COLLECTIVE R32, `(.L_x_307) ;  /* 0x0000000020087348 */ /* 0x000fea0003c00000 */
[----:B------:R0:W1:Y:S02]  /*3e90*/  SHFL.DOWN P3, R33, R35, R34, R37 ;  /* 0x0800002223217389 */ /* 0x0000640000060025 */
[----:B01----:R-:W-:Y:S01]  /*3ea0*/  ENDCOLLECTIVE ;  /* 0x000000000000791b */ /* 0x003fe20003800000 */
.L_x_307:
[----:B------:R-:W-:Y:S01]  /*3eb0*/  MOV R26, R33 ;  /* 0x00000021001a7202 */ /* 0x000fe20000000f00 */
[----:B------:R-:W-:Y:S06]  /*3ec0*/  BRA `(.L_x_308) ;  /* 0xffffffdc00147947 */ /* 0x000fec000383ffff */
.L_x_309:
        /* <DEDUP_REMOVED lines=11> */
.L_x_3225:


//--------------------- .text._ZN10layer_norm31ln_parallel_residual_bwd_kernelINS_13Kernel_traitsI6__halfS2_S2_S2_fjLj6144ELj1ELj1ELj8ELj16ENS_18Kernel_traits_baseILj6144ES2_S2_S2_S2_fjLj256EEEEELb0ELb0ELb0EEEvNS_9BwdParamsE --------------------------
	.section	.text._ZN10layer_norm31ln_parallel_residual_bwd_kernelINS_13Kernel_traitsI6__halfS2_S2_S2_fjLj6144ELj1ELj1ELj8ELj16ENS_18Kernel_traits_baseILj6144ES2_S2_S2_S2_fjLj256EEEEELb0ELb0ELb0EEEvNS_9BwdParamsE,"ax",@progbits
	.align	128
        .global         _ZN10layer_norm31ln_parallel_residual_bwd_kernelINS_13Kernel_traitsI6__halfS2_S2_S2_fjLj6144ELj1ELj1ELj8ELj16ENS_18Kernel_traits_baseILj6144ES2_S2_S2_S2_fjLj256EEEEELb0ELb0ELb0EEEvNS_9BwdParamsE
        .type           _ZN10layer_norm31ln_parallel_residual_bwd_kernelINS_13Kernel_traitsI6__halfS2_S2_S2_fjLj6144ELj1ELj1ELj8ELj16ENS_18Kernel_traits_baseILj6144ES2_S2_S2_S2_fjLj256EEEEELb0ELb0ELb0EEEvNS_9BwdParamsE,@function
        .size           _ZN10layer_norm31ln_parallel_residual_bwd_kernelINS_13Kernel_traitsI6__halfS2_S2_S2_fjLj6144ELj1ELj1ELj8ELj16ENS_18Kernel_traits_baseILj6144ES2_S2_S2_S2_fjLj256EEEEELb0ELb0ELb0EEEvNS_9BwdParamsE,(.L_x_3226 - _ZN10layer_norm31ln_parallel_residual_bwd_kernelINS_13Kernel_traitsI6__halfS2_S2_S2_fjLj6144ELj1ELj1ELj8ELj16ENS_18Kernel_traits_baseILj6144ES2_S2_S2_S2_fjLj256EEEEELb0ELb0ELb0EEEvNS_9BwdParamsE)
        .other          _ZN10layer_norm31ln_parallel_residual_bwd_kernelINS_13Kernel_traitsI6__halfS2_S2_S2_fjLj6144ELj1ELj1ELj8ELj16ENS_18Kernel_traits_baseILj6144ES2_S2_S2_S2_fjLj256EEEEELb0ELb0ELb0EEEvNS_9BwdParamsE,@"STO_CUDA_ENTRY STV_DEFAULT"
_ZN10layer_norm31ln_parallel_residual_bwd_kernelINS_13Kernel_traitsI6__halfS2_S2_S2_fjLj6144ELj1ELj1ELj8ELj16ENS_18Kernel_traits_baseILj6144ES2_S2_S2_S2_fjLj256EEEEELb0ELb0ELb0EEEvNS_9BwdParamsE:
.text._ZN10layer_norm31ln_parallel_residual_bwd_kernelINS_13Kernel_traitsI6__halfS2_S2_S2_fjLj6144ELj1ELj1ELj8ELj16ENS_18Kernel_traits_baseILj6144ES2_S2_S2_S2_fjLj256EEEEELb0ELb0ELb0EEEvNS_9BwdParamsE:
        /* <DEDUP_REMOVED lines=27> */
[----:B------:R0:W5:Y:S02]  /*01b0*/  @P1 LDG.E.128 R140, desc[UR4][R2.64] ;  /* 0x00000004028c1981 */ /* 0x000164000c1e1d00 */
[----:B------:R-:W1:Y:S01]  /*01c0*/  @P3 LDC.64 R22, c[0x0][0x260] ;  /* 0x00009800ff163b82 */ /* 0x000e620000000a00 */
[C---:B--2---:R-:W-:Y:S01]  /*01d0*/  @P1 IMAD.WIDE.U32 R12, R27.reuse, 0x10, R12 ;  /* 0x000000101b0c1825 */ /* 0x044fe200078e000c */
[----:B------:R-:W-:-:S04]  /*01e0*/  @P1 LOP3.LUT R27, R27, 0x100, RZ, 0xfc, !PT ;  /* 0x000001001b1b1812 */ /* 0x000fc800078efcff */
[----:B------:R0:W5:Y:S02]  /*01f0*/  @P1 LDG.E.128 R8, desc[UR4][R12.64] ;  /* 0x000000040c081981 */ /* 0x000164000c1e1d00 */
[----:B------:R-:W2:Y:S01]  /*0200*/  @P3 LDC.64 R24, c[0x0][0x268] ;  /* 0x00009a00ff183b82 */ /* 0x000ea20000000a00 */
[----:B---3--:R-:W-:-:S05]  /*0210*/  @P2 IMAD.WIDE.U32 R18, R27, 0x10, R14 ;  /* 0x000000101b122825 */ /* 0x008fca00078e000e */
[----:B------:R0:W5:Y:S01]  /*0220*/  @P2 LDG.E.128 R4, desc[UR4][R18.64] ;  /* 0x0000000412042981 */ /* 0x000162000c1e1d00 */
[C---:B----4-:R-:W-:Y:S01]  /*0230*/  @P2 IMAD.WIDE.U32 R20, R27.reuse, 0x10, R16 ;  /* 0x000000101b142825 */ /* 0x050fe200078e0010 */
[----:B------:R-:W-:-:S04]  /*0240*/  @P2 IADD3 R27, R27, 0x100, RZ ;  /* 0x000001001b1b2810 */ /* 0x000fc80007ffe0ff */
[----:B------:R0:W5:Y:S01]  /*0250*/  @P2 LDG.E.128 R136, desc[UR4][R20.64] ;  /* 0x0000000414882981 */ /* 0x000162000c1e1d00 */
[----:B-1----:R-:W-:-:S05]  /*0260*/  @P3 IMAD.WIDE.U32 R14, R27, 0x10, R22 ;  /* 0x000000101b0e3825 */ /* 0x002fca00078e0016 */
[----:B------:R0:W5:Y:S01]  /*0270*/  @P3 LDG.E.128 R132, desc[UR4][R14.64] ;  /* 0x000000040e843981 */ /* 0x000162000c1e1d00 */
[----:B--2---:R-:W-:-:S05]  /*0280*/  @P3 IMAD.WIDE.U32 R16, R27, 0x10, R24 ;  /* 0x000000101b103825 */ /* 0x004fca00078e0018 */
[----:B------:R0:W5:Y:S01]  /*0290*/  @P3 LDG.E.128 R128, desc[UR4][R16.64] ;  /* 0x0000000410803981 */ /* 0x000162000c1e1d00 */
[----:B------:R-:W-:-:S04]  /*02a0*/  LEA.HI R186, R168, UR6, RZ, 0x18 ;  /* 0x00000006a8ba7c11 */ /* 0x000fc8000f8fc0ff */
        /* <DEDUP_REMOVED lines=51> */
[----:B------:R-:W0:Y:S01]  /*05e0*/  LDC.U8 R169, c[0x0][0x2a0] ;  /* 0x0000a800ffa97b82 */ /* 0x000e220000000000 */
[--C-:B-----5:R-:W-:Y:S01]  /*05f0*/  HADD2.F32 R21, -RZ, R10.reuse.H0_H0 ;  /* 0x2000000aff157230 */ /* 0x120fe20000004100 */
[----:B------:R-:W-:Y:S01]  /*0600*/  HFMA2.MMA R150, -RZ, RZ, 0, 5.9604644775390625e-08 ;  /* 0x00000001ff967435 */ /* 0x000fe200000001ff */
[----:B------:R-:W-:Y:S01]  /*0610*/  HADD2.F32 R20, -RZ, R10.H1_H1 ;  /* 0x3000000aff147230 */ /* 0x000fe20000004100 */
[----:B------:R-:W-:Y:S01]  /*0620*/  MOV R125, RZ ;  /* 0x000000ff007d7202 */ /* 0x000fe20000000f00 */
[--C-:B------:R-:W-:Y:S02]  /*0630*/  HADD2.F32 R19, -RZ, R11.reuse.H0_H0 ;  /* 0x2000000bff137230 */ /* 0x100fe40000004100 */
[----:B------:R-:W-:Y:S02]  /*0640*/  HADD2.F32 R18, -RZ, R11.H1_H1 ;  /* 0x3000000bff127230 */ /* 0x000fe40000004100 */
[--C-:B------:R-:W-:Y:S02]  /*0650*/  HADD2.F32 R25, -RZ, R8.reuse.H0_H0 ;  /* 0x20000008ff197230 */ /* 0x100fe40000004100 */
[----:B------:R-:W-:-:S02]  /*0660*/  HADD2.F32 R24, -RZ, R8.H1_H1 ;  /* 0x30000008ff187230 */ /* 0x000fc40000004100 */
[--C-:B------:R-:W-:Y:S02]  /*0670*/  HADD2.F32 R23, -RZ, R9.reuse.H0_H0 ;  /* 0x20000009ff177230 */ /* 0x100fe40000004100 */
[----:B------:R-:W-:Y:S02]  /*0680*/  HADD2.F32 R22, -RZ, R9.H1_H1 ;  /* 0x30000009ff167230 */ /* 0x000fe40000004100 */
        /* <DEDUP_REMOVED lines=39> */
[----:B0-----:R-:W-:-:S07]  /*0900*/  HADD2.F32 R185, -RZ, R131.H1_H1 ;  /* 0x30000083ffb97230 */ /* 0x001fce0000004100 */
.L_x_324:
[----:B------:R-:W0:Y:S08]  /*0910*/  LDC.64 R148, c[0x0][0x258] ;  /* 0x00009600ff947b82 */ /* 0x000e300000000a00 */
[----:B------:R-:W1:Y:S01]  /*0920*/  LDC.64 R160, c[0x0][0x250] ;  /* 0x00009400ffa07b82 */ /* 0x000e620000000a00 */
[----:B0-----:R-:W-:-:S05]  /*0930*/  IMAD.WIDE R148, R186, 0x4, R148 ;  /* 0x00000004ba947825 */ /* 0x001fca00078e0294 */
[----:B------:R-:W5:Y:S01]  /*0940*/  LDG.E R187, desc[UR4][R148.64] ;  /* 0x0000000494bb7981 */ /* 0x000f62000c1e1900 */
[----:B------:R-:W-:Y:S01]  /*0950*/  MOV R167, UR18 ;  /* 0x0000001200a77c02 */ /* 0x000fe20008000f00 */
[----:B-1----:R-:W-:-:S04]  /*0960*/  IMAD.WIDE R160, R186, 0x4, R160 ;  /* 0x00000004baa07825 */ /* 0x002fc800078e02a0 */
[----:B------:R-:W-:Y:S01]  /*0970*/  IMAD R151, R186, R167, RZ ;  /* 0x000000a7ba977224 */ /* 0x000fe200078e02ff */
[----:B------:R-:W-:Y:S01]  /*0980*/  BSSY B0, `(.L_x_311) ;  /* 0x0000083000007945 */ /* 0x000fe20003800000 */
[----:B------:R0:W5:Y:S03]  /*0990*/  LDG.E R160, desc[UR4][R160.64] ;  /* 0x00000004a0a07981 */ /* 0x000166000c1e1900 */
[----:B------:R-:W-:-:S04]  /*09a0*/  SHF.R.S32.HI R152, RZ, 0x1f, R151 ;  /* 0x0000001fff987819 */ /* 0x000fc80000011497 */
[----:B------:R-:W-:-:S04]  /*09b0*/  LEA.HI R151, R152, R151, RZ, 0x3 ;  /* 0x0000009798977211 */ /* 0x000fc800078f18ff */
[----:B------:R-:W-:Y:S02]  /*09c0*/  LEA.HI.SX32 R184, R151, R166, 0x1d ;  /* 0x000000a697b87211 */ /* 0x000fe400078feaff */
[----:B------:R-:W-:Y:S02]  /*09d0*/  CS2R R200, SRZ ;  /* 0x0000000000c87805 */ /* 0x000fe4000001ff00 */
[----:B------:R-:W-:Y:S02]  /*09e0*/  LOP3.LUT P4, RZ, R150, 0xff, RZ, 0xc0, !PT ;  /* 0x000000ff96ff7812 */ /* 0x000fe4000788c0ff */
[----:B------:R-:W-:Y:S02]  /*09f0*/  IADD3 R186, R186, UR6, RZ ;  /* 0x00000006baba7c10 */ /* 0x000fe4000fffe0ff */
[----:B0-----:R-:W-:Y:S01]  /*0a00*/  MOV R161, R184 ;  /* 0x000000b800a17202 */ /* 0x001fe20000000f00 */
[----:B------:R-:W-:Y:S08]  /*0a10*/  @!P1 BRA `(.L_x_312) ;  /* 0x0000000400e49947 */ /* 0x000ff00003800000 */
        /* <DEDUP_REMOVED lines=15> */
[----:B-----5:R-:W-:Y:S01]  /*0b10*/  FSEL R224, R160, RZ, !P0 ;  /* 0x000000ffa0e07208 */ /* 0x020fe20004000000 */
[--C-:B--2---:R-:W-:Y:S02]  /*0b20*/  HADD2.F32 R161, -RZ, R148.reuse.H0_H0 ;  /* 0x20000094ffa17230 */ /* 0x104fe40000004100 */
[--C-:B------:R-:W-:Y:S02]  /*0b30*/  HADD2.F32 R223, -RZ, R149.reuse.H0_H0 ;  /* 0x20000095ffdf7230 */ /* 0x100fe40000004100 */
[----:B------:R-:W-:Y:S02]  /*0b40*/  HADD2.F32 R201, -RZ, R148.H1_H1 ;  /* 0x30000094ffc97230 */ /* 0x000fe40000004100 */
[----:B------:R-:W-:Y:S01]  /*0b50*/  FADD.FTZ R222, R161, -R224 ;  /* 0x800000e0a1de7221 */ /* 0x000fe20000010000 */
[----:B------:R-:W-:Y:S02]  /*0b60*/  HADD2.F32 R149, -RZ, R149.H1_H1 ;  /* 0x30000095ff957230 */ /* 0x000fe40000004100 */
[----:B------:R-:W-:Y:S01]  /*0b70*/  FADD.FTZ R226, -R224, R223 ;  /* 0x000000dfe0e27221 */ /* 0x000fe20000010100 */
[----:B------:R-:W-:-:S02]  /*0b80*/  HADD2.F32 R225, -RZ, R150.H0_H0 ;  /* 0x20000096ffe17230 */ /* 0x000fc40000004100 */
[C---:B------:R-:W-:Y:S01]  /*0b90*/  FADD.FTZ R236, -R224.reuse, R201 ;  /* 0x000000c9e0ec7221 */ /* 0x040fe20000010100 */
[--C-:B------:R-:W-:Y:S02]  /*0ba0*/  HADD2.F32 R229, -RZ, R151.reuse.H0_H0 ;  /* 0x20000097ffe57230 */ /* 0x100fe40000004100 */
[C---:B------:R-:W-:Y:S01]  /*0bb0*/  FADD.FTZ R232, -R224.reuse, R149 ;  /* 0x00000095e0e87221 */ /* 0x040fe20000010100 */
[----:B------:R-:W-:Y:S02]  /*0bc0*/  HADD2.F32 R227, -RZ, R150.H1_H1 ;  /* 0x30000096ffe37230 */ /* 0x000fe40000004100 */
[C---:B------:R-:W-:Y:S01]  /*0bd0*/  FADD.FTZ R200, -R224.reuse, R225 ;  /* 0x000000e1e0c87221 */ /* 0x040fe20000010100 */
[----:B------:R-:W-:Y:S02]  /*0be0*/  HADD2.F32 R151, -RZ, R151.H1_H1 ;  /* 0x30000097ff977230 */ /* 0x000fe40000004100 */
[C---:B0-----:R-:W-:Y:S01]  /*0bf0*/  FADD.FTZ R162, -R224.reuse, R229 ;  /* 0x000000e5e0a27221 */ /* 0x041fe20000010100 */
[C---:B------:R-:W-:Y:S01]  /*0c00*/  FMUL.FTZ R233, R187.reuse, R226 ;  /* 0x000000e2bbe97220 */ /* 0x040fe20000410000 */
[----:B------:R-:W-:Y:S01]  /*0c10*/  FMUL.FTZ R229, R187, R200 ;  /* 0x000000c8bbe57220 */ /* 0x000fe20000410000 */
[----:B------:R-:W-:Y:S01]  /*0c20*/  FADD.FTZ R228, -R224, R227 ;  /* 0x000000e3e0e47221 */ /* 0x000fe20000010100 */
[----:B---3--:R-:W-:-:S02]  /*0c30*/  HADD2.F32 R161, -RZ, R152.H0_H0 ;  /* 0x20000098ffa17230 */ /* 0x008fc40000004100 */
[----:B------:R-:W-:Y:S01]  /*0c40*/  FADD.FTZ R224, -R224, R151 ;  /* 0x00000097e0e07221 */ /* 0x000fe20000010100 */
[----:B------:R-:W-:Y:S02]  /*0c50*/  HADD2.F32 R163, -RZ, R152.H1_H1 ;  /* 0x30000098ffa37230 */ /* 0x000fe40000004100 */
[C---:B------:R-:W-:Y:S01]  /*0c60*/  FMUL.FTZ R232, R187.reuse, R232 ;  /* 0x000000e8bbe87220 */ /* 0x040fe20000410000 */
[--C-:B------:R-:W-:Y:S02]  /*0c70*/  HADD2.F32 R201, -RZ, R153.reuse.H0_H0 ;  /* 0x20000099ffc97230 */ /* 0x100fe40000004100 */
[C---:B------:R-:W-:Y:S01]  /*0c80*/  FMUL.FTZ R237, R187.reuse, R222 ;  /* 0x000000debbed7220 */ /* 0x040fe20000410000 */
[----:B------:R-:W-:Y:S02]  /*0c90*/  HADD2.F32 R223, -RZ, R153.H1_H1 ;  /* 0x30000099ffdf7230 */ /* 0x000fe40000004100 */
[----:B------:R-:W-:Y:S01]  /*0ca0*/  FMUL.FTZ R236, R187, R236 ;  /* 0x000000ecbbec7220 */ /* 0x000fe20000410000 */
[----:B----4-:R-:W-:-:S02]  /*0cb0*/  HADD2.F32 R152, -RZ, R156.H0_H0 ;  /* 0x2000009cff987230 */ /* 0x010fc40000004100 */
[----:B------:R-:W-:Y:S01]  /*0cc0*/  FMUL.FTZ R228, R187, R228 ;  /* 0x000000e4bbe47220 */ /* 0x000fe20000410000 */
[----:B------:R-:W-:Y:S02]  /*0cd0*/  HADD2.F32 R156, -RZ, R156.H1_H1 ;  /* 0x3000009cff9c7230 */ /* 0x000fe40000004100 */
[----:B------:R-:W-:Y:S01]  /*0ce0*/  FADD.FTZ R103, R103, R223 ;  /* 0x000000df67677221 */ /* 0x000fe20000010000 */
[--C-:B------:R-:W-:Y:S02]  /*0cf0*/  HADD2.F32 R225, -RZ, R154.reuse.H0_H0 ;  /* 0x2000009affe17230 */ /* 0x100fe40000004100 */
[----:B------:R-:W-:Y:S01]  /*0d00*/  FFMA.FTZ R127, R232, R223, R127 ;  /* 0x000000dfe87f7223 */ /* 0x000fe2000001007f */
[----:B------:R-:W-:Y:S02]  /*0d10*/  HADD2.F32 R238, -RZ, R154.H1_H1 ;  /* 0x3000009affee7230 */ /* 0x000fe40000004100 */
[----:B------:R-:W-:Y:S01]  /*0d20*/  FMUL.FTZ R154, R25, R152 ;  /* 0x00000098199a7220 */ /* 0x000fe20000410000 */
[----:B------:R-:W-:-:S02]  /*0d30*/  HADD2.F32 R149, -RZ, R157.H0_H0 ;  /* 0x2000009dff957230 */ /* 0x000fc40000004100 */
[----:B------:R-:W-:Y:S01]  /*0d40*/  FMUL.FTZ R153, R24, R156 ;  /* 0x0000009c18997220 */ /* 0x000fe20000410000 */
[----:B------:R-:W-:Y:S02]  /*0d50*/  HADD2.F32 R157, -RZ, R157.H1_H1 ;  /* 0x3000009dff9d7230 */ /* 0x000fe40000004100 */
[----:B------:R-:W-:Y:S01]  /*0d60*/  FFMA.FTZ R235, R165, R161, R154 ;  /* 0x000000a1a5eb7223 */ /* 0x000fe2000001009a */
[--C-:B------:R-:W-:Y:S02]  /*0d70*/  HADD2.F32 R148, -RZ, R158.reuse.H0_H0 ;  /* 0x2000009eff947230 */ /* 0x100fe40000004100 */
[----:B------:R-:W-:Y:S01]  /*0d80*/  FFMA.FTZ R234, R164, R163, R153 ;  /* 0x000000a3a4ea7223 */ /* 0x000fe20000010099 */
[----:B------:R-:W-:Y:S02]  /*0d90*/  HADD2.F32 R158, -RZ, R158.H1_H1 ;  /* 0x3000009eff9e7230 */ /* 0x000fe40000004100 */
[----:B------:R-:W-:Y:S01]  /*0da0*/  FMUL.FTZ R154, R23, R149 ;  /* 0x00000095179a7220 */ /* 0x000fe20000410000 */
[----:B------:R-:W-:Y:S01]  /*0db0*/  FMUL.FTZ R153, R22, R157 ;  /* 0x0000009d16997220 */ /* 0x000fe20000410000 */
[----:B------:R-:W-:-:S02]  /*0dc0*/  HADD2.F32 R150, -RZ, R159.H0_H0 ;  /* 0x2000009fff967230 */ /* 0x000fc40000004100 */
[----:B------:R-:W-:Y:S01]  /*0dd0*/  FADD.FTZ R96, R96, R225 ;  /* 0x000000e160607221 */ /* 0x000fe20000010000 */
[----:B------:R-:W-:Y:S01]  /*0de0*/  FFMA.FTZ R231, R31, R201, R154 ;  /* 0x000000c91fe77223 */ /* 0x000fe2000001009a */
[----:B------:R-:W-:Y:S01]  /*0df0*/  FFMA.FTZ R230, R30, R223, R153 ;  /* 0x000000df1ee67223 */ /* 0x000fe20000010099 */
[----:B------:R-:W-:Y:S02]  /*0e00*/  HADD2.F32 R159, -RZ, R159.H1_H1 ;  /* 0x3000009fff9f7230 */ /* 0x000fe40000004100 */
[----:B------:R-:W-:Y:S01]  /*0e10*/  FMUL.FTZ R154, R21, R148 ;  /* 0x00000094159a7220 */ /* 0x000fe20000410000 */
[----:B------:R-:W-:Y:S01]  /*0e20*/  FMUL.FTZ R153, R20, R158 ;  /* 0x0000009e14997220 */ /* 0x000fe20000410000 */
[--C-:B------:R-:W-:Y:S02]  /*0e30*/  HADD2.F32 R151, -RZ, R155.reuse.H0_H0 ;  /* 0x2000009bff977230 */ /* 0x100fe40000004100 */
[----:B------:R-:W-:Y:S01]  /*0e40*/  FFMA.FTZ R120, R229, R225, R120 ;  /* 0x000000e1e5787223 */ /* 0x000fe20000010078 */
[----:B------:R-:W-:-:S02]  /*0e50*/  HADD2.F32 R155, -RZ, R155.H1_H1 ;  /* 0x3000009bff9b7230 */ /* 0x000fc40000004100 */
[----:B------:R-:W-:Y:S01]  /*0e60*/  FFMA.FTZ R227, R29, R225, R154 ;  /* 0x000000e11de37223 */ /* 0x000fe2000001009a */
[----:B------:R-:W-:Y:S01]  /*0e70*/  FFMA.FTZ R226, R28, R238, R153 ;  /* 0x000000ee1ce27223 */ /* 0x000fe20000010099 */
[----:B------:R-:W-:Y:S01]  /*0e80*/  FMUL.FTZ R154, R19, R150 ;  /* 0x00000096139a7220 */ /* 0x000fe20000410000 */
[----:B------:R-:W-:Y:S01]  /*0e90*/  FMUL.FTZ R153, R18, R159 ;  /* 0x0000009f12997220 */ /* 0x000fe20000410000 */
[----:B------:R-:W-:Y:S01]  /*0ea0*/  FMUL.FTZ R225, R187, R162 ;  /* 0x000000a2bbe17220 */ /* 0x000fe20000410000 */
[----:B------:R-:W-:Y:S01]  /*0eb0*/  FADD.FTZ R98, R98, R151 ;  /* 0x0000009762627221 */ /* 0x000fe20000010000 */
[----:B------:R-:W-:Y:S01]  /*0ec0*/  FFMA.FTZ R223, R27, R151, R154 ;  /* 0x000000971bdf7223 */ /* 0x000fe2000001009a */
[----:B------:R-:W-:Y:S01]  /*0ed0*/  FFMA.FTZ R222, R26, R155, R153 ;  /* 0x0000009b1ade7223 */ /* 0x000fe20000010099 */
[----:B------:R-:W-:Y:S01]  /*0ee0*/  FFMA.FTZ R122, R225, R151, R122 ;  /* 0x00000097e17a7223 */ /* 0x000fe2000001007a */
[----:B------:R-:W-:Y:S01]  /*0ef0*/  FADD.FTZ R151, RZ, R235 ;  /* 0x000000ebff977221 */ /* 0x000fe20000010000 */
[C---:B------:R-:W-:Y:S01]  /*0f00*/  FFMA.FTZ R153, R237.reuse, R235, RZ ;  /* 0x000000ebed997223 */ /* 0x040fe200000100ff */
        /* <DEDUP_REMOVED lines=39> */
[----:B------:R-:W-:Y:S01]  /*1180*/  IADD3 R161, R184, 0x100, RZ ;  /* 0x00000100b8a17810 */ /* 0x000fe20007ffe0ff */
[----:B------:R-:W-:Y:S01]  /*1190*/  FADD.FTZ R201, R201, R222 ;  /* 0x000000dec9c97221 */ /* 0x000fe20000010000 */
[----:B------:R-:W-:-:S07]  /*11a0*/  FFMA.FTZ R200, R224, R222, R149 ;  /* 0x000000dee0c87223 */ /* 0x000fce0000010095 */
.L_x_312:
[----:B------:R-:W-:Y:S05]  /*11b0*/  BSYNC B0 ;  /* 0x0000000000007941 */ /* 0x000fea0003800000 */
.L_x_311:
        /* <DEDUP_REMOVED lines=18> */
[----:B------:R-:W-:Y:S01]  /*12e0*/  IADD3 R161, R161, 0x100, RZ ;  /* 0x00000100a1a17810 */ /* 0x000fe20007ffe0ff */
[--C-:B--2---:R-:W-:Y:S02]  /*12f0*/  HADD2.F32 R163, -RZ, R156.reuse.H0_H0 ;  /* 0x2000009cffa37230 */ /* 0x104fe40000004100 */
[----:B------:R-:W-:Y:S02]  /*1300*/  HADD2.F32 R156, -RZ, R156.H1_H1 ;  /* 0x3000009cff9c7230 */ /* 0x000fe40000004100 */
[--C-:B------:R-:W-:Y:S02]  /*1310*/  HADD2.F32 R195, -RZ, R157.reuse.H0_H0 ;  /* 0x2000009dffc37230 */ /* 0x100fe40000004100 */
[----:B------:R-:W-:Y:S02]  /*1320*/  HADD2.F32 R157, -RZ, R157.H1_H1 ;  /* 0x3000009dff9d7230 */ /* 0x000fe40000004100 */
[----:B------:R-:W-:Y:S01]  /*1330*/  FADD.FTZ R220, -R218, R156 ;  /* 0x0000009cdadc7221 */ /* 0x000fe20000010100 */
[----:B------:R-:W-:-:S02]  /*1340*/  HADD2.F32 R197, -RZ, R158.H0_H0 ;  /* 0x2000009effc57230 */ /* 0x000fc40000004100 */
[----:B------:R-:W-:Y:S02]  /*1350*/  HADD2.F32 R198, -RZ, R158.H1_H1 ;  /* 0x3000009effc67230 */ /* 0x000fe40000004100 */
[--C-:B---3--:R-:W-:Y:S02]  /*1360*/  HADD2.F32 R194, -RZ, R152.reuse.H1_H1 ;  /* 0x30000098ffc27230 */ /* 0x108fe40000004100 */
[C---:B------:R-:W-:Y:S01]  /*1370*/  FADD.FTZ R158, -R218.reuse, R163 ;  /* 0x000000a3da9e7221 */ /* 0x040fe20000010100 */
[----:B------:R-:W-:Y:S02]  /*1380*/  HADD2.F32 R192, -RZ, R152.H0_H0 ;  /* 0x20000098ffc07230 */ /* 0x000fe40000004100 */
[--C-:B------:R-:W-:Y:S02]  /*1390*/  HADD2.F32 R217, -RZ, R159.reuse.H0_H0 ;  /* 0x2000009fffd97230 */ /* 0x100fe40000004100 */
[----:B------:R-:W-:Y:S01]  /*13a0*/  FADD.FTZ R240, -R218, R157 ;  /* 0x0000009ddaf07221 */ /* 0x000fe20000010100 */
[----:B------:R-:W-:-:S02]  /*13b0*/  HADD2.F32 R159, -RZ, R159.H1_H1 ;  /* 0x3000009fff9f7230 */ /* 0x000fc40000004100 */
[----:B------:R-:W-:Y:S01]  /*13c0*/  FMUL.FTZ R157, R8, R194 ;  /* 0x000000c2089d7220 */ /* 0x000fe20000410000 */
[--C-:B----4-:R-:W-:Y:S02]  /*13d0*/  HADD2.F32 R188, -RZ, R148.reuse.H1_H1 ;  /* 0x30000094ffbc7230 */ /* 0x110fe40000004100 */
[----:B------:R-:W-:Y:S01]  /*13e0*/  FMUL.FTZ R220, R187, R220 ;  /* 0x000000dcbbdc7220 */ /* 0x000fe20000410000 */
[----:B------:R-:W-:Y:S02]  /*13f0*/  HADD2.F32 R190, -RZ, R148.H0_H0 ;  /* 0x20000094ffbe7230 */ /* 0x000fe40000004100 */
[----:B------:R-:W-:Y:S01]  /*1400*/  FMUL.FTZ R196, R9, R192 ;  /* 0x000000c009c47220 */ /* 0x000fe20000410000 */
[--C-:B------:R-:W-:Y:S02]  /*1410*/  HADD2.F32 R162, -RZ, R153.reuse.H0_H0 ;  /* 0x20000099ffa27230 */ /* 0x100fe40000004100 */
[----:B------:R-:W-:Y:S01]  /*1420*/  FADD.FTZ R238, -R218, R195 ;  /* 0x000000c3daee7221 */ /* 0x000fe20000010100 */
[----:B------:R-:W-:-:S02]  /*1430*/  HADD2.F32 R153, -RZ, R153.H1_H1 ;  /* 0x30000099ff997230 */ /* 0x000fc40000004100 */
[----:B------:R-:W-:Y:S01]  /*1440*/  FMUL.FTZ R221, R187, R158 ;  /* 0x0000009ebbdd7220 */ /* 0x000fe20000410000 */
[C---:B------:R-:W-:Y:S01]  /*1450*/  FADD.FTZ R244, -R218.reuse, R198 ;  /* 0x000000c6daf47221 */ /* 0x040fe20000010100 */
[C---:B------:R-:W-:Y:S01]  /*1460*/  FADD.FTZ R242, -R218.reuse, R197 ;  /* 0x000000c5daf27221 */ /* 0x040fe20000010100 */
[C---:B------:R-:W-:Y:S01]  /*1470*/  FADD.FTZ R156, -R218.reuse, R217 ;  /* 0x000000d9da9c7221 */ /* 0x040fe20000010100 */
[----:B------:R-:W-:Y:S01]  /*1480*/  FADD.FTZ R198, -R218, R159 ;  /* 0x0000009fdac67221 */ /* 0x000fe20000010100 */
[--C-:B------:R-:W-:Y:S02]  /*1490*/  HADD2.F32 R189, -RZ, R149.reuse.H0_H0 ;  /* 0x20000095ffbd7230 */ /* 0x100fe40000004100 */
[----:B------:R-:W-:Y:S01]  /*14a0*/  FADD.FTZ R93, R93, R188 ;  /* 0x000000bc5d5d7221 */ /* 0x000fe20000010000 */
[-C--:B------:R-:W-:Y:S01]  /*14b0*/  FFMA.FTZ R218, R16, R188.reuse, R157 ;  /* 0x000000bc10da7223 */ /* 0x080fe2000001009d */
[----:B------:R-:W-:Y:S01]  /*14c0*/  FFMA.FTZ R117, R220, R188, R117 ;  /* 0x000000bcdc757223 */ /* 0x000fe20000010075 */
[----:B------:R-:W-:-:S02]  /*14d0*/  HADD2.F32 R191, -RZ, R149.H1_H1 ;  /* 0x30000095ffbf7230 */ /* 0x000fc40000004100 */
[----:B------:R-:W-:Y:S01]  /*14e0*/  FADD.FTZ R92, R92, R190 ;  /* 0x000000be5c5c7221 */ /* 0x000fe20000010000 */
[-C--:B------:R-:W-:Y:S01]  /*14f0*/  FFMA.FTZ R219, R17, R190.reuse, R196 ;  /* 0x000000be11db7223 */ /* 0x080fe200000100c4 */
[----:B------:R-:W-:Y:S01]  /*1500*/  FFMA.FTZ R116, R221, R190, R116 ;  /* 0x000000bedd747223 */ /* 0x000fe20000010074 */
[----:B------:R-:W-:Y:S01]  /*1510*/  FMUL.FTZ R188, R7, R162 ;  /* 0x000000a207bc7220 */ /* 0x000fe20000410000 */
[C---:B------:R-:W-:Y:S01]  /*1520*/  FMUL.FTZ R217, R187.reuse, R238 ;  /* 0x000000eebbd97220 */ /* 0x040fe20000410000 */
[--C-:B------:R-:W-:Y:S02]  /*1530*/  HADD2.F32 R152, -RZ, R154.reuse.H0_H0 ;  /* 0x2000009aff987230 */ /* 0x100fe40000004100 */
[----:B------:R-:W-:Y:S01]  /*1540*/  FMUL.FTZ R157, R6, R153 ;  /* 0x00000099069d7220 */ /* 0x000fe20000410000 */
[----:B------:R-:W-:Y:S01]  /*1550*/  FMUL.FTZ R190, R187, R240 ;  /* 0x000000f0bbbe7220 */ /* 0x000fe20000410000 */
[----:B------:R-:W-:Y:S02]  /*1560*/  HADD2.F32 R154, -RZ, R154.H1_H1 ;  /* 0x3000009aff9a7230 */ /* 0x000fe40000004100 */
[----:B------:R-:W-:Y:S01]  /*1570*/  FADD.FTZ R94, R94, R189 ;  /* 0x000000bd5e5e7221 */ /* 0x000fe20000010000 */
[-C--:B------:R-:W-:Y:S01]  /*1580*/  FFMA.FTZ R188, R15, R189.reuse, R188 ;  /* 0x000000bd0fbc7223 */ /* 0x080fe200000100bc */
[----:B------:R-:W-:Y:S01]  /*1590*/  FFMA.FTZ R118, R217, R189, R118 ;  /* 0x000000bdd9767223 */ /* 0x000fe20000010076 */
[----:B------:R-:W-:-:S02]  /*15a0*/  HADD2.F32 R193, -RZ, R150.H0_H0 ;  /* 0x20000096ffc17230 */ /* 0x000fc40000004100 */
[----:B------:R-:W-:Y:S01]  /*15b0*/  FADD.FTZ R44, R44, R192 ;  /* 0x000000c02c2c7221 */ /* 0x000fe20000010000 */
[----:B------:R-:W-:Y:S01]  /*15c0*/  FFMA.FTZ R68, R221, R192, R68 ;  /* 0x000000c0dd447223 */ /* 0x000fe20000010044 */
[----:B------:R-:W-:Y:S01]  /*15d0*/  FADD.FTZ R95, R95, R191 ;  /* 0x000000bf5f5f7221 */ /* 0x000fe20000010000 */
[-C--:B------:R-:W-:Y:S01]  /*15e0*/  FFMA.FTZ R189, R14, R191.reuse, R157 ;  /* 0x000000bf0ebd7223 */ /* 0x080fe2000001009d */
[C---:B------:R-:W-:Y:S01]  /*15f0*/  FFMA.FTZ R119, R190.reuse, R191, R119 ;  /* 0x000000bfbe777223 */ /* 0x040fe20000010077 */
[----:B------:R-:W-:Y:S02]  /*1600*/  HADD2.F32 R150, -RZ, R150.H1_H1 ;  /* 0x30000096ff967230 */ /* 0x000fe40000004100 */
[----:B------:R-:W-:Y:S01]  /*1610*/  FADD.FTZ R47, R47, R153 ;  /* 0x000000992f2f7221 */ /* 0x000fe20000010000 */
[----:B------:R-:W-:Y:S01]  /*1620*/  FFMA.FTZ R71, R190, R153, R71 ;  /* 0x00000099be477223 */ /* 0x000fe20000010047 */
[----:B------:R-:W-:Y:S01]  /*1630*/  FMUL.FTZ R192, R5, R152 ;  /* 0x0000009805c07220 */ /* 0x000fe20000410000 */
[----:B------:R-:W-:Y:S01]  /*1640*/  FMUL.FTZ R191, R187, R242 ;  /* 0x000000f2bbbf7220 */ /* 0x000fe20000410000 */
[----:B------:R-:W-:Y:S01]  /*1650*/  FMUL.FTZ R153, R4, R154 ;  /* 0x0000009a04997220 */ /* 0x000fe20000410000 */
[----:B------:R-:W-:-:S02]  /*1660*/  HADD2.F32 R149, -RZ, R155.H0_H0 ;  /* 0x2000009bff957230 */ /* 0x000fc40000004100 */
[----:B------:R-:W-:Y:S01]  /*1670*/  FADD.FTZ R45, R45, R194 ;  /* 0x000000c22d2d7221 */ /* 0x000fe20000010000 */
[----:B------:R-:W-:Y:S01]  /*1680*/  FFMA.FTZ R69, R220, R194, R69 ;  /* 0x000000c2dc457223 */ /* 0x000fe20000010045 */
[----:B------:R-:W-:Y:S01]  /*1690*/  FADD.FTZ R88, R88, R193 ;  /* 0x000000c158587221 */ /* 0x000fe20000010000 */
[-C--:B------:R-:W-:Y:S01]  /*16a0*/  FFMA.FTZ R192, R13, R193.reuse, R192 ;  /* 0x000000c10dc07223 */ /* 0x080fe200000100c0 */
[----:B------:R-:W-:Y:S01]  /*16b0*/  FFMA.FTZ R112, R191, R193, R112 ;  /* 0x000000c1bf707223 */ /* 0x000fe20000010070 */
[----:B------:R-:W-:Y:S01]  /*16c0*/  FMUL.FTZ R194, R187, R244 ;  /* 0x000000f4bbc27220 */ /* 0x000fe20000410000 */
[----:B------:R-:W-:Y:S01]  /*16d0*/  FFMA.FTZ R193, R12, R150, R153 ;  /* 0x000000960cc17223 */ /* 0x000fe20000010099 */
[----:B------:R-:W-:Y:S01]  /*16e0*/  FADD.FTZ R201, R201, R219 ;  /* 0x000000dbc9c97221 */ /* 0x000fe20000010000 */
[----:B------:R-:W-:Y:S01]  /*16f0*/  FFMA.FTZ R153, R221, R219, R200 ;  /* 0x000000dbdd997223 */ /* 0x000fe200000100c8 */
[----:B------:R-:W-:Y:S02]  /*1700*/  HADD2.F32 R148, -RZ, R151.H0_H0 ;  /* 0x20000097ff947230 */ /* 0x000fe40000004100 */
[----:B------:R-:W-:Y:S01]  /*1710*/  FMUL.FTZ R196, R3, R149 ;  /* 0x0000009503c47220 */ /* 0x000fe20000410000 */
[----:B------:R-:W-:Y:S01]  /*1720*/  FMUL.FTZ R195, R187, R156 ;  /* 0x0000009cbbc37220 */ /* 0x000fe20000410000 */
[----:B------:R-:W-:Y:S01]  /*1730*/  FADD.FTZ R89, R89, R150 ;  /* 0x0000009659597221 */ /* 0x000fe20000010000 */
[----:B------:R-:W-:Y:S01]  /*1740*/  FFMA.FTZ R113, R194, R150, R113 ;  /* 0x00000096c2717223 */ /* 0x000fe20000010071 */
[----:B------:R-:W-:Y:S01]  /*1750*/  FADD.FTZ R201, R201, R218 ;  /* 0x000000dac9c97221 */ /* 0x000fe20000010000 */
[----:B------:R-:W-:Y:S01]  /*1760*/  FFMA.FTZ R150, R220, R218, R153 ;  /* 0x000000dadc967223 */ /* 0x000fe20000010099 */
[----:B------:R-:W-:Y:S01]  /*1770*/  FADD.FTZ R90, R90, R148 ;  /* 0x000000945a5a7221 */ /* 0x000fe20000010000 */
[-C--:B------:R-:W-:Y:S01]  /*1780*/  FFMA.FTZ R196, R11, R148.reuse, R196 ;  /* 0x000000940bc47223 */ /* 0x080fe200000100c4 */
[----:B------:R-:W-:Y:S01]  /*1790*/  FFMA.FTZ R114, R195, R148, R114 ;  /* 0x00000094c3727223 */ /* 0x000fe20000010072 */
[----:B------:R-:W-:Y:S01]  /*17a0*/  FADD.FTZ R148, R201, R188 ;  /* 0x000000bcc9947221 */ /* 0x000fe20000010000 */
[----:B------:R-:W-:Y:S01]  /*17b0*/  FFMA.FTZ R153, R217, R188, R150 ;  /* 0x000000bcd9997223 */ /* 0x000fe20000010096 */
[----:B------:R-:W-:-:S02]  /*17c0*/  HADD2.F32 R155, -RZ, R155.H1_H1 ;  /* 0x3000009bff9b7230 */ /* 0x000fc40000004100 */
[----:B------:R-:W-:Y:S01]  /*17d0*/  FADD.FTZ R157, R148, R189 ;  /* 0x000000bd949d7221 */ /* 0x000fe20000010000 */
[----:B------:R-:W-:Y:S01]  /*17e0*/  FFMA.FTZ R148, R190, R189, R153 ;  /* 0x000000bdbe947223 */ /* 0x000fe20000010099 */
[----:B------:R-:W-:Y:S02]  /*17f0*/  HADD2.F32 R151, -RZ, R151.H1_H1 ;  /* 0x30000097ff977230 */ /* 0x000fe40000004100 */
[----:B------:R-:W-:Y:S01]  /*1800*/  FMUL.FTZ R197, R2, R155 ;  /* 0x0000009b02c57220 */ /* 0x000fe20000410000 */
[----:B------:R-:W-:Y:S01]  /*1810*/  FMUL.FTZ R198, R187, R198 ;  /* 0x000000c6bbc67220 */ /* 0x000fe20000410000 */
[----:B------:R-:W-:Y:S01]  /*1820*/  FADD.FTZ R150, R157, R192 ;  /* 0x000000c09d967221 */ /* 0x000fe20000010000 */
[----:B------:R-:W-:Y:S01]  /*1830*/  FFMA.FTZ R153, R191, R192, R148 ;  /* 0x000000c0bf997223 */ /* 0x000fe20000010094 */
[----:B------:R-:W-:Y:S01]  /*1840*/  FADD.FTZ R91, R91, R151 ;  /* 0x000000975b5b7221 */ /* 0x000fe20000010000 */
[-C--:B------:R-:W-:Y:S01]  /*1850*/  FFMA.FTZ R197, R10, R151.reuse, R197 ;  /* 0x000000970ac57223 */ /* 0x080fe200000100c5 */
        /* <DEDUP_REMOVED lines=17> */
.L_x_314:
[----:B------:R-:W-:Y:S05]  /*1970*/  BSYNC B0 ;  /* 0x0000000000007941 */ /* 0x000fea0003800000 */
.L_x_313:
        /* <DEDUP_REMOVED lines=18> */
[----:B--2---:R-:W-:Y:S02]  /*1aa0*/  HADD2.F32 R199, -RZ, R157.H1_H1 ;  /* 0x3000009dffc77230 */ /* 0x004fe40000004100 */
[--C-:B------:R-:W-:Y:S02]  /*1ab0*/  HADD2.F32 R202, -RZ, R158.reuse.H0_H0 ;  /* 0x2000009effca7230 */ /* 0x100fe40000004100 */
[----:B------:R-:W-:Y:S02]  /*1ac0*/  HADD2.F32 R211, -RZ, R158.H1_H1 ;  /* 0x3000009effd37230 */ /* 0x000fe40000004100 */
[--C-:B---3--:R-:W-:Y:S02]  /*1ad0*/  HADD2.F32 R203, -RZ, R148.reuse.H0_H0 ;  /* 0x20000094ffcb7230 */ /* 0x108fe40000004100 */
[----:B------:R-:W-:Y:S02]  /*1ae0*/  HADD2.F32 R206, -RZ, R148.H1_H1 ;  /* 0x30000094ffce7230 */ /* 0x000fe40000004100 */
[----:B------:R-:W-:-:S02]  /*1af0*/  HADD2.F32 R207, -RZ, R149.H0_H0 ;  /* 0x20000095ffcf7230 */ /* 0x000fc40000004100 */
[----:B------:R-:W-:Y:S02]  /*1b00*/  HADD2.F32 R209, -RZ, R149.H1_H1 ;  /* 0x30000095ffd17230 */ /* 0x000fe40000004100 */
[--C-:B------:R-:W-:Y:S02]  /*1b10*/  HADD2.F32 R161, -RZ, R150.reuse.H0_H0 ;  /* 0x20000096ffa17230 */ /* 0x100fe40000004100 */
[----:B------:R-:W-:Y:S02]  /*1b20*/  HADD2.F32 R213, -RZ, R150.H1_H1 ;  /* 0x30000096ffd57230 */ /* 0x000fe40000004100 */
[--C-:B------:R-:W-:Y:S02]  /*1b30*/  HADD2.F32 R149, -RZ, R151.reuse.H0_H0 ;  /* 0x20000097ff957230 */ /* 0x100fe40000004100 */
[----:B------:R-:W-:Y:S02]  /*1b40*/  HADD2.F32 R148, -RZ, R151.H1_H1 ;  /* 0x30000097ff947230 */ /* 0x000fe40000004100 */
[----:B----4-:R-:W-:-:S02]  /*1b50*/  HADD2.F32 R151, -RZ, R155.H0_H0 ;  /* 0x2000009bff977230 */ /* 0x010fc40000004100 */
[----:B------:R-:W-:Y:S02]  /*1b60*/  HADD2.F32 R150, -RZ, R155.H1_H1 ;  /* 0x3000009bff967230 */ /* 0x000fe40000004100 */
[--C-:B------:R-:W-:Y:S02]  /*1b70*/  HADD2.F32 R155, -RZ, R156.reuse.H0_H0 ;  /* 0x2000009cff9b7230 */ /* 0x100fe40000004100 */
[----:B------:R-:W-:Y:S02]  /*1b80*/  HADD2.F32 R156, -RZ, R156.H1_H1 ;  /* 0x3000009cff9c7230 */ /* 0x000fe40000004100 */
[--C-:B------:R-:W-:Y:S02]  /*1b90*/  HADD2.F32 R205, -RZ, R152.reuse.H0_H0 ;  /* 0x20000098ffcd7230 */ /* 0x100fe40000004100 */
[C---:B------:R-:W-:Y:S01]  /*1ba0*/  FADD.FTZ R158, -R215.reuse, R155 ;  /* 0x0000009bd79e7221 */ /* 0x040fe20000010100 */
[----:B------:R-:W-:Y:S02]  /*1bb0*/  HADD2.F32 R160, -RZ, R157.H0_H0 ;  /* 0x2000009dffa07230 */ /* 0x000fe40000004100 */
[----:B------:R-:W-:Y:S01]  /*1bc0*/  FADD.FTZ R208, -R215, R199 ;  /* 0x000000c7d7d07221 */ /* 0x000fe20000010100 */
[----:B0-----:R-:W-:-:S02]  /*1bd0*/  HADD2.F32 R162, -RZ, R152.H1_H1 ;  /* 0x30000098ffa27230 */ /* 0x001fc40000004100 */
[----:B------:R-:W-:Y:S01]  /*1be0*/  FADD.FTZ R204, -R215, R156 ;  /* 0x0000009cd7cc7221 */ /* 0x000fe20000010100 */
[--C-:B------:R-:W-:Y:S02]  /*1bf0*/  HADD2.F32 R163, -RZ, R153.reuse.H0_H0 ;  /* 0x20000099ffa37230 */ /* 0x100fe40000004100 */
[----:B------:R-:W-:Y:S01]  /*1c00*/  FMUL.FTZ R199, R187, R158 ;  /* 0x0000009ebbc77220 */ /* 0x000fe20000410000 */
[----:B------:R-:W-:Y:S02]  /*1c10*/  HADD2.F32 R152, -RZ, R153.H1_H1 ;  /* 0x30000099ff987230 */ /* 0x000fe40000004100 */
[-C--:B------:R-:W-:Y:S01]  /*1c20*/  FMUL.FTZ R157, R176, R205.reuse ;  /* 0x000000cdb09d7220 */ /* 0x080fe20000410000 */
[C---:B------:R-:W-:Y:S01]  /*1c30*/  FADD.FTZ R160, -R215.reuse, R160 ;  /* 0x000000a0d7a07221 */ /* 0x040fe20000010100 */
[----:B------:R-:W-:Y:S01]  /*1c40*/  FADD.FTZ R210, -R215, R202 ;  /* 0x000000cad7d27221 */ /* 0x000fe20000010100 */
[----:B------:R-:W-:Y:S01]  /*1c50*/  FMUL.FTZ R158, R179, R162 ;  /* 0x000000a2b39e7220 */ /* 0x000fe20000410000 */
[----:B------:R-:W-:Y:S01]  /*1c60*/  FADD.FTZ R36, R36, R205 ;  /* 0x000000cd24247221 */ /* 0x000fe20000010000 */
[----:B------:R-:W-:Y:S01]  /*1c70*/  FMUL.FTZ R204, R187, R204 ;  /* 0x000000ccbbcc7220 */ /* 0x000fe20000410000 */
[----:B------:R-:W-:Y:S01]  /*1c80*/  FFMA.FTZ R60, R199, R205, R60 ;  /* 0x000000cdc73c7223 */ /* 0x000fe2000001003c */
[----:B------:R-:W-:-:S02]  /*1c90*/  HADD2.F32 R153, -RZ, R154.H0_H0 ;  /* 0x2000009aff997230 */ /* 0x000fc40000004100 */
[----:B------:R-:W-:Y:S01]  /*1ca0*/  FFMA.FTZ R202, R0, R203, R157 ;  /* 0x000000cb00ca7223 */ /* 0x000fe2000001009d */
[----:B------:R-:W-:Y:S01]  /*1cb0*/  FMUL.FTZ R155, R178, R163 ;  /* 0x000000a3b29b7220 */ /* 0x000fe20000410000 */
[C---:B------:R-:W-:Y:S01]  /*1cc0*/  FMUL.FTZ R205, R187.reuse, R160 ;  /* 0x000000a0bbcd7220 */ /* 0x040fe20000410000 */
        /* <DEDUP_REMOVED lines=8> */
[-C--:B------:R-:W-:Y:S01]  /*1d50*/  FFMA.FTZ R206, R170, R207.reuse, R155 ;  /* 0x000000cfaace7223 */ /* 0x080fe2000001009b */
[----:B------:R-:W-:Y:S01]  /*1d60*/  FFMA.FTZ R110, R205, R207, R110 ;  /* 0x000000cfcd6e7223 */ /* 0x000fe2000001006e */
[----:B------:R-:W-:Y:S01]  /*1d70*/  FADD.FTZ R39, R39, R152 ;  /* 0x0000009827277221 */ /* 0x000fe20000010000 */
[----:B------:R-:W-:Y:S01]  /*1d80*/  FFMA.FTZ R63, R208, R152, R63 ;  /* 0x00000098d03f7223 */ /* 0x000fe2000001003f */
[----:B------:R-:W-:Y:S01]  /*1d90*/  FADD.FTZ R87, R87, R209 ;  /* 0x000000d157577221 */ /* 0x000fe20000010000 */
[-C--:B------:R-:W-:Y:S01]  /*1da0*/  FFMA.FTZ R207, R172, R209.reuse, R157 ;  /* 0x000000d1accf7223 */ /* 0x080fe2000001009d */
[----:B------:R-:W-:Y:S01]  /*1db0*/  FFMA.FTZ R111, R208, R209, R111 ;  /* 0x000000d1d06f7223 */ /* 0x000fe2000001006f */
[----:B------:R-:W-:Y:S01]  /*1dc0*/  FMUL.FTZ R152, R180, R153 ;  /* 0x00000099b4987220 */ /* 0x000fe20000410000 */
[----:B------:R-:W-:Y:S01]  /*1dd0*/  FMUL.FTZ R209, R187, R210 ;  /* 0x000000d2bbd17220 */ /* 0x000fe20000410000 */
[----:B------:R-:W-:-:S02]  /*1de0*/  HADD2.F32 R154, -RZ, R154.H1_H1 ;  /* 0x3000009aff9a7230 */ /* 0x000fc40000004100 */
[----:B------:R-:W-:Y:S01]  /*1df0*/  FADD.FTZ R212, -R215, R211 ;  /* 0x000000d3d7d47221 */ /* 0x000fe20000010100 */
[--C-:B------:R-:W-:Y:S02]  /*1e00*/  HADD2.F32 R214, -RZ, R159.reuse.H0_H0 ;  /* 0x2000009fffd67230 */ /* 0x100fe40000004100 */
[----:B------:R-:W-:Y:S01]  /*1e10*/  FFMA.FTZ R210, R173, R161, R152 ;  /* 0x000000a1add27223 */ /* 0x000fe20000010098 */
[----:B------:R-:W-:Y:S01]  /*1e20*/  FADD.FTZ R32, R32, R153 ;  /* 0x0000009920207221 */ /* 0x000fe20000010000 */
[----:B------:R-:W-:Y:S01]  /*1e30*/  FFMA.FTZ R56, R209, R153, R56 ;  /* 0x00000099d1387223 */ /* 0x000fe20000010038 */
[----:B------:R-:W-:Y:S01]  /*1e40*/  FADD.FTZ R152, R201, R202 ;  /* 0x000000cac9987221 */ /* 0x000fe20000010000 */
[----:B------:R-:W-:Y:S01]  /*1e50*/  FFMA.FTZ R153, R199, R202, R200 ;  /* 0x000000cac7997223 */ /* 0x000fe200000100c8 */
[----:B------:R-:W-:Y:S01]  /*1e60*/  FMUL.FTZ R211, R183, R154 ;  /* 0x0000009ab7d37220 */ /* 0x000fe20000410000 */
[----:B------:R-:W-:Y:S01]  /*1e70*/  FMUL.FTZ R212, R187, R212 ;  /* 0x000000d4bbd47220 */ /* 0x000fe20000410000 */
[----:B------:R-:W-:Y:S01]  /*1e80*/  FADD.FTZ R156, -R215, R214 ;  /* 0x000000d6d79c7221 */ /* 0x000fe20000010100 */
[----:B------:R-:W-:Y:S01]  /*1e90*/  FADD.FTZ R155, R152, R203 ;  /* 0x000000cb989b7221 */ /* 0x000fe20000010000 */
[----:B------:R-:W-:Y:S01]  /*1ea0*/  FFMA.FTZ R152, R204, R203, R153 ;  /* 0x000000cbcc987223 */ /* 0x000fe20000010099 */
[----:B------:R-:W-:Y:S01]  /*1eb0*/  FADD.FTZ R81, R81, R213 ;  /* 0x000000d551517221 */ /* 0x000fe20000010000 */
[-C--:B------:R-:W-:Y:S01]  /*1ec0*/  FFMA.FTZ R211, R174, R213.reuse, R211 ;  /* 0x000000d5aed37223 */ /* 0x080fe200000100d3 */
[C---:B------:R-:W-:Y:S01]  /*1ed0*/  FFMA.FTZ R105, R212.reuse, R213, R105 ;  /* 0x000000d5d4697223 */ /* 0x040fe20000010069 */
[----:B------:R-:W-:Y:S01]  /*1ee0*/  FADD.FTZ R33, R33, R154 ;  /* 0x0000009a21217221 */ /* 0x000fe20000010000 */
[----:B------:R-:W-:Y:S01]  /*1ef0*/  FFMA.FTZ R57, R212, R154, R57 ;  /* 0x0000009ad4397223 */ /* 0x000fe20000010039 */
[----:B------:R-:W-:Y:S01]  /*1f00*/  FMUL.FTZ R214, R182, R151 ;  /* 0x00000097b6d67220 */ /* 0x000fe20000410000 */
[----:B------:R-:W-:Y:S01]  /*1f10*/  FMUL.FTZ R213, R187, R156 ;  /* 0x0000009cbbd57220 */ /* 0x000fe20000410000 */
[----:B------:R-:W-:Y:S01]  /*1f20*/  FADD.FTZ R154, R155, R206 ;  /* 0x000000ce9b9a7221 */ /* 0x000fe20000010000 */
[----:B------:R-:W-:Y:S01]  /*1f30*/  FFMA.FTZ R153, R205, R206, R152 ;  /* 0x000000cecd997223 */ /* 0x000fe20000010098 */
[----:B------:R-:W-:-:S02]  /*1f40*/  HADD2.F32 R216, -RZ, R159.H1_H1 ;  /* 0x3000009fffd87230 */ /* 0x000fc40000004100 */
[----:B------:R-:W-:Y:S01]  /*1f50*/  FADD.FTZ R82, R82, R149 ;  /* 0x0000009552527221 */ /* 0x000fe20000010000 */
[-C--:B------:R-:W-:Y:S01]  /*1f60*/  FFMA.FTZ R214, R175, R149.reuse, R214 ;  /* 0x00000095afd67223 */ /* 0x080fe200000100d6 */
[----:B------:R-:W-:Y:S01]  /*1f70*/  FFMA.FTZ R106, R213, R149, R106 ;  /* 0x00000095d56a7223 */ /* 0x000fe2000001006a */
[----:B------:R-:W-:Y:S01]  /*1f80*/  FADD.FTZ R149, R154, R207 ;  /* 0x000000cf9a957221 */ /* 0x000fe20000010000 */
[----:B------:R-:W-:Y:S01]  /*1f90*/  FFMA.FTZ R152, R208, R207, R153 ;  /* 0x000000cfd0987223 */ /* 0x000fe20000010099 */
[----:B------:R-:W-:Y:S02]  /*1fa0*/  FADD.FTZ R216, -R215, R216 ;  /* 0x000000d8d7d87221 */ /* 0x000fe40000010100 */
[----:B------:R-:W-:Y:S01]  /*1fb0*/  FADD.FTZ R154, R149, R210 ;  /* 0x000000d2959a7221 */ /* 0x000fe20000010000 */
[----:B------:R-:W-:Y:S01]  /*1fc0*/  FFMA.FTZ R149, R209, R210, R152 ;  /* 0x000000d2d1957223 */ /* 0x000fe20000010098 */
        /* <DEDUP_REMOVED lines=21> */
.L_x_316:
[----:B------:R-:W-:Y:S05]  /*2120*/  BSYNC B0 ;  /* 0x0000000000007941 */ /* 0x000fea0003800000 */
.L_x_315:
        /* <DEDUP_REMOVED lines=25> */
.L_x_339:
        /* <DEDUP_REMOVED lines=9> */
[-C--:B------:R-:W-:Y:S02]  /*2350*/  @!P0 LEA R238, R149, R150.reuse, 0x3 ;  /* 0x0000009695ee8211 */ /* 0x080fe400078e18ff */
[----:B------:R-:W-:-:S03]  /*2360*/  LEA R239, R148, R150, 0x3 ;  /* 0x0000009694ef7211 */ /* 0x000fc600078e18ff */
[----:B------:R-:W-:Y:S01]  /*2370*/  @!P0 STS.64 [R238+0x6000], R200 ;  /* 0x006000c8ee008388 */ /* 0x000fe20000000a00 */
[----:B------:R-:W-:Y:S01]  /*2380*/  BAR.SYNC.DEFER_BLOCKING 0x0 ;  /* 0x0000000000007b1d */ /* 0x000fe20000010000 */
[----:B------:R-:W-:-:S05]  /*2390*/  ISETP.NE.AND P0, PT, R169, RZ, PT ;  /* 0x000000ffa900720c */ /* 0x000fca0003f05270 */
        /* <DEDUP_REMOVED lines=27> */
[-CC-:B------:R-:W-:Y:S01]  /*2550*/  FFMA.FTZ R150, R233, R156.reuse, R157.reuse ;  /* 0x0000009ce9967223 */ /* 0x180fe2000001009d */
[----:B------:R-:W-:Y:S01]  /*2560*/  ISETP.NE.AND.EX P6, PT, RZ, UR9, PT, P0 ;  /* 0x00000009ff007c0c */ /* 0x000fe2000bfc5300 */
[----:B------:R-:W-:Y:S01]  /*2570*/  FADD.FTZ R148, R235, -R148 ;  /* 0x80000094eb947221 */ /* 0x000fe20000010000 */
[-CC-:B------:R-:W-:Y:S01]  /*2580*/  FFMA.FTZ R160, R229, R156.reuse, R157.reuse ;  /* 0x0000009ce5a07223 */ /* 0x180fe2000001009d */
[----:B------:R-:W-:Y:S01]  /*2590*/  FADD.FTZ R150, R231, -R150 ;  /* 0x80000096e7967221 */ /* 0x000fe20000010000 */
[----:B------:R-:W-:Y:S01]  /*25a0*/  FFMA.FTZ R153, R224, R156, R157 ;  /* 0x0000009ce0997223 */ /* 0x000fe2000001009d */
[C---:B------:R-:W-:Y:S01]  /*25b0*/  FMUL.FTZ R154, R187.reuse, R148 ;  /* 0x00000094bb9a7220 */ /* 0x040fe20000410000 */
[----:B------:R-:W-:Y:S01]  /*25c0*/  FADD.FTZ R148, R234, -R151 ;  /* 0x80000097ea947221 */ /* 0x000fe20000010000 */
[----:B------:R-:W-:Y:S01]  /*25d0*/  FMUL.FTZ R155, R187, R150 ;  /* 0x00000096bb9b7220 */ /* 0x000fe20000410000 */
[----:B------:R-:W-:Y:S01]  /*25e0*/  FADD.FTZ R160, R227, -R160 ;  /* 0x800000a0e3a07221 */ /* 0x000fe20000010000 */
[--C-:B------:R-:W-:Y:S01]  /*25f0*/  FFMA.FTZ R151, R228, R156, R157.reuse ;  /* 0x0000009ce4977223 */ /* 0x100fe2000001009d */
[----:B------:R-:W-:Y:S01]  /*2600*/  FMUL.FTZ R159, R187, R148 ;  /* 0x00000094bb9f7220 */ /* 0x000fe20000410000 */
[----:B------:R-:W-:Y:S01]  /*2610*/  FFMA.FTZ R150, R225, R156, R157 ;  /* 0x0000009ce1967223 */ /* 0x000fe2000001009d */
[----:B------:R-:W-:Y:S01]  /*2620*/  FMUL.FTZ R160, R187, R160 ;  /* 0x000000a0bba07220 */ /* 0x000fe20000410000 */
[----:B------:R-:W-:-:S02]  /*2630*/  @P6 HADD2.F32 R149, -RZ, R128.H0_H0 ;  /* 0x20000080ff956230 */ /* 0x000fc40000004100 */
[----:B------:R-:W-:Y:S01]  /*2640*/  FADD.FTZ R162, R222, -R153 ;  /* 0x80000099dea27221 */ /* 0x000fe20000010000 */
[----:B------:R-:W-:Y:S02]  /*2650*/  @P6 HADD2.F32 R148, -RZ, R128.H1_H1 ;  /* 0x30000080ff946230 */ /* 0x000fe40000004100 */
[----:B------:R-:W-:Y:S01]  /*2660*/  FADD.FTZ R150, R223, -R150 ;  /* 0x80000096df967221 */ /* 0x000fe20000010000 */
[--C-:B------:R-:W-:Y:S02]  /*2670*/  @P6 HADD2.F32 R152, -RZ, R129.reuse.H0_H0 ;  /* 0x20000081ff986230 */ /* 0x100fe40000004100 */
[----:B------:R-:W-:Y:S01]  /*2680*/  @P6 FADD.FTZ R154, R154, R149 ;  /* 0x000000959a9a6221 */ /* 0x000fe20000010000 */
[----:B------:R-:W-:Y:S01]  /*2690*/  FFMA.FTZ R149, R232, R156, R157 ;  /* 0x0000009ce8957223 */ /* 0x000fe2000001009d */
[----:B------:R-:W-:Y:S01]  /*26a0*/  @P6 FADD.FTZ R159, R159, R148 ;  /* 0x000000949f9f6221 */ /* 0x000fe20000010000 */
[----:B------:R-:W-:Y:S01]  /*26b0*/  FADD.FTZ R148, R226, -R151 ;  /* 0x80000097e2947221 */ /* 0x000fe20000010000 */
[----:B------:R-:W-:Y:S01]  /*26c0*/  FMUL.FTZ R161, R187, R150 ;  /* 0x00000096bba17220 */ /* 0x000fe20000410000 */
[----:B------:R-:W-:Y:S01]  /*26d0*/  FADD.FTZ R158, R230, -R149 ;  /* 0x80000095e69e7221 */ /* 0x000fe20000010000 */
[----:B------:R-:W-:-:S02]  /*26e0*/  @P6 HADD2.F32 R149, -RZ, R129.H1_H1 ;  /* 0x30000081ff956230 */ /* 0x000fc40000004100 */
[C---:B------:R-:W-:Y:S01]  /*26f0*/  FMUL.FTZ R163, R187.reuse, R148 ;  /* 0x00000094bba37220 */ /* 0x040fe20000410000 */
[--C-:B------:R-:W-:Y:S02]  /*2700*/  @P6 HADD2.F32 R148, -RZ, R130.reuse.H1_H1 ;  /* 0x30000082ff946230 */ /* 0x100fe40000004100 */
[C---:B------:R-:W-:Y:S01]  /*2710*/  FMUL.FTZ R158, R187.reuse, R158 ;  /* 0x0000009ebb9e7220 */ /* 0x040fe20000410000 */
[--C-:B------:R-:W-:Y:S02]  /*2720*/  @P6 HADD2.F32 R150, -RZ, R131.reuse.H0_H0 ;  /* 0x20000083ff966230 */ /* 0x100fe40000004100 */
[----:B------:R-:W-:Y:S01]  /*2730*/  FMUL.FTZ R162, R187, R162 ;  /* 0x000000a2bba27220 */ /* 0x000fe20000410000 */
[----:B------:R-:W-:Y:S01]  /*2740*/  ISETP.NE.U32.AND P0, PT, RZ, UR14, PT ;  /* 0x0000000eff007c0c */ /* 0x000fe2000bf05070 */
[----:B------:R-:W-:Y:S01]  /*2750*/  @P6 FADD.FTZ R158, R158, R149 ;  /* 0x000000959e9e6221 */ /* 0x000fe20000010000 */
[----:B------:R-:W-:Y:S02]  /*2760*/  @P6 HADD2.F32 R149, -RZ, R130.H0_H0 ;  /* 0x20000082ff956230 */ /* 0x000fe40000004100 */
[----:B------:R-:W-:Y:S01]  /*2770*/  @P6 FADD.FTZ R155, R155, R152 ;  /* 0x000000989b9b6221 */ /* 0x000fe20000010000 */
[----:B------:R-:W-:Y:S01]  /*2780*/  @P6 FADD.FTZ R163, R163, R148 ;  /* 0x00000094a3a36221 */ /* 0x000fe20000010000 */
[----:B------:R-:W-:Y:S01]  /*2790*/  @P6 FADD.FTZ R161, R161, R150 ;  /* 0x00000096a1a16221 */ /* 0x000fe20000010000 */
[----:B------:R-:W-:Y:S01]  /*27a0*/  ISETP.NE.AND.EX P0, PT, RZ, UR15, PT, P0 ;  /* 0x0000000fff007c0c */ /* 0x000fe2000bf05300 */
[----:B------:R-:W-:Y:S01]  /*27b0*/  @P6 FADD.FTZ R160, R160, R149 ;  /* 0x00000095a0a06221 */ /* 0x000fe20000010000 */
[----:B------:R-:W-:-:S05]  /*27c0*/  @P6 HADD2.F32 R149, -RZ, R131.H1_H1 ;  /* 0x30000083ff956230 */ /* 0x000fca0000004100 */
[----:B------:R-:W-:Y:S01]  /*27d0*/  @P6 FADD.FTZ R162, R162, R149 ;  /* 0x00000095a2a26221 */ /* 0x000fe20000010000 */
[----:B------:R-:W-:-:S04]  /*27e0*/  ISETP.NE.U32.AND P6, PT, RZ, UR14, PT ;  /* 0x0000000eff007c0c */ /* 0x000fc8000bfc5070 */
[----:B------:R-:W-:Y:S02]  /*27f0*/  ISETP.NE.AND.EX P6, PT, RZ, UR15, PT, P6 ;  /* 0x0000000fff007c0c */ /* 0x000fe4000bfc5360 */
[----:B------:R-:W-:Y:S02]  /*2800*/  @P0 F2FP.F16.F32.PACK_AB R150, RZ, R154 ;  /* 0x0000009aff96023e */ /* 0x000fe400000000ff */
[----:B------:R-:W-:Y:S02]  /*2810*/  @P0 F2FP.F16.F32.PACK_AB R152, RZ, R155 ;  /* 0x0000009bff98023e */ /* 0x000fe400000000ff */
[----:B------:R-:W-:Y:S02]  /*2820*/  @P0 F2FP.F16.F32.PACK_AB R153, RZ, R160 ;  /* 0x000000a0ff99023e */ /* 0x000fe400000000ff */
[----:B------:R-:W-:Y:S02]  /*2830*/  @P0 F2FP.F16.F32.PACK_AB R200, RZ, R161 ;  /* 0x000000a1ffc8023e */ /* 0x000fe400000000ff */
[----:B------:R-:W-:-:S02]  /*2840*/  @P0 PRMT R140, R150, 0x7610, R140 ;  /* 0x00007610968c0816 */ /* 0x000fc4000000008c */
[----:B------:R-:W-:Y:S01]  /*2850*/  @P0 PRMT R141, R152, 0x7610, R141 ;  /* 0x00007610988d0816 */ /* 0x000fe2000000008d */
[----:B------:R-:W0:Y:S01]  /*2860*/  @P6 LDC.64 R148, c[0x0][0x308] ;  /* 0x0000c200ff946b82 */ /* 0x000e220000000a00 */
[----:B------:R-:W-:Y:S02]  /*2870*/  @P0 PRMT R142, R153, 0x7610, R142 ;  /* 0x00007610998e0816 */ /* 0x000fe4000000008e */
[----:B------:R-:W-:Y:S02]  /*2880*/  @P0 F2FP.F16.F32.PACK_AB R151, RZ, R159 ;  /* 0x0000009fff97023e */ /* 0x000fe400000000ff */
[----:B------:R-:W-:Y:S02]  /*2890*/  @P0 F2FP.F16.F32.PACK_AB R150, RZ, R158 ;  /* 0x0000009eff96023e */ /* 0x000fe400000000ff */
[----:B------:R-:W-:Y:S02]  /*28a0*/  @P0 F2FP.F16.F32.PACK_AB R152, RZ, R163 ;  /* 0x000000a3ff98023e */ /* 0x000fe400000000ff */
[----:B------:R-:W-:-:S02]  /*28b0*/  @P0 F2FP.F16.F32.PACK_AB R153, RZ, R162 ;  /* 0x000000a2ff99023e */ /* 0x000fc400000000ff */
[----:B------:R-:W-:Y:S02]  /*28c0*/  @P0 PRMT R143, R200, 0x7610, R143 ;  /* 0x00007610c88f0816 */ /* 0x000fe4000000008f */
[----:B------:R-:W-:Y:S02]  /*28d0*/  @P0 PRMT R140, R140, 0x5410, R151 ;  /* 0x000054108c8c0816 */ /* 0x000fe40000000097 */
[----:B------:R-:W-:Y:S02]  /*28e0*/  @P0 PRMT R141, R141, 0x5410, R150 ;  /* 0x000054108d8d0816 */ /* 0x000fe40000000096 */
[----:B------:R-:W-:Y:S02]  /*28f0*/  @P0 PRMT R142, R142, 0x5410, R152 ;  /* 0x000054108e8e0816 */ /* 0x000fe40000000098 */
[----:B------:R-:W-:Y:S02]  /*2900*/  @P0 PRMT R143, R143, 0x5410, R153 ;  /* 0x000054108f8f0816 */ /* 0x000fe40000000099 */
[----:B------:R-:W-:Y:S01]  /*2910*/  ISETP.NE.U32.AND P0, PT, RZ, UR16, PT ;  /* 0x00000010ff007c0c */ /* 0x000fe2000bf05070 */
[----:B------:R-:W1:Y:S01]  /*2920*/  LDC.64 R152, c[0x0][0x2f8] ;  /* 0x0000be00ff987b82 */ /* 0x000e620000000a00 */
[----:B0-----:R-:W-:-:S02]  /*2930*/  @P6 IMAD.WIDE.U32 R150, R184, 0x10, R148 ;  /* 0x00000010b8966825 */ /* 0x001fc400078e0094 */
[----:B------:R-:W-:Y:S02]  /*2940*/  ISETP.NE.AND.EX P0, PT, RZ, UR17, PT, P0 ;  /* 0x00000011ff007c0c */ /* 0x000fe4000bf05300 */
[-C--:B------:R-:W-:Y:S02]  /*2950*/  F2FP.F16.F32.PACK_AB R148, R159, R154.reuse ;  /* 0x0000009a9f94723e */ /* 0x080fe400000000ff */
[----:B------:R-:W-:Y:S01]  /*2960*/  F2FP.F16.F32.PACK_AB R149, R158, R155 ;  /* 0x0000009b9e95723e */ /* 0x000fe200000000ff */
[----:B------:R0:W-:Y:S08]  /*2970*/  @P6 STG.E.128 desc[UR4][R150.64], R140 ;  /* 0x0000008c96006986 */ /* 0x0001f0000c101d04 */
[----:B------:R-:W-:-:S02]  /*2980*/  @P0 F2FP.F16.F32.PACK_AB R200, RZ, R154 ;  /* 0x0000009affc8023e */ /* 0x000fc400000000ff */
[----:B------:R-:W-:Y:S02]  /*2990*/  @P0 F2FP.F16.F32.PACK_AB R238, RZ, R155 ;  /* 0x0000009bffee023e */ /* 0x000fe400000000ff */
[----:B------:R-:W-:Y:S02]  /*29a0*/  @P0 F2FP.F16.F32.PACK_AB R154, RZ, R160 ;  /* 0x000000a0ff9a023e */ /* 0x000fe400000000ff */
[----:B------:R-:W-:Y:S02]  /*29b0*/  @P0 F2FP.F16.F32.PACK_AB R155, RZ, R161 ;  /* 0x000000a1ff9b023e */ /* 0x000fe400000000ff */
[----:B------:R-:W-:Y:S01]  /*29c0*/  @P0 F2FP.F16.F32.PACK_AB R201, RZ, R159 ;  /* 0x0000009fffc9023e */ /* 0x000fe200000000ff */
[----:B-1----:R-:W-:Y:S01]  /*29d0*/  IMAD.WIDE.U32 R152, R184, 0x10, R152 ;  /* 0x00000010b8987825 */ /* 0x002fe200078e0098 */
[----:B------:R-:W-:Y:S02]  /*29e0*/  @P0 F2FP.F16.F32.PACK_AB R239, RZ, R158 ;  /* 0x0000009effef023e */ /* 0x000fe400000000ff */
[----:B------:R-:W-:-:S02]  /*29f0*/  @P0 PRMT R146, R154, 0x7610, R146 ;  /* 0x000076109a920816 */ /* 0x000fc40000000092 */
[----:B------:R-:W-:Y:S02]  /*2a00*/  @P0 F2FP.F16.F32.PACK_AB R159, RZ, R163 ;  /* 0x000000a3ff9f023e */ /* 0x000fe400000000ff */
[----:B------:R-:W-:Y:S02]  /*2a10*/  @P0 F2FP.F16.F32.PACK_AB R158, RZ, R162 ;  /* 0x000000a2ff9e023e */ /* 0x000fe400000000ff */
[----:B------:R-:W-:Y:S02]  /*2a20*/  @P0 PRMT R144, R200, 0x7610, R144 ;  /* 0x00007610c8900816 */ /* 0x000fe40000000090 */
[----:B------:R-:W-:Y:S02]  /*2a30*/  @P0 PRMT R145, R238, 0x7610, R145 ;  /* 0x00007610ee910816 */ /* 0x000fe40000000091 */
[----:B------:R-:W-:Y:S02]  /*2a40*/  @P0 LEA R154, P6, R184, UR16, 0x4 ;  /* 0x00000010b89a0c11 */ /* 0x000fe4000f8c20ff */
[----:B------:R-:W-:-:S02]  /*2a50*/  @P0 PRMT R147, R155, 0x7610, R147 ;  /* 0x000076109b930816 */ /* 0x000fc40000000093 */
[----:B0-----:R-:W-:Y:S02]  /*2a60*/  F2FP.F16.F32.PACK_AB R150, R163, R160 ;  /* 0x000000a0a396723e */ /* 0x001fe400000000ff */
[----:B------:R-:W-:Y:S02]  /*2a70*/  F2FP.F16.F32.PACK_AB R151, R162, R161 ;  /* 0x000000a1a297723e */ /* 0x000fe400000000ff */
[----:B------:R-:W-:Y:S02]  /*2a80*/  @P0 PRMT R144, R144, 0x5410, R201 ;  /* 0x0000541090900816 */ /* 0x000fe400000000c9 */
[----:B------:R-:W-:Y:S01]  /*2a90*/  @P0 LEA.HI.X R155, R184, UR17, RZ, 0x4, P6 ;  /* 0x00000011b89b0c11 */ /* 0x000fe2000b0f24ff */
[----:B------:R0:W-:Y:S01]  /*2aa0*/  STG.E.128 desc[UR4][R152.64], R148 ;  /* 0x0000009498007986 */ /* 0x0001e2000c101d04 */
[----:B------:R-:W-:Y:S02]  /*2ab0*/  @P0 PRMT R145, R145, 0x5410, R239 ;  /* 0x0000541091910816 */ /* 0x000fe400000000ef */
[----:B------:R-:W-:-:S02]  /*2ac0*/  @P0 PRMT R146, R146, 0x5410, R159 ;  /* 0x0000541092920816 */ /* 0x000fc4000000009f */
[----:B------:R-:W-:Y:S02]  /*2ad0*/  @P0 PRMT R147, R147, 0x5410, R158 ;  /* 0x0000541093930816 */ /* 0x000fe4000000009e */
[----:B------:R-:W-:-:S03]  /*2ae0*/  IADD3 R184, R184, 0x100, RZ ;  /* 0x00000100b8b87810 */ /* 0x000fc60007ffe0ff */
[----:B------:R0:W-:Y:S04]  /*2af0*/  @P0 STG.E.128 desc[UR4][R154.64], R144 ;  /* 0x000000909a000986 */ /* 0x0001e8000c101d04 */
.L_x_319:
[----:B------:R-:W-:Y:S05]  /*2b00*/  BSYNC B0 ;  /* 0x0000000000007941 */ /* 0x000fea0003800000 */
.L_x_318:
        /* <DEDUP_REMOVED lines=9> */
[----:B------:R-:W-:Y:S01]  /*2ba0*/  FFMA.FTZ R154, R190, R156, R157 ;  /* 0x0000009cbe9a7223 */ /* 0x000fe2000001009d */
[----:B------:R-:W-:Y:S01]  /*2bb0*/  FADD.FTZ R152, R188, -R153 ;  /* 0x80000099bc987221 */ /* 0x000fe20000010000 */
[C---:B------:R-:W-:Y:S01]  /*2bc0*/  FMUL.FTZ R148, R187.reuse, R148 ;  /* 0x00000094bb947220 */ /* 0x040fe20000410000 */
[----:B------:R-:W-:Y:S01]  /*2bd0*/  FMUL.FTZ R155, R187, R150 ;  /* 0x00000096bb9b7220 */ /* 0x000fe20000410000 */
[----:B------:R-:W-:Y:S01]  /*2be0*/  FADD.FTZ R154, R189, -R154 ;  /* 0x8000009abd9a7221 */ /* 0x000fe20000010000 */
[-CC-:B------:R-:W-:Y:S01]  /*2bf0*/  FFMA.FTZ R159, R191, R156.reuse, R157.reuse ;  /* 0x0000009cbf9f7223 */ /* 0x180fe2000001009d */
[-CC-:B------:R-:W-:Y:S01]  /*2c00*/  FFMA.FTZ R153, R195, R156.reuse, R157.reuse ;  /* 0x0000009cc3997223 */ /* 0x180fe2000001009d */
[----:B------:R-:W-:Y:S01]  /*2c10*/  FFMA.FTZ R160, R198, R156, R157 ;  /* 0x0000009cc6a07223 */ /* 0x000fe2000001009d */
[----:B------:R-:W-:Y:S01]  /*2c20*/  FMUL.FTZ R154, R187, R154 ;  /* 0x0000009abb9a7220 */ /* 0x000fe20000410000 */
[----:B------:R-:W-:Y:S01]  /*2c30*/  ISETP.NE.U32.AND P0, PT, RZ, UR14, PT ;  /* 0x0000000eff007c0c */ /* 0x000fe2000bf05070 */
[----:B------:R-:W-:-:S02]  /*2c40*/  @P6 HADD2.F32 R149, -RZ, R132.H0_H0 ;  /* 0x20000084ff956230 */ /* 0x000fc40000004100 */
[----:B------:R-:W-:Y:S01]  /*2c50*/  FADD.FTZ R160, R197, -R160 ;  /* 0x800000a0c5a07221 */ /* 0x000fe20000010000 */
[----:B------:R-:W-:Y:S01]  /*2c60*/  @P6 HADD2.F32 R150, -RZ, R132.H1_H1 ;  /* 0x30000084ff966230 */ /* 0x000fe20000004100 */
[----:B------:R-:W-:Y:S01]  /*2c70*/  ISETP.NE.AND.EX P0, PT, RZ, UR15, PT, P0 ;  /* 0x0000000fff007c0c */ /* 0x000fe2000bf05300 */
[--C-:B------:R-:W-:Y:S02]  /*2c80*/  @P6 HADD2.F32 R158, -RZ, R133.reuse.H0_H0 ;  /* 0x20000085ff9e6230 */ /* 0x100fe40000004100 */
[----:B------:R-:W-:Y:S01]  /*2c90*/  @P6 FADD.FTZ R148, R148, R149 ;  /* 0x0000009594946221 */ /* 0x000fe20000010000 */
[----:B------:R-:W-:Y:S01]  /*2ca0*/  FMUL.FTZ R149, R187, R152 ;  /* 0x00000098bb957220 */ /* 0x000fe20000410000 */
[----:B------:R-:W-:Y:S02]  /*2cb0*/  @P6 HADD2.F32 R151, -RZ, R133.H1_H1 ;  /* 0x30000085ff976230 */ /* 0x000fe40000004100 */
[----:B------:R-:W-:Y:S01]  /*2cc0*/  @P6 FADD.FTZ R155, R155, R150 ;  /* 0x000000969b9b6221 */ /* 0x000fe20000010000 */
[----:B------:R-:W-:Y:S01]  /*2cd0*/  FFMA.FTZ R150, R194, R156, R157 ;  /* 0x0000009cc2967223 */ /* 0x000fe2000001009d */
[----:B------:R-:W-:Y:S01]  /*2ce0*/  @P6 FADD.FTZ R149, R149, R158 ;  /* 0x0000009e95956221 */ /* 0x000fe20000010000 */
[----:B------:R-:W-:Y:S01]  /*2cf0*/  FADD.FTZ R158, R192, -R159 ;  /* 0x8000009fc09e7221 */ /* 0x000fe20000010000 */
[----:B------:R-:W-:Y:S01]  /*2d00*/  @P6 FADD.FTZ R154, R154, R151 ;  /* 0x000000979a9a6221 */ /* 0x000fe20000010000 */
[----:B------:R-:W-:-:S02]  /*2d10*/  @P6 HADD2.F32 R151, -RZ, R134.H0_H0 ;  /* 0x20000086ff976230 */ /* 0x000fc40000004100 */
[----:B------:R-:W-:Y:S01]  /*2d20*/  FADD.FTZ R150, R193, -R150 ;  /* 0x80000096c1967221 */ /* 0x000fe20000010000 */
[C---:B------:R-:W-:Y:S01]  /*2d30*/  FMUL.FTZ R158, R187.reuse, R158 ;  /* 0x0000009ebb9e7220 */ /* 0x040fe20000410000 */
[----:B------:R-:W-:Y:S01]  /*2d40*/  FADD.FTZ R152, R196, -R153 ;  /* 0x80000099c4987221 */ /* 0x000fe20000010000 */
[C---:B------:R-:W-:Y:S01]  /*2d50*/  FMUL.FTZ R160, R187.reuse, R160 ;  /* 0x000000a0bba07220 */ /* 0x040fe20000410000 */
[C---:B------:R-:W-:Y:S01]  /*2d60*/  FMUL.FTZ R161, R187.reuse, R150 ;  /* 0x00000096bba17220 */ /* 0x040fe20000410000 */
[----:B------:R-:W-:Y:S01]  /*2d70*/  @P6 FADD.FTZ R158, R158, R151 ;  /* 0x000000979e9e6221 */ /* 0x000fe20000010000 */
[----:B------:R-:W-:Y:S01]  /*2d80*/  FMUL.FTZ R159, R187, R152 ;  /* 0x00000098bb9f7220 */ /* 0x000fe20000410000 */
[----:B------:R-:W-:Y:S01]  /*2d90*/  @P6 HADD2.F32 R150, -RZ, R134.H1_H1 ;  /* 0x30000086ff966230 */ /* 0x000fe20000004100 */
[----:B------:R-:W-:Y:S01]  /*2da0*/  @P0 F2FP.F16.F32.PACK_AB R162, RZ, R149 ;  /* 0x00000095ffa2023e */ /* 0x000fe200000000ff */
[--C-:B------:R-:W-:Y:S01]  /*2db0*/  @P6 HADD2.F32 R152, -RZ, R135.reuse.H0_H0 ;  /* 0x20000087ff986230 */ /* 0x100fe20000004100 */
[----:B------:R-:W-:Y:S01]  /*2dc0*/  @P0 F2FP.F16.F32.PACK_AB R163, RZ, R158 ;  /* 0x0000009effa3023e */ /* 0x000fe200000000ff */
[----:B------:R-:W-:-:S02]  /*2dd0*/  @P6 HADD2.F32 R151, -RZ, R135.H1_H1 ;  /* 0x30000087ff976230 */ /* 0x000fc40000004100 */
[----:B------:R-:W-:Y:S01]  /*2de0*/  @P6 FADD.FTZ R161, R161, R150 ;  /* 0x00000096a1a16221 */ /* 0x000fe20000010000 */
[----:B------:R-:W-:Y:S01]  /*2df0*/  @P0 PRMT R141, R162, 0x7610, R141 ;  /* 0x00007610a28d0816 */ /* 0x000fe2000000008d */
[----:B------:R-:W-:Y:S01]  /*2e00*/  @P6 FADD.FTZ R159, R159, R152 ;  /* 0x000000989f9f6221 */ /* 0x000fe20000010000 */
[----:B------:R-:W-:Y:S01]  /*2e10*/  @P0 F2FP.F16.F32.PACK_AB R152, RZ, R148 ;  /* 0x00000094ff98023e */ /* 0x000fe200000000ff */
[----:B------:R-:W-:Y:S01]  /*2e20*/  @P6 FADD.FTZ R160, R160, R151 ;  /* 0x00000097a0a06221 */ /* 0x000fe20000010000 */
[----:B------:R-:W-:Y:S02]  /*2e30*/  ISETP.NE.U32.AND P6, PT, RZ, UR14, PT ;  /* 0x0000000eff007c0c */ /* 0x000fe4000bfc5070 */
[----:B------:R-:W-:Y:S02]  /*2e40*/  @P0 F2FP.F16.F32.PACK_AB R200, RZ, R159 ;  /* 0x0000009fffc8023e */ /* 0x000fe400000000ff */
[----:B------:R-:W-:Y:S02]  /*2e50*/  ISETP.NE.AND.EX P6, PT, RZ, UR15, PT, P6 ;  /* 0x0000000fff007c0c */ /* 0x000fe4000bfc5360 */
[----:B------:R-:W-:-:S02]  /*2e60*/  @P0 PRMT R140, R152, 0x7610, R140 ;  /* 0x00007610988c0816 */ /* 0x000fc4000000008c */
[----:B------:R-:W-:Y:S02]  /*2e70*/  @P0 PRMT R142, R163, 0x7610, R142 ;  /* 0x00007610a38e0816 */ /* 0x000fe4000000008e */
[----:B------:R-:W-:Y:S02]  /*2e80*/  @P0 F2FP.F16.F32.PACK_AB R153, RZ, R155 ;  /* 0x0000009bff99023e */ /* 0x000fe400000000ff */
[----:B------:R-:W-:Y:S02]  /*2e90*/  @P0 F2FP.F16.F32.PACK_AB R152, RZ, R154 ;  /* 0x0000009aff98023e */ /* 0x000fe400000000ff */
[----:B------:R-:W-:Y:S02]  /*2ea0*/  @P0 F2FP.F16.F32.PACK_AB R162, RZ, R161 ;  /* 0x000000a1ffa2023e */ /* 0x000fe400000000ff */
[----:B------:R-:W-:Y:S01]  /*2eb0*/  @P0 F2FP.F16.F32.PACK_AB R163, RZ, R160 ;  /* 0x000000a0ffa3023e */ /* 0x000fe200000000ff */
[----:B------:R-:W0:Y:S01]  /*2ec0*/  @P6 LDC.64 R150, c[0x0][0x308] ;  /* 0x0000c200ff966b82 */ /* 0x000e220000000a00 */
[----:B------:R-:W-:-:S02]  /*2ed0*/  @P0 PRMT R143, R200, 0x7610, R143 ;  /* 0x00007610c88f0816 */ /* 0x000fc4000000008f */
[----:B------:R-:W-:Y:S02]  /*2ee0*/  @P0 PRMT R140, R140, 0x5410, R153 ;  /* 0x000054108c8c0816 */ /* 0x000fe40000000099 */
[----:B------:R-:W-:Y:S02]  /*2ef0*/  @P0 PRMT R141, R141, 0x5410, R152 ;  /* 0x000054108d8d0816 */ /* 0x000fe40000000098 */
[----:B------:R-:W-:Y:S01]  /*2f00*/  @P0 PRMT R142, R142, 0x5410, R162 ;  /* 0x000054108e8e0816 */ /* 0x000fe200000000a2 */
[----:B------:R-:W1:Y:S01]  /*2f10*/  LDC.64 R152, c[0x0][0x2f8] ;  /* 0x0000be00ff987b82 */ /* 0x000e620000000a00 */
[----:B------:R-:W-:Y:S02]  /*2f20*/  @P0 PRMT R143, R143, 0x5410, R163 ;  /* 0x000054108f8f0816 */ /* 0x000fe400000000a3 */
[----:B------:R-:W-:-:S04]  /*2f30*/  ISETP.NE.U32.AND P0, PT, RZ, UR16, PT ;  /* 0x00000010ff007c0c */ /* 0x000fc8000bf05070 */
[----:B------:R-:W-:Y:S01]  /*2f40*/  ISETP.NE.AND.EX P0, PT, RZ, UR17, PT, P0 ;  /* 0x00000011ff007c0c */ /* 0x000fe2000bf05300 */
[----:B0-----:R-:W-:-:S12]  /*2f50*/  @P6 IMAD.WIDE.U32 R150, R184, 0x10, R150 ;  /* 0x00000010b8966825 */ /* 0x001fd800078e0096 */
[-C--:B------:R-:W-:Y:S01]  /*2f60*/  @P0 F2FP.F16.F32.PACK_AB R162, RZ, R148.reuse ;  /* 0x00000094ffa2023e */ /* 0x080fe200000000ff */
[----:B------:R0:W-:Y:S01]  /*2f70*/  @P6 STG.E.128 desc[UR4][R150.64], R140 ;  /* 0x0000008c96006986 */ /* 0x0001e2000c101d04 */
[----:B------:R-:W-:Y:S02]  /*2f80*/  @P0 F2FP.F16.F32.PACK_AB R163, RZ, R155 ;  /* 0x0000009bffa3023e */ /* 0x000fe400000000ff */
[----:B------:R-:W-:Y:S01]  /*2f90*/  F2FP.F16.F32.PACK_AB R148, R155, R148 ;  /* 0x000000949b94723e */ /* 0x000fe200000000ff */
[----:B-1----:R-:W-:Y:S01]  /*2fa0*/  IMAD.WIDE.U32 R152, R184, 0x10, R152 ;  /* 0x00000010b8987825 */ /* 0x002fe200078e0098 */
[----:B------:R-:W-:Y:S02]  /*2fb0*/  @P0 F2FP.F16.F32.PACK_AB R200, RZ, R149 ;  /* 0x00000095ffc8023e */ /* 0x000fe400000000ff */
[----:B------:R-:W-:Y:S02]  /*2fc0*/  @P0 F2FP.F16.F32.PACK_AB R155, RZ, R158 ;  /* 0x0000009eff9b023e */ /* 0x000fe400000000ff */
[----:B------:R-:W-:-:S02]  /*2fd0*/  @P0 F2FP.F16.F32.PACK_AB R239, RZ, R159 ;  /* 0x0000009fffef023e */ /* 0x000fc400000000ff */
[----:B------:R-:W-:Y:S02]  /*2fe0*/  @P0 F2FP.F16.F32.PACK_AB R201, RZ, R154 ;  /* 0x0000009affc9023e */ /* 0x000fe400000000ff */
[----:B------:R-:W-:Y:S02]  /*2ff0*/  F2FP.F16.F32.PACK_AB R149, R154, R149 ;  /* 0x000000959a95723e */ /* 0x000fe400000000ff */
[----:B------:R-:W-:Y:S02]  /*3000*/  @P0 F2FP.F16.F32.PACK_AB R238, RZ, R161 ;  /* 0x000000a1ffee023e */ /* 0x000fe400000000ff */
[----:B------:R-:W-:Y:S02]  /*3010*/  @P0 F2FP.F16.F32.PACK_AB R240, RZ, R160 ;  /* 0x000000a0fff0023e */ /* 0x000fe400000000ff */
[----:B------:R-:W-:Y:S02]  /*3020*/  @P0 PRMT R144, R162, 0x7610, R144 ;  /* 0x00007610a2900816 */ /* 0x000fe40000000090 */
[----:B------:R-:W-:-:S02]  /*3030*/  @P0 PRMT R145, R200, 0x7610, R145 ;  /* 0x00007610c8910816 */ /* 0x000fc40000000091 */
[----:B------:R-:W-:Y:S02]  /*3040*/  @P0 PRMT R146, R155, 0x7610, R146 ;  /* 0x000076109b920816 */ /* 0x000fe40000000092 */
[----:B------:R-:W-:Y:S02]  /*3050*/  @P0 LEA R154, P6, R184, UR16, 0x4 ;  /* 0x00000010b89a0c11 */ /* 0x000fe4000f8c20ff */
[----:B------:R-:W-:Y:S02]  /*3060*/  @P0 PRMT R147, R239, 0x7610, R147 ;  /* 0x00007610ef930816 */ /* 0x000fe40000000093 */
[----:B0-----:R-:W-:Y:S02]  /*3070*/  F2FP.F16.F32.PACK_AB R150, R161, R158 ;  /* 0x0000009ea196723e */ /* 0x001fe400000000ff */
[----:B------:R-:W-:Y:S02]  /*3080*/  F2FP.F16.F32.PACK_AB R151, R160, R159 ;  /* 0x0000009fa097723e */ /* 0x000fe400000000ff */
        /* <DEDUP_REMOVED lines=8> */
.L_x_321:
[----:B------:R-:W-:Y:S05]  /*3110*/  BSYNC B0 ;  /* 0x0000000000007941 */ /* 0x000fea0003800000 */
.L_x_320:
        /* <DEDUP_REMOVED lines=8> */
[-CC-:B------:R-:W-:Y:S01]  /*31a0*/  FFMA.FTZ R153, R209, R156.reuse, R157.reuse ;  /* 0x0000009cd1997223 */ /* 0x180fe2000001009d */
[----:B------:R-:W-:Y:S01]  /*31b0*/  FADD.FTZ R148, R203, -R148 ;  /* 0x80000094cb947221 */ /* 0x000fe20000010000 */
[----:B------:R-:W-:Y:S01]  /*31c0*/  FADD.FTZ R152, R207, -R152 ;  /* 0x80000098cf987221 */ /* 0x000fe20000010000 */
[-CC-:B------:R-:W-:Y:S01]  /*31d0*/  FFMA.FTZ R158, R212, R156.reuse, R157.reuse ;  /* 0x0000009cd49e7223 */ /* 0x180fe2000001009d */
[-CC-:B------:R-:W-:Y:S01]  /*31e0*/  FFMA.FTZ R155, R213, R156.reuse, R157.reuse ;  /* 0x0000009cd59b7223 */ /* 0x180fe2000001009d */
[----:B------:R-:W-:Y:S01]  /*31f0*/  FFMA.FTZ R162, R216, R156, R157 ;  /* 0x0000009cd8a27223 */ /* 0x000fe2000001009d */
[----:B------:R-:W-:Y:S01]  /*3200*/  FADD.FTZ R150, R202, -R149 ;  /* 0x80000095ca967221 */ /* 0x000fe20000010000 */
[----:B------:R-:W-:Y:S01]  /*3210*/  FADD.FTZ R156, R206, -R151 ;  /* 0x80000097ce9c7221 */ /* 0x000fe20000010000 */
[----:B------:R-:W-:Y:S01]  /*3220*/  FADD.FTZ R154, R210, -R153 ;  /* 0x80000099d29a7221 */ /* 0x000fe20000010000 */
[C---:B------:R-:W-:Y:S01]  /*3230*/  FMUL.FTZ R151, R187.reuse, R148 ;  /* 0x00000094bb977220 */ /* 0x040fe20000410000 */
[----:B------:R-:W-:Y:S01]  /*3240*/  FMUL.FTZ R159, R187, R152 ;  /* 0x00000098bb9f7220 */ /* 0x000fe20000410000 */
[----:B------:R-:W-:-:S02]  /*3250*/  @P6 HADD2.F32 R149, -RZ, R136.H0_H0 ;  /* 0x20000088ff956230 */ /* 0x000fc40000004100 */
[C---:B------:R-:W-:Y:S01]  /*3260*/  FMUL.FTZ R150, R187.reuse, R150 ;  /* 0x00000096bb967220 */ /* 0x040fe20000410000 */
[----:B------:R-:W-:Y:S02]  /*3270*/  @P6 HADD2.F32 R148, -RZ, R136.H1_H1 ;  /* 0x30000088ff946230 */ /* 0x000fe40000004100 */
[----:B------:R-:W-:Y:S01]  /*3280*/  FMUL.FTZ R156, R187, R156 ;  /* 0x0000009cbb9c7220 */ /* 0x000fe20000410000 */
[--C-:B------:R-:W-:Y:S02]  /*3290*/  @P6 HADD2.F32 R153, -RZ, R137.reuse.H0_H0 ;  /* 0x20000089ff996230 */ /* 0x100fe40000004100 */
[----:B------:R-:W-:Y:S01]  /*32a0*/  FADD.FTZ R158, R211, -R158 ;  /* 0x8000009ed39e7221 */ /* 0x000fe20000010000 */
[----:B------:R-:W-:Y:S02]  /*32b0*/  @P6 HADD2.F32 R152, -RZ, R137.H1_H1 ;  /* 0x30000089ff986230 */ /* 0x000fe40000004100 */
[----:B------:R-:W-:Y:S01]  /*32c0*/  FADD.FTZ R160, R214, -R155 ;  /* 0x8000009bd6a07221 */ /* 0x000fe20000010000 */
[----:B------:R-:W-:Y:S01]  /*32d0*/  FADD.FTZ R162, R215, -R162 ;  /* 0x800000a2d7a27221 */ /* 0x000fe20000010000 */
[----:B------:R-:W-:Y:S01]  /*32e0*/  @P6 FADD.FTZ R150, R150, R149 ;  /* 0x0000009596966221 */ /* 0x000fe20000010000 */
[----:B------:R-:W-:Y:S01]  /*32f0*/  @P6 FADD.FTZ R151, R151, R148 ;  /* 0x0000009497976221 */ /* 0x000fe20000010000 */
[----:B------:R-:W-:Y:S01]  /*3300*/  @P6 FADD.FTZ R156, R156, R153 ;  /* 0x000000999c9c6221 */ /* 0x000fe20000010000 */
[----:B------:R-:W-:Y:S01]  /*3310*/  @P6 FADD.FTZ R159, R159, R152 ;  /* 0x000000989f9f6221 */ /* 0x000fe20000010000 */
[C---:B------:R-:W-:Y:S01]  /*3320*/  FMUL.FTZ R157, R187.reuse, R154 ;  /* 0x0000009abb9d7220 */ /* 0x040fe20000410000 */
[C---:B------:R-:W-:Y:S01]  /*3330*/  FMUL.FTZ R158, R187.reuse, R158 ;  /* 0x0000009ebb9e7220 */ /* 0x040fe20000410000 */
[----:B------:R-:W-:Y:S01]  /*3340*/  FMUL.FTZ R160, R187, R160 ;  /* 0x000000a0bba07220 */ /* 0x000fe20000410000 */
[----:B------:R-:W-:-:S02]  /*3350*/  @P6 HADD2.F32 R148, -RZ, R138.H0_H0 ;  /* 0x2000008aff946230 */ /* 0x000fc40000004100 */
[----:B------:R-:W-:Y:S01]  /*3360*/  FMUL.FTZ R187, R187, R162 ;  /* 0x000000a2bbbb7220 */ /* 0x000fe20000410000 */
[----:B------:R-:W-:Y:S01]  /*3370*/  @P6 HADD2.F32 R149, -RZ, R138.H1_H1 ;  /* 0x3000008aff956230 */ /* 0x000fe20000004100 */
[----:B------:R-:W-:Y:S01]  /*3380*/  ISETP.NE.U32.AND P0, PT, RZ, UR14, PT ;  /* 0x0000000eff007c0c */ /* 0x000fe2000bf05070 */
[--C-:B------:R-:W-:Y:S02]  /*3390*/  @P6 HADD2.F32 R153, -RZ, R139.reuse.H0_H0 ;  /* 0x2000008bff996230 */ /* 0x100fe40000004100 */
[----:B------:R-:W-:Y:S01]  /*33a0*/  @P6 FADD.FTZ R157, R157, R148 ;  /* 0x000000949d9d6221 */ /* 0x000fe20000010000 */
[----:B------:R-:W-:Y:S02]  /*33b0*/  @P6 HADD2.F32 R152, -RZ, R139.H1_H1 ;  /* 0x3000008bff986230 */ /* 0x000fe40000004100 */
[----:B------:R-:W-:Y:S01]  /*33c0*/  @P6 FADD.FTZ R158, R158, R149 ;  /* 0x000000959e9e6221 */ /* 0x000fe20000010000 */
[----:B------:R-:W-:Y:S01]  /*33d0*/  ISETP.NE.AND.EX P0, PT, RZ, UR15, PT, P0 ;  /* 0x0000000fff007c0c */ /* 0x000fe2000bf05300 */
[----:B------:R-:W-:Y:S01]  /*33e0*/  @P6 FADD.FTZ R160, R160, R153 ;  /* 0x00000099a0a06221 */ /* 0x000fe20000010000 */
[----:B------:R-:W-:Y:S01]  /*33f0*/  @P6 FADD.FTZ R187, R187, R152 ;  /* 0x00000098bbbb6221 */ /* 0x000fe20000010000 */
[----:B------:R-:W-:-:S04]  /*3400*/  ISETP.NE.U32.AND P6, PT, RZ, UR14, PT ;  /* 0x0000000eff007c0c */ /* 0x000fc8000bfc5070 */
[----:B------:R-:W-:-:S06]  /*3410*/  ISETP.NE.AND.EX P6, PT, RZ, UR15, PT, P6 ;  /* 0x0000000fff007c0c */ /* 0x000fcc000bfc5360 */
[----:B------:R-:W-:Y:S02]  /*3420*/  @P0 F2FP.F16.F32.PACK_AB R152, RZ, R150 ;  /* 0x00000096ff98023e */ /* 0x000fe400000000ff */
[----:B------:R-:W-:Y:S02]  /*3430*/  @P0 F2FP.F16.F32.PACK_AB R154, RZ, R156 ;  /* 0x0000009cff9a023e */ /* 0x000fe400000000ff */
[----:B------:R-:W-:Y:S02]  /*3440*/  @P0 F2FP.F16.F32.PACK_AB R161, RZ, R157 ;  /* 0x0000009dffa1023e */ /* 0x000fe400000000ff */
[----:B------:R-:W-:Y:S01]  /*3450*/  @P0 F2FP.F16.F32.PACK_AB R163, RZ, R160 ;  /* 0x000000a0ffa3023e */ /* 0x000fe200000000ff */
[----:B------:R-:W0:Y:S01]  /*3460*/  @P6 LDC.64 R148, c[0x0][0x308] ;  /* 0x0000c200ff946b82 */ /* 0x000e220000000a00 */
[----:B------:R-:W-:Y:S02]  /*3470*/  @P0 F2FP.F16.F32.PACK_AB R153, RZ, R151 ;  /* 0x00000097ff99023e */ /* 0x000fe400000000ff */
[----:B------:R-:W-:-:S02]  /*3480*/  @P0 F2FP.F16.F32.PACK_AB R155, RZ, R159 ;  /* 0x0000009fff9b023e */ /* 0x000fc400000000ff */
[----:B------:R-:W-:Y:S02]  /*3490*/  @P0 F2FP.F16.F32.PACK_AB R162, RZ, R158 ;  /* 0x0000009effa2023e */ /* 0x000fe400000000ff */
[----:B------:R-:W-:Y:S02]  /*34a0*/  @P0 F2FP.F16.F32.PACK_AB R200, RZ, R187 ;  /* 0x000000bbffc8023e */ /* 0x000fe400000000ff */
[----:B------:R-:W-:Y:S02]  /*34b0*/  @P0 PRMT R140, R152, 0x7610, R140 ;  /* 0x00007610988c0816 */ /* 0x000fe4000000008c */
[----:B------:R-:W-:Y:S02]  /*34c0*/  @P0 PRMT R141, R154, 0x7610, R141 ;  /* 0x000076109a8d0816 */ /* 0x000fe4000000008d */
[----:B------:R-:W-:Y:S02]  /*34d0*/  @P0 PRMT R142, R161, 0x7610, R142 ;  /* 0x00007610a18e0816 */ /* 0x000fe4000000008e */
[----:B------:R-:W-:-:S02]  /*34e0*/  @P0 PRMT R143, R163, 0x7610, R143 ;  /* 0x00007610a38f0816 */ /* 0x000fc4000000008f */
[----:B------:R-:W-:Y:S02]  /*34f0*/  @P0 PRMT R140, R140, 0x5410, R153 ;  /* 0x000054108c8c0816 */ /* 0x000fe40000000099 */
[----:B------:R-:W-:Y:S01]  /*3500*/  @P0 PRMT R141, R141, 0x5410, R155 ;  /* 0x000054108d8d0816 */ /* 0x000fe2000000009b */
[----:B------:R-:W1:Y:S01]  /*3510*/  LDC.64 R152, c[0x0][0x2f8] ;  /* 0x0000be00ff987b82 */ /* 0x000e620000000a00 */
[----:B------:R-:W-:Y:S02]  /*3520*/  @P0 PRMT R142, R142, 0x5410, R162 ;  /* 0x000054108e8e0816 */ /* 0x000fe400000000a2 */
[----:B------:R-:W-:Y:S01]  /*3530*/  @P0 PRMT R143, R143, 0x5410, R200 ;  /* 0x000054108f8f0816 */ /* 0x000fe200000000c8 */
[----:B0-----:R-:W-:Y:S01]  /*3540*/  @P6 IMAD.WIDE.U32 R154, R184, 0x10, R148 ;  /* 0x00000010b89a6825 */ /* 0x001fe200078e0094 */
[----:B------:R-:W-:Y:S02]  /*3550*/  ISETP.NE.U32.AND P0, PT, RZ, UR16, PT ;  /* 0x00000010ff007c0c */ /* 0x000fe4000bf05070 */
[----:B------:R-:W-:-:S02]  /*3560*/  F2FP.F16.F32.PACK_AB R148, R151, R150 ;  /* 0x000000969794723e */ /* 0x000fc400000000ff */
[----:B------:R-:W-:Y:S01]  /*3570*/  ISETP.NE.AND.EX P0, PT, RZ, UR17, PT, P0 ;  /* 0x00000011ff007c0c */ /* 0x000fe2000bf05300 */
[----:B------:R0:W-:Y:S01]  /*3580*/  @P6 STG.E.128 desc[UR4][R154.64], R140 ;  /* 0x0000008c9a006986 */ /* 0x0001e2000c101d04 */
[----:B------:R-:W-:-:S11]  /*3590*/  F2FP.F16.F32.PACK_AB R149, R159, R156 ;  /* 0x0000009c9f95723e */ /* 0x000fd600000000ff */
[----:B------:R-:W-:Y:S02]  /*35a0*/  @P0 F2FP.F16.F32.PACK_AB R161, RZ, R150 ;  /* 0x00000096ffa1023e */ /* 0x000fe400000000ff */
[----:B------:R-:W-:Y:S01]  /*35b0*/  @P0 F2FP.F16.F32.PACK_AB R162, RZ, R156 ;  /* 0x0000009cffa2023e */ /* 0x000fe200000000ff */
[----:B-1----:R-:W-:Y:S01]  /*35c0*/  IMAD.WIDE.U32 R152, R184, 0x10, R152 ;  /* 0x00000010b8987825 */ /* 0x002fe200078e0098 */
[----:B------:R-:W-:Y:S02]  /*35d0*/  @P0 F2FP.F16.F32.PACK_AB R200, RZ, R157 ;  /* 0x0000009dffc8023e */ /* 0x000fe400000000ff */
[----:B------:R-:W-:Y:S02]  /*35e0*/  @P0 F2FP.F16.F32.PACK_AB R238, RZ, R160 ;  /* 0x000000a0ffee023e */ /* 0x000fe400000000ff */
[----:B0-----:R-:W-:Y:S02]  /*35f0*/  @P0 F2FP.F16.F32.PACK_AB R155, RZ, R151 ;  /* 0x00000097ff9b023e */ /* 0x001fe400000000ff */
[----:B------:R-:W-:-:S02]  /*3600*/  @P0 PRMT R144, R161, 0x7610, R144 ;  /* 0x00007610a1900816 */ /* 0x000fc40000000090 */
[----:B------:R-:W-:Y:S02]  /*3610*/  @P0 F2FP.F16.F32.PACK_AB R163, RZ, R159 ;  /* 0x0000009fffa3023e */ /* 0x000fe400000000ff */
[----:B------:R-:W-:Y:S02]  /*3620*/  @P0 F2FP.F16.F32.PACK_AB R201, RZ, R158 ;  /* 0x0000009effc9023e */ /* 0x000fe400000000ff */
[----:B------:R-:W-:Y:S02]  /*3630*/  @P0 F2FP.F16.F32.PACK_AB R239, RZ, R187 ;  /* 0x000000bbffef023e */ /* 0x000fe400000000ff */
[----:B------:R-:W-:Y:S02]  /*3640*/  @P0 PRMT R145, R162, 0x7610, R145 ;  /* 0x00007610a2910816 */ /* 0x000fe40000000091 */
[----:B------:R-:W-:Y:S02]  /*3650*/  @P0 PRMT R146, R200, 0x7610, R146 ;  /* 0x00007610c8920816 */ /* 0x000fe40000000092 */
[----:B------:R-:W-:-:S02]  /*3660*/  @P0 LEA R154, P6, R184, UR16, 0x4 ;  /* 0x00000010b89a0c11 */ /* 0x000fc4000f8c20ff */
[----:B------:R-:W-:Y:S02]  /*3670*/  @P0 PRMT R147, R238, 0x7610, R147 ;  /* 0x00007610ee930816 */ /* 0x000fe40000000093 */
[----:B------:R-:W-:Y:S02]  /*3680*/  F2FP.F16.F32.PACK_AB R150, R158, R157 ;  /* 0x0000009d9e96723e */ /* 0x000fe400000000ff */
[----:B------:R-:W-:Y:S02]  /*3690*/  F2FP.F16.F32.PACK_AB R151, R187, R160 ;  /* 0x000000a0bb97723e */ /* 0x000fe400000000ff */
[----:B------:R-:W-:Y:S02]  /*36a0*/  @P0 PRMT R144, R144, 0x5410, R155 ;  /* 0x0000541090900816 */ /* 0x000fe4000000009b */
[----:B------:R-:W-:Y:S01]  /*36b0*/  @P0 LEA.HI.X R155, R184, UR17, RZ, 0x4, P6 ;  /* 0x00000011b89b0c11 */ /* 0x000fe2000b0f24ff */
[----:B------:R2:W-:Y:S01]  /*36c0*/  STG.E.128 desc[UR4][R152.64], R148 ;  /* 0x0000009498007986 */ /* 0x0005e2000c101d04 */
[----:B------:R-:W-:-:S02]  /*36d0*/  @P0 PRMT R145, R145, 0x5410, R163 ;  /* 0x0000541091910816 */ /* 0x000fc400000000a3 */
[----:B------:R-:W-:Y:S02]  /*36e0*/  @P0 PRMT R146, R146, 0x5410, R201 ;  /* 0x0000541092920816 */ /* 0x000fe400000000c9 */
[----:B------:R-:W-:-:S05]  /*36f0*/  @P0 PRMT R147, R147, 0x5410, R239 ;  /* 0x0000541093930816 */ /* 0x000fca00000000ef */
[----:B------:R2:W-:Y:S02]  /*3700*/  @P0 STG.E.128 desc[UR4][R154.64], R144 ;  /* 0x000000909a000986 */ /* 0x0005e4000c101d04 */
.L_x_323:
[----:B------:R-:W-:Y:S05]  /*3710*/  BSYNC B0 ;  /* 0x0000000000007941 */ /* 0x000fea0003800000 */
.L_x_322:
[----:B012---:R-:W-:Y:S01]  /*3720*/  SEL R150, RZ, 0x1, P4 ;  /* 0x00000001ff967807 */ /* 0x007fe20002000000 */
[----:B------:R-:W-:Y:S06]  /*3730*/  @!P5 BRA `(.L_x_324) ;  /* 0xffffffd00074d947 */ /* 0x000fec000383ffff */
.L_x_310:
        /* <DEDUP_REMOVED lines=9> */
[----:B-----5:R-:W1:Y:S08]  /*37d0*/  LDC.64 R4, c[0x0][0x2d8] ;  /* 0x0000b600ff047b82 */ /* 0x020e700000000a00 */
[----:B------:R-:W2:Y:S08]  /*37e0*/  LDC.64 R6, c[0x0][0x2e0] ;  /* 0x0000b800ff067b82 */ /* 0x000eb00000000a00 */
[----:B------:R-:W3:Y:S01]  /*37f0*/  LDC.64 R8, c[0x0][0x2e8] ;  /* 0x0000ba00ff087b82 */ /* 0x000ee20000000a00 */
[----:B0-----:R-:W-:-:S05]  /*3800*/  IMAD.WIDE.U32 R2, R167, 0x20, R2 ;  /* 0x00000020a7027825 */ /* 0x001fca00078e0002 */
[----:B------:R0:W-:Y:S01]  /*3810*/  STG.E.128 desc[UR4][R2.64], R100 ;  /* 0x0000006402007986 */ /* 0x0001e2000c101d04 */
[----:B-1----:R-:W-:-:S03]  /*3820*/  IMAD.WIDE.U32 R4, R167, 0x20, R4 ;  /* 0x00000020a7047825 */ /* 0x002fc600078e0004 */
[----:B------:R0:W-:Y:S04]  /*3830*/  STG.E.128 desc[UR4][R2.64+0x10], R96 ;  /* 0x0000106002007986 */ /* 0x0001e8000c101d04 */
[----:B------:R0:W-:Y:S01]  /*3840*/  STG.E.128 desc[UR4][R4.64], R124 ;  /* 0x0000007c04007986 */ /* 0x0001e2000c101d04 */
[----:B--2---:R-:W-:-:S03]  /*3850*/  IMAD.WIDE.U32 R6, R167, 0x20, R6 ;  /* 0x00000020a7067825 */ /* 0x004fc600078e0006 */
[----:B------:R0:W-:Y:S04]  /*3860*/  STG.E.128 desc[UR4][R4.64+0x10], R120 ;  /* 0x0000107804007986 */ /* 0x0001e8000c101d04 */
[----:B------:R0:W-:Y:S01]  /*3870*/  STG.E.128 desc[UR4][R6.64], R52 ;  /* 0x0000003406007986 */ /* 0x0001e2000c101d04 */
[C---:B---3--:R-:W-:Y:S01]  /*3880*/  IMAD.WIDE.U32 R8, R167.reuse, 0x20, R8 ;  /* 0x00000020a7087825 */ /* 0x048fe200078e0008 */
[----:B------:R-:W-:Y:S02]  /*3890*/  IADD3 R167, R167, 0x100, RZ ;  /* 0x00000100a7a77810 */ /* 0x000fe40007ffe0ff */
[----:B------:R0:W-:Y:S04]  /*38a0*/  STG.E.128 desc[UR4][R6.64+0x10], R48 ;  /* 0x0000103006007986 */ /* 0x0001e8000c101d04 */
[----:B------:R0:W-:Y:S04]  /*38b0*/  STG.E.128 desc[UR4][R8.64], R76 ;  /* 0x0000004c08007986 */ /* 0x0001e8000c101d04 */
[----:B------:R0:W-:Y:S02]  /*38c0*/  STG.E.128 desc[UR4][R8.64+0x10], R72 ;  /* 0x0000104808007986 */ /* 0x0001e4000c101d04 */
.L_x_326:
[----:B------:R-:W-:Y:S05]  /*38d0*/  BSYNC B0 ;  /* 0x0000000000007941 */ /* 0x000fea0003800000 */
.L_x_325:
[----:B------:R-:W-:Y:S04]  /*38e0*/  BSSY B0, `(.L_x_327) ;  /* 0x0000013000007945 */ /* 0x000fe80003800000 */
[----:B------:R-:W-:Y:S05]  /*38f0*/  @!P2 BRA `(.L_x_328) ;  /* 0x000000000044a947 */ /* 0x000fea0003800000 */
[----:B0-----:R-:W0:Y:S08]  /*3900*/  LDC.64 R2, c[0x0][0x2d0] ;  /* 0x0000b400ff027b82 */ /* 0x001e300000000a00 */
        /* <DEDUP_REMOVED lines=16> */
.L_x_328:
[----:B------:R-:W-:Y:S05]  /*3a10*/  BSYNC B0 ;  /* 0x0000000000007941 */ /* 0x000fea0003800000 */
.L_x_327:
[----:B------:R-:W-:Y:S05]  /*3a20*/  @!P3 EXIT ;  /* 0x000000000000b94d */ /* 0x000fea0003800000 */
[----:B0---4-:R-:W0:Y:S08]  /*3a30*/  LDC.64 R2, c[0x0][0x2d0] ;  /* 0x0000b400ff027b82 */ /* 0x011e300000000a00 */
[----:B-----5:R-:W1:Y:S08]  /*3a40*/  LDC.64 R4, c[0x0][0x2d8] ;  /* 0x0000b600ff047b82 */ /* 0x020e700000000a00 */
[----:B------:R-:W2:Y:S08]  /*3a50*/  LDC.64 R6, c[0x0][0x2e0] ;  /* 0x0000b800ff067b82 */ /* 0x000eb00000000a00 */
[----:B------:R-:W3:Y:S01]  /*3a60*/  LDC.64 R8, c[0x0][0x2e8] ;  /* 0x0000ba00ff087b82 */ /* 0x000ee20000000a00 */
[----:B0-----:R-:W-:-:S05]  /*3a70*/  IMAD.WIDE.U32 R2, R167, 0x20, R2 ;  /* 0x00000020a7027825 */ /* 0x001fca00078e0002 */
[----:B------:R-:W-:Y:S01]  /*3a80*/  STG.E.128 desc[UR4][R2.64], R84 ;  /* 0x0000005402007986 */ /* 0x000fe2000c101d04 */
[----:B-1----:R-:W-:-:S03]  /*3a90*/  IMAD.WIDE.U32 R4, R167, 0x20, R4 ;  /* 0x00000020a7047825 */ /* 0x002fc600078e0004 */
[----:B------:R-:W-:Y:S04]  /*3aa0*/  STG.E.128 desc[UR4][R2.64+0x10], R80 ;  /* 0x0000105002007986 */ /* 0x000fe8000c101d04 */
[----:B------:R-:W-:Y:S01]  /*3ab0*/  STG.E.128 desc[UR4][R4.64], R108 ;  /* 0x0000006c04007986 */ /* 0x000fe2000c101d04 */
[----:B--2---:R-:W-:-:S03]  /*3ac0*/  IMAD.WIDE.U32 R6, R167, 0x20, R6 ;  /* 0x00000020a7067825 */ /* 0x004fc600078e0006 */
[----:B------:R-:W-:Y:S04]  /*3ad0*/  STG.E.128 desc[UR4][R4.64+0x10], R104 ;  /* 0x0000106804007986 */ /* 0x000fe8000c101d04 */
[----:B------:R-:W-:Y:S01]  /*3ae0*/  STG.E.128 desc[UR4][R6.64], R36 ;  /* 0x0000002406007986 */ /* 0x000fe2000c101d04 */
[----:B---3--:R-:W-:-:S03]  /*3af0*/  IMAD.WIDE.U32 R8, R167, 0x20, R8 ;  /* 0x00000020a7087825 */ /* 0x008fc600078e0008 */
[----:B------:R-:W-:Y:S04]  /*3b00*/  STG.E.128 desc[UR4][R6.64+0x10], R32 ;  /* 0x0000102006007986 */ /* 0x000fe8000c101d04 */
[----:B------:R-:W-:Y:S04]  /*3b10*/  STG.E.128 desc[UR4][R8.64], R60 ;  /* 0x0000003c08007986 */ /* 0x000fe8000c101d04 */
[----:B------:R-:W-:Y:S01]  /*3b20*/  STG.E.128 desc[UR4][R8.64+0x10], R56 ;  /* 0x0000103808007986 */ /* 0x000fe2000c101d04 */
[----:B------:R-:W-:Y:S05]  /*3b30*/  EXIT ;  /* 0x000000000000794d */ /* 0x000fea0003800000 */
.L_x_317:
[----:B-----5:R-:W-:Y:S01]  /*3b40*/  HFMA2.MMA R160, -RZ, RZ, 0, 9.5367431640625e-07 ;  /* 0x00000010ffa07435 */ /* 0x020fe200000001ff */
[----:B------:R-:W-:Y:S02]  /*3b50*/  MOV R161, R201 ;  /* 0x000000c900a17202 */ /* 0x000fe40000000f00 */
[----:B------:R-:W-:Y:S02]  /*3b60*/  MOV R163, 0x1f ;  /* 0x0000001f00a37802 */ /* 0x000fe40000000f00 */
[----:B------:R-:W-:-:S07]  /*3b70*/  MOV R158, 0xffffffff ;  /* 0xffffffff009e7802 */ /* 0x000fce0000000f00 */
[----:B------:R-:W-:Y:S05]  /*3b80*/  WARPSYNC.COLLECTIVE R158, `(.L_x_329) ;  /* 0x000000009e087348 */ /* 0x000fea0003c00000 */
[----:B------:R0:W1:Y:S02]  /*3b90*/  SHFL.DOWN P6, R159, R161, R160, R163 ;  /* 0x080000a0a19f7389 */ /* 0x00006400000c00a3 */
[----:B01----:R-:W-:Y:S01]  /*3ba0*/  ENDCOLLECTIVE ;  /* 0x000000000000791b */ /* 0x003fe20003800000 */
.L_x_329:
[----:B------:R-:W-:Y:S02]  /*3bb0*/  MOV R161, R200 ;  /* 0x000000c800a17202 */ /* 0x000fe40000000f00 */
[----:B------:R-:W-:-:S07]  /*3bc0*/  MOV R150, R159 ;  /* 0x0000009f00967202 */ /* 0x000fce0000000f00 */
[----:B------:R-:W-:Y:S05]  /*3bd0*/  WARPSYNC.COLLECTIVE R158, `(.L_x_330) ;  /* 0x000000009e087348 */ /* 0x000fea0003c00000 */
[----:B------:R0:W1:Y:S02]  /*3be0*/  SHFL.DOWN P6, R159, R161, R160, R163 ;  /* 0x080000a0a19f7389 */ /* 0x00006400000c00a3 */
[----:B01----:R-:W-:Y:S01]  /*3bf0*/  ENDCOLLECTIVE ;  /* 0x000000000000791b */ /* 0x003fe20003800000 */
.L_x_330:
[----:B------:R-:W-:Y:S01]  /*3c00*/  FADD.FTZ R150, R150, R201 ;  /* 0x000000c996967221 */ /* 0x000fe20000010000 */
[----:B------:R-:W-:-:S04]  /*3c10*/  HFMA2.MMA R160, -RZ, RZ, 0, 4.76837158203125e-07 ;  /* 0x00000008ffa07435 */ /* 0x000fc800000001ff */
[----:B------:R-:W-:Y:S02]  /*3c20*/  MOV R161, R150 ;  /* 0x0000009600a17202 */ /* 0x000fe40000000f00 */
[----:B------:R-:W-:-:S07]  /*3c30*/  MOV R151, R159 ;  /* 0x0000009f00977202 */ /* 0x000fce0000000f00 */
[----:B------:R-:W-:Y:S05]  /*3c40*/  WARPSYNC.COLLECTIVE R158, `(.L_x_331) ;  /* 0x000000009e087348 */ /* 0x000fea0003c00000 */
[----:B------:R0:W1:Y:S02]  /*3c50*/  SHFL.DOWN P6, R159, R161, R160, R163 ;  /* 0x080000a0a19f7389 */ /* 0x00006400000c00a3 */
[----:B01----:R-:W-:Y:S01]  /*3c60*/  ENDCOLLECTIVE ;  /* 0x000000000000791b */ /* 0x003fe20003800000 */
.L_x_331:
[----:B------:R-:W-:-:S05]  /*3c70*/  FADD.FTZ R151, R151, R200 ;  /* 0x000000c897977221 */ /* 0x000fca0000010000 */
[----:B------:R-:W-:Y:S02]  /*3c80*/  MOV R161, R151 ;  /* 0x0000009700a17202 */ /* 0x000fe40000000f00 */
[----:B------:R-:W-:-:S07]  /*3c90*/  MOV R153, R159 ;  /* 0x0000009f00997202 */ /* 0x000fce0000000f00 */
[----:B------:R-:W-:Y:S05]  /*3ca0*/  WARPSYNC.COLLECTIVE R158, `(.L_x_332) ;  /* 0x000000009e087348 */ /* 0x000fea0003c00000 */
[----:B------:R0:W1:Y:S02]  /*3cb0*/  SHFL.DOWN P6, R159, R161, R160, R163 ;  /* 0x080000a0a19f7389 */ /* 0x00006400000c00a3 */
[----:B01----:R-:W-:Y:S01]  /*3cc0*/  ENDCOLLECTIVE ;  /* 0x000000000000791b */ /* 0x003fe20003800000 */
.L_x_332:
[----:B------:R-:W-:Y:S01]  /*3cd0*/  FADD.FTZ R153, R150, R153 ;  /* 0x0000009996997221 */ /* 0x000fe20000010000 */
[----:B------:R-:W-:-:S04]  /*3ce0*/  HFMA2.MMA R160, -RZ, RZ, 0, 2.384185791015625e-07 ;  /* 0x00000004ffa07435 */ /* 0x000fc800000001ff */
[----:B------:R-:W-:Y:S02]  /*3cf0*/  MOV R161, R153 ;  /* 0x0000009900a17202 */ /* 0x000fe40000000f00 */
[----:B------:R-:W-:-:S07]  /*3d00*/  MOV R152, R159 ;  /* 0x0000009f00987202 */ /* 0x000fce0000000f00 */
[----:B------:R-:W-:Y:S05]  /*3d10*/  WARPSYNC.COLLECTIVE R158, `(.L_x_333) ;  /* 0x000000009e087348 */ /* 0x000fea0003c00000 */
[----:B------:R0:W1:Y:S02]  /*3d20*/  SHFL.DOWN P6, R159, R161, R160, R163 ;  /* 0x080000a0a19f7389 */ /* 0x00006400000c00a3 */
[----:B01----:R-:W-:Y:S01]  /*3d30*/  ENDCOLLECTIVE ;  /* 0x000000000000791b */ /* 0x003fe20003800000 */
.L_x_333:
[----:B------:R-:W-:-:S05]  /*3d40*/  FADD.FTZ R152, R151, R152 ;  /* 0x0000009897987221 */ /* 0x000fca0000010000 */
[----:B------:R-:W-:Y:S02]  /*3d50*/  MOV R161, R152 ;  /* 0x0000009800a17202 */ /* 0x000fe40000000f00 */
[----:B------:R-:W-:-:S07]  /*3d60*/  MOV R154, R159 ;  /* 0x0000009f009a7202 */ /* 0x000fce0000000f00 */
[----:B------:R-:W-:Y:S05]  /*3d70*/  WARPSYNC.COLLECTIVE R158, `(.L_x_334) ;  /* 0x000000009e087348 */ /* 0x000fea0003c00000 */
[----:B------:R0:W1:Y:S02]  /*3d80*/  SHFL.DOWN P6, R159, R161, R160, R163 ;  /* 0x080000a0a19f7389 */ /* 0x00006400000c00a3 */
[----:B01----:R-:W-:Y:S01]  /*3d90*/  ENDCOLLECTIVE ;  /* 0x000000000000791b */ /* 0x003fe20003800000 */
.L_x_334:
[----:B------:R-:W-:Y:S01]  /*3da0*/  FADD.FTZ R154, R153, R154 ;  /* 0x0000009a999a7221 */ /* 0x000fe20000010000 */
[----:B------:R-:W-:-:S04]  /*3db0*/  HFMA2.MMA R160, -RZ, RZ, 0, 1.1920928955078125e-07 ;  /* 0x00000002ffa07435 */ /* 0x000fc800000001ff */
[----:B------:R-:W-:Y:S02]  /*3dc0*/  MOV R161, R154 ;  /* 0x0000009a00a17202 */ /* 0x000fe40000000f00 */
[----:B------:R-:W-:-:S07]  /*3dd0*/  MOV R155, R159 ;  /* 0x0000009f009b7202 */ /* 0x000fce0000000f00 */
[----:B------:R-:W-:Y:S05]  /*3de0*/  WARPSYNC.COLLECTIVE R158, `(.L_x_335) ;  /* 0x000000009e087348 */ /* 0x000fea0003c00000 */
[----:B------:R0:W1:Y:S02]  /*3df0*/  SHFL.DOWN P6, R159, R161, R160, R163 ;  /* 0x080000a0a19f7389 */ /* 0x00006400000c00a3 */
[----:B01----:R-:W-:Y:S01]  /*3e00*/  ENDCOLLECTIVE ;  /* 0x000000000000791b */ /* 0x003fe20003800000 */
.L_x_335:
[----:B------:R-:W-:-:S05]  /*3e10*/  FADD.FTZ R155, R152, R155 ;  /* 0x0000009b989b7221 */ /* 0x000fca0000010000 */
[----:B------:R-:W-:Y:S02]  /*3e20*/  MOV R161, R155 ;  /* 0x0000009b00a17202 */ /* 0x000fe40000000f00 */
[----:B------:R-:W-:-:S07]  /*3e30*/  MOV R157, R159 ;  /* 0x0000009f009d7202 */ /* 0x000fce0000000f00 */
[----:B------:R-:W-:Y:S05]  /*3e40*/  WARPSYNC.COLLECTIVE R158, `(.L_x_336) ;  /* 0x000000009e087348 */ /* 0x000fea0003c00000 */
[----:B------:R0:W1:Y:S02]  /*3e50*/  SHFL.DOWN P6, R159, R161, R160, R163 ;  /* 0x080000a0a19f7389 */ /* 0x00006400000c00a3 */
[----:B01----:R-:W-:Y:S01]  /*3e60*/  ENDCOLLECTIVE ;  /* 0x000000000000791b */ /* 0x003fe20003800000 */
.L_x_336:
[----:B------:R-:W-:Y:S01]  /*3e70*/  FADD.FTZ R157, R154, R157 ;  /* 0x0000009d9a9d7221 */ /* 0x000fe20000010000 */
[----:B------:R-:W-:-:S04]  /*3e80*/  HFMA2.MMA R160, -RZ, RZ, 0, 5.9604644775390625e-08 ;  /* 0x00000001ffa07435 */ /* 0x000fc800000001ff */
[----:B------:R-:W-:Y:S02]  /*3e90*/  MOV R161, R157 ;  /* 0x0000009d00a17202 */ /* 0x000fe40000000f00 */
[----:B------:R-:W-:-:S07]  /*3ea0*/  MOV R156, R159 ;  /* 0x0000009f009c7202 */ /* 0x000fce0000000f00 */
[----:B------:R-:W-:Y:S05]  /*3eb0*/  WARPSYNC.COLLECTIVE R158, `(.L_x_337) ;  /* 0x000000009e087348 */ /* 0x000fea0003c00000 */
[----:B------:R0:W1:Y:S02]  /*3ec0*/  SHFL.DOWN P6, R159, R161, R160, R163 ;  /* 0x080000a0a19f7389 */ /* 0x00006400000c00a3 */
[----:B01----:R-:W-:Y:S01]  /*3ed0*/  ENDCOLLECTIVE ;  /* 0x000000000000791b */ /* 0x003fe20003800000 */
.L_x_337:
[----:B------:R-:W-:-:S05]  /*3ee0*/  FADD.FTZ R156, R155, R156 ;  /* 0x0000009c9b9c7221 */ /* 0x000fca0000010000 */
[----:B------:R-:W-:Y:S02]  /*3ef0*/  MOV R161, R156 ;  /* 0x0000009c00a17202 */ /* 0x000fe40000000f00 */
[----:B------:R-:W-:-:S07]  /*3f00*/  MOV R200, R159 ;  /* 0x0000009f00c87202 */ /* 0x000fce0000000f00 */
[----:B------:R-:W-:Y:S05]  /*3f10*/  WARPSYNC.COLLECTIVE R158, `(.L_x_338) ;  /* 0x000000009e087348 */ /* 0x000fea0003c00000 */
[----:B------:R0:W1:Y:S02]  /*3f20*/  SHFL.DOWN P6, R159, R161, R160, R163 ;  /* 0x080000a0a19f7389 */ /* 0x00006400000c00a3 */
[----:B01----:R-:W-:Y:S01]  /*3f30*/  ENDCOLLECTIVE ;  /* 0x000000000000791b */ /* 0x003fe20003800000 */
.L_x_338:
[----:B------:R-:W-:Y:S01]  /*3f40*/  MOV R201, R159 ;  /* 0x0000009f00c97202 */ /* 0x000fe20000000f00 */
[----:B------:R-:W-:Y:S06]  /*3f50*/  BRA `(.L_x_339) ;  /* 0xffffffe000d87947 */ /* 0x000fec000383ffff */
.L_x_340:
        /* <DEDUP_REMOVED lines=10> */
.L_x_3226:


//--------------------- .text._ZN10layer_norm31ln_parallel_residual_bwd_kernelINS_13Kernel_traitsI6__halfS2_S2_S2_fjLj6144ELj1ELj1ELj8ELj16ENS_18Kernel_traits_baseILj6144ES2_S2_S2_S2_fjLj256EEEEELb0ELb0ELb1EEEvNS_9BwdParamsE --------------------------
	.section	.text._ZN10layer_norm31ln_parallel_residual_bwd_kernelINS_13Kernel_traitsI6__halfS2_S2_S2_fjLj6144ELj1ELj1ELj8ELj16ENS_18Kernel_traits_baseILj6144ES2_S2_S2_S2_fjLj256EEEEELb0ELb0ELb1EEEvNS_9BwdParamsE,"ax",@progbits
	.align	128
        .global         _ZN10layer_norm31ln_parallel_residual_bwd_kernelINS_13Kernel_traitsI6__halfS2_S2_S2_fjLj6144ELj1ELj1ELj8ELj16ENS_18Kernel_traits_baseILj6144ES2_S2_S2_S2_fjLj256EEEEELb0ELb0ELb1EEEvNS_9BwdParamsE
        .type           _ZN10layer_norm31ln_parallel_residual_bwd_kernelINS_13Kernel_traitsI6__halfS2_S2_S2_fjLj6144ELj1ELj1ELj8ELj16ENS_18Kernel_traits_baseILj6144ES2_S2_S2_S2_fjLj256EEEEELb0ELb0ELb1EEEvNS_9BwdParamsE,@function
        .size           _ZN10layer_norm31ln_parallel_residual_bwd_kernelINS_13Kernel_traitsI6__halfS2_S2_S2_fjLj6144ELj1ELj1ELj8ELj16ENS_18Kernel_traits_baseILj6144ES2_S2_S2_S2_fjLj256EEEEELb0ELb0ELb1EEEvNS_9BwdParamsE,(.L_x_3227 - _ZN10layer_norm31ln_parallel_residual_bwd_kernelINS_13Kernel_traitsI6__halfS2_S2_S2_fjLj6144ELj1ELj1ELj8ELj16ENS_18Kernel_traits_baseILj6144ES2_S2_S2_S2_fjLj256EEEEELb0ELb0ELb1EEEvNS_9BwdParamsE)
        .other          _ZN10layer_norm31ln_parallel_residual_bwd_kernelINS_13Kernel_traitsI6__halfS2_S2_S2_fjLj6144ELj1ELj1ELj8ELj16ENS_18Kernel_traits_baseILj6144ES2_S2_S2_S2_fjLj256EEEEELb0ELb0ELb1EEEvNS_9BwdParamsE,@"STO_CUDA_ENTRY STV_DEFAULT"
_ZN10layer_norm31ln_parallel_residual_bwd_kernelINS_13Kernel_traitsI6__halfS2_S2_S2_fjLj6144ELj1ELj1ELj8ELj16ENS_18Kernel_traits_baseILj6144ES2_S2_S2_S2_fjLj256EEEEELb0ELb0ELb1EEEvNS_9BwdParamsE:
.text._ZN10layer_norm31ln_parallel_residual_bwd_kernelINS_13Kernel_traitsI6__halfS2_S2_S2_fjLj6144ELj1ELj1ELj8ELj16ENS_18Kernel_traits_baseILj6144ES2_S2_S2_S2_fjLj256EEEEELb0ELb0ELb1EEEvNS_9BwdParamsE:
        /* <DEDUP_REMOVED lines=63> */
.L_x_341:
[----:B------:R-:W-:Y:S01]  /*03f0*/  SHF.L.U32 R2, R0, 0x4, RZ ;  /* 0x0000000400027819 */ /* 0x000fe200000006ff */
[----:B------:R-:W-:-:S03]  /*0400*/  ULDC.64 UR4, c[0x0][0x260] ;  /* 0x0000980000047ab9 */ /* 0x000fc60000000a00 */
[----:B------:R-:W-:-:S04]  /*0410*/  LOP3.LUT R4, R2, 0xff0, RZ, 0xc0, !PT ;  /* 0x00000ff002047812 */ /* 0x000fc800078ec0ff */
[----:B------:R-:W-:-:S04]  /*0420*/  IADD3 R2, P0, R4, UR4, RZ ;  /* 0x0000000404027c10 */ /* 0x000fc8000ff1e0ff */
[----:B------:R-:W-:Y:S01]  /*0430*/  IADD3.X R3, RZ, UR5, RZ, P0, !PT ;  /* 0x00000005ff037c10 */ /* 0x000fe200087fe4ff */
        /* <DEDUP_REMOVED lines=8> */
[----:B------:R0:W5:Y:S04]  /*04c0*/  LDG.E.128 R24, desc[UR6][R2.64+0x2000] ;  /* 0x0020000602187981 */ /* 0x000168000c1e1d00 */
[----:B------:R1:W5:Y:S01]  /*04d0*/  LDG.E.128 R28, desc[UR6][R4.64+0x2000] ;  /* 0x00200006041c7981 */ /* 0x000362000c1e1d00 */
[----:B------:R-:W-:Y:S01]  /*04e0*/  ISETP.NE.U32.AND P0, PT, RZ, UR4, PT ;  /* 0x00000004ff007c0c */ /* 0x000fe2000bf05070 */
[----:B------:R-:W-:-:S02]  /*04f0*/  HFMA2.MMA R214, -RZ, RZ, 0, 5.9604644775390625e-08 ;  /* 0x00000001ffd67435 */ /* 0x000fc400000001ff */
[----:B------:R-:W-:Y:S01]  /*0500*/  HFMA2.MMA R209, -RZ, RZ, 0, 0 ;  /* 0x00000000ffd17435 */ /* 0x000fe200000001ff */
        /* <DEDUP_REMOVED lines=13> */
[----:B0-----:R-:W-:Y:S02]  /*05e0*/  CS2R R2, SRZ ;  /* 0x0000000000027805 */ /* 0x001fe4000001ff00 */
[----:B-1----:R-:W-:Y:S02]  /*05f0*/  CS2R R4, SRZ ;  /* 0x0000000000047805 */ /* 0x002fe4000001ff00 */
        /* <DEDUP_REMOVED lines=14> */
[----:B------:R-:W-:-:S02]  /*06e0*/  MOV R158, RZ ;  /* 0x000000ff009e7202 */ /* 0x000fc40000000f00 */
[----:B------:R-:W-:Y:S02]  /*06f0*/  CS2R R148, SRZ ;  /* 0x0000000000947805 */ /* 0x000fe4000001ff00 */
[----:B------:R-:W-:Y:S02]  /*0700*/  CS2R R38, SRZ ;  /* 0x0000000000267805 */ /* 0x000fe4000001ff00 */
[----:B------:R-:W-:Y:S02]  /*0710*/  CS2R R40, SRZ ;  /* 0x0000000000287805 */ /* 0x000fe4000001ff00 */
[----:B------:R-:W-:Y:S02]  /*0720*/  CS2R R42, SRZ ;  /* 0x00000000002a7805 */ /* 0x000fe4000001ff00 */
[----:B------:R-:W-:Y:S02]  /*0730*/  CS2R R44, SRZ ;  /* 0x00000000002c7805 */ /* 0x000fe4000001ff00 */
[----:B------:R-:W-:-:S02]  /*0740*/  CS2R R46, SRZ ;  /* 0x00000000002e7805 */ /* 0x000fc4000001ff00 */
[----:B------:R-:W-:Y:S02]  /*0750*/  CS2R R48, SRZ ;  /* 0x0000000000307805 */ /* 0x000fe4000001ff00 */
[----:B------:R-:W-:Y:S01]  /*0760*/  LOP3.LUT R210, R0, 0xff, RZ, 0xc0, !PT ;  /* 0x000000ff00d27812 */ /* 0x000fe200078ec0ff */
[--C-:B--2---:R-:W-:Y:S02]  /*0770*/  HADD2.F32 R160, -RZ, R8.reuse.H0_H0 ;  /* 0x20000008ffa07230 */ /* 0x104fe40000004100 */
[----:B------:R-:W-:Y:S02]  /*0780*/  HADD2.F32 R162, -RZ, R8.H1_H1 ;  /* 0x30000008ffa27230 */ /* 0x000fe40000004100 */
[--C-:B------:R-:W-:Y:S02]  /*0790*/  HADD2.F32 R163, -RZ, R9.reuse.H0_H0 ;  /* 0x20000009ffa37230 */ /* 0x100fe40000004100 */
[----:B------:R-:W-:Y:S01]  /*07a0*/  HADD2.F32 R164, -RZ, R9.H1_H1 ;  /* 0x30000009ffa47230 */ /* 0x000fe20000004100 */
[----:B------:R-:W-:Y:S01]  /*07b0*/  CS2R R8, SRZ ;  /* 0x0000000000087805 */ /* 0x000fe2000001ff00 */
[----:B------:R-:W-:-:S02]  /*07c0*/  HADD2.F32 R165, -RZ, R10.H0_H0 ;  /* 0x2000000affa57230 */ /* 0x000fc40000004100 */
[----:B------:R-:W-:Y:S02]  /*07d0*/  HADD2.F32 R166, -RZ, R10.H1_H1 ;  /* 0x3000000affa67230 */ /* 0x000fe40000004100 */
[--C-:B------:R-:W-:Y:S02]  /*07e0*/  HADD2.F32 R167, -RZ, R11.reuse.H0_H0 ;  /* 0x2000000bffa77230 */ /* 0x100fe40000004100 */
[----:B------:R-:W-:Y:S01]  /*07f0*/  HADD2.F32 R168, -RZ, R11.H1_H1 ;  /* 0x3000000bffa87230 */ /* 0x000fe20000004100 */
[----:B------:R-:W-:Y:S01]  /*0800*/  CS2R R10, SRZ ;  /* 0x00000000000a7805 */ /* 0x000fe2000001ff00 */
[--C-:B----4-:R-:W-:Y:S02]  /*0810*/  HADD2.F32 R169, -RZ, R12.reuse.H0_H0 ;  /* 0x2000000cffa97230 */ /* 0x110fe40000004100 */
[----:B------:R-:W-:Y:S02]  /*0820*/  HADD2.F32 R170, -RZ, R12.H1_H1 ;  /* 0x3000000cffaa7230 */ /* 0x000fe40000004100 */
[----:B------:R-:W-:-:S02]  /*0830*/  HADD2.F32 R171, -RZ, R13.H0_H0 ;  /* 0x2000000dffab7230 */ /* 0x000fc40000004100 */
[----:B------:R-:W-:Y:S01]  /*0840*/  HADD2.F32 R172, -RZ, R13.H1_H1 ;  /* 0x3000000dffac7230 */ /* 0x000fe20000004100 */
[----:B------:R-:W-:Y:S01]  /*0850*/  CS2R R12, SRZ ;  /* 0x00000000000c7805 */ /* 0x000fe2000001ff00 */
[--C-:B------:R-:W-:Y:S02]  /*0860*/  HADD2.F32 R173, -RZ, R14.reuse.H0_H0 ;  /* 0x2000000effad7230 */ /* 0x100fe40000004100 */
[----:B------:R-:W-:Y:S02]  /*0870*/  HADD2.F32 R174, -RZ, R14.H1_H1 ;  /* 0x3000000effae7230 */ /* 0x000fe40000004100 */
[--C-:B------:R-:W-:Y:S02]  /*0880*/  HADD2.F32 R175, -RZ, R15.reuse.H0_H0 ;  /* 0x2000000fffaf7230 */ /* 0x100fe40000004100 */
[----:B------:R-:W-:Y:S01]  /*0890*/  HADD2.F32 R176, -RZ, R15.H1_H1 ;  /* 0x3000000fffb07230 */ /* 0x000fe20000004100 */
[----:B------:R-:W-:Y:S01]  /*08a0*/  CS2R R14, SRZ ;  /* 0x00000000000e7805 */ /* 0x000fe2000001ff00 */
[----:B---3--:R-:W-:-:S02]  /*08b0*/  HADD2.F32 R177, -RZ, R16.H0_H0 ;  /* 0x20000010ffb17230 */ /* 0x008fc40000004100 */
[----:B------:R-:W-:Y:S02]  /*08c0*/  HADD2.F32 R178, -RZ, R16.H1_H1 ;  /* 0x30000010ffb27230 */ /* 0x000fe40000004100 */
[--C-:B------:R-:W-:Y:S02]  /*08d0*/  HADD2.F32 R179, -RZ, R17.reuse.H0_H0 ;  /* 0x20000011ffb37230 */ /* 0x100fe40000004100 */
[----:B------:R-:W-:Y:S01]  /*08e0*/  HADD2.F32 R180, -RZ, R17.H1_H1 ;  /* 0x30000011ffb47230 */ /* 0x000fe20000004100 */
[----:B------:R-:W-:Y:S01]  /*08f0*/  CS2R R16, SRZ ;  /* 0x0000000000107805 */ /* 0x000fe2000001ff00 */
[--C-:B------:R-:W-:Y:S02]  /*0900*/  HADD2.F32 R181, -RZ, R18.reuse.H0_H0 ;  /* 0x20000012ffb57230 */ /* 0x100fe40000004100 */
[----:B------:R-:W-:Y:S02]  /*0910*/  HADD2.F32 R182, -RZ, R18.H1_H1 ;  /* 0x30000012ffb67230 */ /* 0x000fe40000004100 */
[----:B------:R-:W-:-:S02]  /*0920*/  HADD2.F32 R183, -RZ, R19.H0_H0 ;  /* 0x20000013ffb77230 */ /* 0x000fc40000004100 */
[----:B------:R-:W-:Y:S01]  /*0930*/  HADD2.F32 R184, -RZ, R19.H1_H1 ;  /* 0x30000013ffb87230 */ /* 0x000fe20000004100 */
[----:B------:R-:W-:Y:S01]  /*0940*/  CS2R R18, SRZ ;  /* 0x0000000000127805 */ /* 0x000fe2000001ff00 */
[--C-:B-----5:R-:W-:Y:S02]  /*0950*/  HADD2.F32 R185, -RZ, R20.reuse.H0_H0 ;  /* 0x20000014ffb97230 */ /* 0x120fe40000004100 */
        /* <DEDUP_REMOVED lines=28> */
[----:B------:R-:W-:-:S07]  /*0b20*/  CS2R R30, SRZ ;  /* 0x00000000001e7805 */ /* 0x000fce000001ff00 */
.L_x_345:
        /* <DEDUP_REMOVED lines=14> */
[----:B------:R-:W1:Y:S05]  /*0c10*/  @P0 LDC.64 R152, c[0x0][0x2c8] ;  /* 0x0000b200ff980b82 */ /* 0x000e6a0000000a00 */
[----:B------:R-:W2:Y:S01]  /*0c20*/  LDG.E.128 R76, desc[UR6][R76.64] ;  /* 0x000000064c4c7981 */ /* 0x000ea2000c1e1d00 */
[----:B---3--:R-:W-:Y:S02]  /*0c30*/  IMAD.WIDE.U32 R80, R213, 0x10, R104 ;  /* 0x00000010d5507825 */ /* 0x008fe400078e0068 */
[----:B------:R-:W3:Y:S04]  /*0c40*/  @P0 LDC.64 R154, c[0x0][0x2c8] ;  /* 0x0000b200ff9a0b82 */ /* 0x000ee80000000a00 */
[----:B------:R-:W2:Y:S01]  /*0c50*/  LDG.E.128 R80, desc[UR6][R80.64] ;  /* 0x0000000650507981 */ /* 0x000ea2000c1e1d00 */
[----:B0-----:R-:W-:-:S03]  /*0c60*/  IMAD.WIDE R102, R211, 0x4, R84 ;  /* 0x00000004d3667825 */ /* 0x001fc600078e0254 */
[----:B------:R-:W0:Y:S02]  /*0c70*/  @P0 LDC.64 R156, c[0x0][0x2c8] ;  /* 0x0000b200ff9c0b82 */ /* 0x000e240000000a00 */
[----:B------:R-:W2:Y:S01]  /*0c80*/  LDG.E R212, desc[UR6][R102.64] ;  /* 0x0000000666d47981 */ /* 0x000ea2000c1e1900 */
[----:B------:R-:W-:-:S05]  /*0c90*/  IADD3 R161, R213, 0x100, RZ ;  /* 0x00000100d5a17810 */ /* 0x000fca0007ffe0ff */
[----:B------:R-:W-:-:S06]  /*0ca0*/  IMAD.WIDE.U32 R84, R161, 0x10, R96 ;  /* 0x00000010a1547825 */ /* 0x000fcc00078e0060 */
[----:B------:R-:W2:Y:S01]  /*0cb0*/  LDG.E.128 R84, desc[UR6][R84.64] ;  /* 0x0000000654547981 */ /* 0x000ea2000c1e1d00 */
[----:B------:R-:W-:-:S04]  /*0cc0*/  IMAD.WIDE.U32 R92, R161, 0x10, R104 ;  /* 0x00000010a15c7825 */ /* 0x000fc800078e0068 */
[----:B------:R-:W-:Y:S02]  /*0cd0*/  IMAD.WIDE.U32 R88, R161, 0x10, R100 ;  /* 0x00000010a1587825 */ /* 0x000fe400078e0064 */
[----:B------:R-:W2:Y:S04]  /*0ce0*/  LDG.E.128 R92, desc[UR6][R92.64] ;  /* 0x000000065c5c7981 */ /* 0x000ea8000c1e1d00 */
[----:B------:R-:W2:Y:S01]  /*0cf0*/  LDG.E.128 R88, desc[UR6][R88.64] ;  /* 0x0000000658587981 */ /* 0x000ea2000c1e1d00 */
[----:B------:R-:W-:-:S05]  /*0d00*/  IADD3 R159, R213, 0x200, RZ ;  /* 0x00000200d59f7810 */ /* 0x000fca0007ffe0ff */
[----:B------:R-:W-:-:S04]  /*0d10*/  IMAD.WIDE.U32 R96, R159, 0x10, R96 ;  /* 0x000000109f607825 */ /* 0x000fc800078e0060 */
[C---:B------:R-:W-:Y:S02]  /*0d20*/  IMAD.WIDE.U32 R104, R159.reuse, 0x10, R104 ;  /* 0x000000109f687825 */ /* 0x040fe400078e0068 */
[----:B------:R-:W2:Y:S02]  /*0d30*/  LDG.E.128 R96, desc[UR6][R96.64] ;  /* 0x0000000660607981 */ /* 0x000ea4000c1e1d00 */
[----:B------:R-:W-:Y:S02]  /*0d40*/  IMAD.WIDE.U32 R100, R159, 0x10, R100 ;  /* 0x000000109f647825 */ /* 0x000fe400078e0064 */
[----:B------:R-:W2:Y:S04]  /*0d50*/  LDG.E.128 R104, desc[UR6][R104.64] ;  /* 0x0000000668687981 */ /* 0x000ea8000c1e1d00 */
[----:B------:R-:W2:Y:S01]  /*0d60*/  LDG.E.128 R100, desc[UR6][R100.64] ;  /* 0x0000000664647981 */ /* 0x000ea2000c1e1d00 */
[----:B------:R-:W-:Y:S01]  /*0d70*/  ISETP.NE.AND P2, PT, RZ, UR9, PT ;  /* 0x00000009ff007c0c */ /* 0x000fe2000bf45270 */
[----:B-1----:R-:W-:-:S05]  /*0d80*/  @P0 IMAD.WIDE.U32 R152, R213, 0x10, R152 ;  /* 0x00000010d5980825 */ /* 0x002fca00078e0098 */
[----:B------:R1:W5:Y:S01]  /*0d90*/  @P0 LDG.E.128 R52, desc[UR6][R152.64] ;  /* 0x0000000698340981 */ /* 0x000362000c1e1d00 */
[----:B---3--:R-:W-:-:S05]  /*0da0*/  @P0 IMAD.WIDE.U32 R154, R161, 0x10, R154 ;  /* 0x00000010a19a0825 */ /* 0x008fca00078e009a */
[----:B------:R3:W5:Y:S01]  /*0db0*/  @P0 LDG.E.128 R56, desc[UR6][R154.64] ;  /* 0x000000069a380981 */ /* 0x000762000c1e1d00 */
[----:B0-----:R-:W-:-:S05]  /*0dc0*/  @P0 IMAD.WIDE.U32 R156, R159, 0x10, R156 ;  /* 0x000000109f9c0825 */ /* 0x001fca00078e009c */
[----:B------:R0:W5:Y:S01]  /*0dd0*/  @P0 LDG.E.128 R60, desc[UR6][R156.64] ;  /* 0x000000069c3c0981 */ /* 0x000162000c1e1d00 */
[----:B------:R-:W-:Y:S01]  /*0de0*/  UMOV UR4, 0xffffffff ;  /* 0xffffffff00047882 */ /* 0x000fe20000000000 */
[----:B------:R-:W-:Y:S02]  /*0df0*/  IADD3 R211, R211, UR10, RZ ;  /* 0x0000000ad3d37c10 */ /* 0x000fe4000fffe0ff */
[----:B------:R-:W-:Y:S02]  /*0e00*/  LOP3.LUT P1, RZ, R0, 0x1f, RZ, 0xc0, !PT ;  /* 0x0000001f00ff7812 */ /* 0x000fe4000782c0ff */
[----:B------:R-:W-:Y:S01]  /*0e10*/  ISETP.GE.AND P3, PT, R211, UR11, PT ;  /* 0x0000000bd3007c0c */ /* 0x000fe2000bf66270 */
[--C-:B----4-:R-:W-:Y:S02]  /*0e20*/  HADD2.F32 R228, -RZ, R73.reuse.H0_H0 ;  /* 0x20000049ffe47230 */ /* 0x110fe40000004100 */
[----:B------:R-:W-:Y:S02]  /*0e30*/  HADD2.F32 R220, -RZ, R73.H1_H1 ;  /* 0x30000049ffdc7230 */ /* 0x000fe40000004100 */
[--C-:B------:R-:W-:Y:S01]  /*0e40*/  HADD2.F32 R222, -RZ, R72.reuse.H0_H0 ;  /* 0x20000048ffde7230 */ /* 0x100fe20000004100 */
[----:B------:R-:W-:Y:S01]  /*0e50*/  FSEL R73, R215, RZ, !P2 ;  /* 0x000000ffd7497208 */ /* 0x000fe20005000000 */
[----:B------:R-:W-:-:S04]  /*0e60*/  HADD2.F32 R224, -RZ, R72.H1_H1 ;  /* 0x30000048ffe07230 */ /* 0x000fc80000004100 */
[----:B------:R-:W-:Y:S01]  /*0e70*/  FADD.FTZ R215, R222, -R73 ;  /* 0x80000049ded77221 */ /* 0x000fe20000010000 */
[--C-:B--2---:R-:W-:Y:S02]  /*0e80*/  HADD2.F32 R221, -RZ, R76.reuse.H0_H0 ;  /* 0x2000004cffdd7230 */ /* 0x104fe40000004100 */
        /* <DEDUP_REMOVED lines=9> */
[----:B-1----:R-:W-:Y:S01]  /*0f20*/  FMUL.FTZ R152, R212, R215 ;  /* 0x000000d7d4987220 */ /* 0x002fe20000410000 */
[--C-:B------:R-:W-:Y:S02]  /*0f30*/  HADD2.F32 R81, -RZ, R82.reuse.H0_H0 ;  /* 0x20000052ff517230 */ /* 0x100fe40000004100 */
[----:B------:R-:W-:-:S02]  /*0f40*/  HADD2.F32 R227, -RZ, R82.H1_H1 ;  /* 0x30000052ffe37230 */ /* 0x000fc40000004100 */
[----:B------:R-:W-:Y:S01]  /*0f50*/  FADD.FTZ R153, -R73, R224 ;  /* 0x000000e049997221 */ /* 0x000fe20000010100 */
[--C-:B------:R-:W-:Y:S02]  /*0f60*/  HADD2.F32 R82, -RZ, R83.reuse.H0_H0 ;  /* 0x20000053ff527230 */ /* 0x100fe40000004100 */
[----:B------:R-:W-:Y:S02]  /*0f70*/  HADD2.F32 R231, -RZ, R83.H1_H1 ;  /* 0x30000053ffe77230 */ /* 0x000fe40000004100 */
[----:B------:R-:W-:Y:S01]  /*0f80*/  FMUL.FTZ R83, R169, R78 ;  /* 0x0000004ea9537220 */ /* 0x000fe20000410000 */
[----:B------:R-:W-:Y:S01]  /*0f90*/  FADD.FTZ R158, R221, R158 ;  /* 0x0000009edd9e7221 */ /* 0x000fe20000010000 */
[----:B------:R-:W-:Y:S01]  /*0fa0*/  FFMA.FTZ R209, R152, R221, R209 ;  /* 0x000000dd98d17223 */ /* 0x000fe200000100d1 */
[----:B------:R-:W-:Y:S01]  /*0fb0*/  FMUL.FTZ R226, R212, R153 ;  /* 0x00000099d4e27220 */ /* 0x000fe20000410000 */
[----:B------:R-:W-:Y:S01]  /*0fc0*/  FFMA.FTZ R221, R160, R221, R83 ;  /* 0x000000dda0dd7223 */ /* 0x000fe20000010053 */
[----:B------:R-:W-:Y:S01]  /*0fd0*/  FMUL.FTZ R83, R170, R223 ;  /* 0x000000dfaa537220 */ /* 0x000fe20000410000 */
[----:B------:R-:W-:Y:S01]  /*0fe0*/  FADD.FTZ R148, R219, R148 ;  /* 0x00000094db947221 */ /* 0x000fe20000010000 */
[----:B------:R-:W-:Y:S01]  /*0ff0*/  FFMA.FTZ R149, R226, R219, R149 ;  /* 0x000000dbe2957223 */ /* 0x000fe20000010095 */
[----:B------:R-:W-:-:S02]  /*1000*/  HADD2.F32 R218, -RZ, R74.H0_H0 ;  /* 0x2000004affda7230 */ /* 0x000fc40000004100 */
[----:B------:R-:W-:Y:S01]  /*1010*/  FFMA.FTZ R219, R162, R219, R83 ;  /* 0x000000dba2db7223 */ /* 0x000fe20000010053 */
[C---:B------:R-:W-:Y:S01]  /*1020*/  FADD.FTZ R83, -R73.reuse, R220 ;  /* 0x000000dc49537221 */ /* 0x040fe20000010100 */
[----:B------:R-:W-:Y:S02]  /*1030*/  HADD2.F32 R216, -RZ, R74.H1_H1 ;  /* 0x3000004affd87230 */ /* 0x000fe40000004100 */
[C---:B------:R-:W-:Y:S01]  /*1040*/  FADD.FTZ R153, -R73.reuse, R228 ;  /* 0x000000e449997221 */ /* 0x040fe20000010100 */
[C---:B------:R-:W-:Y:S01]  /*1050*/  FMUL.FTZ R222, R212.reuse, R83 ;  /* 0x00000053d4de7220 */ /* 0x040fe20000410000 */
[C---:B------:R-:W-:Y:S02]  /*1060*/  FADD.FTZ R83, -R73.reuse, R218 ;  /* 0x000000da49537221 */ /* 0x040fe40000010100 */
[C---:B------:R-:W-:Y:S02]  /*1070*/  FMUL.FTZ R224, R212.reuse, R153 ;  /* 0x00000099d4e07220 */ /* 0x040fe40000410000 */
[----:B------:R-:W-:Y:S01]  /*1080*/  FMUL.FTZ R220, R212, R83 ;  /* 0x00000053d4dc7220 */ /* 0x000fe20000410000 */
[----:B------:R-:W-:Y:S01]  /*1090*/  FADD.FTZ R83, -R73, R216 ;  /* 0x000000d849537221 */ /* 0x000fe20000010100 */
[-C--:B---3--:R-:W-:Y:S01]  /*10a0*/  FMUL.FTZ R154, R171, R80.reuse ;  /* 0x00000050ab9a7220 */ /* 0x088fe20000410000 */
[----:B------:R-:W-:Y:S01]  /*10b0*/  FADD.FTZ R142, R80, R142 ;  /* 0x0000008e508e7221 */ /* 0x000fe20000010000 */
[----:B------:R-:W-:Y:S01]  /*10c0*/  FFMA.FTZ R143, R224, R80, R143 ;  /* 0x00000050e08f7223 */ /* 0x000fe2000001008f */
[----:B------:R-:W-:-:S02]  /*10d0*/  HADD2.F32 R74, -RZ, R75.H1_H1 ;  /* 0x3000004bff4a7230 */ /* 0x000fc40000004100 */
[----:B------:R-:W-:Y:S01]  /*10e0*/  FMUL.FTZ R218, R212, R83 ;  /* 0x00000053d4da7220 */ /* 0x000fe20000410000 */
[----:B------:R-:W-:Y:S01]  /*10f0*/  FMUL.FTZ R155, R174, R227 ;  /* 0x000000e3ae9b7220 */ /* 0x000fe20000410000 */
[----:B------:R-:W-:Y:S02]  /*1100*/  HADD2.F32 R80, -RZ, R84.H0_H0 ;  /* 0x20000054ff507230 */ /* 0x000fe40000004100 */
[----:B------:R-:W-:Y:S01]  /*1110*/  FADD.FTZ R132, R77, R132 ;  /* 0x000000844d847221 */ /* 0x000fe20000010000 */
[-C--:B------:R-:W-:Y:S01]  /*1120*/  FFMA.FTZ R133, R218, R77.reuse, R133 ;  /* 0x0000004dda857223 */ /* 0x080fe20000010085 */
[----:B------:R-:W-:Y:S01]  /*1130*/  FFMA.FTZ R155, R166, R77, R155 ;  /* 0x0000004da69b7223 */ /* 0x000fe2000001009b */
[--C-:B------:R-:W-:Y:S02]  /*1140*/  HADD2.F32 R228, -RZ, R85.reuse.H0_H0 ;  /* 0x20000055ffe47230 */ /* 0x100fe40000004100 */
[----:B------:R-:W-:Y:S01]  /*1150*/  FADD.FTZ R77, -R73, R74 ;  /* 0x0000004a494d7221 */ /* 0x000fe20000010100 */
[----:B------:R-:W-:-:S02]  /*1160*/  HADD2.F32 R236, -RZ, R85.H1_H1 ;  /* 0x30000055ffec7230 */ /* 0x000fc40000004100 */
[C---:B------:R-:W-:Y:S01]  /*1170*/  FADD.FTZ R85, -R73.reuse, R80 ;  /* 0x0000005049557221 */ /* 0x040fe20000010100 */
[----:B------:R-:W-:Y:S02]  /*1180*/  HADD2.F32 R84, -RZ, R84.H1_H1 ;  /* 0x30000054ff547230 */ /* 0x000fe40000004100 */
[C---:B0-----:R-:W-:Y:S01]  /*1190*/  FMUL.FTZ R156, R212.reuse, R77 ;  /* 0x0000004dd49c7220 */ /* 0x041fe20000410000 */
[----:B------:R-:W-:Y:S02]  /*11a0*/  HADD2.F32 R77, -RZ, R92.H1_H1 ;  /* 0x3000005cff4d7230 */ /* 0x000fe40000004100 */
[----:B------:R-:W-:Y:S01]  /*11b0*/  FMUL.FTZ R234, R212, R85 ;  /* 0x00000055d4ea7220 */ /* 0x000fe20000410000 */
[----:B------:R-:W-:Y:S01]  /*11c0*/  FADD.FTZ R85, -R73, R84 ;  /* 0x0000005449557221 */ /* 0x000fe20000010100 */
[----:B------:R-:W-:Y:S02]  /*11d0*/  HADD2.F32 R72, -RZ, R75.H0_H0 ;  /* 0x2000004bff487230 */ /* 0x000fe40000004100 */
[----:B------:R-:W-:Y:S01]  /*11e0*/  FADD.FTZ R130, R227, R130 ;  /* 0x00000082e3827221 */ /* 0x000fe20000010000 */
[----:B------:R-:W-:Y:S01]  /*11f0*/  FFMA.FTZ R131, R218, R227, R131 ;  /* 0x000000e3da837223 */ /* 0x000fe20000010083 */
[----:B------:R-:W-:-:S02]  /*1200*/  HADD2.F32 R75, -RZ, R79.H0_H0 ;  /* 0x2000004fff4b7230 */ /* 0x000fc40000004100 */
[----:B------:R-:W-:Y:S01]  /*1210*/  FMUL.FTZ R232, R212, R85 ;  /* 0x00000055d4e87220 */ /* 0x000fe20000410000 */
[----:B------:R-:W-:Y:S02]  /*1220*/  HADD2.F32 R227, -RZ, R88.H1_H1 ;  /* 0x30000058ffe37230 */ /* 0x000fe40000004100 */
[----:B------:R-:W-:Y:S01]  /*1230*/  FADD.FTZ R144, R217, R144 ;  /* 0x00000090d9907221 */ /* 0x000fe20000010000 */
[----:B------:R-:W-:Y:S02]  /*1240*/  HADD2.F32 R79, -RZ, R79.H1_H1 ;  /* 0x3000004fff4f7230 */ /* 0x000fe40000004100 */
[----:B------:R-:W-:Y:S01]  /*1250*/  FFMA.FTZ R145, R224, R217, R145 ;  /* 0x000000d9e0917223 */ /* 0x000fe20000010091 */
[----:B------:R-:W-:Y:S01]  /*1260*/  FMUL.FTZ R153, R176, R231 ;  /* 0x000000e7b0997220 */ /* 0x000fe20000410000 */
[----:B------:R-:W-:Y:S01]  /*1270*/  FMUL.FTZ R85, R186, R77 ;  /* 0x0000004dba557220 */ /* 0x000fe20000410000 */
[----:B------:R-:W-:Y:S01]  /*1280*/  FFMA.FTZ R217, R163, R217, R154 ;  /* 0x000000d9a3d97223 */ /* 0x000fe2000001009a */
[----:B------:R-:W-:Y:S01]  /*1290*/  FMUL.FTZ R154, R173, R81 ;  /* 0x00000051ad9a7220 */ /* 0x000fe20000410000 */
[----:B------:R-:W-:Y:S01]  /*12a0*/  FADD.FTZ R83, -R73, R72 ;  /* 0x0000004849537221 */ /* 0x000fe20000010100 */
[----:B------:R-:W-:Y:S01]  /*12b0*/  FADD.FTZ R116, R227, R116 ;  /* 0x00000074e3747221 */ /* 0x000fe20000010000 */
[----:B------:R-:W-:Y:S01]  /*12c0*/  FFMA.FTZ R117, R232, R227, R117 ;  /* 0x000000e3e8757223 */ /* 0x000fe20000010075 */
[----:B------:R-:W-:Y:S01]  /*12d0*/  FADD.FTZ R124, R79, R124 ;  /* 0x0000007c4f7c7221 */ /* 0x000fe20000010000 */
[-C--:B------:R-:W-:Y:S01]  /*12e0*/  FFMA.FTZ R125, R156, R79.reuse, R125 ;  /* 0x0000004f9c7d7223 */ /* 0x080fe2000001007d */
[----:B------:R-:W-:Y:S01]  /*12f0*/  FFMA.FTZ R153, R168, R79, R153 ;  /* 0x0000004fa8997223 */ /* 0x000fe20000010099 */
[----:B------:R-:W-:Y:S01]  /*1300*/  FFMA.FTZ R227, R178, R227, R85 ;  /* 0x000000e3b2e37223 */ /* 0x000fe20000010055 */
[----:B------:R-:W-:-:S02]  /*1310*/  HADD2.F32 R79, -RZ, R93.H1_H1 ;  /* 0x3000005dff4f7230 */ /* 0x000fc40000004100 */
[----:B------:R-:W-:Y:S01]  /*1320*/  FADD.FTZ R85, -R73, R236 ;  /* 0x000000ec49557221 */ /* 0x000fe20000010100 */
[----:B------:R-:W-:Y:S01]  /*1330*/  FFMA.FTZ R157, R165, R76, R154 ;  /* 0x0000004ca59d7223 */ /* 0x000fe2000001009a */
[----:B------:R-:W-:Y:S01]  /*1340*/  FMUL.FTZ R216, R212, R83 ;  /* 0x00000053d4d87220 */ /* 0x000fe20000410000 */
[----:B------:R-:W-:Y:S01]  /*1350*/  FMUL.FTZ R154, R175, R82 ;  /* 0x00000052af9a7220 */ /* 0x000fe20000410000 */
[----:B------:R-:W-:Y:S01]  /*1360*/  FADD.FTZ R146, R223, R146 ;  /* 0x00000092df927221 */ /* 0x000fe20000010000 */
[----:B------:R-:W-:Y:S01]  /*1370*/  FFMA.FTZ R147, R226, R223, R147 ;  /* 0x000000dfe2937223 */ /* 0x000fe20000010093 */
[--C-:B------:R-:W-:Y:S02]  /*1380*/  HADD2.F32 R72, -RZ, R87.reuse.H0_H0 ;  /* 0x20000057ff487230 */ /* 0x100fe40000004100 */
[----:B------:R-:W-:Y:S02]  /*1390*/  HADD2.F32 R74, -RZ, R87.H1_H1 ;  /* 0x30000057ff4a7230 */ /* 0x000fe40000004100 */
[----:B------:R-:W-:Y:S01]  /*13a0*/  FADD.FTZ R87, -R73, R228 ;  /* 0x000000e449577221 */ /* 0x000fe20000010100 */
[----:B------:R-:W-:-:S02]  /*13b0*/  HADD2.F32 R223, -RZ, R89.H1_H1 ;  /* 0x30000059ffdf7230 */ /* 0x000fc40000004100 */
[----:B------:R-:W-:Y:S01]  /*13c0*/  FMUL.FTZ R215, R172, R225 ;  /* 0x000000e1acd77220 */ /* 0x000fe20000410000 */
[--C-:B------:R-:W-:Y:S02]  /*13d0*/  HADD2.F32 R238, -RZ, R86.reuse.H0_H0 ;  /* 0x20000056ffee7230 */ /* 0x100fe40000004100 */
[----:B------:R-:W-:Y:S01]  /*13e0*/  FMUL.FTZ R228, R212, R85 ;  /* 0x00000055d4e47220 */ /* 0x000fe20000410000 */
[----:B------:R-:W-:Y:S02]  /*13f0*/  HADD2.F32 R86, -RZ, R86.H1_H1 ;  /* 0x30000056ff567230 */ /* 0x000fe40000004100 */
[----:B------:R-:W-:Y:S01]  /*1400*/  FMUL.FTZ R85, R188, R79 ;  /* 0x0000004fbc557220 */ /* 0x000fe20000410000 */
[----:B------:R-:W-:Y:S01]  /*1410*/  FADD.FTZ R128, R75, R128 ;  /* 0x000000804b807221 */ /* 0x000fe20000010000 */
[-C--:B------:R-:W-:Y:S01]  /*1420*/  FFMA.FTZ R129, R216, R75.reuse, R129 ;  /* 0x0000004bd8817223 */ /* 0x080fe20000010081 */
[----:B------:R-:W-:Y:S01]  /*1430*/  FFMA.FTZ R154, R167, R75, R154 ;  /* 0x0000004ba79a7223 */ /* 0x000fe2000001009a */
[----:B------:R-:W-:-:S02]  /*1440*/  HADD2.F32 R75, -RZ, R92.H0_H0 ;  /* 0x2000005cff4b7230 */ /* 0x000fc40000004100 */
        /* <DEDUP_REMOVED lines=9> */
[----:B------:R-:W-:Y:S02]  /*14e0*/  HADD2.F32 R229, -RZ, R88.H0_H0 ;  /* 0x20000058ffe57230 */ /* 0x000fe40000004100 */
[----:B------:R-:W-:Y:S01]  /*14f0*/  FFMA.FTZ R223, R180, R223, R85 ;  /* 0x000000dfb4df7223 */ /* 0x000fe20000010055 */
[----:B------:R-:W-:-:S02]  /*1500*/  HADD2.F32 R225, -RZ, R89.H0_H0 ;  /* 0x20000059ffe17230 */ /* 0x000fc40000004100 */
[----:B------:R-:W-:Y:S01]  /*1510*/  FADD.FTZ R85, -R73, R86 ;  /* 0x0000005649557221 */ /* 0x000fe20000010100 */
[--C-:B------:R-:W-:Y:S02]  /*1520*/  HADD2.F32 R89, -RZ, R91.reuse.H0_H0 ;  /* 0x2000005bff597230 */ /* 0x100fe40000004100 */
[----:B------:R-:W-:Y:S01]  /*1530*/  FADD.FTZ R136, R76, R136 ;  /* 0x000000884c887221 */ /* 0x000fe20000010000 */
[----:B------:R-:W-:Y:S02]  /*1540*/  HADD2.F32 R88, -RZ, R91.H1_H1 ;  /* 0x3000005bff587230 */ /* 0x000fe40000004100 */
[----:B------:R-:W-:Y:S01]  /*1550*/  FFMA.FTZ R137, R220, R76, R137 ;  /* 0x0000004cdc897223 */ /* 0x000fe20000010089 */
[----:B------:R-:W-:Y:S02]  /*1560*/  HADD2.F32 R81, -RZ, R94.H1_H1 ;  /* 0x3000005eff517230 */ /* 0x000fe40000004100 */
[----:B------:R-:W-:Y:S01]  /*1570*/  FADD.FTZ R126, R82, R126 ;  /* 0x0000007e527e7221 */ /* 0x000fe20000010000 */
[----:B------:R-:W-:Y:S01]  /*1580*/  FFMA.FTZ R127, R216, R82, R127 ;  /* 0x00000052d87f7223 */ /* 0x000fe2000001007f */
[----:B------:R-:W-:-:S02]  /*1590*/  HADD2.F32 R80, -RZ, R95.H0_H0 ;  /* 0x2000005fff507230 */ /* 0x000fc40000004100 */
[----:B------:R-:W-:Y:S01]  /*15a0*/  FADD.FTZ R91, -R73, R72 ;  /* 0x00000048495b7221 */ /* 0x000fe20000010100 */
[----:B------:R-:W-:Y:S01]  /*15b0*/  FADD.FTZ R150, R78, R150 ;  /* 0x000000964e967221 */ /* 0x000fe20000010000 */
[----:B------:R-:W-:Y:S01]  /*15c0*/  FFMA.FTZ R151, R152, R78, R151 ;  /* 0x0000004e98977223 */ /* 0x000fe20000010097 */
[----:B------:R-:W-:Y:S01]  /*15d0*/  FADD.FTZ R122, R231, R122 ;  /* 0x0000007ae77a7221 */ /* 0x000fe20000010000 */
[----:B------:R-:W-:Y:S01]  /*15e0*/  FFMA.FTZ R123, R156, R231, R123 ;  /* 0x000000e79c7b7223 */ /* 0x000fe2000001007b */
[----:B------:R-:W-:Y:S02]  /*15f0*/  HADD2.F32 R76, -RZ, R93.H0_H0 ;  /* 0x2000005dff4c7230 */ /* 0x000fe40000004100 */
[----:B------:R-:W-:Y:S01]  /*1600*/  FMUL.FTZ R82, R185, R75 ;  /* 0x0000004bb9527220 */ /* 0x000fe20000410000 */
[----:B------:R-:W-:Y:S02]  /*1610*/  HADD2.F32 R231, -RZ, R90.H0_H0 ;  /* 0x2000005affe77230 */ /* 0x000fe40000004100 */
[----:B------:R-:W-:-:S02]  /*1620*/  HADD2.F32 R78, -RZ, R94.H0_H0 ;  /* 0x2000005eff4e7230 */ /* 0x000fc40000004100 */
[----:B------:R-:W-:Y:S01]  /*1630*/  FMUL.FTZ R94, R212, R85 ;  /* 0x00000055d45e7220 */ /* 0x000fe20000410000 */
[----:B------:R-:W-:Y:S02]  /*1640*/  HADD2.F32 R83, -RZ, R95.H1_H1 ;  /* 0x3000005fff537230 */ /* 0x000fe40000004100 */
[----:B------:R-:W-:Y:S01]  /*1650*/  FADD.FTZ R95, -R73, R238 ;  /* 0x000000ee495f7221 */ /* 0x000fe20000010100 */
[----:B------:R-:W-:Y:S02]  /*1660*/  HADD2.F32 R90, -RZ, R90.H1_H1 ;  /* 0x3000005aff5a7230 */ /* 0x000fe40000004100 */
[----:B------:R-:W-:Y:S01]  /*1670*/  FADD.FTZ R120, R229, R120 ;  /* 0x00000078e5787221 */ /* 0x000fe20000010000 */
[----:B------:R-:W-:Y:S01]  /*1680*/  FFMA.FTZ R121, R234, R229, R121 ;  /* 0x000000e5ea797223 */ /* 0x000fe20000010079 */
[----:B------:R-:W-:Y:S01]  /*1690*/  FMUL.FTZ R85, R190, R81 ;  /* 0x00000051be557220 */ /* 0x000fe20000410000 */
[C---:B------:R-:W-:Y:S01]  /*16a0*/  FMUL.FTZ R91, R212.reuse, R91 ;  /* 0x0000005bd45b7220 */ /* 0x040fe20000410000 */
[----:B------:R-:W-:Y:S01]  /*16b0*/  FFMA.FTZ R229, R177, R229, R82 ;  /* 0x000000e5b1e57223 */ /* 0x000fe20000010052 */
[C---:B------:R-:W-:Y:S01]  /*16c0*/  FMUL.FTZ R230, R212.reuse, R87 ;  /* 0x00000057d4e67220 */ /* 0x040fe20000410000 */
[----:B------:R-:W-:Y:S01]  /*16d0*/  FMUL.FTZ R72, R191, R80 ;  /* 0x00000050bf487220 */ /* 0x000fe20000410000 */
[----:B------:R-:W-:Y:S01]  /*16e0*/  FMUL.FTZ R82, R187, R76 ;  /* 0x0000004cbb527220 */ /* 0x000fe20000410000 */
[----:B------:R-:W-:Y:S01]  /*16f0*/  FMUL.FTZ R95, R212, R95 ;  /* 0x0000005fd45f7220 */ /* 0x000fe20000410000 */
[----:B------:R-:W-:Y:S01]  /*1700*/  FFMA.FTZ R92, R182, R90, R85 ;  /* 0x0000005ab65c7223 */ /* 0x000fe20000010055 */
[----:B------:R-:W-:Y:S01]  /*1710*/  FADD.FTZ R34, R89, R34 ;  /* 0x0000002259227221 */ /* 0x000fe20000010000 */
[----:B------:R-:W-:Y:S01]  /*1720*/  FFMA.FTZ R46, R91, R89, R46 ;  /* 0x000000595b2e7223 */ /* 0x000fe2000001002e */
[----:B------:R-:W-:Y:S01]  /*1730*/  FADD.FTZ R112, R225, R112 ;  /* 0x00000070e1707221 */ /* 0x000fe20000010000 */
[----:B------:R-:W-:Y:S01]  /*1740*/  FFMA.FTZ R113, R230, R225, R113 ;  /* 0x000000e1e6717223 */ /* 0x000fe20000010071 */
[----:B------:R-:W-:Y:S01]  /*1750*/  FADD.FTZ R85, -R73, R74 ;  /* 0x0000004a49557221 */ /* 0x000fe20000010100 */
[----:B------:R-:W-:Y:S01]  /*1760*/  FFMA.FTZ R89, R183, R89, R72 ;  /* 0x00000059b7597223 */ /* 0x000fe20000010048 */
[----:B------:R-:W-:Y:S01]  /*1770*/  FFMA.FTZ R225, R179, R225, R82 ;  /* 0x000000e1b3e17223 */ /* 0x000fe20000010052 */
[----:B------:R-:W-:-:S02]  /*1780*/  HADD2.F32 R72, -RZ, R96.H0_H0 ;  /* 0x20000060ff487230 */ /* 0x000fc40000004100 */
[-C--:B------:R-:W-:Y:S01]  /*1790*/  FMUL.FTZ R82, R189, R78.reuse ;  /* 0x0000004ebd527220 */ /* 0x080fe20000410000 */
[----:B------:R-:W-:Y:S01]  /*17a0*/  FADD.FTZ R3, R78, R3 ;  /* 0x000000034e037221 */ /* 0x000fe20000010000 */
[----:B------:R-:W-:Y:S01]  /*17b0*/  FFMA.FTZ R24, R95, R78, R24 ;  /* 0x0000004e5f187223 */ /* 0x000fe20000010018 */
[----:B------:R-:W-:Y:S01]  /*17c0*/  FADD.FTZ R37, R90, R37 ;  /* 0x000000255a257221 */ /* 0x000fe20000010000 */
[----:B------:R-:W-:Y:S01]  /*17d0*/  FFMA.FTZ R49, R94, R90, R49 ;  /* 0x0000005a5e317223 */ /* 0x000fe20000010031 */
[--C-:B------:R-:W-:Y:S02]  /*17e0*/  HADD2.F32 R78, -RZ, R98.reuse.H0_H0 ;  /* 0x20000062ff4e7230 */ /* 0x100fe40000004100 */
[----:B------:R-:W-:Y:S01]  /*17f0*/  FMUL.FTZ R90, R212, R85 ;  /* 0x00000055d45a7220 */ /* 0x000fe20000410000 */
[----:B------:R-:W-:Y:S01]  /*1800*/  FADD.FTZ R110, R76, R110 ;  /* 0x0000006e4c6e7221 */ /* 0x000fe20000010000 */
[----:B------:R-:W-:Y:S01]  /*1810*/  FFMA.FTZ R111, R230, R76, R111 ;  /* 0x0000004ce66f7223 */ /* 0x000fe2000001006f */
[----:B------:R-:W-:-:S02]  /*1820*/  HADD2.F32 R98, -RZ, R98.H1_H1 ;  /* 0x30000062ff627230 */ /* 0x000fc40000004100 */
[--C-:B------:R-:W-:Y:S02]  /*1830*/  HADD2.F32 R74, -RZ, R97.reuse.H0_H0 ;  /* 0x20000061ff4a7230 */ /* 0x100fe40000004100 */
[----:B------:R-:W-:Y:S02]  /*1840*/  HADD2.F32 R76, -RZ, R97.H1_H1 ;  /* 0x30000061ff4c7230 */ /* 0x000fe40000004100 */
[----:B------:R-:W-:Y:S01]  /*1850*/  FADD.FTZ R97, -R73, R72 ;  /* 0x0000004849617221 */ /* 0x000fe20000010100 */
[----:B------:R-:W-:Y:S02]  /*1860*/  HADD2.F32 R72, -RZ, R104.H0_H0 ;  /* 0x20000068ff487230 */ /* 0x000fe40000004100 */
[-C--:B------:R-:W-:Y:S01]  /*1870*/  FMUL.FTZ R87, R192, R83.reuse ;  /* 0x00000053c0577220 */ /* 0x080fe20000410000 */
[----:B------:R-:W-:Y:S01]  /*1880*/  FADD.FTZ R4, R83, R4 ;  /* 0x0000000453047221 */ /* 0x000fe20000010000 */
[----:B------:R-:W-:Y:S01]  /*1890*/  FFMA.FTZ R23, R90, R83, R23 ;  /* 0x000000535a177223 */ /* 0x000fe20000010017 */
[----:B------:R-:W-:Y:S01]  /*18a0*/  FADD.FTZ R83, -R73, R98 ;  /* 0x0000006249537221 */ /* 0x000fe20000010100 */
[----:B------:R-:W-:-:S02]  /*18b0*/  HADD2.F32 R98, -RZ, R100.H0_H0 ;  /* 0x20000064ff627230 */ /* 0x000fc40000004100 */
[----:B------:R-:W-:Y:S01]  /*18c0*/  FMUL.FTZ R97, R212, R97 ;  /* 0x00000061d4617220 */ /* 0x000fe20000410000 */
[----:B------:R-:W-:Y:S01]  /*18d0*/  FMUL.FTZ R86, R201, R72 ;  /* 0x00000048c9567220 */ /* 0x000fe20000410000 */
[--C-:B------:R-:W-:Y:S02]  /*18e0*/  HADD2.F32 R236, -RZ, R103.reuse.H0_H0 ;  /* 0x20000067ffec7230 */ /* 0x100fe40000004100 */
[----:B------:R-:W-:Y:S02]  /*18f0*/  HADD2.F32 R233, -RZ, R103.H1_H1 ;  /* 0x30000067ffe97230 */ /* 0x000fe40000004100 */
[----:B------:R-:W-:Y:S01]  /*1900*/  FADD.FTZ R32, R98, R32 ;  /* 0x0000002062207221 */ /* 0x000fe20000010000 */
[-C--:B------:R-:W-:Y:S01]  /*1910*/  FFMA.FTZ R44, R97, R98.reuse, R44 ;  /* 0x00000062612c7223 */ /* 0x080fe2000001002c */
[----:B------:R-:W-:Y:S01]  /*1920*/  FFMA.FTZ R98, R193, R98, R86 ;  /* 0x00000062c1627223 */ /* 0x000fe20000010056 */
[----:B------:R-:W-:Y:S01]  /*1930*/  FFMA.FTZ R103, R152, R221, RZ ;  /* 0x000000dd98677223 */ /* 0x000fe200000100ff */
[----:B------:R-:W-:Y:S01]  /*1940*/  FADD.FTZ R86, RZ, R221 ;  /* 0x000000ddff567221 */ /* 0x000fe20000010000 */
[----:B------:R-:W-:Y:S01]  /*1950*/  FADD.FTZ R5, R80, R5 ;  /* 0x0000000550057221 */ /* 0x000fe20000010000 */
[----:B------:R-:W-:Y:S01]  /*1960*/  FFMA.FTZ R22, R91, R80, R22 ;  /* 0x000000505b167223 */ /* 0x000fe20000010016 */
[----:B------:R-:W-:Y:S01]  /*1970*/  FFMA.FTZ R93, R181, R231, R82 ;  /* 0x000000e7b55d7223 */ /* 0x000fe20000010052 */
[----:B------:R-:W-:-:S02]  /*1980*/  HADD2.F32 R96, -RZ, R96.H1_H1 ;  /* 0x30000060ff607230 */ /* 0x000fc40000004100 */
[----:B------:R-:W-:Y:S01]  /*1990*/  FFMA.FTZ R103, R226, R219, R103 ;  /* 0x000000dbe2677223 */ /* 0x000fe20000010067 */
[--C-:B------:R-:W-:Y:S02]  /*19a0*/  HADD2.F32 R80, -RZ, R99.reuse.H0_H0 ;  /* 0x20000063ff507230 */ /* 0x100fe40000004100 */
[----:B------:R-:W-:Y:S01]  /*19b0*/  FADD.FTZ R35, R88, R35 ;  /* 0x0000002358237221 */ /* 0x000fe20000010000 */
[----:B------:R-:W-:Y:S02]  /*19c0*/  HADD2.F32 R82, -RZ, R99.H1_H1 ;  /* 0x30000063ff527230 */ /* 0x000fe40000004100 */
[-C--:B------:R-:W-:Y:S01]  /*19d0*/  FFMA.FTZ R47, R90, R88.reuse, R47 ;  /* 0x000000585a2f7223 */ /* 0x080fe2000001002f */
[----:B------:R-:W-:Y:S01]  /*19e0*/  FADD.FTZ R86, R219, R86 ;  /* 0x00000056db567221 */ /* 0x000fe20000010000 */
[----:B------:R-:W-:Y:S01]  /*19f0*/  FFMA.FTZ R88, R184, R88, R87 ;  /* 0x00000058b8587223 */ /* 0x000fe20000010057 */
[----:B------:R-:W-:Y:S01]  /*1a00*/  FADD.FTZ R36, R231, R36 ;  /* 0x00000024e7247221 */ /* 0x000fe20000010000 */
[----:B------:R-:W-:Y:S01]  /*1a10*/  FFMA.FTZ R48, R95, R231, R48 ;  /* 0x000000e75f307223 */ /* 0x000fe20000010030 */
[C---:B------:R-:W-:Y:S01]  /*1a20*/  FADD.FTZ R87, -R73.reuse, R76 ;  /* 0x0000004c49577221 */ /* 0x040fe20000010100 */
[C---:B------:R-:W-:Y:S01]  /*1a30*/  FADD.FTZ R99, -R73.reuse, R96 ;  /* 0x0000006049637221 */ /* 0x040fe20000010100 */
[C---:B------:R-:W-:Y:S01]  /*1a40*/  FADD.FTZ R235, -R73.reuse, R74 ;  /* 0x0000004a49eb7221 */ /* 0x040fe20000010100 */
[C---:B------:R-:W-:Y:S01]  /*1a50*/  FADD.FTZ R85, -R73.reuse, R78 ;  /* 0x0000004e49557221 */ /* 0x040fe20000010100 */
[----:B------:R-:W-:Y:S01]  /*1a60*/  FADD.FTZ R231, -R73, R80 ;  /* 0x0000005049e77221 */ /* 0x000fe20000010100 */
[----:B------:R-:W-:Y:S01]  /*1a70*/  FFMA.FTZ R103, R224, R217, R103 ;  /* 0x000000d9e0677223 */ /* 0x000fe20000010067 */
[----:B------:R-:W-:Y:S01]  /*1a80*/  FADD.FTZ R114, R77, R114 ;  /* 0x000000724d727221 */ /* 0x000fe20000010000 */
[----:B------:R-:W-:Y:S01]  /*1a90*/  FFMA.FTZ R115, R232, R77, R115 ;  /* 0x0000004de8737223 */ /* 0x000fe20000010073 */
[----:B------:R-:W-:Y:S01]  /*1aa0*/  FADD.FTZ R73, -R73, R82 ;  /* 0x0000005249497221 */ /* 0x000fe20000010100 */
[----:B------:R-:W-:Y:S01]  /*1ab0*/  FADD.FTZ R86, R217, R86 ;  /* 0x00000056d9567221 */ /* 0x000fe20000010000 */
[----:B------:R-:W-:-:S02]  /*1ac0*/  HADD2.F32 R82, -RZ, R102.H0_H0 ;  /* 0x20000066ff527230 */ /* 0x000fc40000004100 */
[----:B------:R-:W-:Y:S02]  /*1ad0*/  HADD2.F32 R80, -RZ, R102.H1_H1 ;  /* 0x30000066ff507230 */ /* 0x000fe40000004100 */
[----:B------:R-:W-:Y:S01]  /*1ae0*/  FMUL.FTZ R102, R212, R87 ;  /* 0x00000057d4667220 */ /* 0x000fe20000410000 */
[----:B------:R-:W-:Y:S02]  /*1af0*/  HADD2.F32 R77, -RZ, R105.H1_H1 ;  /* 0x30000069ff4d7230 */ /* 0x000fe40000004100 */
[----:B------:R-:W-:Y:S01]  /*1b00*/  FFMA.FTZ R87, R222, R215, R103 ;  /* 0x000000d7de577223 */ /* 0x000fe20000010067 */
[----:B------:R-:W-:Y:S01]  /*1b10*/  FADD.FTZ R86, R215, R86 ;  /* 0x00000056d7567221 */ /* 0x000fe20000010000 */
[----:B------:R-:W-:Y:S02]  /*1b20*/  HADD2.F32 R84, -RZ, R101.H1_H1 ;  /* 0x30000065ff547230 */ /* 0x000fe40000004100 */
[----:B------:R-:W-:Y:S02]  /*1b30*/  HADD2.F32 R74, -RZ, R105.H0_H0 ;  /* 0x20000069ff4a7230 */ /* 0x000fe40000004100 */
[----:B------:R-:W-:Y:S01]  /*1b40*/  FMUL.FTZ R105, R204, R77 ;  /* 0x0000004dcc697220 */ /* 0x000fe20000410000 */
[----:B------:R-:W-:-:S02]  /*1b50*/  HADD2.F32 R76, -RZ, R106.H0_H0 ;  /* 0x2000006aff4c7230 */ /* 0x000fc40000004100 */
[----:B------:R-:W-:Y:S01]  /*1b60*/  FFMA.FTZ R87, R220, R157, R87 ;  /* 0x0000009ddc577223 */ /* 0x000fe20000010057 */
[----:B------:R-:W-:Y:S01]  /*1b70*/  FADD.FTZ R86, R157, R86 ;  /* 0x000000569d567221 */ /* 0x000fe20000010000 */
[----:B------:R-:W-:Y:S01]  /*1b80*/  FADD.FTZ R118, R75, R118 ;  /* 0x000000764b767221 */ /* 0x000fe20000010000 */
[----:B------:R-:W-:Y:S01]  /*1b90*/  FFMA.FTZ R119, R234, R75, R119 ;  /* 0x0000004bea777223 */ /* 0x000fe20000010077 */
[----:B------:R-:W-:Y:S02]  /*1ba0*/  HADD2.F32 R75, -RZ, R104.H1_H1 ;  /* 0x30000068ff4b7230 */ /* 0x000fe40000004100 */
[----:B------:R-:W-:Y:S01]  /*1bb0*/  FFMA.FTZ R103, R196, R84, R105 ;  /* 0x00000054c4677223 */ /* 0x000fe20000010069 */
        /* <DEDUP_REMOVED lines=9> */
[----:B------:R-:W-:Y:S01]  /*1c50*/  FFMA.FTZ R25, R94, R81, R25 ;  /* 0x000000515e197223 */ /* 0x000fe20000010019 */
[----:B------:R-:W-:Y:S01]  /*1c60*/  FADD.FTZ R82, R154, R85 ;  /* 0x000000559a527221 */ /* 0x000fe20000010000 */
[----:B------:R-:W-:-:S02]  /*1c70*/  HADD2.F32 R81, -RZ, R106.H1_H1 ;  /* 0x3000006aff517230 */ /* 0x000fc40000004100 */
[----:B------:R-:W-:Y:S01]  /*1c80*/  FMUL.FTZ R106, R212, R83 ;  /* 0x00000053d46a7220 */ /* 0x000fe20000410000 */
[----:B------:R-:W-:Y:S01]  /*1c90*/  FFMA.FTZ R83, R156, R153, R87 ;  /* 0x000000999c537223 */ /* 0x000fe20000010057 */
[----:B------:R-:W-:Y:S01]  /*1ca0*/  FADD.FTZ R82, R153, R82 ;  /* 0x0000005299527221 */ /* 0x000fe20000010000 */
[----:B------:R-:W-:Y:S01]  /*1cb0*/  FADD.FTZ R50, R79, R50 ;  /* 0x000000324f327221 */ /* 0x000fe20000010000 */
[----:B------:R-:W-:Y:S01]  /*1cc0*/  FFMA.FTZ R51, R228, R79, R51 ;  /* 0x0000004fe4337223 */ /* 0x000fe20000010033 */
[----:B------:R-:W-:Y:S01]  /*1cd0*/  FFMA.FTZ R83, R234, R229, R83 ;  /* 0x000000e5ea537223 */ /* 0x000fe20000010053 */
[--C-:B------:R-:W-:Y:S02]  /*1ce0*/  HADD2.F32 R78, -RZ, R107.reuse.H0_H0 ;  /* 0x2000006bff4e7230 */ /* 0x100fe40000004100 */
[----:B------:R-:W-:Y:S01]  /*1cf0*/  FADD.FTZ R82, R229, R82 ;  /* 0x00000052e5527221 */ /* 0x000fe20000010000 */
[----:B------:R-:W-:Y:S02]  /*1d00*/  HADD2.F32 R79, -RZ, R107.H1_H1 ;  /* 0x3000006bff4f7230 */ /* 0x000fe40000004100 */
[----:B------:R-:W-:Y:S01]  /*1d10*/  FMUL.FTZ R107, R206, R81 ;  /* 0x00000051ce6b7220 */ /* 0x000fe20000410000 */
[----:B------:R-:W-:Y:S01]  /*1d20*/  FFMA.FTZ R83, R232, R227, R83 ;  /* 0x000000e3e8537223 */ /* 0x000fe20000010053 */
[----:B------:R-:W-:Y:S01]  /*1d30*/  FADD.FTZ R82, R227, R82 ;  /* 0x00000052e3527221 */ /* 0x000fe20000010000 */
[----:B------:R-:W-:Y:S01]  /*1d40*/  FADD.FTZ R29, R80, R29 ;  /* 0x0000001d501d7221 */ /* 0x000fe20000010000 */
[-C--:B------:R-:W-:Y:S01]  /*1d50*/  FFMA.FTZ R41, R106, R80.reuse, R41 ;  /* 0x000000506a297223 */ /* 0x080fe20000010029 */
        /* <DEDUP_REMOVED lines=10> */
[----:B------:R-:W-:-:S02]  /*1e00*/  FMUL.FTZ R238, R212, R73 ;  /* 0x00000049d4ee7220 */ /* 0x000fc40000410000 */
[----:B------:R-:W-:Y:S01]  /*1e10*/  FFMA.FTZ R73, R95, R93, R80 ;  /* 0x0000005d5f497223 */ /* 0x000fe20000010050 */
[----:B------:R-:W-:-:S03]  /*1e20*/  FADD.FTZ R83, R93, R82 ;  /* 0x000000525d537221 */ /* 0x000fc60000010000 */
[----:B------:R-:W-:Y:S01]  /*1e30*/  FFMA.FTZ R80, R94, R92, R73 ;  /* 0x0000005c5e507223 */ /* 0x000fe20000010049 */
[----:B------:R-:W-:Y:S01]  /*1e40*/  FADD.FTZ R82, R92, R83 ;  /* 0x000000535c527221 */ /* 0x000fe20000010000 */
[----:B------:R-:W-:Y:S02]  /*1e50*/  HADD2.F32 R100, -RZ, R100.H1_H1 ;  /* 0x30000064ff647230 */ /* 0x000fe40000004100 */
[----:B------:R-:W-:Y:S01]  /*1e60*/  FFMA.FTZ R73, R91, R89, R80 ;  /* 0x000000595b497223 */ /* 0x000fe20000010050 */
[----:B------:R-:W-:Y:S02]  /*1e70*/  HADD2.F32 R237, -RZ, R101.H0_H0 ;  /* 0x20000065ffed7230 */ /* 0x000fe40000004100 */
[----:B------:R-:W-:Y:S01]  /*1e80*/  FADD.FTZ R83, R89, R82 ;  /* 0x0000005259537221 */ /* 0x000fe20000010000 */
[----:B------:R-:W-:Y:S01]  /*1e90*/  FMUL.FTZ R101, R202, R75 ;  /* 0x0000004bca657220 */ /* 0x000fe20000410000 */
[----:B------:R-:W-:Y:S01]  /*1ea0*/  FADD.FTZ R7, R72, R7 ;  /* 0x0000000748077221 */ /* 0x000fe20000010000 */
[C---:B------:R-:W-:Y:S01]  /*1eb0*/  FFMA.FTZ R20, R97.reuse, R72, R20 ;  /* 0x0000004861147223 */ /* 0x040fe20000010014 */
[----:B------:R-:W-:Y:S01]  /*1ec0*/  FMUL.FTZ R96, R212, R99 ;  /* 0x00000063d4607220 */ /* 0x000fe20000410000 */
[----:B------:R-:W-:Y:S01]  /*1ed0*/  FFMA.FTZ R72, R90, R88, R73 ;  /* 0x000000585a487223 */ /* 0x000fe20000010049 */
[----:B------:R-:W-:Y:S01]  /*1ee0*/  FADD.FTZ R83, R88, R83 ;  /* 0x0000005358537221 */ /* 0x000fe20000010000 */
[-C--:B------:R-:W-:Y:S01]  /*1ef0*/  FFMA.FTZ R99, R194, R100.reuse, R101 ;  /* 0x00000064c2637223 */ /* 0x080fe20000010065 */
[----:B------:R-:W-:Y:S01]  /*1f00*/  FMUL.FTZ R101, R212, R235 ;  /* 0x000000ebd4657220 */ /* 0x000fe20000410000 */
[----:B------:R-:W-:Y:S01]  /*1f10*/  FADD.FTZ R33, R100, R33 ;  /* 0x0000002164217221 */ /* 0x000fe20000010000 */
[----:B------:R-:W-:Y:S01]  /*1f20*/  FFMA.FTZ R45, R96, R100, R45 ;  /* 0x00000064602d7223 */ /* 0x000fe2000001002d */
[----:B------:R-:W-:Y:S01]  /*1f30*/  FFMA.FTZ R73, R97, R98, R72 ;  /* 0x0000006261497223 */ /* 0x000fe20000010048 */
[-C--:B------:R-:W-:Y:S01]  /*1f40*/  FMUL.FTZ R100, R203, R74.reuse ;  /* 0x0000004acb647220 */ /* 0x080fe20000410000 */
[----:B------:R-:W-:Y:S01]  /*1f50*/  FADD.FTZ R72, R98, R83 ;  /* 0x0000005362487221 */ /* 0x000fe20000010000 */
[----:B------:R-:W-:Y:S01]  /*1f60*/  FADD.FTZ R9, R74, R9 ;  /* 0x000000094a097221 */ /* 0x000fe20000010000 */
[----:B------:R-:W-:Y:S01]  /*1f70*/  FFMA.FTZ R18, R101, R74, R18 ;  /* 0x0000004a65127223 */ /* 0x000fe20000010012 */
[----:B------:R-:W-:Y:S01]  /*1f80*/  FFMA.FTZ R74, R96, R99, R73 ;  /* 0x00000063604a7223 */ /* 0x000fe20000010049 */
[----:B------:R-:W-:Y:S01]  /*1f90*/  FFMA.FTZ R100, R195, R237, R100 ;  /* 0x000000edc3647223 */ /* 0x000fe20000010064 */
[----:B------:R-:W-:Y:S01]  /*1fa0*/  FADD.FTZ R73, R72, R99 ;  /* 0x0000006348497221 */ /* 0x000fe20000010000 */
[----:B------:R-:W-:Y:S01]  /*1fb0*/  FADD.FTZ R6, R75, R6 ;  /* 0x000000064b067221 */ /* 0x000fe20000010000 */
[----:B------:R-:W-:Y:S01]  /*1fc0*/  FFMA.FTZ R21, R96, R75, R21 ;  /* 0x0000004b60157223 */ /* 0x000fe20000010015 */
[----:B------:R-:W-:Y:S01]  /*1fd0*/  FFMA.FTZ R75, R101, R100, R74 ;  /* 0x00000064654b7223 */ /* 0x000fe2000001004a */
[----:B------:R-:W-:-:S03]  /*1fe0*/  FADD.FTZ R72, R73, R100 ;  /* 0x0000006449487221 */ /* 0x000fc60000010000 */
[----:B------:R-:W-:Y:S01]  /*1ff0*/  FFMA.FTZ R74, R102, R103, R75 ;  /* 0x00000067664a7223 */ /* 0x000fe2000001004b */
[----:B------:R-:W-:-:S03]  /*2000*/  FADD.FTZ R73, R72, R103 ;  /* 0x0000006748497221 */ /* 0x000fc60000010000 */
[----:B------:R-:W-:Y:S01]  /*2010*/  FFMA.FTZ R75, R105, R104, R74 ;  /* 0x00000068694b7223 */ /* 0x000fe2000001004a */
[----:B------:R-:W-:Y:S01]  /*2020*/  FADD.FTZ R72, R73, R104 ;  /* 0x0000006849487221 */ /* 0x000fe20000010000 */
[----:B------:R-:W-:Y:S02]  /*2030*/  FMUL.FTZ R85, R208, R79 ;  /* 0x0000004fd0557220 */ /* 0x000fe40000410000 */
        /* <DEDUP_REMOVED lines=42> */
.L_x_356:
        /* <DEDUP_REMOVED lines=13> */
.L_x_344:
        /* <DEDUP_REMOVED lines=25> */
[----:B-----5:R-:W-:Y:S02]  /*2540*/  @P0 HADD2.F32 R80, -RZ, R55.H0_H0 ;  /* 0x20000037ff500230 */ /* 0x020fe40000004100 */
[----:B------:R-:W-:Y:S01]  /*2550*/  FADD.FTZ R235, R82, R235 ;  /* 0x000000eb52eb7221 */ /* 0x000fe20000010000 */
[----:B------:R-:W-:Y:S01]  /*2560*/  FADD.FTZ R72, R83, R72 ;  /* 0x0000004853487221 */ /* 0x000fe20000010000 */
[----:B------:R-:W-:Y:S02]  /*2570*/  @P0 HADD2.F32 R82, -RZ, R59.H1_H1 ;  /* 0x3000003bff520230 */ /* 0x000fe40000004100 */
[----:B---3--:R-:W-:Y:S01]  /*2580*/  FADD.FTZ R235, R235, R84 ;  /* 0x00000054ebeb7221 */ /* 0x008fe20000010000 */
[----:B------:R-:W-:-:S03]  /*2590*/  FADD.FTZ R72, R72, R85 ;  /* 0x0000005548487221 */ /* 0x000fc60000010000 */
[----:B------:R-:W-:Y:S01]  /*25a0*/  FADD.FTZ R86, R86, R235 ;  /* 0x000000eb56567221 */ /* 0x000fe20000010000 */
[----:B------:R-:W-:-:S03]  /*25b0*/  FADD.FTZ R72, R87, R72 ;  /* 0x0000004857487221 */ /* 0x000fc60000010000 */
[----:B------:R-:W-:Y:S01]  /*25c0*/  FMUL.FTZ R86, R86, UR12 ;  /* 0x0000000c56567c20 */ /* 0x000fe20008410000 */
[----:B------:R-:W-:-:S04]  /*25d0*/  FMUL.FTZ R77, R72, UR12 ;  /* 0x0000000c484d7c20 */ /* 0x000fc80008410000 */
[----:B------:R-:W-:Y:S01]  /*25e0*/  FSEL R79, R86, RZ, !P2 ;  /* 0x000000ff564f7208 */ /* 0x000fe20005000000 */
[----:B------:R-:W-:Y:S01]  /*25f0*/  @P0 HADD2.F32 R86, -RZ, R62.H1_H1 ;  /* 0x3000003eff560230 */ /* 0x000fe20000004100 */
[----:B------:R-:W-:-:S03]  /*2600*/  ISETP.NE.U32.AND P2, PT, RZ, UR16, PT ;  /* 0x00000010ff007c0c */ /* 0x000fc6000bf45070 */
[-CC-:B------:R-:W-:Y:S01]  /*2610*/  FFMA.FTZ R73, R216, R77.reuse, R79.reuse ;  /* 0x0000004dd8497223 */ /* 0x180fe2000001004f */
[-CC-:B------:R-:W-:Y:S01]  /*2620*/  FFMA.FTZ R75, R94, R77.reuse, R79.reuse ;  /* 0x0000004d5e4b7223 */ /* 0x180fe2000001004f */
[-CC-:B------:R-:W-:Y:S01]  /*2630*/  FFMA.FTZ R220, R220, R77.reuse, R79.reuse ;  /* 0x0000004ddcdc7223 */ /* 0x180fe2000001004f */
[-C--:B------:R-:W-:Y:S01]  /*2640*/  FFMA.FTZ R102, R102, R77.reuse, R79 ;  /* 0x0000004d66667223 */ /* 0x080fe2000001004f */
[----:B------:R-:W-:Y:S01]  /*2650*/  FADD.FTZ R73, R154, -R73 ;  /* 0x800000499a497221 */ /* 0x000fe20000010000 */
[----:B------:R-:W-:Y:S01]  /*2660*/  FADD.FTZ R81, R92, -R75 ;  /* 0x8000004b5c517221 */ /* 0x000fe20000010000 */
[-CC-:B------:R-:W-:Y:S01]  /*2670*/  FFMA.FTZ R222, R222, R77.reuse, R79.reuse ;  /* 0x0000004ddede7223 */ /* 0x180fe2000001004f */
[-CC-:B------:R-:W-:Y:S01]  /*2680*/  FFMA.FTZ R74, R91, R77.reuse, R79.reuse ;  /* 0x0000004d5b4a7223 */ /* 0x180fe2000001004f */
[----:B------:R-:W-:Y:S01]  /*2690*/  FADD.FTZ R157, R157, -R220 ;  /* 0x800000dc9d9d7221 */ /* 0x000fe20000010000 */
[-CC-:B------:R-:W-:Y:S01]  /*26a0*/  FFMA.FTZ R224, R224, R77.reuse, R79.reuse ;  /* 0x0000004de0e07223 */ /* 0x180fe2000001004f */
[--C-:B------:R-:W-:Y:S01]  /*26b0*/  FFMA.FTZ R218, R218, R77, R79.reuse ;  /* 0x0000004ddada7223 */ /* 0x100fe2000001004f */
[----:B------:R-:W-:Y:S01]  /*26c0*/  FADD.FTZ R87, R103, -R102 ;  /* 0x8000006667577221 */ /* 0x000fe20000010000 */
[----:B------:R-:W-:Y:S01]  /*26d0*/  FMUL.FTZ R75, R212, R73 ;  /* 0x00000049d44b7220 */ /* 0x000fe20000410000 */
        /* <DEDUP_REMOVED lines=16> */
[----:B------:R-:W-:Y:S01]  /*27e0*/  FMUL.FTZ R103, R212, R81 ;  /* 0x00000051d4677220 */ /* 0x000fe20000410000 */
[----:B------:R-:W-:Y:S01]  /*27f0*/  FADD.FTZ R79, R215, -R222 ;  /* 0x800000ded74f7221 */ /* 0x000fe20000010000 */
[----:B------:R-:W-:Y:S01]  /*2800*/  FADD.FTZ R89, R89, -R74 ;  /* 0x8000004a59597221 */ /* 0x000fe20000010000 */
[----:B------:R-:W-:-:S02]  /*2810*/  @P0 HADD2.F32 R81, -RZ, R54.H0_H0 ;  /* 0x20000036ff510230 */ /* 0x000fc40000004100 */
[C---:B------:R-:W-:Y:S01]  /*2820*/  FMUL.FTZ R74, R212.reuse, R157 ;  /* 0x0000009dd44a7220 */ /* 0x040fe20000410000 */
[----:B------:R-:W-:Y:S01]  /*2830*/  FADD.FTZ R217, R217, -R224 ;  /* 0x800000e0d9d97221 */ /* 0x000fe20000010000 */
[----:B------:R-:W-:Y:S01]  /*2840*/  FADD.FTZ R85, R155, -R218 ;  /* 0x800000da9b557221 */ /* 0x000fe20000010000 */
[----:B------:R-:W-:Y:S01]  /*2850*/  @P0 FADD.FTZ R75, R75, R80 ;  /* 0x000000504b4b0221 */ /* 0x000fe20000010000 */
[--C-:B------:R-:W-:Y:S02]  /*2860*/  @P0 HADD2.F32 R80, -RZ, R53.reuse.H1_H1 ;  /* 0x30000035ff500230 */ /* 0x100fe40000004100 */
[----:B------:R-:W-:Y:S01]  /*2870*/  FADD.FTZ R93, R93, -R72 ;  /* 0x800000485d5d7221 */ /* 0x000fe20000010000 */
[----:B------:R-:W-:Y:S01]  /*2880*/  FMUL.FTZ R79, R212, R79 ;  /* 0x0000004fd44f7220 */ /* 0x000fe20000410000 */
[----:B------:R-:W-:Y:S02]  /*2890*/  @P0 HADD2.F32 R72, -RZ, R54.H1_H1 ;  /* 0x30000036ff480230 */ /* 0x000fe40000004100 */
[----:B------:R-:W-:Y:S01]  /*28a0*/  @P0 FADD.FTZ R74, R74, R81 ;  /* 0x000000514a4a0221 */ /* 0x000fe20000010000 */
[----:B------:R-:W-:-:S02]  /*28b0*/  @P0 HADD2.F32 R73, -RZ, R53.H0_H0 ;  /* 0x20000035ff490230 */ /* 0x000fc40000004100 */
[C---:B------:R-:W-:Y:S01]  /*28c0*/  FMUL.FTZ R78, R212.reuse, R217 ;  /* 0x000000d9d44e7220 */ /* 0x040fe20000410000 */
[C---:B------:R-:W-:Y:S01]  /*28d0*/  FMUL.FTZ R85, R212.reuse, R85 ;  /* 0x00000055d4557220 */ /* 0x040fe20000410000 */
[----:B------:R-:W-:Y:S02]  /*28e0*/  @P0 HADD2.F32 R81, -RZ, R59.H0_H0 ;  /* 0x2000003bff510230 */ /* 0x000fe40000004100 */
[----:B------:R-:W-:Y:S01]  /*28f0*/  FMUL.FTZ R102, R212, R89 ;  /* 0x00000059d4667220 */ /* 0x000fe20000410000 */
[----:B------:R-:W-:Y:S01]  /*2900*/  FADD.FTZ R221, R221, -R152 ;  /* 0x80000098dddd7221 */ /* 0x000fe20000010000 */
[----:B------:R-:W-:Y:S01]  /*2910*/  FADD.FTZ R77, R219, -R226 ;  /* 0x800000e2db4d7221 */ /* 0x000fe20000010000 */
[----:B------:R-:W-:Y:S01]  /*2920*/  FADD.FTZ R83, R88, -R83 ;  /* 0x8000005358537221 */ /* 0x000fe20000010000 */
[----:B------:R-:W-:Y:S01]  /*2930*/  @P0 FADD.FTZ R79, R79, R80 ;  /* 0x000000504f4f0221 */ /* 0x000fe20000010000 */
[----:B------:R-:W-:Y:S02]  /*2940*/  @P0 HADD2.F32 R80, -RZ, R58.H1_H1 ;  /* 0x3000003aff500230 */ /* 0x000fe40000004100 */
[----:B------:R-:W-:Y:S01]  /*2950*/  FADD.FTZ R153, R153, -R156 ;  /* 0x8000009c99997221 */ /* 0x000fe20000010000 */
[----:B------:R-:W-:Y:S01]  /*2960*/  @P0 FADD.FTZ R85, R85, R72 ;  /* 0x0000004855550221 */ /* 0x000fe20000010000 */
[----:B------:R-:W-:Y:S01]  /*2970*/  @P0 FADD.FTZ R78, R78, R73 ;  /* 0x000000494e4e0221 */ /* 0x000fe20000010000 */
[----:B------:R-:W-:Y:S01]  /*2980*/  FADD.FTZ R101, R100, -R101 ;  /* 0x8000006564657221 */ /* 0x000fe20000010000 */
[----:B------:R-:W-:Y:S01]  /*2990*/  FADD.FTZ R155, R104, -R105 ;  /* 0x80000069689b7221 */ /* 0x000fe20000010000 */
[----:B------:R-:W-:-:S02]  /*29a0*/  @P0 HADD2.F32 R73, -RZ, R52.H0_H0 ;  /* 0x20000034ff490230 */ /* 0x000fc40000004100 */
[----:B------:R-:W-:Y:S01]  /*29b0*/  @P0 FADD.FTZ R102, R102, R81 ;  /* 0x0000005166660221 */ /* 0x000fe20000010000 */
[----:B------:R-:W-:Y:S02]  /*29c0*/  @P0 HADD2.F32 R72, -RZ, R52.H1_H1 ;  /* 0x30000034ff480230 */ /* 0x000fe40000004100 */
[----:B------:R-:W-:Y:S01]  /*29d0*/  FADD.FTZ R231, R236, -R231 ;  /* 0x800000e7ece77221 */ /* 0x000fe20000010000 */
[C---:B------:R-:W-:Y:S01]  /*29e0*/  FMUL.FTZ R76, R212.reuse, R221 ;  /* 0x000000ddd44c7220 */ /* 0x040fe20000410000 */
[C---:B------:R-:W-:Y:S01]  /*29f0*/  FMUL.FTZ R77, R212.reuse, R77 ;  /* 0x0000004dd44d7220 */ /* 0x040fe20000410000 */
[C---:B------:R-:W-:Y:S01]  /*2a00*/  FMUL.FTZ R105, R212.reuse, R83 ;  /* 0x00000053d4697220 */ /* 0x040fe20000410000 */
[----:B------:R-:W-:Y:S02]  /*2a10*/  @P0 HADD2.F32 R81, -RZ, R58.H0_H0 ;  /* 0x2000003aff510230 */ /* 0x000fe40000004100 */
[----:B------:R-:W-:Y:S01]  /*2a20*/  FMUL.FTZ R100, R212, R93 ;  /* 0x0000005dd4647220 */ /* 0x000fe20000410000 */
[----:B------:R-:W-:-:S02]  /*2a30*/  @P0 HADD2.F32 R83, -RZ, R55.H1_H1 ;  /* 0x30000037ff530230 */ /* 0x000fc40000004100 */
[----:B------:R-:W-:Y:S01]  /*2a40*/  FADD.FTZ R225, R225, -R230 ;  /* 0x800000e6e1e17221 */ /* 0x000fe20000010000 */
[----:B------:R-:W-:Y:S01]  /*2a50*/  FADD.FTZ R223, R223, -R228 ;  /* 0x800000e4dfdf7221 */ /* 0x000fe20000010000 */
[----:B------:R-:W-:Y:S01]  /*2a60*/  FADD.FTZ R97, R98, -R97 ;  /* 0x8000006162617221 */ /* 0x000fe20000010000 */
[C---:B------:R-:W-:Y:S01]  /*2a70*/  FMUL.FTZ R84, R212.reuse, R153 ;  /* 0x00000099d4547220 */ /* 0x040fe20000410000 */
[----:B------:R-:W-:Y:S01]  /*2a80*/  @P0 FADD.FTZ R103, R103, R80 ;  /* 0x0000005067670221 */ /* 0x000fe20000010000 */
[----:B------:R-:W-:Y:S01]  /*2a90*/  FADD.FTZ R229, R229, -R234 ;  /* 0x800000eae5e57221 */ /* 0x000fe20000010000 */
[----:B------:R-:W-:Y:S01]  /*2aa0*/  FADD.FTZ R95, R227, -R232 ;  /* 0x800000e8e35f7221 */ /* 0x000fe20000010000 */
[----:B------:R-:W-:Y:S01]  /*2ab0*/  FADD.FTZ R91, R99, -R96 ;  /* 0x80000060635b7221 */ /* 0x000fe20000010000 */
[----:B------:R-:W-:Y:S01]  /*2ac0*/  FADD.FTZ R107, R107, -R106 ;  /* 0x8000006a6b6b7221 */ /* 0x000fe20000010000 */
[----:B------:R-:W-:Y:S01]  /*2ad0*/  FMUL.FTZ R94, R212, R101 ;  /* 0x00000065d45e7220 */ /* 0x000fe20000410000 */
[----:B------:R-:W-:-:S02]  /*2ae0*/  @P0 HADD2.F32 R80, -RZ, R63.H0_H0 ;  /* 0x2000003fff500230 */ /* 0x000fc40000004100 */
[----:B------:R-:W-:Y:S01]  /*2af0*/  FADD.FTZ R233, R233, -R238 ;  /* 0x800000eee9e97221 */ /* 0x000fe20000010000 */
[----:B------:R-:W-:Y:S01]  /*2b00*/  FMUL.FTZ R101, R212, R231 ;  /* 0x000000e7d4657220 */ /* 0x000fe20000410000 */
[----:B------:R-:W-:Y:S01]  /*2b10*/  @P0 FADD.FTZ R76, R76, R73 ;  /* 0x000000494c4c0221 */ /* 0x000fe20000010000 */
[----:B------:R-:W-:Y:S01]  /*2b20*/  @P0 FADD.FTZ R77, R77, R72 ;  /* 0x000000484d4d0221 */ /* 0x000fe20000010000 */
[--C-:B------:R-:W-:Y:S02]  /*2b30*/  @P0 HADD2.F32 R73, -RZ, R57.reuse.H0_H0 ;  /* 0x20000039ff490230 */ /* 0x100fe40000004100 */
[----:B------:R-:W-:Y:S01]  /*2b40*/  @P0 FADD.FTZ R100, R100, R81 ;  /* 0x0000005164640221 */ /* 0x000fe20000010000 */
[----:B------:R-:W-:Y:S02]  /*2b50*/  @P0 HADD2.F32 R72, -RZ, R57.H1_H1 ;  /* 0x30000039ff480230 */ /* 0x000fe40000004100 */
[C---:B------:R-:W-:Y:S01]  /*2b60*/  FMUL.FTZ R96, R212.reuse, R225 ;  /* 0x000000e1d4607220 */ /* 0x040fe20000410000 */
[C---:B------:R-:W-:Y:S01]  /*2b70*/  FMUL.FTZ R99, R212.reuse, R223 ;  /* 0x000000dfd4637220 */ /* 0x040fe20000410000 */
[----:B------:R-:W-:Y:S01]  /*2b80*/  FMUL.FTZ R90, R212, R97 ;  /* 0x00000061d45a7220 */ /* 0x000fe20000410000 */
[----:B------:R-:W-:Y:S01]  /*2b90*/  @P0 FADD.FTZ R84, R84, R83 ;  /* 0x0000005354540221 */ /* 0x000fe20000010000 */
[----:B------:R-:W-:-:S02]  /*2ba0*/  @P0 HADD2.F32 R81, -RZ, R62.H0_H0 ;  /* 0x2000003eff510230 */ /* 0x000fc40000004100 */
[C---:B------:R-:W-:Y:S01]  /*2bb0*/  FMUL.FTZ R92, R212.reuse, R229 ;  /* 0x000000e5d45c7220 */ /* 0x040fe20000410000 */
[C---:B------:R-:W-:Y:S01]  /*2bc0*/  FMUL.FTZ R95, R212.reuse, R95 ;  /* 0x0000005fd45f7220 */ /* 0x040fe20000410000 */
[C---:B------:R-:W-:Y:S01]  /*2bd0*/  FMUL.FTZ R91, R212.reuse, R91 ;  /* 0x0000005bd45b7220 */ /* 0x040fe20000410000 */
[C---:B------:R-:W-:Y:S01]  /*2be0*/  FMUL.FTZ R93, R212.reuse, R87 ;  /* 0x00000057d45d7220 */ /* 0x040fe20000410000 */
[C---:B------:R-:W-:Y:S01]  /*2bf0*/  FMUL.FTZ R98, R212.reuse, R155 ;  /* 0x0000009bd4627220 */ /* 0x040fe20000410000 */
[C---:B------:R-:W-:Y:S01]  /*2c00*/  FMUL.FTZ R97, R212.reuse, R107 ;  /* 0x0000006bd4617220 */ /* 0x040fe20000410000 */
[----:B------:R-:W-:Y:S02]  /*2c10*/  @P0 HADD2.F32 R83, -RZ, R63.H1_H1 ;  /* 0x3000003fff530230 */ /* 0x000fe40000004100 */
[----:B------:R-:W-:Y:S01]  /*2c20*/  FMUL.FTZ R212, R212, R233 ;  /* 0x000000e9d4d47220 */ /* 0x000fe20000410000 */
[----:B------:R-:W-:Y:S01]  /*2c30*/  @P0 FADD.FTZ R101, R101, R80 ;  /* 0x0000005065650221 */ /* 0x000fe20000010000 */
[----:B------:R-:W-:Y:S01]  /*2c40*/  @P0 FADD.FTZ R105, R105, R82 ;  /* 0x0000005269690221 */ /* 0x000fe20000010000 */
[----:B------:R-:W-:-:S02]  /*2c50*/  @P0 HADD2.F32 R80, -RZ, R60.H1_H1 ;  /* 0x3000003cff500230 */ /* 0x000fc40000004100 */
[----:B------:R-:W-:Y:S01]  /*2c60*/  @P0 FADD.FTZ R96, R96, R73 ;  /* 0x0000004960600221 */ /* 0x000fe20000010000 */
[----:B------:R-:W-:Y:S01]  /*2c70*/  @P0 FADD.FTZ R99, R99, R72 ;  /* 0x0000004863630221 */ /* 0x000fe20000010000 */
[----:B------:R-:W-:Y:S02]  /*2c80*/  @P0 HADD2.F32 R82, -RZ, R61.H1_H1 ;  /* 0x3000003dff520230 */ /* 0x000fe40000004100 */
[----:B------:R-:W-:Y:S01]  /*2c90*/  @P0 FADD.FTZ R98, R98, R81 ;  /* 0x0000005162620221 */ /* 0x000fe20000010000 */
[--C-:B------:R-:W-:Y:S02]  /*2ca0*/  @P0 HADD2.F32 R73, -RZ, R56.reuse.H0_H0 ;  /* 0x20000038ff490230 */ /* 0x100fe40000004100 */
[----:B------:R-:W-:Y:S01]  /*2cb0*/  @P0 FADD.FTZ R212, R212, R83 ;  /* 0x00000053d4d40221 */ /* 0x000fe20000010000 */
[----:B------:R-:W-:Y:S01]  /*2cc0*/  @P0 HADD2.F32 R72, -RZ, R56.H1_H1 ;  /* 0x30000038ff480230 */ /* 0x000fe20000004100 */
[----:B------:R-:W-:Y:S01]  /*2cd0*/  ISETP.NE.AND.EX P2, PT, RZ, UR17, PT, P2 ;  /* 0x00000011ff007c0c */ /* 0x000fe2000bf45320 */
[----:B------:R-:W-:-:S02]  /*2ce0*/  @P0 HADD2.F32 R81, -RZ, R60.H0_H0 ;  /* 0x2000003cff510230 */ /* 0x000fc40000004100 */
[----:B------:R-:W-:Y:S01]  /*2cf0*/  @P0 FADD.FTZ R91, R91, R80 ;  /* 0x000000505b5b0221 */ /* 0x000fe20000010000 */
[----:B------:R-:W-:Y:S02]  /*2d00*/  @P0 HADD2.F32 R83, -RZ, R61.H0_H0 ;  /* 0x2000003dff530230 */ /* 0x000fe40000004100 */
[----:B------:R-:W-:Y:S01]  /*2d10*/  @P0 FADD.FTZ R93, R93, R82 ;  /* 0x000000525d5d0221 */ /* 0x000fe20000010000 */
[----:B------:R-:W-:Y:S01]  /*2d20*/  @P1 F2FP.F16.F32.PACK_AB R80, RZ, R76 ;  /* 0x0000004cff50123e */ /* 0x000fe200000000ff */
[----:B------:R-:W-:Y:S01]  /*2d30*/  @P0 FADD.FTZ R92, R92, R73 ;  /* 0x000000495c5c0221 */ /* 0x000fe20000010000 */
[----:B------:R-:W-:Y:S01]  /*2d40*/  @P0 FADD.FTZ R95, R95, R72 ;  /* 0x000000485f5f0221 */ /* 0x000fe20000010000 */
[----:B------:R-:W-:Y:S01]  /*2d50*/  @P1 F2FP.F16.F32.PACK_AB R82, RZ, R78 ;  /* 0x0000004eff52123e */ /* 0x000fe200000000ff */
[----:B------:R-:W0:Y:S01]  /*2d60*/  @P1 LDC.64 R72, c[0x0][0x308] ;  /* 0x0000c200ff481b82 */ /* 0x000e220000000a00 */
[----:B------:R-:W-:Y:S01]  /*2d70*/  @P0 FADD.FTZ R90, R90, R81 ;  /* 0x000000515a5a0221 */ /* 0x000fe20000010000 */
[----:B------:R-:W-:Y:S01]  /*2d80*/  @P0 FADD.FTZ R94, R94, R83 ;  /* 0x000000535e5e0221 */ /* 0x000fe20000010000 */
[----:B------:R-:W-:Y:S01]  /*2d90*/  @P1 F2FP.F16.F32.PACK_AB R81, RZ, R77 ;  /* 0x0000004dff51123e */ /* 0x000fe200000000ff */
[----:B------:R-:W-:Y:S01]  /*2da0*/  @P0 FADD.FTZ R97, R97, R86 ;  /* 0x0000005661610221 */ /* 0x000fe20000010000 */
[----:B------:R-:W-:-:S02]  /*2db0*/  @P1 F2FP.F16.F32.PACK_AB R83, RZ, R79 ;  /* 0x0000004fff53123e */ /* 0x000fc400000000ff */
[----:B------:R-:W-:Y:S02]  /*2dc0*/  @P1 PRMT R64, R80, 0x7610, R64 ;  /* 0x0000761050401816 */ /* 0x000fe40000000040 */
[----:B------:R-:W-:Y:S02]  /*2dd0*/  @P1 PRMT R65, R82, 0x7610, R65 ;  /* 0x0000761052411816 */ /* 0x000fe40000000041 */
[----:B------:R-:W-:Y:S02]  /*2de0*/  @P1 F2FP.F16.F32.PACK_AB R86, RZ, R74 ;  /* 0x0000004aff56123e */ /* 0x000fe400000000ff */
[----:B------:R-:W-:Y:S02]  /*2df0*/  @P1 PRMT R64, R64, 0x5410, R81 ;  /* 0x0000541040401816 */ /* 0x000fe40000000051 */
[----:B------:R-:W-:Y:S01]  /*2e00*/  @P1 PRMT R65, R65, 0x5410, R83 ;  /* 0x0000541041411816 */ /* 0x000fe20000000053 */
[----:B------:R-:W1:Y:S01]  /*2e10*/  LDC.64 R80, c[0x0][0x2f8] ;  /* 0x0000be00ff507b82 */ /* 0x000e620000000a00 */
[----:B------:R-:W-:-:S02]  /*2e20*/  @P1 F2FP.F16.F32.PACK_AB R87, RZ, R85 ;  /* 0x00000055ff57123e */ /* 0x000fc400000000ff */
[----:B------:R-:W-:Y:S02]  /*2e30*/  @P1 PRMT R66, R86, 0x7610, R66 ;  /* 0x0000761056421816 */ /* 0x000fe40000000042 */
[-C--:B------:R-:W-:Y:S02]  /*2e40*/  @P1 F2FP.F16.F32.PACK_AB R88, RZ, R75.reuse ;  /* 0x0000004bff58123e */ /* 0x080fe400000000ff */
[----:B------:R-:W-:Y:S01]  /*2e50*/  @P1 PRMT R66, R66, 0x5410, R87 ;  /* 0x0000541042421816 */ /* 0x000fe20000000057 */
[----:B------:R-:W2:Y:S01]  /*2e60*/  @P2 LDC.64 R82, c[0x0][0x300] ;  /* 0x0000c000ff522b82 */ /* 0x000ea20000000a00 */
[----:B------:R-:W-:Y:S01]  /*2e70*/  @P1 F2FP.F16.F32.PACK_AB R89, RZ, R84 ;  /* 0x00000054ff59123e */ /* 0x000fe200000000ff */
[----:B0-----:R-:W-:Y:S01]  /*2e80*/  @P1 IMAD.WIDE.U32 R72, R213, 0x10, R72 ;  /* 0x00000010d5481825 */ /* 0x001fe200078e0048 */
[----:B------:R-:W-:Y:S02]  /*2e90*/  @P1 PRMT R67, R88, 0x7610, R67 ;  /* 0x0000761058431816 */ /* 0x000fe40000000043 */
[----:B------:R-:W-:-:S02]  /*2ea0*/  @P2 F2FP.F16.F32.PACK_AB R217, RZ, R75 ;  /* 0x0000004bffd9223e */ /* 0x000fc400000000ff */
[----:B------:R-:W-:Y:S01]  /*2eb0*/  @P1 PRMT R67, R67, 0x5410, R89 ;  /* 0x0000541043431816 */ /* 0x000fe20000000059 */
[----:B------:R-:W0:Y:S01]  /*2ec0*/  @P1 LDC.64 R86, c[0x0][0x308] ;  /* 0x0000c200ff561b82 */ /* 0x000e220000000a00 */
[----:B------:R-:W-:Y:S02]  /*2ed0*/  @P2 F2FP.F16.F32.PACK_AB R215, RZ, R74 ;  /* 0x0000004affd7223e */ /* 0x000fe400000000ff */
[----:B------:R-:W-:Y:S01]  /*2ee0*/  @P2 F2FP.F16.F32.PACK_AB R157, RZ, R78 ;  /* 0x0000004eff9d223e */ /* 0x000fe200000000ff */
[----:B------:R3:W-:Y:S01]  /*2ef0*/  @P1 STG.E.128 desc[UR6][R72.64], R64 ;  /* 0x0000004048001986 */ /* 0x0007e2000c101d06 */
[----:B------:R-:W-:Y:S02]  /*2f00*/  @P2 F2FP.F16.F32.PACK_AB R155, RZ, R76 ;  /* 0x0000004cff9b223e */ /* 0x000fe400000000ff */
[----:B------:R-:W-:Y:S02]  /*2f10*/  @P1 F2FP.F16.F32.PACK_AB R89, RZ, R96 ;  /* 0x00000060ff59123e */ /* 0x000fe400000000ff */
[----:B------:R-:W-:-:S02]  /*2f20*/  @P1 F2FP.F16.F32.PACK_AB R88, RZ, R92 ;  /* 0x0000005cff58123e */ /* 0x000fc400000000ff */
[----:B------:R-:W-:Y:S02]  /*2f30*/  @P2 F2FP.F16.F32.PACK_AB R218, RZ, R84 ;  /* 0x00000054ffda223e */ /* 0x000fe400000000ff */
[----:B------:R-:W-:Y:S02]  /*2f40*/  @P2 F2FP.F16.F32.PACK_AB R216, RZ, R85 ;  /* 0x00000055ffd8223e */ /* 0x000fe400000000ff */
[----:B------:R-:W-:Y:S01]  /*2f50*/  @P2 F2FP.F16.F32.PACK_AB R214, RZ, R79 ;  /* 0x0000004fffd6223e */ /* 0x000fe200000000ff */
[----:B--2---:R-:W-:Y:S01]  /*2f60*/  @P2 IMAD.WIDE.U32 R82, R213, 0x10, R82 ;  /* 0x00000010d5522825 */ /* 0x004fe200078e0052 */
[----:B------:R-:W-:Y:S02]  /*2f70*/  @P2 F2FP.F16.F32.PACK_AB R156, RZ, R77 ;  /* 0x0000004dff9c223e */ /* 0x000fe400000000ff */
[----:B------:R-:W-:Y:S02]  /*2f80*/  @P2 PRMT R71, R217, 0x7610, R71 ;  /* 0x00007610d9472816 */ /* 0x000fe40000000047 */
[----:B------:R-:W-:-:S02]  /*2f90*/  @P2 PRMT R70, R215, 0x7610, R70 ;  /* 0x00007610d7462816 */ /* 0x000fc40000000046 */
[----:B------:R-:W-:Y:S01]  /*2fa0*/  @P2 PRMT R69, R157, 0x7610, R69 ;  /* 0x000076109d452816 */ /* 0x000fe20000000045 */
[----:B0-----:R-:W-:Y:S01]  /*2fb0*/  @P1 IMAD.WIDE.U32 R86, R161, 0x10, R86 ;  /* 0x00000010a1561825 */ /* 0x001fe200078e0056 */
[----:B------:R-:W-:Y:S02]  /*2fc0*/  @P2 PRMT R68, R155, 0x7610, R68 ;  /* 0x000076109b442816 */ /* 0x000fe40000000044 */
[----:B---3--:R-:W-:Y:S02]  /*2fd0*/  @P1 PRMT R65, R89, 0x7610, R65 ;  /* 0x0000761059411816 */ /* 0x008fe40000000041 */
[----:B------:R-:W-:Y:S01]  /*2fe0*/  @P1 PRMT R64, R88, 0x7610, R64 ;  /* 0x0000761058401816 */ /* 0x000fe20000000040 */
[----:B-1----:R-:W-:Y:S01]  /*2ff0*/  IMAD.WIDE.U32 R88, R213, 0x10, R80 ;  /* 0x00000010d5587825 */ /* 0x002fe200078e0050 */
[----:B------:R-:W-:Y:S02]  /*3000*/  @P1 F2FP.F16.F32.PACK_AB R153, RZ, R102 ;  /* 0x00000066ff99123e */ /* 0x000fe400000000ff */
[----:B------:R-:W-:-:S02]  /*3010*/  @P1 F2FP.F16.F32.PACK_AB R107, RZ, R100 ;  /* 0x00000064ff6b123e */ /* 0x000fc400000000ff */
[----:B------:R-:W-:Y:S02]  /*3020*/  F2FP.F16.F32.PACK_AB R75, R84, R75 ;  /* 0x0000004b544b723e */ /* 0x000fe400000000ff */
[----:B------:R-:W-:Y:S01]  /*3030*/  F2FP.F16.F32.PACK_AB R74, R85, R74 ;  /* 0x0000004a554a723e */ /* 0x000fe200000000ff */
[--C-:B------:R-:W-:Y:S01]  /*3040*/  IMAD.WIDE.U32 R84, R161, 0x10, R80.reuse ;  /* 0x00000010a1547825 */ /* 0x100fe200078e0050 */
[----:B------:R-:W-:Y:S02]  /*3050*/  F2FP.F16.F32.PACK_AB R73, R79, R78 ;  /* 0x0000004e4f49723e */ /* 0x000fe400000000ff */
[----:B------:R-:W-:Y:S01]  /*3060*/  F2FP.F16.F32.PACK_AB R72, R77, R76 ;  /* 0x0000004c4d48723e */ /* 0x000fe200000000ff */
[----:B------:R-:W-:Y:S01]  /*3070*/  IMAD.WIDE.U32 R80, R159, 0x10, R80 ;  /* 0x000000109f507825 */ /* 0x000fe200078e0050 */
[----:B------:R-:W-:Y:S02]  /*3080*/  @P2 PRMT R71, R71, 0x5410, R218 ;  /* 0x0000541047472816 */ /* 0x000fe400000000da */
[----:B------:R-:W-:Y:S01]  /*3090*/  @P2 PRMT R70, R70, 0x5410, R216 ;  /* 0x0000541046462816 */ /* 0x000fe200000000d8 */
[----:B------:R-:W-:Y:S01]  /*30a0*/  STG.E.128 desc[UR6][R88.64], R72 ;  /* 0x0000004858007986 */ /* 0x000fe2000c101d06 */
[----:B------:R-:W-:-:S02]  /*30b0*/  @P2 PRMT R69, R69, 0x5410, R214 ;  /* 0x0000541045452816 */ /* 0x000fc400000000d6 */
[----:B------:R-:W-:Y:S02]  /*30c0*/  @P2 PRMT R68, R68, 0x5410, R156 ;  /* 0x0000541044442816 */ /* 0x000fe4000000009c */
[----:B------:R-:W-:Y:S02]  /*30d0*/  @P1 F2FP.F16.F32.PACK_AB R154, RZ, R105 ;  /* 0x00000069ff9a123e */ /* 0x000fe400000000ff */
[----:B------:R-:W-:Y:S01]  /*30e0*/  @P1 F2FP.F16.F32.PACK_AB R152, RZ, R103 ;  /* 0x00000067ff98123e */ /* 0x000fe200000000ff */
[----:B------:R0:W-:Y:S01]  /*30f0*/  @P2 STG.E.128 desc[UR6][R82.64], R68 ;  /* 0x0000004452002986 */ /* 0x0001e2000c101d06 */
[----:B------:R-:W-:Y:S02]  /*3100*/  @P1 F2FP.F16.F32.PACK_AB R106, RZ, R99 ;  /* 0x00000063ff6a123e */ /* 0x000fe400000000ff */
[----:B------:R-:W-:Y:S02]  /*3110*/  @P1 F2FP.F16.F32.PACK_AB R104, RZ, R95 ;  /* 0x0000005fff68123e */ /* 0x000fe400000000ff */
[----:B------:R-:W-:-:S02]  /*3120*/  @P1 PRMT R67, R153, 0x7610, R67 ;  /* 0x0000761099431816 */ /* 0x000fc40000000043 */
[----:B------:R-:W-:Y:S02]  /*3130*/  @P1 PRMT R66, R107, 0x7610, R66 ;  /* 0x000076106b421816 */ /* 0x000fe40000000042 */
[----:B------:R-:W-:Y:S02]  /*3140*/  @P1 PRMT R67, R67, 0x5410, R154 ;  /* 0x0000541043431816 */ /* 0x000fe4000000009a */
[----:B------:R-:W-:Y:S02]  /*3150*/  @P1 PRMT R66, R66, 0x5410, R152 ;  /* 0x0000541042421816 */ /* 0x000fe40000000098 */
[----:B------:R-:W-:Y:S02]  /*3160*/  @P1 PRMT R65, R65, 0x5410, R106 ;  /* 0x0000541041411816 */ /* 0x000fe4000000006a */
[----:B------:R-:W-:Y:S02]  /*3170*/  @P1 PRMT R64, R64, 0x5410, R104 ;  /* 0x0000541040401816 */ /* 0x000fe40000000068 */
[----:B------:R-:W-:Y:S01]  /*3180*/  F2FP.F16.F32.PACK_AB R79, R105, R102 ;  /* 0x00000066694f723e */ /* 0x000fe200000000ff */
[----:B0-----:R-:W0:Y:S01]  /*3190*/  @P2 LDC.64 R82, c[0x0][0x300] ;  /* 0x0000c000ff522b82 */ /* 0x001e220000000a00 */
[----:B------:R-:W-:Y:S01]  /*31a0*/  F2FP.F16.F32.PACK_AB R78, R103, R100 ;  /* 0x00000064674e723e */ /* 0x000fe200000000ff */
[----:B------:R-:W-:Y:S01]  /*31b0*/  @P1 STG.E.128 desc[UR6][R86.64], R64 ;  /* 0x0000004056001986 */ /* 0x000fe2000c101d06 */
[----:B------:R-:W-:-:S02]  /*31c0*/  F2FP.F16.F32.PACK_AB R77, R99, R96 ;  /* 0x00000060634d723e */ /* 0x000fc400000000ff */
[----:B------:R-:W-:Y:S02]  /*31d0*/  F2FP.F16.F32.PACK_AB R76, R95, R92 ;  /* 0x0000005c5f4c723e */ /* 0x000fe400000000ff */
[----:B------:R-:W-:Y:S02]  /*31e0*/  @P2 F2FP.F16.F32.PACK_AB R104, RZ, R100 ;  /* 0x00000064ff68223e */ /* 0x000fe400000000ff */
[----:B------:R-:W-:Y:S01]  /*31f0*/  @P2 F2FP.F16.F32.PACK_AB R100, RZ, R96 ;  /* 0x00000060ff64223e */ /* 0x000fe200000000ff */
[----:B------:R1:W-:Y:S01]  /*3200*/  STG.E.128 desc[UR6][R84.64], R76 ;  /* 0x0000004c54007986 */ /* 0x0003e2000c101d06 */
[----:B------:R-:W-:Y:S02]  /*3210*/  @P2 F2FP.F16.F32.PACK_AB R106, RZ, R102 ;  /* 0x00000066ff6a223e */ /* 0x000fe400000000ff */
[----:B------:R-:W-:Y:S02]  /*3220*/  @P2 F2FP.F16.F32.PACK_AB R96, RZ, R92 ;  /* 0x0000005cff60223e */ /* 0x000fe400000000ff */
[----:B------:R-:W-:-:S02]  /*3230*/  @P2 F2FP.F16.F32.PACK_AB R102, RZ, R99 ;  /* 0x00000063ff66223e */ /* 0x000fc400000000ff */
[----:B------:R-:W-:Y:S02]  /*3240*/  @P2 F2FP.F16.F32.PACK_AB R105, RZ, R105 ;  /* 0x00000069ff69223e */ /* 0x000fe400000000ff */
[----:B------:R-:W-:Y:S02]  /*3250*/  @P2 F2FP.F16.F32.PACK_AB R103, RZ, R103 ;  /* 0x00000067ff67223e */ /* 0x000fe400000000ff */
[----:B------:R-:W-:Y:S02]  /*3260*/  @P2 F2FP.F16.F32.PACK_AB R99, RZ, R95 ;  /* 0x0000005fff63223e */ /* 0x000fe400000000ff */
[----:B------:R-:W-:Y:S01]  /*3270*/  @P2 PRMT R71, R106, 0x7610, R71 ;  /* 0x000076106a472816 */ /* 0x000fe20000000047 */
[----:B0-----:R-:W-:Y:S01]  /*3280*/  @P2 IMAD.WIDE.U32 R82, R161, 0x10, R82 ;  /* 0x00000010a1522825 */ /* 0x001fe200078e0052 */
[----:B------:R-:W-:Y:S02]  /*3290*/  @P2 PRMT R70, R104, 0x7610, R70 ;  /* 0x0000761068462816 */ /* 0x000fe40000000046 */
[----:B------:R-:W-:Y:S01]  /*32a0*/  @P2 PRMT R69, R100, 0x7610, R69 ;  /* 0x0000761064452816 */ /* 0x000fe20000000045 */
[----:B-1----:R-:W0:Y:S01]  /*32b0*/  @P1 LDC.64 R78, c[0x0][0x308] ;  /* 0x0000c200ff4e1b82 */ /* 0x002e220000000a00 */
[----:B------:R-:W-:-:S02]  /*32c0*/  @P2 PRMT R68, R96, 0x7610, R68 ;  /* 0x0000761060442816 */ /* 0x000fc40000000044 */
[----:B------:R-:W-:Y:S02]  /*32d0*/  @P1 F2FP.F16.F32.PACK_AB R92, RZ, R101 ;  /* 0x00000065ff5c123e */ /* 0x000fe400000000ff */
[----:B------:R-:W-:Y:S02]  /*32e0*/  @P1 F2FP.F16.F32.PACK_AB R88, RZ, R98 ;  /* 0x00000062ff58123e */ /* 0x000fe400000000ff */
[----:B------:R-:W-:Y:S01]  /*32f0*/  @P1 F2FP.F16.F32.PACK_AB R86, RZ, R94 ;  /* 0x0000005eff56123e */ /* 0x000fe200000000ff */
[----:B------:R-:W1:Y:S01]  /*3300*/  @P2 LDC.64 R76, c[0x0][0x300] ;  /* 0x0000c000ff4c2b82 */ /* 0x000e620000000a00 */
[----:B------:R-:W-:Y:S02]  /*3310*/  @P1 F2FP.F16.F32.PACK_AB R84, RZ, R90 ;  /* 0x0000005aff54123e */ /* 0x000fe400000000ff */
[----:B------:R-:W-:Y:S02]  /*3320*/  @P2 PRMT R71, R71, 0x5410, R105 ;  /* 0x0000541047472816 */ /* 0x000fe40000000069 */
[----:B------:R-:W-:-:S02]  /*3330*/  @P2 PRMT R70, R70, 0x5410, R103 ;  /* 0x0000541046462816 */ /* 0x000fc40000000067 */
[----:B------:R-:W-:Y:S02]  /*3340*/  @P2 PRMT R69, R69, 0x5410, R102 ;  /* 0x0000541045452816 */ /* 0x000fe40000000066 */
[----:B------:R-:W-:Y:S02]  /*3350*/  @P2 PRMT R68, R68, 0x5410, R99 ;  /* 0x0000541044442816 */ /* 0x000fe40000000063 */
[----:B------:R-:W-:Y:S02]  /*3360*/  @P2 F2FP.F16.F32.PACK_AB R157, RZ, R101 ;  /* 0x00000065ff9d223e */ /* 0x000fe400000000ff */
[----:B------:R-:W-:Y:S01]  /*3370*/  @P2 F2FP.F16.F32.PACK_AB R155, RZ, R98 ;  /* 0x00000062ff9b223e */ /* 0x000fe200000000ff */
[----:B------:R2:W-:Y:S01]  /*3380*/  @P2 STG.E.128 desc[UR6][R82.64], R68 ;  /* 0x0000004452002986 */ /* 0x0005e2000c101d06 */
[----:B------:R-:W-:Y:S01]  /*3390*/  @P2 F2FP.F16.F32.PACK_AB R153, RZ, R94 ;  /* 0x0000005eff99223e */ /* 0x000fe200000000ff */
[----:B0-----:R-:W-:Y:S01]  /*33a0*/  @P1 IMAD.WIDE.U32 R78, R159, 0x10, R78 ;  /* 0x000000109f4e1825 */ /* 0x001fe200078e004e */
[----:B------:R-:W-:-:S02]  /*33b0*/  @P2 F2FP.F16.F32.PACK_AB R107, RZ, R90 ;  /* 0x0000005aff6b223e */ /* 0x000fc400000000ff */
[----:B------:R-:W-:Y:S02]  /*33c0*/  @P1 F2FP.F16.F32.PACK_AB R95, RZ, R212 ;  /* 0x000000d4ff5f123e */ /* 0x000fe400000000ff */
[----:B------:R-:W-:Y:S02]  /*33d0*/  @P1 F2FP.F16.F32.PACK_AB R89, RZ, R97 ;  /* 0x00000061ff59123e */ /* 0x000fe400000000ff */
[----:B------:R-:W-:Y:S01]  /*33e0*/  @P1 F2FP.F16.F32.PACK_AB R87, RZ, R93 ;  /* 0x0000005dff57123e */ /* 0x000fe200000000ff */
[----:B-1----:R-:W-:Y:S01]  /*33f0*/  @P2 IMAD.WIDE.U32 R76, R159, 0x10, R76 ;  /* 0x000000109f4c2825 */ /* 0x002fe200078e004c */
[----:B------:R-:W-:Y:S02]  /*3400*/  @P1 F2FP.F16.F32.PACK_AB R85, RZ, R91 ;  /* 0x0000005bff55123e */ /* 0x000fe400000000ff */
[----:B------:R-:W-:Y:S02]  /*3410*/  @P1 PRMT R67, R92, 0x7610, R67 ;  /* 0x000076105c431816 */ /* 0x000fe40000000043 */
[----:B------:R-:W-:-:S02]  /*3420*/  @P1 PRMT R66, R88, 0x7610, R66 ;  /* 0x0000761058421816 */ /* 0x000fc40000000042 */
[----:B------:R-:W-:Y:S02]  /*3430*/  @P1 PRMT R65, R86, 0x7610, R65 ;  /* 0x0000761056411816 */ /* 0x000fe40000000041 */
[----:B------:R-:W-:Y:S02]  /*3440*/  @P1 PRMT R64, R84, 0x7610, R64 ;  /* 0x0000761054401816 */ /* 0x000fe40000000040 */
[----:B------:R-:W-:Y:S02]  /*3450*/  @P2 F2FP.F16.F32.PACK_AB R213, RZ, R212 ;  /* 0x000000d4ffd5223e */ /* 0x000fe400000000ff */
[----:B------:R-:W-:Y:S02]  /*3460*/  @P2 F2FP.F16.F32.PACK_AB R156, RZ, R97 ;  /* 0x00000061ff9c223e */ /* 0x000fe400000000ff */
[----:B------:R-:W-:Y:S02]  /*3470*/  @P2 F2FP.F16.F32.PACK_AB R154, RZ, R93 ;  /* 0x0000005dff9a223e */ /* 0x000fe400000000ff */
[----:B------:R-:W-:-:S02]  /*3480*/  @P2 F2FP.F16.F32.PACK_AB R152, RZ, R91 ;  /* 0x0000005bff98223e */ /* 0x000fc400000000ff */
[----:B--2---:R-:W-:Y:S02]  /*3490*/  @P2 PRMT R71, R157, 0x7610, R71 ;  /* 0x000076109d472816 */ /* 0x004fe40000000047 */
[----:B------:R-:W-:Y:S02]  /*34a0*/  @P2 PRMT R70, R155, 0x7610, R70 ;  /* 0x000076109b462816 */ /* 0x000fe40000000046 */
[----:B------:R-:W-:Y:S02]  /*34b0*/  @P2 PRMT R69, R153, 0x7610, R69 ;  /* 0x0000761099452816 */ /* 0x000fe40000000045 */
[----:B------:R-:W-:Y:S02]  /*34c0*/  @P2 PRMT R68, R107, 0x7610, R68 ;  /* 0x000076106b442816 */ /* 0x000fe40000000044 */
[----:B------:R-:W-:Y:S02]  /*34d0*/  @P1 PRMT R67, R67, 0x5410, R95 ;  /* 0x0000541043431816 */ /* 0x000fe4000000005f */
[----:B------:R-:W-:-:S02]  /*34e0*/  @P1 PRMT R66, R66, 0x5410, R89 ;  /* 0x0000541042421816 */ /* 0x000fc40000000059 */
[----:B------:R-:W-:Y:S02]  /*34f0*/  @P1 PRMT R65, R65, 0x5410, R87 ;  /* 0x0000541041411816 */ /* 0x000fe40000000057 */
[----:B------:R-:W-:Y:S02]  /*3500*/  @P1 PRMT R64, R64, 0x5410, R85 ;  /* 0x0000541040401816 */ /* 0x000fe40000000055 */
[----:B------:R-:W-:Y:S02]  /*3510*/  F2FP.F16.F32.PACK_AB R75, R212, R101 ;  /* 0x00000065d44b723e */ /* 0x000fe400000000ff */
[----:B------:R-:W-:Y:S01]  /*3520*/  F2FP.F16.F32.PACK_AB R74, R97, R98 ;  /* 0x00000062614a723e */ /* 0x000fe200000000ff */
[----:B------:R0:W-:Y:S01]  /*3530*/  @P1 STG.E.128 desc[UR6][R78.64], R64 ;  /* 0x000000404e001986 */ /* 0x0001e2000c101d06 */
[----:B------:R-:W-:Y:S02]  /*3540*/  F2FP.F16.F32.PACK_AB R73, R93, R94 ;  /* 0x0000005e5d49723e */ /* 0x000fe400000000ff */
[----:B------:R-:W-:-:S02]  /*3550*/  F2FP.F16.F32.PACK_AB R72, R91, R90 ;  /* 0x0000005a5b48723e */ /* 0x000fc400000000ff */
[----:B------:R-:W-:Y:S02]  /*3560*/  @P2 PRMT R71, R71, 0x5410, R213 ;  /* 0x0000541047472816 */ /* 0x000fe400000000d5 */
[----:B------:R-:W-:Y:S01]  /*3570*/  @P2 PRMT R70, R70, 0x5410, R156 ;  /* 0x0000541046462816 */ /* 0x000fe2000000009c */
[----:B------:R0:W-:Y:S01]  /*3580*/  STG.E.128 desc[UR6][R80.64], R72 ;  /* 0x0000004850007986 */ /* 0x0001e2000c101d06 */
[----:B------:R-:W-:Y:S02]  /*3590*/  @P2 PRMT R69, R69, 0x5410, R154 ;  /* 0x0000541045452816 */ /* 0x000fe4000000009a */
[----:B------:R-:W-:Y:S02]  /*35a0*/  @P2 PRMT R68, R68, 0x5410, R152 ;  /* 0x0000541044442816 */ /* 0x000fe40000000098 */
[----:B------:R-:W-:-:S03]  /*35b0*/  SEL R214, RZ, 0x1, P4 ;  /* 0x00000001ffd67807 */ /* 0x000fc60002000000 */
[----:B------:R0:W-:Y:S01]  /*35c0*/  @P2 STG.E.128 desc[UR6][R76.64], R68 ;  /* 0x000000444c002986 */ /* 0x0001e2000c101d06 */
[----:B------:R-:W-:Y:S05]  /*35d0*/  @!P3 BRA `(.L_x_345) ;  /* 0xffffffd40054b947 */ /* 0x000fea000383ffff */
        /* <DEDUP_REMOVED lines=13> */
[----:B0-----:R-:W-:Y:S02]  /*36b0*/  MOV R75, R108 ;  /* 0x0000006c004b7202 */ /* 0x001fe40000000f00 */
        /* <DEDUP_REMOVED lines=68> */
.L_x_342:
        /* <DEDUP_REMOVED lines=39> */
.L_x_343:
[----:B------:R-:W-:Y:S01]  /*3d70*/  HFMA2.MMA R82, -RZ, RZ, 0, 9.5367431640625e-07 ;  /* 0x00000010ff527435 */ /* 0x000fe200000001ff */
[----:B------:R-:W-:Y:S02]  /*3d80*/  MOV R83, R72 ;  /* 0x0000004800537202 */ /* 0x000fe40000000f00 */
[----:B------:R-:W-:Y:S02]  /*3d90*/  MOV R85, 0x1f ;  /* 0x0000001f00557802 */ /* 0x000fe40000000f00 */
[----:B------:R-:W-:-:S07]  /*3da0*/  MOV R80, 0xffffffff ;  /* 0xffffffff00507802 */ /* 0x000fce0000000f00 */
[----:B-----5:R-:W-:Y:S05]  /*3db0*/  WARPSYNC.COLLECTIVE R80, `(.L_x_346) ;  /* 0x0000000050087348 */ /* 0x020fea0003c00000 */
[----:B------:R0:W1:Y:S02]  /*3dc0*/  SHFL.DOWN P4, R81, R83, R82, R85 ;  /* 0x0800005253517389 */ /* 0x0000640000080055 */
[----:B01---5:R-:W-:Y:S01]  /*3dd0*/  ENDCOLLECTIVE ;  /* 0x000000000000791b */ /* 0x023fe20003800000 */
.L_x_346:
[----:B------:R-:W-:Y:S02]  /*3de0*/  MOV R83, R74 ;  /* 0x0000004a00537202 */ /* 0x000fe40000000f00 */
[----:B------:R-:W-:-:S07]  /*3df0*/  MOV R73, R81 ;  /* 0x0000005100497202 */ /* 0x000fce0000000f00 */
[----:B------:R-:W-:Y:S05]  /*3e00*/  WARPSYNC.COLLECTIVE R80, `(.L_x_347) ;  /* 0x0000000050087348 */ /* 0x000fea0003c00000 */
[----:B------:R0:W1:Y:S02]  /*3e10*/  SHFL.DOWN P4, R81, R83, R82, R85 ;  /* 0x0800005253517389 */ /* 0x0000640000080055 */
[----:B01----:R-:W-:Y:S01]  /*3e20*/  ENDCOLLECTIVE ;  /* 0x000000000000791b */ /* 0x003fe20003800000 */
.L_x_347:
[----:B------:R-:W-:Y:S01]  /*3e30*/  FADD.FTZ R73, R72, R73 ;  /* 0x0000004948497221 */ /* 0x000fe20000010000 */
[----:B------:R-:W-:-:S04]  /*3e40*/  HFMA2.MMA R82, -RZ, RZ, 0, 4.76837158203125e-07 ;  /* 0x00000008ff527435 */ /* 0x000fc800000001ff */
[----:B------:R-:W-:Y:S02]  /*3e50*/  MOV R83, R73 ;  /* 0x0000004900537202 */ /* 0x000fe40000000f00 */
[----:B------:R-:W-:-:S07]  /*3e60*/  MOV R75, R81 ;  /* 0x00000051004b7202 */ /* 0x000fce0000000f00 */
[----:B------:R-:W-:Y:S05]  /*3e70*/  WARPSYNC.COLLECTIVE R80, `(.L_x_348) ;  /* 0x0000000050087348 */ /* 0x000fea0003c00000 */
[----:B------:R0:W1:Y:S02]  /*3e80*/  SHFL.DOWN P4, R81, R83, R82, R85 ;  /* 0x0800005253517389 */ /* 0x0000640000080055 */
[----:B01----:R-:W-:Y:S01]  /*3e90*/  ENDCOLLECTIVE ;  /* 0x000000000000791b */ /* 0x003fe20003800000 */
.L_x_348:
[----:B------:R-:W-:-:S05]  /*3ea0*/  FADD.FTZ R75, R74, R75 ;  /* 0x0000004b4a4b7221 */ /* 0x000fca0000010000 */
[----:B------:R-:W-:Y:S02]  /*3eb0*/  MOV R83, R75 ;  /* 0x0000004b00537202 */ /* 0x000fe40000000f00 */
[----:B------:R-:W-:-:S07]  /*3ec0*/  MOV R76, R81 ;  /* 0x00000051004c7202 */ /* 0x000fce0000000f00 */
[----:B------:R-:W-:Y:S05]  /*3ed0*/  WARPSYNC.COLLECTIVE R80, `(.L_x_349) ;  /* 0x0000000050087348 */ /* 0x000fea0003c00000 */
[----:B------:R0:W1:Y:S02]  /*3ee0*/  SHFL.DOWN P4, R81, R83, R82, R85 ;  /* 0x0800005253517389 */ /* 0x0000640000080055 */
[----:B01----:R-:W-:Y:S01]  /*3ef0*/  ENDCOLLECTIVE ;  /* 0x000000000000791b */ /* 0x003fe20003800000 */
.L_x_349:
[----:B------:R-:W-:Y:S01]  /*3f00*/  FADD.FTZ R76, R73, R76 ;  /* 0x0000004c494c7221 */ /* 0x000fe20000010000 */
[----:B------:R-:W-:-:S04]  /*3f10*/  HFMA2.MMA R82, -RZ, RZ, 0, 2.384185791015625e-07 ;  /* 0x00000004ff527435 */ /* 0x000fc800000001ff */
[----:B------:R-:W-:Y:S02]  /*3f20*/  MOV R83, R76 ;  /* 0x0000004c00537202 */ /* 0x000fe40000000f00 */
[----:B------:R-:W-:-:S07]  /*3f30*/  MOV R78, R81 ;  /* 0x00000051004e7202 */ /* 0x000fce0000000f00 */
[----:B------:R-:W-:Y:S05]  /*3f40*/  WARPSYNC.COLLECTIVE R80, `(.L_x_350) ;  /* 0x0000000050087348 */ /* 0x000fea0003c00000 */
[----:B------:R0:W1:Y:S02]  /*3f50*/  SHFL.DOWN P4, R81, R83, R82, R85 ;  /* 0x0800005253517389 */ /* 0x0000640000080055 */
[----:B01----:R-:W-:Y:S01]  /*3f60*/  ENDCOLLECTIVE ;  /* 0x000000000000791b */ /* 0x003fe20003800000 */
.L_x_350:
[----:B------:R-:W-:-:S05]  /*3f70*/  FADD.FTZ R78, R75, R78 ;  /* 0x0000004e4b4e7221 */ /* 0x000fca0000010000 */
[----:B------:R-:W-:Y:S02]  /*3f80*/  MOV R83, R78 ;  /* 0x0000004e00537202 */ /* 0x000fe40000000f00 */
[----:B------:R-:W-:-:S07]  /*3f90*/  MOV R77, R81 ;  /* 0x00000051004d7202 */ /* 0x000fce0000000f00 */
[----:B------:R-:W-:Y:S05]  /*3fa0*/  WARPSYNC.COLLECTIVE R80, `(.L_x_351) ;  /* 0x0000000050087348 */ /* 0x000fea0003c00000 */
[----:B------:R0:W1:Y:S02]  /*3fb0*/  SHFL.DOWN P4, R81, R83, R82, R85 ;  /* 0x0800005253517389 */ /* 0x0000640000080055 */
[----:B01----:R-:W-:Y:S01]  /*3fc0*/  ENDCOLLECTIVE ;  /* 0x000000000000791b */ /* 0x003fe20003800000 */
.L_x_351:
[----:B------:R-:W-:Y:S01]  /*3fd0*/  FADD.FTZ R77, R76, R77 ;  /* 0x0000004d4c4d7221 */ /* 0x000fe20000010000 */
[----:B------:R-:W-:-:S04]  /*3fe0*/  HFMA2.MMA R82, -RZ, RZ, 0, 1.1920928955078125e-07 ;  /* 0x00000002ff527435 */ /* 0x000fc800000001ff */
[----:B------:R-:W-:Y:S02]  /*3ff0*/  MOV R83, R77 ;  /* 0x0000004d00537202 */ /* 0x000fe40000000f00 */
[----:B------:R-:W-:-:S07]  /*4000*/  MOV R79, R81 ;  /* 0x00000051004f7202 */ /* 0x000fce0000000f00 */
[----:B------:R-:W-:Y:S05]  /*4010*/  WARPSYNC.COLLECTIVE R80, `(.L_x_352) ;  /* 0x0000000050087348 */ /* 0x000fea0003c00000 */
[----:B------:R0:W1:Y:S02]  /*4020*/  SHFL.DOWN P4, R81, R83, R82, R85 ;  /* 0x0800005253517389 */ /* 0x0000640000080055 */
[----:B01----:R-:W-:Y:S01]  /*4030*/  ENDCOLLECTIVE ;  /* 0x000000000000791b */ /* 0x003fe20003800000 */
.L_x_352:
[----:B------:R-:W-:-:S05]  /*4040*/  FADD.FTZ R79, R78, R79 ;  /* 0x0000004f4e4f7221 */ /* 0x000fca0000010000 */
[----:B------:R-:W-:Y:S02]  /*4050*/  MOV R83, R79 ;  /* 0x0000004f00537202 */ /* 0x000fe40000000f00 */
[----:B------:R-:W-:-:S07]  /*4060*/  MOV R72, R81 ;  /* 0x0000005100487202 */ /* 0x000fce0000000f00 */
[----:B------:R-:W-:Y:S05]  /*4070*/  WARPSYNC.COLLECTIVE R80, `(.L_x_353) ;  /* 0x0000000050087348 */ /* 0x000fea0003c00000 */
[----:B------:R0:W1:Y:S02]  /*4080*/  SHFL.DOWN P4, R81, R83, R82, R85 ;  /* 0x0800005253517389 */ /* 0x0000640000080055 */
[----:B01----:R-:W-:Y:S01]  /*4090*/  ENDCOLLECTIVE ;  /* 0x000000000000791b */ /* 0x003fe20003800000 */
.L_x_353:
[----:B------:R-:W-:Y:S01]  /*40a0*/  FADD.FTZ R72, R77, R72 ;  /* 0x000000484d487221 */ /* 0x000fe20000010000 */
[----:B------:R-:W-:-:S04]  /*40b0*/  HFMA2.MMA R82, -RZ, RZ, 0, 5.9604644775390625e-08 ;  /* 0x00000001ff527435 */ /* 0x000fc800000001ff */
[----:B------:R-:W-:Y:S02]  /*40c0*/  MOV R83, R72 ;  /* 0x0000004800537202 */ /* 0x000fe40000000f00 */
[----:B------:R-:W-:-:S07]  /*40d0*/  MOV R74, R81 ;  /* 0x00000051004a7202 */ /* 0x000fce0000000f00 */
[----:B------:R-:W-:Y:S05]  /*40e0*/  WARPSYNC.COLLECTIVE R80, `(.L_x_354) ;  /* 0x0000000050087348 */ /* 0x000fea0003c00000 */
[----:B------:R0:W1:Y:S02]  /*40f0*/  SHFL.DOWN P4, R81, R83, R82, R85 ;  /* 0x0800005253517389 */ /* 0x0000640000080055 */
[----:B01----:R-:W-:Y:S01]  /*4100*/  ENDCOLLECTIVE ;  /* 0x000000000000791b */ /* 0x003fe20003800000 */
.L_x_354:
[----:B------:R-:W-:-:S05]  /*4110*/  FADD.FTZ R73, R79, R74 ;  /* 0x0000004a4f497221 */ /* 0x000fca0000010000 */
[----:B------:R-:W-:Y:S02]  /*4120*/  MOV R83, R73 ;  /* 0x0000004900537202 */ /* 0x000fe40000000f00 */
[----:B------:R-:W-:-:S07]  /*4130*/  MOV R75, R81 ;  /* 0x00000051004b7202 */ /* 0x000fce0000000f00 */
[----:B------:R-:W-:Y:S05]  /*4140*/  WARPSYNC.COLLECTIVE R80, `(.L_x_355) ;  /* 0x0000000050087348 */ /* 0x000fea0003c00000 */
[----:B------:R0:W1:Y:S02]  /*4150*/  SHFL.DOWN P4, R81, R83, R82, R85 ;  /* 0x0800005253517389 */ /* 0x0000640000080055 */
[----:B01----:R-:W-:Y:S01]  /*4160*/  ENDCOLLECTIVE ;  /* 0x000000000000791b */ /* 0x003fe20003800000 */
.L_x_355:
[----:B------:R-:W-:Y:S01]  /*4170*/  MOV R74, R81 ;  /* 0x00000051004a7202 */ /* 0x000fe20000000f00 */
[----:B------:R-:W-:Y:S06]  /*4180*/  BRA `(.L_x_356) ;  /* 0xffffffe000547947 */ /* 0x000fec000383ffff */
.L_x_357:
        /* <DEDUP_REMOVED lines=15> */
.L_x_3227:


//--------------------- .text._ZN10layer_norm31ln_parallel_residual_bwd_kernelINS_13Kernel_traitsI6__halfS2_S2_S2_fjLj6144ELj1ELj1ELj8ELj16ENS_18Kernel_traits_baseILj6144ES2_S2_S2_S2_fjLj256EEEEELb0ELb1ELb0EEEvNS_9BwdParamsE --------------------------
	.section	.text._ZN10layer_norm31ln_parallel_residual_bwd_kernelINS_13Kernel_traitsI6__halfS2_S2_S2_fjLj6144ELj1ELj1ELj8ELj16ENS_18Kernel_traits_baseILj6144ES2_S2_S2_S2_fjLj256EEEEELb0ELb1ELb0EEEvNS_9BwdParamsE,"ax",@progbits
	.align	128
        .global         _ZN10layer_norm31ln_parallel_residual_bwd_kernelINS_13Kernel_traitsI6__halfS2_S2_S2_fjLj6144ELj1ELj1ELj8ELj16ENS_18Kernel_traits_baseILj6144ES2_S2_S2_S2_fjLj256EEEEELb0ELb1ELb0EEEvNS_9BwdParamsE
        .type           _ZN10layer_norm31ln_parallel_residual_bwd_kernelINS_13Kernel_traitsI6__halfS2_S2_S2_fjLj6144ELj1ELj1ELj8ELj16ENS_18Kernel_traits_baseILj6144ES2_S2_S2_S2_fjLj256EEEEELb0ELb1ELb0EEEvNS_9BwdParamsE,@function
        .size           _ZN10layer_norm31ln_parallel_residual_bwd_kernelINS_13Kernel_traitsI6__halfS2_S2_S2_fjLj6144ELj1ELj1ELj8ELj16ENS_18Kernel_traits_baseILj6144ES2_S2_S2_S2_fjLj256EEEEELb0ELb1ELb0EEEvNS_9BwdParamsE,(.L_x_3228 - _ZN10layer_norm31ln_parallel_residual_bwd_kernelINS_13Kernel_traitsI6__halfS2_S2_S2_fjLj6144ELj1ELj1ELj8ELj16ENS_18Kernel_traits_baseILj6144ES2_S2_S2_S2_fjLj256EEEEELb0ELb1ELb0EEEvNS_9BwdParamsE)
        .other          _ZN10layer_norm31ln_parallel_residual_bwd_kernelINS_13Kernel_traitsI6__halfS2_S2_S2_fjLj6144ELj1ELj1ELj8ELj16ENS_18Kernel_traits_baseILj6144ES2_S2_S2_S2_fjLj256EEEEELb0ELb1ELb0EEEvNS_9BwdParamsE,@"STO_CUDA_ENTRY STV_DEFAULT"
_ZN10layer_norm31ln_parallel_residual_bwd_kernelINS_13Kernel_traitsI6__halfS2_S2_S2_fjLj6144ELj1ELj1ELj8ELj16ENS_18Kernel_traits_baseILj6144ES2_S2_S2_S2_fjLj256EEEEELb0ELb1ELb0EEEvNS_9BwdParamsE:
.text._ZN10layer_norm31ln_parallel_residual_bwd_kernelINS_13Kernel_traitsI6__halfS2_S2_S2_fjLj6144ELj1ELj1ELj8ELj16ENS_18Kernel_traits_baseILj6144ES2_S2_S2_S2_fjLj256EEEEELb0ELb1ELb0EEEvNS_9BwdParamsE:
        /* <DEDUP_REMOVED lines=29> */
[----:B------:R-:W5:Y:S01]  /*01d0*/  @P1 LDG.E.128 R88, desc[UR4][R4.64] ;  /* 0x0000000404581981 */ /* 0x000f62000c1e1d00 */
[C---:B--2---:R-:W-:Y:S01]  /*01e0*/  @P2 IMAD.WIDE.U32 R8, R3.reuse, 0x10, R6 ;  /* 0x0000001003082825 */ /* 0x044fe200078e0006 */
[----:B------:R-:W-:Y:S02]  /*01f0*/  @P2 IADD3 R3, R3, 0x100, RZ ;  /* 0x0000010003032810 */ /* 0x000fe40007ffe0ff */
[----:B-1----:R-:W-:Y:S02]  /*0200*/  LEA.HI R109, R158, UR6, RZ, 0x18 ;  /* 0x000000069e6d7c11 */ /* 0x002fe4000f8fc0ff */
[----:B------:R-:W-:Y:S01]  /*0210*/  CS2R R52, SRZ ;  /* 0x0000000000347805 */ /* 0x000fe2000001ff00 */
[----:B------:R0:W5:Y:S01]  /*0220*/  @P2 LDG.E.128 R96, desc[UR4][R8.64] ;  /* 0x0000000408602981 */ /* 0x000162000c1e1d00 */
[----:B---3--:R-:W-:-:S05]  /*0230*/  @P3 IMAD.WIDE.U32 R6, R3, 0x10, R10 ;  /* 0x0000001003063825 */ /* 0x008fca00078e000a */
[----:B------:R1:W5:Y:S01]  /*0240*/  @P3 LDG.E.128 R104, desc[UR4][R6.64] ;  /* 0x0000000406683981 */ /* 0x000362000c1e1d00 */
        /* <DEDUP_REMOVED lines=22> */
[----:B0-----:R-:W-:Y:S02]  /*03b0*/  CS2R R8, SRZ ;  /* 0x0000000000087805 */ /* 0x001fe4000001ff00 */
[----:B------:R-:W-:Y:S01]  /*03c0*/  CS2R R10, SRZ ;  /* 0x00000000000a7805 */ /* 0x000fe2000001ff00 */
[----:B-1----:R-:W-:Y:S06]  /*03d0*/  @P0 BRA `(.L_x_358) ;  /* 0x0000002800580947 */ /* 0x002fec0003800000 */
[----:B------:R-:W-:Y:S01]  /*03e0*/  ULDC.U8 UR6, c[0x0][0x2a0] ;  /* 0x0000a80000067ab9 */ /* 0x000fe20000000000 */
[--C-:B-----5:R-:W-:Y:S01]  /*03f0*/  HADD2.F32 R84, -RZ, R88.reuse.H0_H0 ;  /* 0x20000058ff547230 */ /* 0x120fe20000004100 */
[----:B------:R-:W-:Y:S01]  /*0400*/  UISETP.NE.AND UP0, UPT, UR6, URZ, UPT ;  /* 0x0000003f0600728c */ /* 0x000fe2000bf05270 */
[----:B------:R-:W-:Y:S01]  /*0410*/  HADD2.F32 R85, -RZ, R88.H1_H1 ;  /* 0x30000058ff557230 */ /* 0x000fe20000004100 */
[----:B------:R-:W-:Y:S01]  /*0420*/  HFMA2.MMA R76, -RZ, RZ, 0, 5.9604644775390625e-08 ;  /* 0x00000001ff4c7435 */ /* 0x000fe200000001ff */
[--C-:B------:R-:W-:Y:S01]  /*0430*/  HADD2.F32 R86, -RZ, R89.reuse.H0_H0 ;  /* 0x20000059ff567230 */ /* 0x100fe20000004100 */
[----:B------:R-:W-:Y:S01]  /*0440*/  MOV R53, RZ ;  /* 0x000000ff00357202 */ /* 0x000fe20000000f00 */
[----:B------:R-:W-:Y:S01]  /*0450*/  HADD2.F32 R87, -RZ, R89.H1_H1 ;  /* 0x30000059ff577230 */ /* 0x000fe20000004100 */
[----:B------:R-:W-:Y:S01]  /*0460*/  PLOP3.LUT P4, PT, PT, PT, UP0, 0x80, 0x0 ;  /* 0x000000000000781c */ /* 0x000fe20003f8f008 */
        /* <DEDUP_REMOVED lines=14> */
[----:B------:R-:W-:Y:S02]  /*0550*/  HADD2.F32 R90, -RZ, R91.H0_H0 ;  /* 0x2000005bff5a7230 */ /* 0x000fe40000004100 */
[----:B------:R-:W-:Y:S02]  /*0560*/  HADD2.F32 R98, -RZ, R99.H0_H0 ;  /* 0x20000063ff627230 */ /* 0x000fe40000004100 */
[----:B------:R-:W-:Y:S02]  /*0570*/  HADD2.F32 R106, -RZ, R107.H0_H0 ;  /* 0x2000006bff6a7230 */ /* 0x000fe40000004100 */
[----:B------:R-:W-:Y:S02]  /*0580*/  HADD2.F32 R91, -RZ, R91.H1_H1 ;  /* 0x3000005bff5b7230 */ /* 0x000fe40000004100 */
[----:B------:R-:W-:Y:S02]  /*0590*/  HADD2.F32 R99, -RZ, R99.H1_H1 ;  /* 0x30000063ff637230 */ /* 0x000fe40000004100 */
[----:B------:R-:W-:-:S07]  /*05a0*/  HADD2.F32 R107, -RZ, R107.H1_H1 ;  /* 0x3000006bff6b7230 */ /* 0x000fce0000004100 */
.L_x_372:
[----:B------:R-:W0:Y:S08]  /*05b0*/  LDC.64 R72, c[0x0][0x250] ;  /* 0x00009400ff487b82 */ /* 0x000e300000000a00 */
[----:B------:R-:W1:Y:S01]  /*05c0*/  LDC.64 R74, c[0x0][0x258] ;  /* 0x00009600ff4a7b82 */ /* 0x000e620000000a00 */
[----:B0-----:R-:W-:-:S06]  /*05d0*/  IMAD.WIDE R72, R109, 0x4, R72 ;  /* 0x000000046d487825 */ /* 0x001fcc00078e0248 */
[----:B------:R-:W2:Y:S01]  /*05e0*/  LDG.E R72, desc[UR4][R72.64] ;  /* 0x0000000448487981 */ /* 0x000ea2000c1e1900 */
[----:B-1----:R-:W-:-:S05]  /*05f0*/  IMAD.WIDE R74, R109, 0x4, R74 ;  /* 0x000000046d4a7825 */ /* 0x002fca00078e024a */
[----:B-----5:R0:W5:Y:S01]  /*0600*/  LDG.E R157, desc[UR4][R74.64] ;  /* 0x000000044a9d7981 */ /* 0x020162000c1e1900 */
[----:B------:R-:W-:Y:S01]  /*0610*/  MOV R2, UR20 ;  /* 0x0000001400027c02 */ /* 0x000fe20008000f00 */
[----:B------:R-:W-:Y:S01]  /*0620*/  BSSY B0, `(.L_x_359) ;  /* 0x000005f000007945 */ /* 0x000fe20003800000 */
[----:B------:R-:W-:Y:S02]  /*0630*/  LOP3.LUT P5, RZ, R76, 0xff, RZ, 0xc0, !PT ;  /* 0x000000ff4cff7812 */ /* 0x000fe400078ac0ff */
[----:B------:R-:W-:Y:S01]  /*0640*/  MOV R81, RZ ;  /* 0x000000ff00517202 */ /* 0x000fe20000000f00 */
[----:B------:R-:W-:Y:S01]  /*0650*/  IMAD R77, R109, R2, RZ ;  /* 0x000000026d4d7224 */ /* 0x000fe200078e02ff */
[----:B------:R-:W-:-:S04]  /*0660*/  MOV R160, RZ ;  /* 0x000000ff00a07202 */ /* 0x000fc80000000f00 */
[----:B------:R-:W-:-:S04]  /*0670*/  SHF.R.S32.HI R78, RZ, 0x1f, R77 ;  /* 0x0000001fff4e7819 */ /* 0x000fc8000001144d */
[----:B------:R-:W-:-:S04]  /*0680*/  LEA.HI R77, R78, R77, RZ, 0x3 ;  /* 0x0000004d4e4d7211 */ /* 0x000fc800078f18ff */
[----:B------:R-:W-:-:S04]  /*0690*/  LEA.HI.SX32 R155, R77, R0, 0x1d ;  /* 0x000000004d9b7211 */ /* 0x000fc800078feaff */
[----:B------:R-:W-:Y:S02]  /*06a0*/  MOV R159, R155 ;  /* 0x0000009b009f7202 */ /* 0x000fe40000000f00 */
        /* <DEDUP_REMOVED lines=21> */
[C---:B------:R-:W-:Y:S01]  /*0800*/  FADD.FTZ R112, -R80.reuse, R117 ;  /* 0x0000007550707221 */ /* 0x040fe20000010100 */
[--C-:B------:R-:W-:Y:S02]  /*0810*/  HADD2.F32 R125, -RZ, R79.reuse.H0_H0 ;  /* 0x2000004fff7d7230 */ /* 0x100fe40000004100 */
[C---:B-----5:R-:W-:Y:S01]  /*0820*/  FMUL.FTZ R108, R157.reuse, R108 ;  /* 0x0000006c9d6c7220 */ /* 0x060fe20000410000 */
[----:B------:R-:W-:Y:S02]  /*0830*/  HADD2.F32 R127, -RZ, R79.H1_H1 ;  /* 0x3000004fff7f7230 */ /* 0x000fe40000004100 */
[----:B------:R-:W-:Y:S01]  /*0840*/  FMUL.FTZ R112, R157, R112 ;  /* 0x000000709d707220 */ /* 0x000fe20000410000 */
[----:B------:R-:W-:Y:S01]  /*0850*/  FADD.FTZ R118, -R80, R123 ;  /* 0x0000007b50767221 */ /* 0x000fe20000010100 */
[----:B---3--:R-:W-:-:S03]  /*0860*/  HADD2.F32 R77, -RZ, R72.H0_H0 ;  /* 0x20000048ff4d7230 */ /* 0x008fc60000004100 */
[C---:B------:R-:W-:Y:S01]  /*0870*/  FMUL.FTZ R118, R157.reuse, R118 ;  /* 0x000000769d767220 */ /* 0x040fe20000410000 */
[----:B------:R-:W-:Y:S02]  /*0880*/  HADD2.F32 R76, -RZ, R72.H1_H1 ;  /* 0x30000048ff4c7230 */ /* 0x000fe40000004100 */
[----:B------:R-:W-:Y:S01]  /*0890*/  FADD.FTZ R72, -R80, R3 ;  /* 0x0000000350487221 */ /* 0x000fe20000010100 */
[--C-:B------:R-:W-:Y:S02]  /*08a0*/  HADD2.F32 R79, -RZ, R73.reuse.H0_H0 ;  /* 0x20000049ff4f7230 */ /* 0x100fe40000004100 */
[----:B------:R-:W-:Y:S01]  /*08b0*/  FMUL.FTZ R110, R84, R77 ;  /* 0x0000004d546e7220 */ /* 0x000fe20000410000 */
[----:B------:R-:W-:Y:S02]  /*08c0*/  HADD2.F32 R78, -RZ, R73.H1_H1 ;  /* 0x30000049ff4e7230 */ /* 0x000fe40000004100 */
[----:B------:R-:W-:Y:S01]  /*08d0*/  FMUL.FTZ R3, R157, R72 ;  /* 0x000000489d037220 */ /* 0x000fe20000410000 */
[----:B------:R-:W-:Y:S01]  /*08e0*/  FADD.FTZ R72, -R80, R115 ;  /* 0x0000007350487221 */ /* 0x000fe20000010100 */
[----:B------:R-:W-:-:S02]  /*08f0*/  HADD2.F32 R73, -RZ, R74.H0_H0 ;  /* 0x2000004aff497230 */ /* 0x000fc40000004100 */
[----:B------:R-:W-:Y:S01]  /*0900*/  FMUL.FTZ R115, R85, R76 ;  /* 0x0000004c55737220 */ /* 0x000fe20000410000 */
[--C-:B0-----:R-:W-:Y:S02]  /*0910*/  HADD2.F32 R83, -RZ, R75.reuse.H0_H0 ;  /* 0x2000004bff537230 */ /* 0x101fe40000004100 */
[C---:B------:R-:W-:Y:S01]  /*0920*/  FMUL.FTZ R117, R157.reuse, R72 ;  /* 0x000000489d757220 */ /* 0x040fe20000410000 */
[----:B------:R-:W-:Y:S01]  /*0930*/  FADD.FTZ R72, -R80, R119 ;  /* 0x0000007750487221 */ /* 0x000fe20000010100 */
[----:B------:R-:W-:Y:S01]  /*0940*/  FADD.FTZ R24, R24, R73 ;  /* 0x0000004918187221 */ /* 0x000fe20000010000 */
[----:B------:R-:W-:Y:S01]  /*0950*/  FMUL.FTZ R116, R88, R73 ;  /* 0x0000004958747220 */ /* 0x000fe20000410000 */
[----:B------:R-:W-:Y:S02]  /*0960*/  HADD2.F32 R160, -RZ, R75.H1_H1 ;  /* 0x3000004bffa07230 */ /* 0x000fe40000004100 */
[----:B------:R-:W-:Y:S01]  /*0970*/  FMUL.FTZ R119, R157, R72 ;  /* 0x000000489d777220 */ /* 0x000fe20000410000 */
[----:B------:R-:W-:Y:S01]  /*0980*/  FADD.FTZ R72, RZ, R110 ;  /* 0x0000006eff487221 */ /* 0x000fe20000010000 */
[----:B------:R-:W-:Y:S01]  /*0990*/  FMUL.FTZ R114, R86, R79 ;  /* 0x0000004f56727220 */ /* 0x000fe20000410000 */
[----:B------:R-:W-:-:S02]  /*09a0*/  HADD2.F32 R82, -RZ, R74.H1_H1 ;  /* 0x3000004aff527230 */ /* 0x000fc40000004100 */
[----:B------:R-:W-:Y:S01]  /*09b0*/  FFMA.FTZ R48, R119, R73, R48 ;  /* 0x0000004977307223 */ /* 0x000fe20000010030 */
[----:B------:R-:W-:Y:S01]  /*09c0*/  FFMA.FTZ R73, R3, R110, RZ ;  /* 0x0000006e03497223 */ /* 0x000fe200000100ff */
[----:B------:R-:W-:Y:S01]  /*09d0*/  FADD.FTZ R75, R72, R115 ;  /* 0x00000073484b7221 */ /* 0x000fe20000010000 */
[----:B------:R-:W-:Y:S01]  /*09e0*/  FMUL.FTZ R121, R87, R78 ;  /* 0x0000004e57797220 */ /* 0x000fe20000410000 */
[----:B------:R-:W-:Y:S01]  /*09f0*/  FADD.FTZ R29, R29, R76 ;  /* 0x0000004c1d1d7221 */ /* 0x000fe20000010000 */
[C---:B------:R-:W-:Y:S01]  /*0a00*/  FFMA.FTZ R72, R108.reuse, R115, R73 ;  /* 0x000000736c487223 */ /* 0x040fe20000010049 */
[----:B------:R-:W-:Y:S01]  /*0a10*/  FADD.FTZ R74, R75, R114 ;  /* 0x000000724b4a7221 */ /* 0x000fe20000010000 */
[----:B------:R-:W-:Y:S01]  /*0a20*/  FFMA.FTZ R53, R108, R76, R53 ;  /* 0x0000004c6c357223 */ /* 0x000fe20000010035 */
[----:B------:R-:W-:Y:S01]  /*0a30*/  FADD.FTZ R76, -R80, R125 ;  /* 0x0000007d504c7221 */ /* 0x000fe20000010100 */
[----:B------:R-:W-:Y:S01]  /*0a40*/  FFMA.FTZ R73, R117, R114, R72 ;  /* 0x0000007275497223 */ /* 0x000fe20000010048 */
[----:B------:R-:W-:Y:S01]  /*0a50*/  FADD.FTZ R75, R74, R121 ;  /* 0x000000794a4b7221 */ /* 0x000fe20000010000 */
[----:B------:R-:W-:Y:S01]  /*0a60*/  FMUL.FTZ R123, R89, R82 ;  /* 0x00000052597b7220 */ /* 0x000fe20000410000 */
[----:B------:R-:W-:Y:S01]  /*0a70*/  FADD.FTZ R122, -R80, R127 ;  /* 0x0000007f507a7221 */ /* 0x000fe20000010100 */
[----:B------:R-:W-:Y:S01]  /*0a80*/  FFMA.FTZ R72, R112, R121, R73 ;  /* 0x0000007970487223 */ /* 0x000fe20000010049 */
[----:B------:R-:W-:Y:S01]  /*0a90*/  FADD.FTZ R74, R75, R116 ;  /* 0x000000744b4a7221 */ /* 0x000fe20000010000 */
[----:B------:R-:W-:Y:S01]  /*0aa0*/  FMUL.FTZ R125, R157, R76 ;  /* 0x0000004c9d7d7220 */ /* 0x000fe20000410000 */
[----:B------:R-:W-:Y:S01]  /*0ab0*/  FMUL.FTZ R120, R90, R83 ;  /* 0x000000535a787220 */ /* 0x000fe20000410000 */
[----:B------:R-:W-:Y:S01]  /*0ac0*/  FFMA.FTZ R73, R119, R116, R72 ;  /* 0x0000007477497223 */ /* 0x000fe20000010048 */
[----:B------:R-:W-:Y:S01]  /*0ad0*/  FADD.FTZ R75, R74, R123 ;  /* 0x0000007b4a4b7221 */ /* 0x000fe20000010000 */
[----:B------:R-:W-:Y:S01]  /*0ae0*/  FMUL.FTZ R122, R157, R122 ;  /* 0x0000007a9d7a7220 */ /* 0x000fe20000410000 */
[-C--:B------:R-:W-:Y:S01]  /*0af0*/  FMUL.FTZ R127, R91, R160.reuse ;  /* 0x000000a05b7f7220 */ /* 0x080fe20000410000 */
        /* <DEDUP_REMOVED lines=17> */
.L_x_360:
[----:B------:R-:W-:Y:S05]  /*0c10*/  BSYNC B0 ;  /* 0x0000000000007941 */ /* 0x000fea0003800000 */
.L_x_359:
        /* <DEDUP_REMOVED lines=25> */
[----:B------:R-:W-:Y:S01]  /*0db0*/  FADD.FTZ R134, -R80, R137 ;  /* 0x0000008950867221 */ /* 0x000fe20000010100 */
[----:B------:R-:W-:Y:S01]  /*0dc0*/  FMUL.FTZ R128, R157, R128 ;  /* 0x000000809d807220 */ /* 0x000fe20000410000 */
[----:B---3--:R-:W-:-:S02]  /*0dd0*/  HADD2.F32 R77, -RZ, R72.H0_H0 ;  /* 0x20000048ff4d7230 */ /* 0x008fc40000004100 */
        /* <DEDUP_REMOVED lines=10> */
[----:B------:R-:W-:Y:S02]  /*0e80*/  HADD2.F32 R74, -RZ, R74.H1_H1 ;  /* 0x3000004aff4a7230 */ /* 0x000fe40000004100 */
[C---:B------:R-:W-:Y:S01]  /*0e90*/  FMUL.FTZ R131, R157.reuse, R72 ;  /* 0x000000489d837220 */ /* 0x040fe20000410000 */
[----:B------:R-:W-:Y:S01]  /*0ea0*/  FADD.FTZ R72, -R80, R135 ;  /* 0x0000008750487221 */ /* 0x000fe20000010100 */
[----:B------:R-:W-:Y:S01]  /*0eb0*/  FADD.FTZ R16, R16, R73 ;  /* 0x0000004910107221 */ /* 0x000fe20000010000 */
[----:B------:R-:W-:Y:S01]  /*0ec0*/  FMUL.FTZ R132, R96, R73 ;  /* 0x0000004960847220 */ /* 0x000fe20000410000 */
[--C-:B0-----:R-:W-:Y:S02]  /*0ed0*/  HADD2.F32 R83, -RZ, R75.reuse.H0_H0 ;  /* 0x2000004bff537230 */ /* 0x101fe40000004100 */
[----:B------:R-:W-:Y:S01]  /*0ee0*/  FMUL.FTZ R133, R157, R72 ;  /* 0x000000489d857220 */ /* 0x000fe20000410000 */
[----:B------:R-:W-:Y:S01]  /*0ef0*/  FADD.FTZ R72, R81, R126 ;  /* 0x0000007e51487221 */ /* 0x000fe20000010000 */
[----:B------:R-:W-:-:S02]  /*0f00*/  HADD2.F32 R82, -RZ, R75.H1_H1 ;  /* 0x3000004bff527230 */ /* 0x000fc40000004100 */
[----:B------:R-:W-:Y:S01]  /*0f10*/  FMUL.FTZ R130, R94, R79 ;  /* 0x0000004f5e827220 */ /* 0x000fe20000410000 */
[----:B------:R-:W-:Y:S01]  /*0f20*/  FFMA.FTZ R40, R133, R73, R40 ;  /* 0x0000004985287223 */ /* 0x000fe20000010028 */
[----:B------:R-:W-:Y:S01]  /*0f30*/  FFMA.FTZ R73, R111, R126, R160 ;  /* 0x0000007e6f497223 */ /* 0x000fe200000100a0 */
[----:B------:R-:W-:Y:S01]  /*0f40*/  FADD.FTZ R75, R72, R129 ;  /* 0x00000081484b7221 */ /* 0x000fe20000010000 */
[----:B------:R-:W-:Y:S01]  /*0f50*/  FADD.FTZ R17, R17, R74 ;  /* 0x0000004a11117221 */ /* 0x000fe20000010000 */
[-C--:B------:R-:W-:Y:S01]  /*0f60*/  FFMA.FTZ R41, R134, R74.reuse, R41 ;  /* 0x0000004a86297223 */ /* 0x080fe20000010029 */
[C---:B------:R-:W-:Y:S01]  /*0f70*/  FFMA.FTZ R72, R124.reuse, R129, R73 ;  /* 0x000000817c487223 */ /* 0x040fe20000010049 */
        /* <DEDUP_REMOVED lines=8> */
[C---:B------:R-:W-:Y:S01]  /*1000*/  FADD.FTZ R76, -R80.reuse, R139 ;  /* 0x0000008b504c7221 */ /* 0x040fe20000010100 */
[----:B------:R-:W-:Y:S01]  /*1010*/  FADD.FTZ R138, -R80, R141 ;  /* 0x0000008d508a7221 */ /* 0x000fe20000010100 */
[----:B------:R-:W-:Y:S01]  /*1020*/  FADD.FTZ R74, R75, R132 ;  /* 0x000000844b4a7221 */ /* 0x000fe20000010000 */
[----:B------:R-:W-:Y:S01]  /*1030*/  FFMA.FTZ R73, R133, R132, R72 ;  /* 0x0000008485497223 */ /* 0x000fe20000010048 */
        /* <DEDUP_REMOVED lines=20> */
.L_x_362:
[----:B------:R-:W-:Y:S05]  /*1180*/  BSYNC B0 ;  /* 0x0000000000007941 */ /* 0x000fea0003800000 */
.L_x_361:
        /* <DEDUP_REMOVED lines=13> */
[--C-:B--2---:R-:W-:Y:S02]  /*1260*/  HADD2.F32 R145, -RZ, R77.reuse.H0_H0 ;  /* 0x2000004dff917230 */ /* 0x104fe40000004100 */
[----:B------:R-:W-:Y:S02]  /*1270*/  HADD2.F32 R77, -RZ, R77.H1_H1 ;  /* 0x3000004dff4d7230 */ /* 0x000fe40000004100 */
[--C-:B------:R-:W-:Y:S02]  /*1280*/  HADD2.F32 R143, -RZ, R76.reuse.H1_H1 ;  /* 0x3000004cff8f7230 */ /* 0x100fe40000004100 */
[----:B------:R-:W-:Y:S02]  /*1290*/  HADD2.F32 R113, -RZ, R76.H0_H0 ;  /* 0x2000004cff717230 */ /* 0x000fe40000004100 */
[----:B------:R-:W-:Y:S01]  /*12a0*/  FADD.FTZ R144, -R80, R77 ;  /* 0x0000004d50907221 */ /* 0x000fe20000010100 */
[----:B------:R-:W-:-:S02]  /*12b0*/  HADD2.F32 R151, -RZ, R79.H0_H0 ;  /* 0x2000004fff977230 */ /* 0x000fc40000004100 */
[C---:B------:R-:W-:Y:S01]  /*12c0*/  FADD.FTZ R140, -R80.reuse, R143 ;  /* 0x0000008f508c7221 */ /* 0x040fe20000010100 */
[--C-:B------:R-:W-:Y:S02]  /*12d0*/  HADD2.F32 R147, -RZ, R78.reuse.H0_H0 ;  /* 0x2000004eff937230 */ /* 0x100fe40000004100 */
[C---:B------:R-:W-:Y:S01]  /*12e0*/  FADD.FTZ R76, -R80.reuse, R113 ;  /* 0x00000071504c7221 */ /* 0x040fe20000010100 */
[----:B------:R-:W-:Y:S02]  /*12f0*/  HADD2.F32 R149, -RZ, R78.H1_H1 ;  /* 0x3000004eff957230 */ /* 0x000fe40000004100 */
[C---:B-----5:R-:W-:Y:S01]  /*1300*/  FMUL.FTZ R140, R157.reuse, R140 ;  /* 0x0000008c9d8c7220 */ /* 0x060fe20000410000 */
[----:B------:R-:W-:Y:S02]  /*1310*/  HADD2.F32 R79, -RZ, R79.H1_H1 ;  /* 0x3000004fff4f7230 */ /* 0x000fe40000004100 */
[----:B------:R-:W-:Y:S01]  /*1320*/  FMUL.FTZ R113, R157, R76 ;  /* 0x0000004c9d717220 */ /* 0x000fe20000410000 */
[C---:B------:R-:W-:Y:S01]  /*1330*/  FADD.FTZ R78, -R80.reuse, R145 ;  /* 0x00000091504e7221 */ /* 0x040fe20000010100 */
[C---:B0-----:R-:W-:Y:S01]  /*1340*/  FADD.FTZ R82, -R80.reuse, R147 ;  /* 0x0000009350527221 */ /* 0x041fe20000010100 */
[----:B------:R-:W-:Y:S01]  /*1350*/  FADD.FTZ R150, -R80, R149 ;  /* 0x0000009550967221 */ /* 0x000fe20000010100 */
[----:B---3--:R-:W-:-:S02]  /*1360*/  HADD2.F32 R77, -RZ, R72.H0_H0 ;  /* 0x20000048ff4d7230 */ /* 0x008fc40000004100 */
[C---:B------:R-:W-:Y:S01]  /*1370*/  FADD.FTZ R154, -R80.reuse, R151 ;  /* 0x00000097509a7221 */ /* 0x040fe20000010100 */
[----:B------:R-:W-:Y:S02]  /*1380*/  HADD2.F32 R72, -RZ, R72.H1_H1 ;  /* 0x30000048ff487230 */ /* 0x000fe40000004100 */
[----:B------:R-:W-:Y:S01]  /*1390*/  FADD.FTZ R156, -R80, R79 ;  /* 0x0000004f509c7221 */ /* 0x000fe20000010100 */
[--C-:B------:R-:W-:Y:S02]  /*13a0*/  HADD2.F32 R79, -RZ, R73.reuse.H0_H0 ;  /* 0x20000049ff4f7230 */ /* 0x100fe40000004100 */
[----:B------:R-:W-:Y:S01]  /*13b0*/  FMUL.FTZ R142, R100, R77 ;  /* 0x0000004d648e7220 */ /* 0x000fe20000410000 */
[----:B------:R-:W-:Y:S02]  /*13c0*/  HADD2.F32 R80, -RZ, R73.H1_H1 ;  /* 0x30000049ff507230 */ /* 0x000fe40000004100 */
[----:B------:R-:W-:Y:S01]  /*13d0*/  FADD.FTZ R13, R13, R72 ;  /* 0x000000480d0d7221 */ /* 0x000fe20000010000 */
[-C--:B------:R-:W-:Y:S01]  /*13e0*/  FFMA.FTZ R37, R140, R72.reuse, R37 ;  /* 0x000000488c257223 */ /* 0x080fe20000010025 */
[----:B------:R-:W-:Y:S01]  /*13f0*/  FMUL.FTZ R145, R101, R72 ;  /* 0x0000004865917220 */ /* 0x000fe20000410000 */
[----:B------:R-:W-:Y:S01]  /*1400*/  FADD.FTZ R72, R81, R142 ;  /* 0x0000008e51487221 */ /* 0x000fe20000010000 */
[----:B------:R-:W-:Y:S01]  /*1410*/  FFMA.FTZ R73, R113, R142, R160 ;  /* 0x0000008e71497223 */ /* 0x000fe200000100a0 */
[----:B------:R-:W-:-:S02]  /*1420*/  HADD2.F32 R159, -RZ, R75.H0_H0 ;  /* 0x2000004bff9f7230 */ /* 0x000fc40000004100 */
[C---:B------:R-:W-:Y:S01]  /*1430*/  FMUL.FTZ R143, R157.reuse, R78 ;  /* 0x0000004e9d8f7220 */ /* 0x040fe20000410000 */
[----:B------:R-:W-:Y:S02]  /*1440*/  HADD2.F32 R76, -RZ, R75.H1_H1 ;  /* 0x3000004bff4c7230 */ /* 0x000fe40000004100 */
[----:B------:R-:W-:Y:S01]  /*1450*/  FADD.FTZ R75, R72, R145 ;  /* 0x00000091484b7221 */ /* 0x000fe20000010000 */
[----:B------:R-:W-:Y:S01]  /*1460*/  FMUL.FTZ R146, R102, R79 ;  /* 0x0000004f66927220 */ /* 0x000fe20000410000 */
[----:B------:R-:W-:Y:S01]  /*1470*/  FFMA.FTZ R72, R140, R145, R73 ;  /* 0x000000918c487223 */ /* 0x000fe20000010049 */
[--C-:B------:R-:W-:Y:S02]  /*1480*/  HADD2.F32 R83, -RZ, R74.reuse.H0_H0 ;  /* 0x2000004aff537230 */ /* 0x100fe40000004100 */
[----:B------:R-:W-:Y:S01]  /*1490*/  FMUL.FTZ R144, R157, R144 ;  /* 0x000000909d907220 */ /* 0x000fe20000410000 */
[----:B------:R-:W-:Y:S02]  /*14a0*/  HADD2.F32 R152, -RZ, R74.H1_H1 ;  /* 0x3000004aff987230 */ /* 0x000fe40000004100 */
[----:B------:R-:W-:Y:S01]  /*14b0*/  FMUL.FTZ R147, R103, R80 ;  /* 0x0000005067937220 */ /* 0x000fe20000410000 */
        /* <DEDUP_REMOVED lines=33> */
[----:B------:R-:W-:-:S07]  /*16d0*/  FFMA.FTZ R160, R156, R154, R73 ;  /* 0x0000009a9ca07223 */ /* 0x000fce0000010049 */
.L_x_364:
[----:B------:R-:W-:Y:S05]  /*16e0*/  BSYNC B0 ;  /* 0x0000000000007941 */ /* 0x000fea0003800000 */
.L_x_363:
[----:B------:R-:W-:Y:S01]  /*16f0*/  IADD3 R109, R109, UR8, RZ ;  /* 0x000000086d6d7c10 */ /* 0x000fe2000fffe0ff */
[----:B------:R-:W-:Y:S01]  /*1700*/  UMOV UR6, 0xffffffff ;  /* 0xffffffff00067882 */ /* 0x000fe20000000000 */
[----:B------:R-:W-:Y:S02]  /*1710*/  SHF.R.U32.HI R72, RZ, 0x5, R158 ;  /* 0x00000005ff487819 */ /* 0x000fe4000001169e */
[----:B------:R-:W-:Y:S02]  /*1720*/  ISETP.GE.AND P4, PT, R109, UR9, PT ;  /* 0x000000096d007c0c */ /* 0x000fe4000bf86270 */
[----:B------:R-:W-:Y:S02]  /*1730*/  LOP3.LUT R73, R72, 0x7fffff8, RZ, 0xc0, !PT ;  /* 0x07fffff848497812 */ /* 0x000fe400078ec0ff */
[----:B------:R-:W-:Y:S02]  /*1740*/  LOP3.LUT P0, RZ, R158, 0x1f, RZ, 0xc0, !PT ;  /* 0x0000001f9eff7812 */ /* 0x000fe4000780c0ff */
[----:B------:R-:W-:-:S02]  /*1750*/  @!P5 IADD3 R73, R73, 0x8, RZ ;  /* 0x000000084949d810 */ /* 0x000fc40007ffe0ff */
[----:B------:R-:W-:Y:S01]  /*1760*/  P2R R162, PR, RZ, 0x10 ;  /* 0x00000010ffa27803 */ /* 0x000fe20000000000 */
[----:B------:R-:W-:Y:S08]  /*1770*/  BRA.DIV UR6, `(.L_x_365) ;  /* 0x0000001a06107947 */ /* 0x000ff0000b800000 */
        /* <DEDUP_REMOVED lines=18> */
.L_x_387:
        /* <DEDUP_REMOVED lines=11> */
[-C--:B------:R-:W-:Y:S02]  /*1950*/  @!P0 LEA R76, R72, R74.reuse, 0x3 ;  /* 0x0000004a484c8211 */ /* 0x080fe400078e18ff */
[----:B------:R-:W-:-:S03]  /*1960*/  LEA R159, R73, R74, 0x3 ;  /* 0x0000004a499f7211 */ /* 0x000fc600078e18ff */
        /* <DEDUP_REMOVED lines=34> */
[----:B------:R-:W-:Y:S01]  /*1b90*/  FFMA.FTZ R75, R119, R78, R79 ;  /* 0x0000004e774b7223 */ /* 0x000fe2000001004f */
[C---:B-----5:R-:W-:Y:S01]  /*1ba0*/  FMUL.FTZ R81, R157.reuse, R74 ;  /* 0x0000004a9d517220 */ /* 0x060fe20000410000 */
[C---:B------:R-:W-:Y:S01]  /*1bb0*/  FMUL.FTZ R72, R157.reuse, R72 ;  /* 0x000000489d487220 */ /* 0x040fe20000410000 */
[----:B------:R-:W-:Y:S01]  /*1bc0*/  FMUL.FTZ R80, R157, R76 ;  /* 0x0000004c9d507220 */ /* 0x000fe20000410000 */
[----:B------:R-:W-:Y:S01]  /*1bd0*/  FADD.FTZ R76, R116, -R75 ;  /* 0x8000004b744c7221 */ /* 0x000fe20000010000 */
[----:B------:R-:W-:-:S03]  /*1be0*/  FFMA.FTZ R160, R122, R78, R79 ;  /* 0x0000004e7aa07223 */ /* 0x000fc6000001004f */
[----:B------:R-:W-:Y:S01]  /*1bf0*/  FMUL.FTZ R82, R157, R76 ;  /* 0x0000004c9d527220 */ /* 0x000fe20000410000 */
[--C-:B------:R-:W-:Y:S02]  /*1c00*/  @P0 HADD2.F32 R74, -RZ, R4.reuse.H1_H1 ;  /* 0x30000004ff4a0230 */ /* 0x100fe40000004100 */
[-CC-:B------:R-:W-:Y:S01]  /*1c10*/  FFMA.FTZ R76, R118, R78.reuse, R79.reuse ;  /* 0x0000004e764c7223 */ /* 0x180fe2000001004f */
[----:B------:R-:W-:Y:S02]  /*1c20*/  @P0 HADD2.F32 R73, -RZ, R4.H0_H0 ;  /* 0x20000004ff490230 */ /* 0x000fe40000004100 */
[----:B------:R-:W-:Y:S01]  /*1c30*/  FADD.FTZ R164, R127, -R160 ;  /* 0x800000a07fa47221 */ /* 0x000fe20000010000 */
[----:B------:R-:W-:Y:S01]  /*1c40*/  @P0 FADD.FTZ R81, R81, R74 ;  /* 0x0000004a51510221 */ /* 0x000fe20000010000 */
[----:B------:R-:W-:Y:S01]  /*1c50*/  FFMA.FTZ R74, R112, R78, R79 ;  /* 0x0000004e704a7223 */ /* 0x000fe2000001004f */
[----:B------:R-:W-:Y:S01]  /*1c60*/  @P0 FADD.FTZ R72, R72, R73 ;  /* 0x0000004948480221 */ /* 0x000fe20000010000 */
[----:B------:R-:W-:-:S02]  /*1c70*/  @P0 HADD2.F32 R73, -RZ, R5.H0_H0 ;  /* 0x20000005ff490230 */ /* 0x000fc40000004100 */
[----:B------:R-:W-:Y:S01]  /*1c80*/  FADD.FTZ R76, R123, -R76 ;  /* 0x8000004c7b4c7221 */ /* 0x000fe20000010000 */
[----:B------:R-:W-:Y:S01]  /*1c90*/  FADD.FTZ R74, R121, -R74 ;  /* 0x8000004a794a7221 */ /* 0x000fe20000010000 */
[C---:B------:R-:W-:Y:S01]  /*1ca0*/  FMUL.FTZ R161, R157.reuse, R164 ;  /* 0x000000a49da17220 */ /* 0x040fe20000410000 */
[----:B------:R-:W-:Y:S02]  /*1cb0*/  @P0 FADD.FTZ R80, R80, R73 ;  /* 0x0000004950500221 */ /* 0x000fe40000010000 */
[C---:B------:R-:W-:Y:S01]  /*1cc0*/  FMUL.FTZ R83, R157.reuse, R74 ;  /* 0x0000004a9d537220 */ /* 0x040fe20000410000 */
[----:B------:R-:W-:Y:S02]  /*1cd0*/  @P0 HADD2.F32 R73, -RZ, R6.H0_H0 ;  /* 0x20000006ff490230 */ /* 0x000fe40000004100 */
[----:B------:R-:W-:Y:S01]  /*1ce0*/  FMUL.FTZ R159, R157, R76 ;  /* 0x0000004c9d9f7220 */ /* 0x000fe20000410000 */
[----:B------:R-:W-:Y:S02]  /*1cf0*/  @P0 HADD2.F32 R74, -RZ, R5.H1_H1 ;  /* 0x30000005ff4a0230 */ /* 0x000fe40000004100 */
[----:B------:R-:W-:Y:S01]  /*1d00*/  @P0 FADD.FTZ R82, R82, R73 ;  /* 0x0000004952520221 */ /* 0x000fe20000010000 */
[----:B------:R-:W-:-:S02]  /*1d10*/  FFMA.FTZ R73, R125, R78, R79 ;  /* 0x0000004e7d497223 */ /* 0x000fc4000001004f */
[----:B------:R-:W-:Y:S01]  /*1d20*/  @P0 FADD.FTZ R83, R83, R74 ;  /* 0x0000004a53530221 */ /* 0x000fe20000010000 */
[----:B------:R-:W-:Y:S02]  /*1d30*/  @P0 HADD2.F32 R74, -RZ, R6.H1_H1 ;  /* 0x30000006ff4a0230 */ /* 0x000fe40000004100 */
[----:B------:R-:W-:Y:S01]  /*1d40*/  FADD.FTZ R76, R120, -R73 ;  /* 0x80000049784c7221 */ /* 0x000fe20000010000 */
[--C-:B------:R-:W-:Y:S02]  /*1d50*/  @P0 HADD2.F32 R73, -RZ, R7.reuse.H0_H0 ;  /* 0x20000007ff490230 */ /* 0x100fe40000004100 */
[----:B------:R-:W-:Y:S01]  /*1d60*/  @P0 FADD.FTZ R159, R159, R74 ;  /* 0x0000004a9f9f0221 */ /* 0x000fe20000010000 */
[----:B------:R-:W-:Y:S02]  /*1d70*/  @P0 HADD2.F32 R74, -RZ, R7.H1_H1 ;  /* 0x30000007ff4a0230 */ /* 0x000fe40000004100 */
[----:B------:R-:W-:-:S04]  /*1d80*/  FMUL.FTZ R160, R157, R76 ;  /* 0x0000004c9da07220 */ /* 0x000fc80000410000 */
[----:B------:R-:W-:Y:S01]  /*1d90*/  @P0 FADD.FTZ R160, R160, R73 ;  /* 0x00000049a0a00221 */ /* 0x000fe20000010000 */
[----:B------:R-:W-:Y:S01]  /*1da0*/  @P0 FADD.FTZ R161, R161, R74 ;  /* 0x0000004aa1a10221 */ /* 0x000fe20000010000 */
[----:B------:R-:W-:-:S04]  /*1db0*/  ISETP.NE.U32.AND P0, PT, RZ, UR16, PT ;  /* 0x00000010ff007c0c */ /* 0x000fc8000bf05070 */
[----:B------:R-:W-:-:S13]  /*1dc0*/  ISETP.NE.AND.EX P0, PT, RZ, UR17, PT, P0 ;  /* 0x00000011ff007c0c */ /* 0x000fda000bf05300 */
[----:B------:R-:W-:Y:S02]  /*1dd0*/  @P0 F2FP.F16.F32.PACK_AB R73, RZ, R72 ;  /* 0x00000048ff49023e */ /* 0x000fe400000000ff */
[----:B------:R-:W-:Y:S02]  /*1de0*/  @P0 F2FP.F16.F32.PACK_AB R74, RZ, R80 ;  /* 0x00000050ff4a023e */ /* 0x000fe400000000ff */
[----:B------:R-:W-:Y:S02]  /*1df0*/  @P0 F2FP.F16.F32.PACK_AB R75, RZ, R82 ;  /* 0x00000052ff4b023e */ /* 0x000fe400000000ff */
[----:B------:R-:W-:Y:S02]  /*1e00*/  @P0 F2FP.F16.F32.PACK_AB R76, RZ, R160 ;  /* 0x000000a0ff4c023e */ /* 0x000fe400000000ff */
[----:B------:R-:W-:Y:S02]  /*1e10*/  @P0 PRMT R64, R73, 0x7610, R64 ;  /* 0x0000761049400816 */ /* 0x000fe40000000040 */
[----:B------:R-:W-:-:S02]  /*1e20*/  @P0 PRMT R65, R74, 0x7610, R65 ;  /* 0x000076104a410816 */ /* 0x000fc40000000041 */
[----:B------:R-:W-:Y:S02]  /*1e30*/  @P0 PRMT R66, R75, 0x7610, R66 ;  /* 0x000076104b420816 */ /* 0x000fe40000000042 */
[----:B------:R-:W-:Y:S02]  /*1e40*/  @P0 F2FP.F16.F32.PACK_AB R73, RZ, R81 ;  /* 0x00000051ff49023e */ /* 0x000fe400000000ff */
[----:B------:R-:W-:Y:S02]  /*1e50*/  @P0 F2FP.F16.F32.PACK_AB R74, RZ, R83 ;  /* 0x00000053ff4a023e */ /* 0x000fe400000000ff */
[----:B------:R-:W-:Y:S02]  /*1e60*/  @P0 F2FP.F16.F32.PACK_AB R75, RZ, R159 ;  /* 0x0000009fff4b023e */ /* 0x000fe400000000ff */
[----:B------:R-:W-:Y:S02]  /*1e70*/  @P0 F2FP.F16.F32.PACK_AB R77, RZ, R161 ;  /* 0x000000a1ff4d023e */ /* 0x000fe400000000ff */
[----:B------:R-:W-:-:S02]  /*1e80*/  @P0 PRMT R67, R76, 0x7610, R67 ;  /* 0x000076104c430816 */ /* 0x000fc40000000043 */
[----:B------:R-:W-:Y:S02]  /*1e90*/  @P0 PRMT R64, R64, 0x5410, R73 ;  /* 0x0000541040400816 */ /* 0x000fe40000000049 */
[----:B------:R-:W-:Y:S02]  /*1ea0*/  @P0 PRMT R65, R65, 0x5410, R74 ;  /* 0x0000541041410816 */ /* 0x000fe4000000004a */
[----:B------:R-:W-:Y:S02]  /*1eb0*/  @P0 PRMT R66, R66, 0x5410, R75 ;  /* 0x0000541042420816 */ /* 0x000fe4000000004b */
[----:B------:R-:W-:Y:S02]  /*1ec0*/  @P0 PRMT R67, R67, 0x5410, R77 ;  /* 0x0000541043430816 */ /* 0x000fe4000000004d */
[----:B------:R-:W-:Y:S02]  /*1ed0*/  ISETP.NE.U32.AND P0, PT, RZ, UR16, PT ;  /* 0x00000010ff007c0c */ /* 0x000fe4000bf05070 */
[----:B------:R-:W-:-:S02]  /*1ee0*/  F2FP.F16.F32.PACK_AB R73, R83, R80 ;  /* 0x000000505349723e */ /* 0x000fc400000000ff */
[----:B------:R-:W-:-:S13]  /*1ef0*/  ISETP.NE.AND.EX P0, PT, RZ, UR17, PT, P0 ;  /* 0x00000011ff007c0c */ /* 0x000fda000bf05300 */
[----:B------:R-:W0:Y:S02]  /*1f00*/  @P0 LDC.64 R74, c[0x0][0x308] ;  /* 0x0000c200ff4a0b82 */ /* 0x000e240000000a00 */
[----:B0-----:R-:W-:-:S05]  /*1f10*/  @P0 IMAD.WIDE.U32 R74, R155, 0x10, R74 ;  /* 0x000000109b4a0825 */ /* 0x001fca00078e004a */
[----:B------:R0:W-:Y:S01]  /*1f20*/  @P0 STG.E.128 desc[UR4][R74.64], R64 ;  /* 0x000000404a000986 */ /* 0x0001e2000c101d04 */
[----:B------:R-:W-:-:S04]  /*1f30*/  ISETP.NE.U32.AND P0, PT, RZ, UR18, PT ;  /* 0x00000012ff007c0c */ /* 0x000fc8000bf05070 */
[----:B------:R-:W-:-:S13]  /*1f40*/  ISETP.NE.AND.EX P0, PT, RZ, UR19, PT, P0 ;  /* 0x00000013ff007c0c */ /* 0x000fda000bf05300 */
[-C--:B------:R-:W-:Y:S02]  /*1f50*/  @P0 F2FP.F16.F32.PACK_AB R163, RZ, R72.reuse ;  /* 0x00000048ffa3023e */ /* 0x080fe400000000ff */
[----:B------:R-:W-:Y:S02]  /*1f60*/  @P0 F2FP.F16.F32.PACK_AB R164, RZ, R81 ;  /* 0x00000051ffa4023e */ /* 0x000fe400000000ff */
[----:B------:R-:W-:Y:S02]  /*1f70*/  F2FP.F16.F32.PACK_AB R72, R81, R72 ;  /* 0x000000485148723e */ /* 0x000fe400000000ff */
[----:B------:R-:W-:Y:S02]  /*1f80*/  @P0 F2FP.F16.F32.PACK_AB R165, RZ, R80 ;  /* 0x00000050ffa5023e */ /* 0x000fe400000000ff */
[----:B------:R-:W1:Y:S01]  /*1f90*/  LDC.64 R80, c[0x0][0x2f8] ;  /* 0x0000be00ff507b82 */ /* 0x000e620000000a00 */
[----:B0-----:R-:W-:Y:S02]  /*1fa0*/  F2FP.F16.F32.PACK_AB R74, R159, R82 ;  /* 0x000000529f4a723e */ /* 0x001fe400000000ff */
[----:B------:R-:W-:-:S02]  /*1fb0*/  F2FP.F16.F32.PACK_AB R75, R161, R160 ;  /* 0x000000a0a14b723e */ /* 0x000fc400000000ff */
[----:B------:R-:W-:Y:S02]  /*1fc0*/  @P0 F2FP.F16.F32.PACK_AB R82, RZ, R82 ;  /* 0x00000052ff52023e */ /* 0x000fe400000000ff */
[----:B------:R-:W-:Y:S02]  /*1fd0*/  @P0 F2FP.F16.F32.PACK_AB R160, RZ, R160 ;  /* 0x000000a0ffa0023e */ /* 0x000fe400000000ff */
[----:B------:R-:W-:Y:S02]  /*1fe0*/  @P0 LEA R76, P6, R155, UR18, 0x4 ;  /* 0x000000129b4c0c11 */ /* 0x000fe4000f8c20ff */
[----:B------:R-:W-:Y:S02]  /*1ff0*/  @P0 F2FP.F16.F32.PACK_AB R166, RZ, R83 ;  /* 0x00000053ffa6023e */ /* 0x000fe400000000ff */
[----:B------:R-:W-:Y:S02]  /*2000*/  @P0 F2FP.F16.F32.PACK_AB R159, RZ, R159 ;  /* 0x0000009fff9f023e */ /* 0x000fe400000000ff */
[----:B------:R-:W-:-:S02]  /*2010*/  @P0 F2FP.F16.F32.PACK_AB R161, RZ, R161 ;  /* 0x000000a1ffa1023e */ /* 0x000fc400000000ff */
[----:B------:R-:W-:Y:S02]  /*2020*/  @P0 PRMT R68, R163, 0x7610, R68 ;  /* 0x00007610a3440816 */ /* 0x000fe40000000044 */
[----:B------:R-:W-:Y:S02]  /*2030*/  @P0 PRMT R69, R165, 0x7610, R69 ;  /* 0x00007610a5450816 */ /* 0x000fe40000000045 */
[----:B------:R-:W-:Y:S02]  /*2040*/  @P0 PRMT R70, R82, 0x7610, R70 ;  /* 0x0000761052460816 */ /* 0x000fe40000000046 */
[----:B------:R-:W-:Y:S01]  /*2050*/  @P0 PRMT R71, R160, 0x7610, R71 ;  /* 0x00007610a0470816 */ /* 0x000fe20000000047 */
[C---:B-1----:R-:W-:Y:S01]  /*2060*/  IMAD.WIDE.U32 R80, R155.reuse, 0x10, R80 ;  /* 0x000000109b507825 */ /* 0x042fe200078e0050 */
[----:B------:R-:W-:Y:S02]  /*2070*/  @P0 LEA.HI.X R77, R155, UR19, RZ, 0x4, P6 ;  /* 0x000000139b4d0c11 */ /* 0x000fe4000b0f24ff */
[----:B------:R-:W-:-:S02]  /*2080*/  @P0 PRMT R68, R68, 0x5410, R164 ;  /* 0x0000541044440816 */ /* 0x000fc400000000a4 */
[----:B------:R-:W-:Y:S01]  /*2090*/  @P0 PRMT R69, R69, 0x5410, R166 ;  /* 0x0000541045450816 */ /* 0x000fe200000000a6 */
[----:B------:R0:W-:Y:S01]  /*20a0*/  STG.E.128 desc[UR4][R80.64], R72 ;  /* 0x0000004850007986 */ /* 0x0001e2000c101d04 */
[----:B------:R-:W-:Y:S02]  /*20b0*/  @P0 PRMT R70, R70, 0x5410, R159 ;  /* 0x0000541046460816 */ /* 0x000fe4000000009f */
[----:B------:R-:W-:Y:S02]  /*20c0*/  @P0 PRMT R71, R71, 0x5410, R161 ;  /* 0x0000541047470816 */ /* 0x000fe400000000a1 */
[----:B------:R-:W-:-:S03]  /*20d0*/  IADD3 R155, R155, 0x100, RZ ;  /* 0x000001009b9b7810 */ /* 0x000fc60007ffe0ff */
[----:B------:R0:W-:Y:S04]  /*20e0*/  @P0 STG.E.128 desc[UR4][R76.64], R68 ;  /* 0x000000444c000986 */ /* 0x0001e8000c101d04 */
.L_x_367:
[----:B------:R-:W-:Y:S05]  /*20f0*/  BSYNC B0 ;  /* 0x0000000000007941 */ /* 0x000fea0003800000 */
.L_x_366:
        /* <DEDUP_REMOVED lines=9> */
[----:B------:R-:W-:Y:S02]  /*2190*/  FFMA.FTZ R76, R134, R78, R79 ;  /* 0x0000004e864c7223 */ /* 0x000fe4000001004f */
[C---:B-----5:R-:W-:Y:S01]  /*21a0*/  FMUL.FTZ R80, R157.reuse, R72 ;  /* 0x000000489d507220 */ /* 0x060fe20000410000 */
[----:B------:R-:W-:Y:S01]  /*21b0*/  FMUL.FTZ R81, R157, R74 ;  /* 0x0000004a9d517220 */ /* 0x000fe20000410000 */
[----:B------:R-:W-:Y:S01]  /*21c0*/  FADD.FTZ R74, R130, -R75 ;  /* 0x8000004b824a7221 */ /* 0x000fe20000010000 */
[----:B------:R-:W-:Y:S01]  /*21d0*/  FFMA.FTZ R75, R133, R78, R79 ;  /* 0x0000004e854b7223 */ /* 0x000fe2000001004f */
[----:B------:R-:W-:-:S02]  /*21e0*/  FADD.FTZ R76, R137, -R76 ;  /* 0x8000004c894c7221 */ /* 0x000fc40000010000 */
[----:B------:R-:W-:Y:S01]  /*21f0*/  FMUL.FTZ R82, R157, R74 ;  /* 0x0000004a9d527220 */ /* 0x000fe20000410000 */
[----:B------:R-:W-:Y:S01]  /*2200*/  FADD.FTZ R74, R132, -R75 ;  /* 0x8000004b844a7221 */ /* 0x000fe20000010000 */
[--C-:B------:R-:W-:Y:S02]  /*2210*/  @P0 HADD2.F32 R72, -RZ, R56.reuse.H1_H1 ;  /* 0x30000038ff480230 */ /* 0x100fe40000004100 */
[--C-:B------:R-:W-:Y:S01]  /*2220*/  FFMA.FTZ R75, R139, R78, R79.reuse ;  /* 0x0000004e8b4b7223 */ /* 0x100fe2000001004f */
[----:B------:R-:W-:Y:S02]  /*2230*/  @P0 HADD2.F32 R73, -RZ, R56.H0_H0 ;  /* 0x20000038ff490230 */ /* 0x000fe40000004100 */
[----:B------:R-:W-:Y:S01]  /*2240*/  FMUL.FTZ R159, R157, R74 ;  /* 0x0000004a9d9f7220 */ /* 0x000fe20000410000 */
[----:B------:R-:W-:Y:S02]  /*2250*/  @P0 HADD2.F32 R74, -RZ, R58.H0_H0 ;  /* 0x2000003aff4a0230 */ /* 0x000fe40000004100 */
[----:B------:R-:W-:Y:S01]  /*2260*/  @P0 FADD.FTZ R81, R81, R72 ;  /* 0x0000004851510221 */ /* 0x000fe20000010000 */
[----:B------:R-:W-:Y:S01]  /*2270*/  FFMA.FTZ R72, R128, R78, R79 ;  /* 0x0000004e80487223 */ /* 0x000fe2000001004f */
[----:B------:R-:W-:Y:S01]  /*2280*/  @P0 FADD.FTZ R80, R80, R73 ;  /* 0x0000004950500221 */ /* 0x000fe20000010000 */
[----:B------:R-:W-:-:S02]  /*2290*/  @P0 HADD2.F32 R73, -RZ, R57.H0_H0 ;  /* 0x20000039ff490230 */ /* 0x000fc40000004100 */
[----:B------:R-:W-:Y:S01]  /*22a0*/  @P0 FADD.FTZ R159, R159, R74 ;  /* 0x0000004a9f9f0221 */ /* 0x000fe20000010000 */
[----:B------:R-:W-:Y:S01]  /*22b0*/  FADD.FTZ R72, R135, -R72 ;  /* 0x8000004887487221 */ /* 0x000fe20000010000 */
[----:B------:R-:W-:Y:S01]  /*22c0*/  FFMA.FTZ R74, R138, R78, R79 ;  /* 0x0000004e8a4a7223 */ /* 0x000fe2000001004f */
[C---:B------:R-:W-:Y:S01]  /*22d0*/  FMUL.FTZ R160, R157.reuse, R76 ;  /* 0x0000004c9da07220 */ /* 0x040fe20000410000 */
[----:B------:R-:W-:Y:S01]  /*22e0*/  @P0 FADD.FTZ R82, R82, R73 ;  /* 0x0000004952520221 */ /* 0x000fe20000010000 */
[----:B------:R-:W-:Y:S01]  /*22f0*/  FMUL.FTZ R83, R157, R72 ;  /* 0x000000489d537220 */ /* 0x000fe20000410000 */
[----:B------:R-:W-:Y:S02]  /*2300*/  @P0 HADD2.F32 R72, -RZ, R57.H1_H1 ;  /* 0x30000039ff480230 */ /* 0x000fe40000004100 */
[----:B------:R-:W-:Y:S01]  /*2310*/  FADD.FTZ R74, R141, -R74 ;  /* 0x8000004a8d4a7221 */ /* 0x000fe20000010000 */
[----:B------:R-:W-:Y:S02]  /*2320*/  @P0 HADD2.F32 R73, -RZ, R58.H1_H1 ;  /* 0x3000003aff490230 */ /* 0x000fe40000004100 */
[----:B------:R-:W-:Y:S01]  /*2330*/  @P0 FADD.FTZ R83, R83, R72 ;  /* 0x0000004853530221 */ /* 0x000fe20000010000 */
[----:B------:R-:W-:-:S02]  /*2340*/  FADD.FTZ R72, R136, -R75 ;  /* 0x8000004b88487221 */ /* 0x000fc40000010000 */
[----:B------:R-:W-:Y:S01]  /*2350*/  @P0 FADD.FTZ R160, R160, R73 ;  /* 0x00000049a0a00221 */ /* 0x000fe20000010000 */
[--C-:B------:R-:W-:Y:S02]  /*2360*/  @P0 HADD2.F32 R73, -RZ, R59.reuse.H1_H1 ;  /* 0x3000003bff490230 */ /* 0x100fe40000004100 */
[C---:B------:R-:W-:Y:S01]  /*2370*/  FMUL.FTZ R164, R157.reuse, R74 ;  /* 0x0000004a9da47220 */ /* 0x040fe20000410000 */
[----:B------:R-:W-:Y:S01]  /*2380*/  FMUL.FTZ R161, R157, R72 ;  /* 0x000000489da17220 */ /* 0x000fe20000410000 */
[----:B------:R-:W-:Y:S02]  /*2390*/  @P0 HADD2.F32 R72, -RZ, R59.H0_H0 ;  /* 0x2000003bff480230 */ /* 0x000fe40000004100 */
[----:B------:R-:W-:-:S03]  /*23a0*/  @P0 FADD.FTZ R164, R164, R73 ;  /* 0x00000049a4a40221 */ /* 0x000fc60000010000 */
        /* <DEDUP_REMOVED lines=19> */
[----:B------:R-:W-:-:S04]  /*24e0*/  ISETP.NE.U32.AND P0, PT, RZ, UR16, PT ;  /* 0x00000010ff007c0c */ /* 0x000fc8000bf05070 */
[----:B------:R-:W-:-:S13]  /*24f0*/  ISETP.NE.AND.EX P0, PT, RZ, UR17, PT, P0 ;  /* 0x00000011ff007c0c */ /* 0x000fda000bf05300 */
[----:B------:R-:W0:Y:S02]  /*2500*/  @P0 LDC.64 R72, c[0x0][0x308] ;  /* 0x0000c200ff480b82 */ /* 0x000e240000000a00 */
[----:B0-----:R-:W-:Y:S01]  /*2510*/  @P0 IMAD.WIDE.U32 R74, R155, 0x10, R72 ;  /* 0x000000109b4a0825 */ /* 0x001fe200078e0048 */
[----:B------:R-:W-:Y:S02]  /*2520*/  F2FP.F16.F32.PACK_AB R72, R81, R80 ;  /* 0x000000505148723e */ /* 0x000fe400000000ff */
[----:B------:R-:W-:Y:S02]  /*2530*/  F2FP.F16.F32.PACK_AB R73, R83, R82 ;  /* 0x000000525349723e */ /* 0x000fe400000000ff */
[----:B------:R0:W-:Y:S01]  /*2540*/  @P0 STG.E.128 desc[UR4][R74.64], R64 ;  /* 0x000000404a000986 */ /* 0x0001e2000c101d04 */
[----:B------:R-:W-:-:S04]  /*2550*/  ISETP.NE.U32.AND P0, PT, RZ, UR18, PT ;  /* 0x00000012ff007c0c */ /* 0x000fc8000bf05070 */
[----:B------:R-:W-:-:S13]  /*2560*/  ISETP.NE.AND.EX P0, PT, RZ, UR19, PT, P0 ;  /* 0x00000013ff007c0c */ /* 0x000fda000bf05300 */
[----:B------:R-:W-:Y:S02]  /*2570*/  @P0 F2FP.F16.F32.PACK_AB R163, RZ, R80 ;  /* 0x00000050ffa3023e */ /* 0x000fe400000000ff */
[----:B------:R-:W-:Y:S02]  /*2580*/  @P0 F2FP.F16.F32.PACK_AB R165, RZ, R81 ;  /* 0x00000051ffa5023e */ /* 0x000fe400000000ff */
[----:B------:R-:W1:Y:S01]  /*2590*/  LDC.64 R80, c[0x0][0x2f8] ;  /* 0x0000be00ff507b82 */ /* 0x000e620000000a00 */
[----:B0-----:R-:W-:Y:S02]  /*25a0*/  F2FP.F16.F32.PACK_AB R74, R160, R159 ;  /* 0x0000009fa04a723e */ /* 0x001fe400000000ff */
[----:B------:R-:W-:Y:S02]  /*25b0*/  F2FP.F16.F32.PACK_AB R75, R164, R161 ;  /* 0x000000a1a44b723e */ /* 0x000fe400000000ff */
[----:B------:R-:W-:Y:S02]  /*25c0*/  @P0 F2FP.F16.F32.PACK_AB R166, RZ, R82 ;  /* 0x00000052ffa6023e */ /* 0x000fe400000000ff */
[----:B------:R-:W-:-:S02]  /*25d0*/  @P0 F2FP.F16.F32.PACK_AB R159, RZ, R159 ;  /* 0x0000009fff9f023e */ /* 0x000fc400000000ff */
[----:B------:R-:W-:Y:S02]  /*25e0*/  @P0 F2FP.F16.F32.PACK_AB R161, RZ, R161 ;  /* 0x000000a1ffa1023e */ /* 0x000fe400000000ff */
[----:B------:R-:W-:Y:S02]  /*25f0*/  @P0 LEA R76, P6, R155, UR18, 0x4 ;  /* 0x000000129b4c0c11 */ /* 0x000fe4000f8c20ff */
[----:B------:R-:W-:Y:S02]  /*2600*/  @P0 F2FP.F16.F32.PACK_AB R167, RZ, R83 ;  /* 0x00000053ffa7023e */ /* 0x000fe400000000ff */
[----:B------:R-:W-:Y:S02]  /*2610*/  @P0 F2FP.F16.F32.PACK_AB R160, RZ, R160 ;  /* 0x000000a0ffa0023e */ /* 0x000fe400000000ff */
[----:B------:R-:W-:Y:S02]  /*2620*/  @P0 F2FP.F16.F32.PACK_AB R164, RZ, R164 ;  /* 0x000000a4ffa4023e */ /* 0x000fe400000000ff */
[----:B------:R-:W-:-:S02]  /*2630*/  @P0 PRMT R68, R163, 0x7610, R68 ;  /* 0x00007610a3440816 */ /* 0x000fc40000000044 */
[----:B------:R-:W-:Y:S02]  /*2640*/  @P0 PRMT R69, R166, 0x7610, R69 ;  /* 0x00007610a6450816 */ /* 0x000fe40000000045 */
[----:B------:R-:W-:Y:S01]  /*2650*/  @P0 PRMT R70, R159, 0x7610, R70 ;  /* 0x000076109f460816 */ /* 0x000fe20000000046 */
[----:B-1----:R-:W-:Y:S01]  /*2660*/  IMAD.WIDE.U32 R80, R155, 0x10, R80 ;  /* 0x000000109b507825 */ /* 0x002fe200078e0050 */
[----:B------:R-:W-:Y:S02]  /*2670*/  @P0 PRMT R71, R161, 0x7610, R71 ;  /* 0x00007610a1470816 */ /* 0x000fe40000000047 */
[----:B------:R-:W-:Y:S02]  /*2680*/  @P0 LEA.HI.X R77, R155, UR19, RZ, 0x4, P6 ;  /* 0x000000139b4d0c11 */ /* 0x000fe4000b0f24ff */
[----:B------:R-:W-:Y:S01]  /*2690*/  @P0 PRMT R68, R68, 0x5410, R165 ;  /* 0x0000541044440816 */ /* 0x000fe200000000a5 */
[----:B------:R1:W-:Y:S01]  /*26a0*/  STG.E.128 desc[UR4][R80.64], R72 ;  /* 0x0000004850007986 */ /* 0x0003e2000c101d04 */
[----:B------:R-:W-:-:S02]  /*26b0*/  @P0 PRMT R69, R69, 0x5410, R167 ;  /* 0x0000541045450816 */ /* 0x000fc400000000a7 */
[----:B------:R-:W-:Y:S02]  /*26c0*/  @P0 PRMT R70, R70, 0x5410, R160 ;  /* 0x0000541046460816 */ /* 0x000fe400000000a0 */
[----:B------:R-:W-:Y:S02]  /*26d0*/  @P0 PRMT R71, R71, 0x5410, R164 ;  /* 0x0000541047470816 */ /* 0x000fe400000000a4 */
[----:B------:R-:W-:-:S03]  /*26e0*/  IADD3 R155, R155, 0x100, RZ ;  /* 0x000001009b9b7810 */ /* 0x000fc60007ffe0ff */
[----:B------:R1:W-:Y:S04]  /*26f0*/  @P0 STG.E.128 desc[UR4][R76.64], R68 ;  /* 0x000000444c000986 */ /* 0x0003e8000c101d04 */
.L_x_369:
[----:B------:R-:W-:Y:S05]  /*2700*/  BSYNC B0 ;  /* 0x0000000000007941 */ /* 0x000fea0003800000 */
.L_x_368:
        /* <DEDUP_REMOVED lines=10> */
[-CC-:B------:R-:W-:Y:S01]  /*27b0*/  FFMA.FTZ R75, R143, R78.reuse, R79.reuse ;  /* 0x0000004e8f4b7223 */ /* 0x180fe2000001004f */
[----:B------:R-:W-:Y:S01]  /*27c0*/  FFMA.FTZ R80, R144, R78, R79 ;  /* 0x0000004e90507223 */ /* 0x000fe2000001004f */
[C---:B-----5:R-:W-:Y:S01]  /*27d0*/  FMUL.FTZ R82, R157.reuse, R72 ;  /* 0x000000489d527220 */ /* 0x060fe20000410000 */
[----:B------:R-:W-:Y:S01]  /*27e0*/  FMUL.FTZ R83, R157, R74 ;  /* 0x0000004a9d537220 */ /* 0x000fe20000410000 */
[----:B------:R-:W-:Y:S01]  /*27f0*/  FADD.FTZ R76, R146, -R75 ;  /* 0x8000004b924c7221 */ /* 0x000fe20000010000 */
[----:B------:R-:W-:Y:S01]  /*2800*/  FADD.FTZ R80, R147, -R80 ;  /* 0x8000005093507221 */ /* 0x000fe20000010000 */
[-CC-:B------:R-:W-:Y:S01]  /*2810*/  FFMA.FTZ R77, R149, R78.reuse, R79.reuse ;  /* 0x0000004e954d7223 */ /* 0x180fe2000001004f */
[----:B------:R-:W-:Y:S01]  /*2820*/  FFMA.FTZ R81, R153, R78, R79 ;  /* 0x0000004e99517223 */ /* 0x000fe2000001004f */
[----:B------:R-:W-:Y:S01]  /*2830*/  FMUL.FTZ R159, R157, R76 ;  /* 0x0000004c9d9f7220 */ /* 0x000fe20000410000 */
[----:B------:R-:W-:-:S02]  /*2840*/  @P0 HADD2.F32 R73, -RZ, R60.H0_H0 ;  /* 0x2000003cff490230 */ /* 0x000fc40000004100 */
[----:B------:R-:W-:Y:S01]  /*2850*/  FMUL.FTZ R160, R157, R80 ;  /* 0x000000509da07220 */ /* 0x000fe20000410000 */
[----:B------:R-:W-:Y:S02]  /*2860*/  @P0 HADD2.F32 R72, -RZ, R60.H1_H1 ;  /* 0x3000003cff480230 */ /* 0x000fe40000004100 */
[----:B------:R-:W-:Y:S01]  /*2870*/  FFMA.FTZ R79, R156, R78, R79 ;  /* 0x0000004e9c4f7223 */ /* 0x000fe2000001004f */
[----:B------:R-:W-:Y:S01]  /*2880*/  FADD.FTZ R78, R148, -R77 ;  /* 0x8000004d944e7221 */ /* 0x000fe20000010000 */
[----:B------:R-:W-:Y:S01]  /*2890*/  @P0 FADD.FTZ R82, R82, R73 ;  /* 0x0000004952520221 */ /* 0x000fe20000010000 */
[--C-:B------:R-:W-:Y:S02]  /*28a0*/  @P0 HADD2.F32 R73, -RZ, R61.reuse.H1_H1 ;  /* 0x3000003dff490230 */ /* 0x100fe40000004100 */
[----:B------:R-:W-:Y:S01]  /*28b0*/  @P0 FADD.FTZ R83, R83, R72 ;  /* 0x0000004853530221 */ /* 0x000fe20000010000 */
[----:B------:R-:W-:Y:S02]  /*28c0*/  @P0 HADD2.F32 R72, -RZ, R61.H0_H0 ;  /* 0x2000003dff480230 */ /* 0x000fe40000004100 */
[C---:B------:R-:W-:Y:S01]  /*28d0*/  FMUL.FTZ R161, R157.reuse, R78 ;  /* 0x0000004e9da17220 */ /* 0x040fe20000410000 */
[----:B------:R-:W-:Y:S01]  /*28e0*/  FMUL.FTZ R164, R157, R164 ;  /* 0x000000a49da47220 */ /* 0x000fe20000410000 */
[----:B------:R-:W-:Y:S01]  /*28f0*/  @P0 FADD.FTZ R160, R160, R73 ;  /* 0x00000049a0a00221 */ /* 0x000fe20000010000 */
[----:B------:R-:W-:-:S02]  /*2900*/  @P0 HADD2.F32 R73, -RZ, R62.H1_H1 ;  /* 0x3000003eff490230 */ /* 0x000fc40000004100 */
[----:B------:R-:W-:Y:S01]  /*2910*/  @P0 FADD.FTZ R159, R159, R72 ;  /* 0x000000489f9f0221 */ /* 0x000fe20000010000 */
[----:B------:R-:W-:Y:S02]  /*2920*/  @P0 HADD2.F32 R72, -RZ, R62.H0_H0 ;  /* 0x2000003eff480230 */ /* 0x000fe40000004100 */
[----:B------:R-:W-:Y:S01]  /*2930*/  FADD.FTZ R166, R152, -R81 ;  /* 0x8000005198a67221 */ /* 0x000fe20000010000 */
[----:B------:R-:W-:Y:S01]  /*2940*/  FADD.FTZ R168, R154, -R79 ;  /* 0x8000004f9aa87221 */ /* 0x000fe20000010000 */
[----:B------:R-:W-:Y:S01]  /*2950*/  @P0 FADD.FTZ R164, R164, R73 ;  /* 0x00000049a4a40221 */ /* 0x000fe20000010000 */
[--C-:B------:R-:W-:Y:S02]  /*2960*/  @P0 HADD2.F32 R73, -RZ, R63.reuse.H0_H0 ;  /* 0x2000003fff490230 */ /* 0x100fe40000004100 */
[----:B------:R-:W-:Y:S01]  /*2970*/  @P0 FADD.FTZ R161, R161, R72 ;  /* 0x00000048a1a10221 */ /* 0x000fe20000010000 */
[----:B------:R-:W-:Y:S01]  /*2980*/  FMUL.FTZ R166, R157, R166 ;  /* 0x000000a69da67220 */ /* 0x000fe20000410000 */
[----:B------:R-:W-:-:S02]  /*2990*/  @P0 HADD2.F32 R72, -RZ, R63.H1_H1 ;  /* 0x3000003fff480230 */ /* 0x000fc40000004100 */
[----:B------:R-:W-:Y:S01]  /*29a0*/  FMUL.FTZ R157, R157, R168 ;  /* 0x000000a89d9d7220 */ /* 0x000fe20000410000 */
[----:B------:R-:W0:Y:S01]  /*29b0*/  LDC.64 R80, c[0x0][0x2f8] ;  /* 0x0000be00ff507b82 */ /* 0x000e220000000a00 */
[----:B------:R-:W-:Y:S02]  /*29c0*/  @P0 FADD.FTZ R166, R166, R73 ;  /* 0x00000049a6a60221 */ /* 0x000fe40000010000 */
[----:B------:R-:W-:Y:S01]  /*29d0*/  @P0 FADD.FTZ R157, R157, R72 ;  /* 0x000000489d9d0221 */ /* 0x000fe20000010000 */
[----:B------:R-:W-:-:S04]  /*29e0*/  ISETP.NE.U32.AND P0, PT, RZ, UR16, PT ;  /* 0x00000010ff007c0c */ /* 0x000fc8000bf05070 */
[----:B------:R-:W-:-:S13]  /*29f0*/  ISETP.NE.AND.EX P0, PT, RZ, UR17, PT, P0 ;  /* 0x00000011ff007c0c */ /* 0x000fda000bf05300 */
[----:B------:R-:W-:Y:S02]  /*2a00*/  @P0 F2FP.F16.F32.PACK_AB R72, RZ, R82 ;  /* 0x00000052ff48023e */ /* 0x000fe400000000ff */
[----:B------:R-:W-:Y:S01]  /*2a10*/  @P0 F2FP.F16.F32.PACK_AB R73, RZ, R159 ;  /* 0x0000009fff49023e */ /* 0x000fe200000000ff */
[----:B0-----:R-:W-:Y:S01]  /*2a20*/  IMAD.WIDE.U32 R80, R155, 0x10, R80 ;  /* 0x000000109b507825 */ /* 0x001fe200078e0050 */
        /* <DEDUP_REMOVED lines=16> */
[----:B------:R-:W-:Y:S02]  /*2b30*/  ISETP.NE.AND.EX P0, PT, RZ, UR17, PT, P0 ;  /* 0x00000011ff007c0c */ /* 0x000fe4000bf05300 */
[----:B------:R-:W-:Y:S02]  /*2b40*/  F2FP.F16.F32.PACK_AB R73, R160, R159 ;  /* 0x0000009fa049723e */ /* 0x000fe400000000ff */
[----:B------:R-:W-:Y:S02]  /*2b50*/  F2FP.F16.F32.PACK_AB R74, R164, R161 ;  /* 0x000000a1a44a723e */ /* 0x000fe400000000ff */
[----:B------:R-:W-:-:S07]  /*2b60*/  F2FP.F16.F32.PACK_AB R75, R157, R166 ;  /* 0x000000a69d4b723e */ /* 0x000fce00000000ff */
[----:B------:R-:W0:Y:S02]  /*2b70*/  @P0 LDC.64 R78, c[0x0][0x308] ;  /* 0x0000c200ff4e0b82 */ /* 0x000e240000000a00 */
[----:B0-----:R-:W-:-:S05]  /*2b80*/  @P0 IMAD.WIDE.U32 R78, R155, 0x10, R78 ;  /* 0x000000109b4e0825 */ /* 0x001fca00078e004e */
[----:B------:R2:W-:Y:S01]  /*2b90*/  @P0 STG.E.128 desc[UR4][R78.64], R64 ;  /* 0x000000404e000986 */ /* 0x0005e2000c101d04 */
[----:B------:R-:W-:-:S03]  /*2ba0*/  ISETP.NE.U32.AND P0, PT, RZ, UR18, PT ;  /* 0x00000012ff007c0c */ /* 0x000fc6000bf05070 */
[----:B------:R2:W-:Y:S01]  /*2bb0*/  STG.E.128 desc[UR4][R80.64], R72 ;  /* 0x0000004850007986 */ /* 0x0005e2000c101d04 */
[----:B------:R-:W-:-:S13]  /*2bc0*/  ISETP.NE.AND.EX P0, PT, RZ, UR19, PT, P0 ;  /* 0x00000013ff007c0c */ /* 0x000fda000bf05300 */
[----:B------:R-:W-:Y:S02]  /*2bd0*/  @P0 F2FP.F16.F32.PACK_AB R82, RZ, R82 ;  /* 0x00000052ff52023e */ /* 0x000fe400000000ff */
[----:B------:R-:W-:Y:S02]  /*2be0*/  @P0 F2FP.F16.F32.PACK_AB R159, RZ, R159 ;  /* 0x0000009fff9f023e */ /* 0x000fe400000000ff */
[----:B------:R-:W-:Y:S02]  /*2bf0*/  @P0 F2FP.F16.F32.PACK_AB R161, RZ, R161 ;  /* 0x000000a1ffa1023e */ /* 0x000fe400000000ff */
[----:B------:R-:W-:Y:S02]  /*2c00*/  @P0 F2FP.F16.F32.PACK_AB R166, RZ, R166 ;  /* 0x000000a6ffa6023e */ /* 0x000fe400000000ff */
[----:B------:R-:W-:Y:S02]  /*2c10*/  @P0 LEA R76, P6, R155, UR18, 0x4 ;  /* 0x000000129b4c0c11 */ /* 0x000fe4000f8c20ff */
[----:B------:R-:W-:-:S02]  /*2c20*/  @P0 F2FP.F16.F32.PACK_AB R83, RZ, R83 ;  /* 0x00000053ff53023e */ /* 0x000fc400000000ff */
[----:B------:R-:W-:Y:S02]  /*2c30*/  @P0 F2FP.F16.F32.PACK_AB R160, RZ, R160 ;  /* 0x000000a0ffa0023e */ /* 0x000fe400000000ff */
[----:B------:R-:W-:Y:S02]  /*2c40*/  @P0 F2FP.F16.F32.PACK_AB R164, RZ, R164 ;  /* 0x000000a4ffa4023e */ /* 0x000fe400000000ff */
[----:B------:R-:W-:Y:S02]  /*2c50*/  @P0 F2FP.F16.F32.PACK_AB R157, RZ, R157 ;  /* 0x0000009dff9d023e */ /* 0x000fe400000000ff */
[----:B------:R-:W-:Y:S02]  /*2c60*/  @P0 PRMT R68, R82, 0x7610, R68 ;  /* 0x0000761052440816 */ /* 0x000fe40000000044 */
[----:B------:R-:W-:Y:S02]  /*2c70*/  @P0 PRMT R69, R159, 0x7610, R69 ;  /* 0x000076109f450816 */ /* 0x000fe40000000045 */
[----:B------:R-:W-:-:S02]  /*2c80*/  @P0 PRMT R70, R161, 0x7610, R70 ;  /* 0x00007610a1460816 */ /* 0x000fc40000000046 */
[----:B------:R-:W-:Y:S02]  /*2c90*/  @P0 PRMT R71, R166, 0x7610, R71 ;  /* 0x00007610a6470816 */ /* 0x000fe40000000047 */
[----:B------:R-:W-:Y:S02]  /*2ca0*/  @P0 LEA.HI.X R77, R155, UR19, RZ, 0x4, P6 ;  /* 0x000000139b4d0c11 */ /* 0x000fe4000b0f24ff */
[----:B------:R-:W-:Y:S02]  /*2cb0*/  @P0 PRMT R68, R68, 0x5410, R83 ;  /* 0x0000541044440816 */ /* 0x000fe40000000053 */
[----:B------:R-:W-:Y:S02]  /*2cc0*/  @P0 PRMT R69, R69, 0x5410, R160 ;  /* 0x0000541045450816 */ /* 0x000fe400000000a0 */
[----:B------:R-:W-:Y:S02]  /*2cd0*/  @P0 PRMT R70, R70, 0x5410, R164 ;  /* 0x0000541046460816 */ /* 0x000fe400000000a4 */
[----:B------:R-:W-:-:S05]  /*2ce0*/  @P0 PRMT R71, R71, 0x5410, R157 ;  /* 0x0000541047470816 */ /* 0x000fca000000009d */
[----:B------:R2:W-:Y:S02]  /*2cf0*/  @P0 STG.E.128 desc[UR4][R76.64], R68 ;  /* 0x000000444c000986 */ /* 0x0005e4000c101d04 */
.L_x_371:
[----:B------:R-:W-:Y:S05]  /*2d00*/  BSYNC B0 ;  /* 0x0000000000007941 */ /* 0x000fea0003800000 */
.L_x_370:
[----:B------:R-:W-:Y:S02]  /*2d10*/  ISETP.NE.AND P0, PT, R162, RZ, PT ;  /* 0x000000ffa200720c */ /* 0x000fe40003f05270 */
[----:B012---:R-:W-:-:S11]  /*2d20*/  SEL R76, RZ, 0x1, P5 ;  /* 0x00000001ff4c7807 */ /* 0x007fd60002800000 */
[----:B------:R-:W-:Y:S05]  /*2d30*/  @!P0 BRA `(.L_x_372) ;  /* 0xffffffd8001c8947 */ /* 0x000fea000383ffff */
.L_x_358:
        /* <DEDUP_REMOVED lines=17> */
.L_x_374:
[----:B------:R-:W-:Y:S05]  /*2e50*/  BSYNC B0 ;  /* 0x0000000000007941 */ /* 0x000fea0003800000 */
.L_x_373:
        /* <DEDUP_REMOVED lines=11> */
.L_x_376:
[----:B------:R-:W-:Y:S05]  /*2f10*/  BSYNC B0 ;  /* 0x0000000000007941 */ /* 0x000fea0003800000 */
.L_x_375:
        /* <DEDUP_REMOVED lines=10> */
.L_x_365:
[----:B------:R-:W-:Y:S01]  /*2fc0*/  HFMA2.MMA R161, -RZ, RZ, 0, 9.5367431640625e-07 ;  /* 0x00000010ffa17435 */ /* 0x000fe200000001ff */
[----:B------:R-:W-:Y:S02]  /*2fd0*/  MOV R159, R81 ;  /* 0x00000051009f7202 */ /* 0x000fe40000000f00 */
[----:B------:R-:W-:Y:S02]  /*2fe0*/  MOV R164, 0x1f ;  /* 0x0000001f00a47802 */ /* 0x000fe40000000f00 */
[----:B------:R-:W-:-:S07]  /*2ff0*/  MOV R82, 0xffffffff ;  /* 0xffffffff00527802 */ /* 0x000fce0000000f00 */
[----:B-----5:R-:W-:Y:S05]  /*3000*/  WARPSYNC.COLLECTIVE R82, `(.L_x_377) ;  /* 0x0000000052087348 */ /* 0x020fea0003c00000 */
[----:B------:R0:W1:Y:S02]  /*3010*/  SHFL.DOWN P4, R83, R159, R161, R164 ;  /* 0x080000a19f537389 */ /* 0x00006400000800a4 */
[----:B01---5:R-:W-:Y:S01]  /*3020*/  ENDCOLLECTIVE ;  /* 0x000000000000791b */ /* 0x023fe20003800000 */
.L_x_377:
[----:B------:R-:W-:Y:S02]  /*3030*/  MOV R159, R160 ;  /* 0x000000a0009f7202 */ /* 0x000fe40000000f00 */
[----:B------:R-:W-:-:S07]  /*3040*/  MOV R74, R83 ;  /* 0x00000053004a7202 */ /* 0x000fce0000000f00 */
[----:B------:R-:W-:Y:S05]  /*3050*/  WARPSYNC.COLLECTIVE R82, `(.L_x_378) ;  /* 0x0000000052087348 */ /* 0x000fea0003c00000 */
[----:B------:R0:W1:Y:S02]  /*3060*/  SHFL.DOWN P4, R83, R159, R161, R164 ;  /* 0x080000a19f537389 */ /* 0x00006400000800a4 */
[----:B01----:R-:W-:Y:S01]  /*3070*/  ENDCOLLECTIVE ;  /* 0x000000000000791b */ /* 0x003fe20003800000 */
.L_x_378:
[----:B------:R-:W-:Y:S01]  /*3080*/  FADD.FTZ R74, R74, R81 ;  /* 0x000000514a4a7221 */ /* 0x000fe20000010000 */
[----:B------:R-:W-:-:S04]  /*3090*/  HFMA2.MMA R161, -RZ, RZ, 0, 4.76837158203125e-07 ;  /* 0x00000008ffa17435 */ /* 0x000fc800000001ff */
[----:B------:R-:W-:Y:S02]  /*30a0*/  MOV R159, R74 ;  /* 0x0000004a009f7202 */ /* 0x000fe40000000f00 */
[----:B------:R-:W-:-:S07]  /*30b0*/  MOV R75, R83 ;  /* 0x00000053004b7202 */ /* 0x000fce0000000f00 */
[----:B------:R-:W-:Y:S05]  /*30c0*/  WARPSYNC.COLLECTIVE R82, `(.L_x_379) ;  /* 0x0000000052087348 */ /* 0x000fea0003c00000 */
[----:B------:R0:W1:Y:S02]  /*30d0*/  SHFL.DOWN P4, R83, R159, R161, R164 ;  /* 0x080000a19f537389 */ /* 0x00006400000800a4 */
[----:B01----:R-:W-:Y:S01]  /*30e0*/  ENDCOLLECTIVE ;  /* 0x000000000000791b */ /* 0x003fe20003800000 */
.L_x_379:
[----:B------:R-:W-:-:S05]  /*30f0*/  FADD.FTZ R75, R75, R160 ;  /* 0x000000a04b4b7221 */ /* 0x000fca0000010000 */
[----:B------:R-:W-:Y:S02]  /*3100*/  MOV R159, R75 ;  /* 0x0000004b009f7202 */ /* 0x000fe40000000f00 */
[----:B------:R-:W-:-:S07]  /*3110*/  MOV R77, R83 ;  /* 0x00000053004d7202 */ /* 0x000fce0000000f00 */
[----:B------:R-:W-:Y:S05]  /*3120*/  WARPSYNC.COLLECTIVE R82, `(.L_x_380) ;  /* 0x0000000052087348 */ /* 0x000fea0003c00000 */
[----:B------:R0:W1:Y:S02]  /*3130*/  SHFL.DOWN P4, R83, R159, R161, R164 ;  /* 0x080000a19f537389 */ /* 0x00006400000800a4 */
[----:B01----:R-:W-:Y:S01]  /*3140*/  ENDCOLLECTIVE ;  /* 0x000000000000791b */ /* 0x003fe20003800000 */
.L_x_380:
[----:B------:R-:W-:Y:S01]  /*3150*/  FADD.FTZ R77, R74, R77 ;  /* 0x0000004d4a4d7221 */ /* 0x000fe20000010000 */
[----:B------:R-:W-:-:S04]  /*3160*/  HFMA2.MMA R161, -RZ, RZ, 0, 2.384185791015625e-07 ;  /* 0x00000004ffa17435 */ /* 0x000fc800000001ff */
[----:B------:R-:W-:Y:S02]  /*3170*/  MOV R159, R77 ;  /* 0x0000004d009f7202 */ /* 0x000fe40000000f00 */
[----:B------:R-:W-:-:S07]  /*3180*/  MOV R76, R83 ;  /* 0x00000053004c7202 */ /* 0x000fce0000000f00 */
[----:B------:R-:W-:Y:S05]  /*3190*/  WARPSYNC.COLLECTIVE R82, `(.L_x_381) ;  /* 0x0000000052087348 */ /* 0x000fea0003c00000 */
[----:B------:R0:W1:Y:S02]  /*31a0*/  SHFL.DOWN P4, R83, R159, R161, R164 ;  /* 0x080000a19f537389 */ /* 0x00006400000800a4 */
[----:B01----:R-:W-:Y:S01]  /*31b0*/  ENDCOLLECTIVE ;  /* 0x000000000000791b */ /* 0x003fe20003800000 */
.L_x_381:
[----:B------:R-:W-:-:S05]  /*31c0*/  FADD.FTZ R76, R75, R76 ;  /* 0x0000004c4b4c7221 */ /* 0x000fca0000010000 */
[----:B------:R-:W-:Y:S02]  /*31d0*/  MOV R159, R76 ;  /* 0x0000004c009f7202 */ /* 0x000fe40000000f00 */
[----:B------:R-:W-:-:S07]  /*31e0*/  MOV R78, R83 ;  /* 0x00000053004e7202 */ /* 0x000fce0000000f00 */
[----:B------:R-:W-:Y:S05]  /*31f0*/  WARPSYNC.COLLECTIVE R82, `(.L_x_382) ;  /* 0x0000000052087348 */ /* 0x000fea0003c00000 */
[----:B------:R0:W1:Y:S02]  /*3200*/  SHFL.DOWN P4, R83, R159, R161, R164 ;  /* 0x080000a19f537389 */ /* 0x00006400000800a4 */
[----:B01----:R-:W-:Y:S01]  /*3210*/  ENDCOLLECTIVE ;  /* 0x000000000000791b */ /* 0x003fe20003800000 */
.L_x_382:
[----:B------:R-:W-:Y:S01]  /*3220*/  FADD.FTZ R78, R77, R78 ;  /* 0x0000004e4d4e7221 */ /* 0x000fe20000010000 */
[----:B------:R-:W-:-:S04]  /*3230*/  HFMA2.MMA R161, -RZ, RZ, 0, 1.1920928955078125e-07 ;  /* 0x00000002ffa17435 */ /* 0x000fc800000001ff */
[----:B------:R-:W-:Y:S02]  /*3240*/  MOV R159, R78 ;  /* 0x0000004e009f7202 */ /* 0x000fe40000000f00 */
[----:B------:R-:W-:-:S07]  /*3250*/  MOV R79, R83 ;  /* 0x00000053004f7202 */ /* 0x000fce0000000f00 */
[----:B------:R-:W-:Y:S05]  /*3260*/  WARPSYNC.COLLECTIVE R82, `(.L_x_383) ;  /* 0x0000000052087348 */ /* 0x000fea0003c00000 */
[----:B------:R0:W1:Y:S02]  /*3270*/  SHFL.DOWN P4, R83, R159, R161, R164 ;  /* 0x080000a19f537389 */ /* 0x00006400000800a4 */
[----:B01----:R-:W-:Y:S01]  /*3280*/  ENDCOLLECTIVE ;  /* 0x000000000000791b */ /* 0x003fe20003800000 */
.L_x_383:
[----:B------:R-:W-:-:S05]  /*3290*/  FADD.FTZ R79, R76, R79 ;  /* 0x0000004f4c4f7221 */ /* 0x000fca0000010000 */
[----:B------:R-:W-:Y:S02]  /*32a0*/  MOV R159, R79 ;  /* 0x0000004f009f7202 */ /* 0x000fe40000000f00 */
[----:B------:R-:W-:-:S07]  /*32b0*/  MOV R81, R83 ;  /* 0x0000005300517202 */ /* 0x000fce0000000f00 */
[----:B------:R-:W-:Y:S05]  /*32c0*/  WARPSYNC.COLLECTIVE R82, `(.L_x_384) ;  /* 0x0000000052087348 */ /* 0x000fea0003c00000 */
[----:B------:R0:W1:Y:S02]  /*32d0*/  SHFL.DOWN P4, R83, R159, R161, R164 ;  /* 0x080000a19f537389 */ /* 0x00006400000800a4 */
[----:B01----:R-:W-:Y:S01]  /*32e0*/  ENDCOLLECTIVE ;  /* 0x000000000000791b */ /* 0x003fe20003800000 */
.L_x_384:
[----:B------:R-:W-:Y:S01]  /*32f0*/  FADD.FTZ R81, R78, R81 ;  /* 0x000000514e517221 */ /* 0x000fe20000010000 */
[----:B------:R-:W-:-:S04]  /*3300*/  HFMA2.MMA R161, -RZ, RZ, 0, 5.9604644775390625e-08 ;  /* 0x00000001ffa17435 */ /* 0x000fc800000001ff */
[----:B------:R-:W-:Y:S02]  /*3310*/  MOV R159, R81 ;  /* 0x00000051009f7202 */ /* 0x000fe40000000f00 */
[----:B------:R-:W-:-:S07]  /*3320*/  MOV R80, R83 ;  /* 0x0000005300507202 */ /* 0x000fce0000000f00 */
[----:B------:R-:W-:Y:S05]  /*3330*/  WARPSYNC.COLLECTIVE R82, `(.L_x_385) ;  /* 0x0000000052087348 */ /* 0x000fea0003c00000 */
[----:B------:R0:W1:Y:S02]  /*3340*/  SHFL.DOWN P4, R83, R159, R161, R164 ;  /* 0x080000a19f537389 */ /* 0x00006400000800a4 */
[----:B01----:R-:W-:Y:S01]  /*3350*/  ENDCOLLECTIVE ;  /* 0x000000000000791b */ /* 0x003fe20003800000 */
.L_x_385:
[----:B------:R-:W-:-:S05]  /*3360*/  FADD.FTZ R80, R79, R80 ;  /* 0x000000504f507221 */ /* 0x000fca0000010000 */
[----:B------:R-:W-:Y:S02]  /*3370*/  MOV R159, R80 ;  /* 0x00000050009f7202 */ /* 0x000fe40000000f00 */
[----:B------:R-:W-:-:S07]  /*3380*/  MOV R74, R83 ;  /* 0x00000053004a7202 */ /* 0x000fce0000000f00 */
[----:B------:R-:W-:Y:S05]  /*3390*/  WARPSYNC.COLLECTIVE R82, `(.L_x_386) ;  /* 0x0000000052087348 */ /* 0x000fea0003c00000 */
[----:B------:R0:W1:Y:S02]  /*33a0*/  SHFL.DOWN P4, R83, R159, R161, R164 ;  /* 0x080000a19f537389 */ /* 0x00006400000800a4 */
[----:B01----:R-:W-:Y:S01]  /*33b0*/  ENDCOLLECTIVE ;  /* 0x000000000000791b */ /* 0x003fe20003800000 */
.L_x_386:
[----:B------:R-:W-:Y:S01]  /*33c0*/  MOV R75, R83 ;  /* 0x00000053004b7202 */ /* 0x000fe20000000f00 */
[----:B------:R-:W-:Y:S06]  /*33d0*/  BRA `(.L_x_387) ;  /* 0xffffffe400307947 */ /* 0x000fec000383ffff */
.L_x_388:
        /* <DEDUP_REMOVED lines=10> */
.L_x_3228:


//--------------------- .text._ZN10layer_norm31ln_parallel_residual_bwd_kernelINS_13Kernel_traitsI6__halfS2_S2_S2_fjLj6144ELj1ELj1ELj8ELj16ENS_18Kernel_traits_baseILj6144ES2_S2_S2_S2_fjLj256EEEEELb0ELb1ELb1EEEvNS_9BwdParamsE --------------------------
	.section	.text._ZN10layer_norm31ln_parallel_residual_bwd_kernelINS_13Kernel_traitsI6__halfS2_S2_S2_fjLj6144ELj1ELj1ELj8ELj16ENS_18Kernel_traits_baseILj6144ES2_S2_S2_S2_fjLj256EEEEELb0ELb1ELb1EEEvNS_9BwdParamsE,"ax",@progbits
	.align	128
        .global         _ZN10layer_norm31ln_parallel_residual_bwd_kernelINS_13Kernel_traitsI6__halfS2_S2_S2_fjLj6144ELj1ELj1ELj8ELj16ENS_18Kernel_traits_baseILj6144ES2_S2_S2_S2_fjLj256EEEEELb0ELb1ELb1EEEvNS_9BwdParamsE
        .type           _ZN10layer_norm31ln_parallel_residual_bwd_kernelINS_13Kernel_traitsI6__halfS2_S2_S2_fjLj6144ELj1ELj1ELj8ELj16ENS_18Kernel_traits_baseILj6144ES2_S2_S2_S2_fjLj256EEEEELb0ELb1ELb1EEEvNS_9BwdParamsE,@function
        .size           _ZN10layer_norm31ln_parallel_residual_bwd_kernelINS_13Kernel_traitsI6__halfS2_S2_S2_fjLj6144ELj1ELj1ELj8ELj16ENS_18Kernel_traits_baseILj6144ES2_S2_S2_S2_fjLj256EEEEELb0ELb1ELb1EEEvNS_9BwdParamsE,(.L_x_3229 - _ZN10layer_norm31ln_parallel_residual_bwd_kernelINS_13Kernel_traitsI6__halfS2_S2_S2_fjLj6144ELj1ELj1ELj8ELj16ENS_18Kernel_traits_baseILj6144ES2_S2_S2_S2_fjLj256EEEEELb0ELb1ELb1EEEvNS_9BwdParamsE)
        .other          _ZN10layer_norm31ln_parallel_residual_bwd_kernelINS_13Kernel_traitsI6__halfS2_S2_S2_fjLj6144ELj1ELj1ELj8ELj16ENS_18Kernel_traits_baseILj6144ES2_S2_S2_S2_fjLj256EEEEELb0ELb1ELb1EEEvNS_9BwdParamsE,@"STO_CUDA_ENTRY STV_DEFAULT"
_ZN10layer_norm31ln_parallel_residual_bwd_kernelINS_13Kernel_traitsI6__halfS2_S2_S2_fjLj6144ELj1ELj1ELj8ELj16ENS_18Kernel_traits_baseILj6144ES2_S2_S2_S2_fjLj256EEEEELb0ELb1ELb1EEEvNS_9BwdParamsE:
.text._ZN10layer_norm31ln_parallel_residual_bwd_kernelINS_13Kernel_traitsI6__halfS2_S2_S2_fjLj6144ELj1ELj1ELj8ELj16ENS_18Kernel_traits_baseILj6144ES2_S2_S2_S2_fjLj256EEEEELb0ELb1ELb1EEEvNS_9BwdParamsE:
        /* <DEDUP_REMOVED lines=39> */
.L_x_389:
        /* <DEDUP_REMOVED lines=11> */
[----:B------:R-:W-:Y:S01]  /*0320*/  HFMA2.MMA R95, -RZ, RZ, 0, 0 ;  /* 0x00000000ff5f7435 */ /* 0x000fe200000001ff */
[----:B------:R-:W-:Y:S01]  /*0330*/  UISETP.NE.AND UP0, UPT, UR4, URZ, UPT ;  /* 0x0000003f0400728c */ /* 0x000fe2000bf05270 */
[----:B------:R-:W-:Y:S01]  /*0340*/  HFMA2.MMA R96, -RZ, RZ, 0, 0 ;  /* 0x00000000ff607435 */ /* 0x000fe200000001ff */
[----:B------:R-:W-:-:S02]  /*0350*/  ISETP.NE.AND.EX P0, PT, RZ, UR5, PT, P0 ;  /* 0x00000005ff007c0c */ /* 0x000fc4000bf05300 */
[----:B------:R-:W-:Y:S02]  /*0360*/  CS2R R50, SRZ ;  /* 0x0000000000327805 */ /* 0x000fe4000001ff00 */
[----:B------:R-:W-:Y:S02]  /*0370*/  MOV R49, RZ ;  /* 0x000000ff00317202 */ /* 0x000fe40000000f00 */
[----:B------:R-:W-:Y:S01]  /*0380*/  CS2R R52, SRZ ;  /* 0x0000000000347805 */ /* 0x000fe2000001ff00 */
[----:B0-----:R-:W-:Y:S01]  /*0390*/  HFMA2.MMA R2, -RZ, RZ, 0, 5.9604644775390625e-08 ;  /* 0x00000001ff027435 */ /* 0x001fe200000001ff */
        /* <DEDUP_REMOVED lines=20> */
[----:B------:R-:W-:-:S02]  /*04e0*/  PLOP3.LUT P3, PT, PT, PT, UP0, 0x80, 0x0 ;  /* 0x000000000000781c */ /* 0x000fc40003f6f008 */
[----:B------:R-:W-:Y:S02]  /*04f0*/  MOV R123, RZ ;  /* 0x000000ff007b7202 */ /* 0x000fe40000000f00 */
[----:B------:R-:W-:Y:S01]  /*0500*/  LOP3.LUT R121, R48, 0xff, RZ, 0xc0, !PT ;  /* 0x000000ff30797812 */ /* 0x000fe200078ec0ff */
[--C-:B--2---:R-:W-:Y:S02]  /*0510*/  HADD2.F32 R97, -RZ, R4.reuse.H0_H0 ;  /* 0x20000004ff617230 */ /* 0x104fe40000004100 */
[----:B------:R-:W-:Y:S02]  /*0520*/  HADD2.F32 R98, -RZ, R4.H1_H1 ;  /* 0x30000004ff627230 */ /* 0x000fe40000004100 */
[--C-:B------:R-:W-:Y:S02]  /*0530*/  HADD2.F32 R99, -RZ, R5.reuse.H0_H0 ;  /* 0x20000005ff637230 */ /* 0x100fe40000004100 */
[----:B------:R-:W-:Y:S02]  /*0540*/  HADD2.F32 R100, -RZ, R5.H1_H1 ;  /* 0x30000005ff647230 */ /* 0x000fe40000004100 */
[----:B------:R-:W-:-:S02]  /*0550*/  HADD2.F32 R101, -RZ, R6.H0_H0 ;  /* 0x20000006ff657230 */ /* 0x000fc40000004100 */
[----:B------:R-:W-:Y:S02]  /*0560*/  HADD2.F32 R102, -RZ, R6.H1_H1 ;  /* 0x30000006ff667230 */ /* 0x000fe40000004100 */
        /* <DEDUP_REMOVED lines=15> */
[----:B------:R-:W-:Y:S02]  /*0660*/  HADD2.F32 R118, -RZ, R14.H1_H1 ;  /* 0x3000000eff767230 */ /* 0x000fe40000004100 */
[----:B------:R-:W-:-:S02]  /*0670*/  HADD2.F32 R119, -RZ, R15.H0_H0 ;  /* 0x2000000fff777230 */ /* 0x000fc40000004100 */
[----:B------:R-:W-:-:S07]  /*0680*/  HADD2.F32 R120, -RZ, R15.H1_H1 ;  /* 0x3000000fff787230 */ /* 0x000fce0000004100 */
.L_x_393:
        /* <DEDUP_REMOVED lines=21> */
[----:B------:R-:W-:Y:S02]  /*07e0*/  IMAD.WIDE.U32 R28, R125, 0x10, R44 ;  /* 0x000000107d1c7825 */ /* 0x000fe400078e002c */
[----:B------:R-:W2:Y:S01]  /*07f0*/  LDG.E.128 R36, desc[UR6][R36.64] ;  /* 0x0000000624247981 */ /* 0x000ea2000c1e1d00 */
[----:B------:R-:W1:Y:S01]  /*0800*/  @P0 LDC.64 R130, c[0x0][0x2c8] ;  /* 0x0000b200ff820b82 */ /* 0x000e620000000a00 */
[----:B---3--:R-:W-:Y:S02]  /*0810*/  IMAD.WIDE R126, R94, 0x4, R126 ;  /* 0x000000045e7e7825 */ /* 0x008fe400078e027e */
[----:B------:R-:W3:Y:S04]  /*0820*/  LDG.E.128 R28, desc[UR6][R28.64] ;  /* 0x000000061c1c7981 */ /* 0x000ee8000c1e1d00 */
[----:B------:R4:W3:Y:S01]  /*0830*/  LDG.E R126, desc[UR6][R126.64] ;  /* 0x000000067e7e7981 */ /* 0x0008e2000c1e1900 */
[----:B------:R-:W-:-:S06]  /*0840*/  IMAD.WIDE.U32 R44, R122, 0x10, R44 ;  /* 0x000000107a2c7825 */ /* 0x000fcc00078e002c */
[----:B------:R-:W3:Y:S01]  /*0850*/  LDG.E.128 R44, desc[UR6][R44.64] ;  /* 0x000000062c2c7981 */ /* 0x000ee2000c1e1d00 */
[----:B0-----:R-:W-:-:S04]  /*0860*/  @P0 IMAD.WIDE.U32 R128, R124, 0x10, R132 ;  /* 0x000000107c800825 */ /* 0x001fc800078e0084 */
[----:B-1----:R-:W-:Y:S01]  /*0870*/  @P0 IMAD.WIDE.U32 R132, R122, 0x10, R134 ;  /* 0x000000107a840825 */ /* 0x002fe200078e0086 */
[----:B------:R-:W5:Y:S04]  /*0880*/  @P0 LDG.E.128 R8, desc[UR6][R128.64] ;  /* 0x0000000680080981 */ /* 0x000f68000c1e1d00 */
[----:B------:R0:W5:Y:S01]  /*0890*/  @P0 LDG.E.128 R12, desc[UR6][R132.64] ;  /* 0x00000006840c0981 */ /* 0x000162000c1e1d00 */
[----:B------:R-:W-:-:S05]  /*08a0*/  @P0 IMAD.WIDE.U32 R130, R125, 0x10, R130 ;  /* 0x000000107d820825 */ /* 0x000fca00078e0082 */
        /* <DEDUP_REMOVED lines=9> */
[----:B------:R-:W-:-:S02]  /*0940*/  HADD2.F32 R135, -RZ, R25.H1_H1 ;  /* 0x30000019ff877230 */ /* 0x000fc40000004100 */
[----:B--2---:R-:W-:Y:S02]  /*0950*/  HADD2.F32 R0, -RZ, R40.H0_H0 ;  /* 0x20000028ff007230 */ /* 0x004fe40000004100 */
[----:B------:R-:W-:Y:S01]  /*0960*/  FADD.FTZ R25, -R159, R3 ;  /* 0x000000039f197221 */ /* 0x000fe20000010100 */
[--C-:B------:R-:W-:Y:S02]  /*0970*/  HADD2.F32 R150, -RZ, R39.reuse.H0_H0 ;  /* 0x20000027ff967230 */ /* 0x100fe40000004100 */
[----:B------:R-:W-:Y:S02]  /*0980*/  HADD2.F32 R157, -RZ, R39.H1_H1 ;  /* 0x30000027ff9d7230 */ /* 0x000fe40000004100 */
[----:B------:R-:W-:Y:S02]  /*0990*/  HADD2.F32 R39, -RZ, R43.H0_H0 ;  /* 0x2000002bff277230 */ /* 0x000fe40000004100 */
[----:B---3--:R-:W-:Y:S02]  /*09a0*/  HADD2.F32 R24, -RZ, R28.H0_H0 ;  /* 0x2000001cff187230 */ /* 0x008fe40000004100 */
[----:B------:R-:W-:-:S02]  /*09b0*/  HADD2.F32 R138, -RZ, R27.H0_H0 ;  /* 0x2000001bff8a7230 */ /* 0x000fc40000004100 */
[----:B------:R-:W-:Y:S02]  /*09c0*/  HADD2.F32 R139, -RZ, R27.H1_H1 ;  /* 0x3000001bff8b7230 */ /* 0x000fe40000004100 */
[--C-:B0-----:R-:W-:Y:S02]  /*09d0*/  HADD2.F32 R132, -RZ, R36.reuse.H0_H0 ;  /* 0x20000024ff847230 */ /* 0x101fe40000004100 */
[----:B------:R-:W-:Y:S02]  /*09e0*/  HADD2.F32 R141, -RZ, R36.H1_H1 ;  /* 0x30000024ff8d7230 */ /* 0x000fe40000004100 */
[--C-:B------:R-:W-:Y:S02]  /*09f0*/  HADD2.F32 R136, -RZ, R26.reuse.H0_H0 ;  /* 0x2000001aff887230 */ /* 0x100fe40000004100 */
[----:B------:R-:W-:Y:S02]  /*0a00*/  HADD2.F32 R137, -RZ, R26.H1_H1 ;  /* 0x3000001aff897230 */ /* 0x000fe40000004100 */
[----:B------:R-:W-:-:S02]  /*0a10*/  HADD2.F32 R27, -RZ, R28.H1_H1 ;  /* 0x3000001cff1b7230 */ /* 0x000fc40000004100 */
[--C-:B------:R-:W-:Y:S02]  /*0a20*/  HADD2.F32 R144, -RZ, R38.reuse.H0_H0 ;  /* 0x20000026ff907230 */ /* 0x100fe40000004100 */
[----:B------:R-:W-:Y:S02]  /*0a30*/  HADD2.F32 R151, -RZ, R38.H1_H1 ;  /* 0x30000026ff977230 */ /* 0x000fe40000004100 */
[----:B------:R-:W-:Y:S02]  /*0a40*/  HADD2.F32 R36, -RZ, R41.H0_H0 ;  /* 0x20000029ff247230 */ /* 0x000fe40000004100 */
[C---:B------:R-:W-:Y:S01]  /*0a50*/  FADD.FTZ R161, -R159.reuse, R0 ;  /* 0x000000009fa17221 */ /* 0x040fe20000010100 */
[--C-:B------:R-:W-:Y:S02]  /*0a60*/  HADD2.F32 R26, -RZ, R29.reuse.H0_H0 ;  /* 0x2000001dff1a7230 */ /* 0x100fe40000004100 */
[----:B------:R-:W-:Y:S01]  /*0a70*/  FADD.FTZ R179, -R159, R39 ;  /* 0x000000279fb37221 */ /* 0x000fe20000010100 */
[----:B------:R-:W-:-:S02]  /*0a80*/  HADD2.F32 R28, -RZ, R29.H1_H1 ;  /* 0x3000001dff1c7230 */ /* 0x000fc40000004100 */
[----:B------:R-:W-:Y:S01]  /*0a90*/  FADD.FTZ R29, -R159, R134 ;  /* 0x000000869f1d7221 */ /* 0x000fe20000010100 */
[----:B------:R-:W-:Y:S02]  /*0aa0*/  HADD2.F32 R38, -RZ, R42.H0_H0 ;  /* 0x2000002aff267230 */ /* 0x000fe40000004100 */
[----:B------:R-:W-:Y:S01]  /*0ab0*/  FMUL.FTZ R0, R126, R25 ;  /* 0x000000197e007220 */ /* 0x000fe20000410000 */
[--C-:B------:R-:W-:Y:S02]  /*0ac0*/  HADD2.F32 R142, -RZ, R34.reuse.H0_H0 ;  /* 0x20000022ff8e7230 */ /* 0x100fe40000004100 */
[----:B------:R-:W-:Y:S01]  /*0ad0*/  FMUL.FTZ R39, R97, R24 ;  /* 0x0000001861277220 */ /* 0x000fe20000410000 */
[----:B------:R-:W-:Y:S02]  /*0ae0*/  HADD2.F32 R146, -RZ, R34.H1_H1 ;  /* 0x30000022ff927230 */ /* 0x000fe40000004100 */
[--C-:B------:R-:W-:Y:S02]  /*0af0*/  HADD2.F32 R34, -RZ, R37.reuse.H0_H0 ;  /* 0x20000025ff227230 */ /* 0x100fe40000004100 */
[----:B------:R-:W-:-:S02]  /*0b00*/  HADD2.F32 R145, -RZ, R37.H1_H1 ;  /* 0x30000025ff917230 */ /* 0x000fc40000004100 */
[C---:B------:R-:W-:Y:S01]  /*0b10*/  FADD.FTZ R37, -R159.reuse, R127 ;  /* 0x0000007f9f257221 */ /* 0x040fe20000010100 */
[----:B------:R-:W-:Y:S02]  /*0b20*/  HADD2.F32 R41, -RZ, R41.H1_H1 ;  /* 0x30000029ff297230 */ /* 0x000fe40000004100 */
[C---:B------:R-:W-:Y:S01]  /*0b30*/  FADD.FTZ R167, -R159.reuse, R36 ;  /* 0x000000249fa77221 */ /* 0x040fe20000010100 */
[----:B------:R-:W-:Y:S01]  /*0b40*/  FADD.FTZ R173, -R159, R38 ;  /* 0x000000269fad7221 */ /* 0x000fe20000010100 */
[----:B------:R-:W-:Y:S01]  /*0b50*/  FMUL.FTZ R36, R126, R29 ;  /* 0x0000001d7e247220 */ /* 0x000fe20000410000 */
[--C-:B-1----:R-:W-:Y:S02]  /*0b60*/  HADD2.F32 R130, -RZ, R32.reuse.H0_H0 ;  /* 0x20000020ff827230 */ /* 0x102fe40000004100 */
[----:B------:R-:W-:Y:S01]  /*0b70*/  FADD.FTZ R95, R24, R95 ;  /* 0x0000005f185f7221 */ /* 0x000fe20000010000 */
[----:B------:R-:W-:Y:S01]  /*0b80*/  FFMA.FTZ R123, R0, R24, R123 ;  /* 0x00000018007b7223 */ /* 0x000fe2000001007b */
[----:B------:R-:W-:Y:S01]  /*0b90*/  FMUL.FTZ R38, R98, R27 ;  /* 0x0000001b62267220 */ /* 0x000fe20000410000 */
[----:B------:R-:W-:Y:S01]  /*0ba0*/  FADD.FTZ R25, RZ, R39 ;  /* 0x00000027ff197221 */ /* 0x000fe20000010000 */
[----:B------:R-:W-:-:S02]  /*0bb0*/  HADD2.F32 R32, -RZ, R32.H1_H1 ;  /* 0x30000020ff207230 */ /* 0x000fc40000004100 */
[----:B------:R-:W-:Y:S01]  /*0bc0*/  FMUL.FTZ R37, R126, R37 ;  /* 0x000000257e257220 */ /* 0x000fe20000410000 */
[----:B------:R-:W-:Y:S01]  /*0bd0*/  FFMA.FTZ R24, R0, R39, RZ ;  /* 0x0000002700187223 */ /* 0x000fe200000100ff */
[----:B------:R-:W-:Y:S01]  /*0be0*/  FADD.FTZ R169, -R159, R41 ;  /* 0x000000299fa97221 */ /* 0x000fe20000010100 */
[----:B------:R-:W-:Y:S02]  /*0bf0*/  HADD2.F32 R40, -RZ, R40.H1_H1 ;  /* 0x30000028ff287230 */ /* 0x000fe40000004100 */
[----:B------:R-:W-:Y:S01]  /*0c00*/  FADD.FTZ R90, R26, R90 ;  /* 0x0000005a1a5a7221 */ /* 0x000fe20000010000 */
[-C--:B------:R-:W-:Y:S01]  /*0c10*/  FFMA.FTZ R93, R36, R26.reuse, R93 ;  /* 0x0000001a245d7223 */ /* 0x080fe2000001005d */
[----:B------:R-:W-:Y:S01]  /*0c20*/  FMUL.FTZ R41, R99, R26 ;  /* 0x0000001a63297220 */ /* 0x000fe20000410000 */
[----:B------:R-:W-:Y:S01]  /*0c30*/  FADD.FTZ R26, R25, R38 ;  /* 0x00000026191a7221 */ /* 0x000fe20000010000 */
[--C-:B------:R-:W-:Y:S02]  /*0c40*/  HADD2.F32 R148, -RZ, R35.reuse.H0_H0 ;  /* 0x20000023ff947230 */ /* 0x100fe40000004100 */
[----:B------:R-:W-:Y:S01]  /*0c50*/  FADD.FTZ R135, -R159, R135 ;  /* 0x000000879f877221 */ /* 0x000fe20000010100 */
[----:B------:R-:W-:-:S02]  /*0c60*/  HADD2.F32 R152, -RZ, R35.H1_H1 ;  /* 0x30000023ff987230 */ /* 0x000fc40000004100 */
[----:B------:R-:W-:Y:S01]  /*0c70*/  FFMA.FTZ R25, R37, R38, R24 ;  /* 0x0000002625197223 */ /* 0x000fe20000010018 */
[C---:B------:R-:W-:Y:S01]  /*0c80*/  FADD.FTZ R35, -R159.reuse, R32 ;  /* 0x000000209f237221 */ /* 0x040fe20000010100 */
[----:B------:R-:W-:Y:S02]  /*0c90*/  HADD2.F32 R128, -RZ, R30.H0_H0 ;  /* 0x2000001eff807230 */ /* 0x000fe40000004100 */
[----:B------:R-:W-:Y:S01]  /*0ca0*/  FADD.FTZ R163, -R159, R40 ;  /* 0x000000289fa37221 */ /* 0x000fe20000010100 */
[--C-:B------:R-:W-:Y:S02]  /*0cb0*/  HADD2.F32 R32, -RZ, R45.reuse.H0_H0 ;  /* 0x2000002dff207230 */ /* 0x100fe40000004100 */
[----:B------:R-:W-:Y:S01]  /*0cc0*/  FADD.FTZ R26, R26, R41 ;  /* 0x000000291a1a7221 */ /* 0x000fe20000010000 */
[----:B------:R-:W-:Y:S02]  /*0cd0*/  HADD2.F32 R171, -RZ, R45.H1_H1 ;  /* 0x3000002dffab7230 */ /* 0x000fe40000004100 */
[----:B------:R-:W-:Y:S01]  /*0ce0*/  FMUL.FTZ R45, R100, R28 ;  /* 0x0000001c642d7220 */ /* 0x000fe20000410000 */
[----:B------:R-:W-:-:S02]  /*0cf0*/  HADD2.F32 R154, -RZ, R43.H1_H1 ;  /* 0x3000002bff9a7230 */ /* 0x000fc40000004100 */
[C---:B------:R-:W-:Y:S01]  /*0d00*/  FADD.FTZ R43, -R159.reuse, R136 ;  /* 0x000000889f2b7221 */ /* 0x040fe20000010100 */
[----:B------:R-:W-:Y:S01]  /*0d10*/  FMUL.FTZ R40, R126, R135 ;  /* 0x000000877e287220 */ /* 0x000fe20000410000 */
[----:B------:R-:W-:Y:S01]  /*0d20*/  FFMA.FTZ R25, R36, R41, R25 ;  /* 0x0000002924197223 */ /* 0x000fe20000010019 */
[----:B------:R-:W-:Y:S01]  /*0d30*/  FADD.FTZ R149, -R159, R146 ;  /* 0x000000929f957221 */ /* 0x000fe20000010100 */
[----:B------:R-:W-:Y:S02]  /*0d40*/  HADD2.F32 R129, -RZ, R30.H1_H1 ;  /* 0x3000001eff817230 */ /* 0x000fe40000004100 */
[----:B------:R-:W-:Y:S01]  /*0d50*/  FADD.FTZ R92, R27, R92 ;  /* 0x0000005c1b5c7221 */ /* 0x000fe20000010000 */
[----:B------:R-:W-:Y:S02]  /*0d60*/  HADD2.F32 R42, -RZ, R42.H1_H1 ;  /* 0x3000002aff2a7230 */ /* 0x000fe40000004100 */
[----:B------:R-:W-:Y:S01]  /*0d70*/  FFMA.FTZ R96, R37, R27, R96 ;  /* 0x0000001b25607223 */ /* 0x000fe20000010060 */
[----:B------:R-:W-:-:S02]  /*0d80*/  HADD2.F32 R146, -RZ, R44.H0_H0 ;  /* 0x2000002cff927230 */ /* 0x000fc40000004100 */
[----:B------:R-:W-:Y:S01]  /*0d90*/  FADD.FTZ R27, R26, R45 ;  /* 0x0000002d1a1b7221 */ /* 0x000fe20000010000 */
[----:B------:R-:W-:Y:S02]  /*0da0*/  HADD2.F32 R165, -RZ, R44.H1_H1 ;  /* 0x3000002cffa57230 */ /* 0x000fe40000004100 */
[----:B------:R-:W-:Y:S01]  /*0db0*/  FMUL.FTZ R44, R101, R128 ;  /* 0x00000080652c7220 */ /* 0x000fe20000410000 */
[C---:B------:R-:W-:Y:S01]  /*0dc0*/  FADD.FTZ R137, -R159.reuse, R137 ;  /* 0x000000899f897221 */ /* 0x040fe20000010100 */
[----:B------:R-:W-:Y:S01]  /*0dd0*/  FMUL.FTZ R43, R126, R43 ;  /* 0x0000002b7e2b7220 */ /* 0x000fe20000410000 */
[----:B------:R-:W-:Y:S01]  /*0de0*/  FFMA.FTZ R24, R40, R45, R25 ;  /* 0x0000002d28187223 */ /* 0x000fe20000010019 */
[--C-:B------:R-:W-:Y:S02]  /*0df0*/  HADD2.F32 R133, -RZ, R33.reuse.H0_H0 ;  /* 0x20000021ff857230 */ /* 0x100fe40000004100 */
[----:B------:R-:W-:Y:S01]  /*0e00*/  FADD.FTZ R139, -R159, R139 ;  /* 0x0000008b9f8b7221 */ /* 0x000fe20000010100 */
[----:B------:R-:W-:-:S02]  /*0e10*/  HADD2.F32 R140, -RZ, R33.H1_H1 ;  /* 0x30000021ff8c7230 */ /* 0x000fc40000004100 */
[C---:B------:R-:W-:Y:S01]  /*0e20*/  FADD.FTZ R175, -R159.reuse, R42 ;  /* 0x0000002a9faf7221 */ /* 0x040fe20000010100 */
[--C-:B------:R-:W-:Y:S02]  /*0e30*/  HADD2.F32 R30, -RZ, R31.reuse.H0_H0 ;  /* 0x2000001fff1e7230 */ /* 0x100fe40000004100 */
[----:B------:R-:W-:Y:S01]  /*0e40*/  FADD.FTZ R3, -R159, R154 ;  /* 0x0000009a9f037221 */ /* 0x000fe20000010100 */
[----:B------:R-:W-:Y:S02]  /*0e50*/  HADD2.F32 R131, -RZ, R31.H1_H1 ;  /* 0x3000001fff837230 */ /* 0x000fe40000004100 */
[----:B------:R-:W-:Y:S01]  /*0e60*/  FMUL.FTZ R127, R102, R129 ;  /* 0x00000081667f7220 */ /* 0x000fe20000410000 */
[----:B------:R-:W-:Y:S01]  /*0e70*/  FADD.FTZ R26, R27, R44 ;  /* 0x0000002c1b1a7221 */ /* 0x000fe20000010000 */
[----:B------:R-:W-:Y:S01]  /*0e80*/  FADD.FTZ R31, -R159, R138 ;  /* 0x0000008a9f1f7221 */ /* 0x000fe20000010100 */
[--C-:B------:R-:W-:Y:S02]  /*0e90*/  HADD2.F32 R154, -RZ, R46.reuse.H0_H0 ;  /* 0x2000002eff9a7230 */ /* 0x100fe40000004100 */
[----:B------:R-:W-:Y:S01]  /*0ea0*/  FMUL.FTZ R42, R126, R137 ;  /* 0x000000897e2a7220 */ /* 0x000fe20000410000 */
[----:B------:R-:W-:-:S02]  /*0eb0*/  HADD2.F32 R177, -RZ, R46.H1_H1 ;  /* 0x3000002effb17230 */ /* 0x000fc40000004100 */
[----:B------:R-:W-:Y:S01]  /*0ec0*/  FFMA.FTZ R25, R43, R44, R24 ;  /* 0x0000002c2b197223 */ /* 0x000fe20000010018 */
[----:B------:R-:W-:Y:S01]  /*0ed0*/  FMUL.FTZ R46, R126, R139 ;  /* 0x0000008b7e2e7220 */ /* 0x000fe20000410000 */
[C---:B------:R-:W-:Y:S01]  /*0ee0*/  FADD.FTZ R33, -R159.reuse, R130 ;  /* 0x000000829f217221 */ /* 0x040fe20000010100 */
[C---:B------:R-:W-:Y:S01]  /*0ef0*/  FADD.FTZ R133, -R159.reuse, R133 ;  /* 0x000000859f857221 */ /* 0x040fe20000010100 */
[C---:B------:R-:W-:Y:S01]  /*0f00*/  FADD.FTZ R143, -R159.reuse, R140 ;  /* 0x0000008c9f8f7221 */ /* 0x040fe20000010100 */
[C---:B------:R-:W-:Y:S01]  /*0f10*/  FADD.FTZ R147, -R159.reuse, R142 ;  /* 0x0000008e9f937221 */ /* 0x040fe20000010100 */
[C---:B------:R-:W-:Y:S01]  /*0f20*/  FADD.FTZ R153, -R159.reuse, R148 ;  /* 0x000000949f997221 */ /* 0x040fe20000010100 */
[----:B------:R-:W-:Y:S01]  /*0f30*/  FADD.FTZ R155, -R159, R152 ;  /* 0x000000989f9b7221 */ /* 0x000fe20000010100 */
[----:B------:R-:W-:Y:S01]  /*0f40*/  FADD.FTZ R67, R128, R67 ;  /* 0x0000004380437221 */ /* 0x000fe20000010000 */
[----:B------:R-:W-:Y:S01]  /*0f50*/  FFMA.FTZ R88, R43, R128, R88 ;  /* 0x000000802b587223 */ /* 0x000fe20000010058 */
[----:B------:R-:W-:-:S02]  /*0f60*/  HADD2.F32 R160, -RZ, R47.H0_H0 ;  /* 0x2000002fffa07230 */ /* 0x000fc40000004100 */
[----:B------:R-:W-:Y:S01]  /*0f70*/  FMUL.FTZ R128, R103, R30 ;  /* 0x0000001e67807220 */ /* 0x000fe20000410000 */
[----:B------:R-:W-:Y:S02]  /*0f80*/  HADD2.F32 R159, -RZ, R47.H1_H1 ;  /* 0x3000002fff9f7230 */ /* 0x000fe40000004100 */
[----:B------:R-:W-:Y:S01]  /*0f90*/  FADD.FTZ R27, R26, R127 ;  /* 0x0000007f1a1b7221 */ /* 0x000fe20000010000 */
[----:B------:R-:W-:Y:S01]  /*0fa0*/  FADD.FTZ R68, R129, R68 ;  /* 0x0000004481447221 */ /* 0x000fe20000010000 */
[----:B------:R-:W-:Y:S01]  /*0fb0*/  FMUL.FTZ R47, R126, R31 ;  /* 0x0000001f7e2f7220 */ /* 0x000fe20000410000 */
[C---:B------:R-:W-:Y:S01]  /*0fc0*/  FFMA.FTZ R89, R42.reuse, R129, R89 ;  /* 0x000000812a597223 */ /* 0x040fe20000010059 */
[----:B------:R-:W-:Y:S01]  /*0fd0*/  FFMA.FTZ R24, R42, R127, R25 ;  /* 0x0000007f2a187223 */ /* 0x000fe20000010019 */
[----:B------:R-:W-:Y:S01]  /*0fe0*/  FADD.FTZ R66, R131, R66 ;  /* 0x0000004283427221 */ /* 0x000fe20000010000 */
[-C--:B------:R-:W-:Y:S01]  /*0ff0*/  FFMA.FTZ R87, R46, R131.reuse, R87 ;  /* 0x000000832e577223 */ /* 0x080fe20000010057 */
        /* <DEDUP_REMOVED lines=9> */
[----:B------:R-:W-:Y:S01]  /*1090*/  FMUL.FTZ R135, R106, R141 ;  /* 0x0000008d6a877220 */ /* 0x000fe20000410000 */
[C---:B------:R-:W-:Y:S01]  /*10a0*/  FMUL.FTZ R130, R126.reuse, R35 ;  /* 0x000000237e827220 */ /* 0x040fe20000410000 */
[----:B------:R-:W-:Y:S01]  /*10b0*/  FADD.FTZ R24, R27, R132 ;  /* 0x000000841b187221 */ /* 0x000fe20000010000 */
[----:B------:R-:W-:Y:S01]  /*10c0*/  FFMA.FTZ R25, R131, R132, R26 ;  /* 0x0000008483197223 */ /* 0x000fe2000001001a */
[----:B------:R-:W-:Y:S01]  /*10d0*/  FMUL.FTZ R136, R107, R34 ;  /* 0x000000226b887220 */ /* 0x000fe20000410000 */
        /* <DEDUP_REMOVED lines=14> */
[----:B------:R-:W-:Y:S01]  /*11c0*/  FADD.FTZ R26, R27, R138 ;  /* 0x0000008a1b1a7221 */ /* 0x000fe20000010000 */
[----:B------:R-:W-:Y:S01]  /*11d0*/  FMUL.FTZ R140, R126, R149 ;  /* 0x000000957e8c7220 */ /* 0x000fe20000410000 */
[----:B------:R-:W-:Y:S01]  /*11e0*/  FFMA.FTZ R25, R137, R138, R24 ;  /* 0x0000008a89197223 */ /* 0x000fe20000010018 */
[----:B------:R-:W-:Y:S01]  /*11f0*/  FMUL.FTZ R142, R111, R150 ;  /* 0x000000966f8e7220 */ /* 0x000fe20000410000 */
[----:B------:R-:W-:Y:S01]  /*1200*/  FADD.FTZ R27, R26, R141 ;  /* 0x0000008d1a1b7221 */ /* 0x000fe20000010000 */
[----:B------:R-:W-:Y:S01]  /*1210*/  FMUL.FTZ R143, R126, R153 ;  /* 0x000000997e8f7220 */ /* 0x000fe20000410000 */
[----:B------:R-:W-:Y:S01]  /*1220*/  FFMA.FTZ R24, R140, R141, R25 ;  /* 0x0000008d8c187223 */ /* 0x000fe20000010019 */
[----:B------:R-:W-:Y:S01]  /*1230*/  FADD.FTZ R62, R145, R62 ;  /* 0x0000003e913e7221 */ /* 0x000fe20000010000 */
[----:B------:R-:W-:Y:S01]  /*1240*/  FFMA.FTZ R83, R134, R145, R83 ;  /* 0x0000009186537223 */ /* 0x000fe20000010053 */
        /* <DEDUP_REMOVED lines=21> */
[----:B------:R-:W-:Y:S01]  /*13a0*/  FMUL.FTZ R151, R126, R167 ;  /* 0x000000a77e977220 */ /* 0x000fe20000410000 */
[----:B------:R-:W-:Y:S01]  /*13b0*/  FMUL.FTZ R150, R115, R32 ;  /* 0x0000002073967220 */ /* 0x000fe20000410000 */
        /* <DEDUP_REMOVED lines=64> */
.L_x_404:
[----:B------:R-:W-:Y:S01]  /*17c0*/  LOP3.LUT P5, RZ, R2, 0xff, RZ, 0xc0, !PT ;  /* 0x000000ff02ff7812 */ /* 0x000fe200078ac0ff */
[----:B-1----:R-:W-:Y:S01]  /*17d0*/  FADD.FTZ R2, R24, R25 ;  /* 0x0000001918027221 */ /* 0x002fe20000010000 */
[----:B0-2---:R-:W-:Y:S01]  /*17e0*/  FADD.FTZ R3, R3, R26 ;  /* 0x0000001a03037221 */ /* 0x005fe20000010000 */
        /* <DEDUP_REMOVED lines=10> */
.L_x_392:
[----:B------:R-:W-:Y:S01]  /*1890*/  UISETP.NE.AND UP0, UPT, UR16, URZ, UPT ;  /* 0x0000003f1000728c */ /* 0x000fe2000bf05270 */
[----:B0-----:R-:W-:Y:S02]  /*18a0*/  SHF.R.U32.HI R2, RZ, 0x5, R48 ;  /* 0x00000005ff027819 */ /* 0x001fe40000011630 */
[----:B------:R-:W-:Y:S02]  /*18b0*/  ISETP.NE.U32.AND P1, PT, RZ, UR12, PT ;  /* 0x0000000cff007c0c */ /* 0x000fe4000bf25070 */
[----:B------:R-:W-:Y:S02]  /*18c0*/  LOP3.LUT R2, R2, 0x7fffff8, RZ, 0xc0, !PT ;  /* 0x07fffff802027812 */ /* 0x000fe400078ec0ff */
[----:B------:R-:W-:Y:S01]  /*18d0*/  PLOP3.LUT P3, PT, PT, PT, UP0, 0x80, 0x0 ;  /* 0x000000000000781c */ /* 0x000fe20003f6f008 */
[----:B------:R-:W-:Y:S05]  /*18e0*/  WARPSYNC.ALL ;  /* 0x0000000000007948 */ /* 0x000fea0003800000 */
[----:B------:R-:W0:Y:S08]  /*18f0*/  S2UR UR5, SR_CgaCtaId ;  /* 0x00000000000579c3 */ /* 0x000e300000008800 */
[----:B------:R-:W-:Y:S01]  /*1900*/  BAR.SYNC.DEFER_BLOCKING 0x0 ;  /* 0x0000000000007b1d */ /* 0x000fe20000010000 */
[----:B------:R-:W-:-:S02]  /*1910*/  @!P5 IADD3 R2, R2, 0x8, RZ ;  /* 0x000000080202d810 */ /* 0x000fc40007ffe0ff */
[----:B------:R-:W-:Y:S02]  /*1920*/  ISETP.NE.AND.EX P1, PT, RZ, UR13, PT, P1 ;  /* 0x0000000dff007c0c */ /* 0x000fe4000bf25310 */
[----:B------:R-:W-:Y:S01]  /*1930*/  ISETP.NE.U32.AND P2, PT, RZ, UR14, PT ;  /* 0x0000000eff007c0c */ /* 0x000fe2000bf45070 */
[----:B------:R-:W-:-:S03]  /*1940*/  UMOV UR4, 0x400 ;  /* 0x0000040000047882 */ /* 0x000fc60000000000 */
[----:B------:R-:W-:Y:S01]  /*1950*/  ISETP.NE.AND.EX P2, PT, RZ, UR15, PT, P2 ;  /* 0x0000000fff007c0c */ /* 0x000fe2000bf45320 */
[----:B0-----:R-:W-:-:S06]  /*1960*/  ULEA UR4, UR5, UR4, 0x18 ;  /* 0x0000000405047291 */ /* 0x001fcc000f8ec03f */
[----:B------:R-:W-:-:S05]  /*1970*/  LEA R2, R2, UR4, 0x3 ;  /* 0x0000000402027c11 */ /* 0x000fca000f8e18ff */
[----:B------:R-:W0:Y:S04]  /*1980*/  LDS.128 R28, [R2+0x6000] ;  /* 0x00600000021c7984 */ /* 0x000e280000000c00 */
[----:B------:R-:W1:Y:S04]  /*1990*/  LDS.128 R24, [R2+0x6010] ;  /* 0x0060100002187984 */ /* 0x000e680000000c00 */
[----:B------:R-:W-:Y:S01]  /*19a0*/  LDS.128 R32, [R2+0x6030] ;  /* 0x0060300002207984 */ /* 0x000fe20000000c00 */
[----:B0-----:R-:W-:Y:S01]  /*19b0*/  FADD.FTZ R3, RZ, R28 ;  /* 0x0000001cff037221 */ /* 0x001fe20000010000 */
[----:B------:R-:W-:-:S03]  /*19c0*/  FADD.FTZ R28, RZ, R29 ;  /* 0x0000001dff1c7221 */ /* 0x000fc60000010000 */
[----:B------:R-:W-:Y:S01]  /*19d0*/  FADD.FTZ R3, R30, R3 ;  /* 0x000000031e037221 */ /* 0x000fe20000010000 */
[----:B------:R-:W-:Y:S02]  /*19e0*/  FADD.FTZ R162, R31, R28 ;  /* 0x0000001c1fa27221 */ /* 0x000fe40000010000 */
[----:B------:R-:W0:Y:S01]  /*19f0*/  LDS.128 R28, [R2+0x6020] ;  /* 0x00602000021c7984 */ /* 0x000e220000000c00 */
[----:B-1----:R-:W-:Y:S01]  /*1a00*/  FADD.FTZ R3, R3, R24 ;  /* 0x0000001803037221 */ /* 0x002fe20000010000 */
[----:B------:R-:W-:Y:S01]  /*1a10*/  FADD.FTZ R162, R162, R25 ;  /* 0x00000019a2a27221 */ /* 0x000fe20000010000 */
[--C-:B-----5:R-:W-:Y:S02]  /*1a20*/  @P0 HADD2.F32 R25, -RZ, R7.reuse.H1_H1 ;  /* 0x30000007ff190230 */ /* 0x120fe40000004100 */
[----:B------:R-:W-:Y:S01]  /*1a30*/  FADD.FTZ R3, R26, R3 ;  /* 0x000000031a037221 */ /* 0x000fe20000010000 */
[----:B------:R-:W-:Y:S01]  /*1a40*/  FADD.FTZ R162, R27, R162 ;  /* 0x000000a21ba27221 */ /* 0x000fe20000010000 */
[----:B------:R-:W-:-:S02]  /*1a50*/  @P0 HADD2.F32 R26, -RZ, R7.H0_H0 ;  /* 0x20000007ff1a0230 */ /* 0x000fc40000004100 */
[----:B------:R-:W-:Y:S02]  /*1a60*/  @P0 HADD2.F32 R27, -RZ, R11.H1_H1 ;  /* 0x3000000bff1b0230 */ /* 0x000fe40000004100 */
[----:B0-----:R-:W-:Y:S01]  /*1a70*/  FADD.FTZ R3, R3, R28 ;  /* 0x0000001c03037221 */ /* 0x001fe20000010000 */
[----:B------:R-:W-:Y:S01]  /*1a80*/  FADD.FTZ R162, R162, R29 ;  /* 0x0000001da2a27221 */ /* 0x000fe20000010000 */
[----:B------:R-:W-:Y:S02]  /*1a90*/  @P0 HADD2.F32 R29, -RZ, R14.H1_H1 ;  /* 0x3000000eff1d0230 */ /* 0x000fe40000004100 */
        /* <DEDUP_REMOVED lines=13> */
[-C--:B------:R-:W-:Y:S01]  /*1b70*/  FFMA.FTZ R2, R161, R35.reuse, R24 ;  /* 0x00000023a1027223 */ /* 0x080fe20000010018 */
[----:B------:R-:W-:Y:S01]  /*1b80*/  FADD.FTZ R3, R156, -R3 ;  /* 0x800000039c037221 */ /* 0x000fe20000010000 */
[----:B------:R-:W-:Y:S01]  /*1b90*/  FADD.FTZ R43, R44, -R43 ;  /* 0x8000002b2c2b7221 */ /* 0x000fe20000010000 */
[----:B------:R-:W-:Y:S01]  /*1ba0*/  FADD.FTZ R127, R127, -R42 ;  /* 0x8000002a7f7f7221 */ /* 0x000fe20000010000 */
[----:B------:R-:W-:Y:S01]  /*1bb0*/  FADD.FTZ R139, R139, -R134 ;  /* 0x800000868b8b7221 */ /* 0x000fe20000010000 */
[-CC-:B------:R-:W-:Y:S01]  /*1bc0*/  FFMA.FTZ R0, R0, R35.reuse, R24.reuse ;  /* 0x0000002300007223 */ /* 0x180fe20000010018 */
[----:B------:R-:W-:Y:S01]  /*1bd0*/  FFMA.FTZ R143, R143, R35, R24 ;  /* 0x000000238f8f7223 */ /* 0x000fe20000010018 */
[----:B------:R-:W-:Y:S01]  /*1be0*/  FADD.FTZ R157, R157, -R2 ;  /* 0x800000029d9d7221 */ /* 0x000fe20000010000 */
[----:B------:R-:W-:Y:S01]  /*1bf0*/  FMUL.FTZ R134, R126, R3 ;  /* 0x000000037e867220 */ /* 0x000fe20000410000 */
[----:B------:R-:W-:-:S02]  /*1c00*/  @P0 HADD2.F32 R2, -RZ, R6.H0_H0 ;  /* 0x20000006ff020230 */ /* 0x000fc40000004100 */
[C---:B------:R-:W-:Y:S01]  /*1c10*/  FMUL.FTZ R43, R126.reuse, R43 ;  /* 0x0000002b7e2b7220 */ /* 0x040fe20000410000 */
[----:B------:R-:W-:Y:S02]  /*1c20*/  @P0 HADD2.F32 R3, -RZ, R6.H1_H1 ;  /* 0x30000006ff030230 */ /* 0x000fe40000004100 */
[----:B------:R-:W-:Y:S01]  /*1c30*/  FMUL.FTZ R34, R126, R127 ;  /* 0x0000007f7e227220 */ /* 0x000fe20000410000 */
[-C--:B------:R-:W-:Y:S01]  /*1c40*/  FFMA.FTZ R36, R36, R35.reuse, R24 ;  /* 0x0000002324247223 */ /* 0x080fe20000010018 */
[----:B------:R-:W-:Y:S01]  /*1c50*/  FADD.FTZ R39, R39, -R0 ;  /* 0x8000000027277221 */ /* 0x000fe20000010000 */
[----:B------:R-:W-:Y:S01]  /*1c60*/  FADD.FTZ R143, R142, -R143 ;  /* 0x8000008f8e8f7221 */ /* 0x000fe20000010000 */
[-C--:B------:R-:W-:Y:S01]  /*1c70*/  FFMA.FTZ R137, R137, R35.reuse, R24 ;  /* 0x0000002389897223 */ /* 0x080fe20000010018 */
[----:B------:R-:W-:Y:S01]  /*1c80*/  @P0 FADD.FTZ R43, R43, R2 ;  /* 0x000000022b2b0221 */ /* 0x000fe20000010000 */
[----:B------:R-:W-:Y:S01]  /*1c90*/  @P0 FADD.FTZ R34, R34, R3 ;  /* 0x0000000322220221 */ /* 0x000fe20000010000 */
        /* <DEDUP_REMOVED lines=15> */
[----:B------:R-:W-:-:S02]  /*1d90*/  @P0 HADD2.F32 R3, -RZ, R4.H0_H0 ;  /* 0x20000004ff030230 */ /* 0x000fc40000004100 */
[----:B------:R-:W-:Y:S01]  /*1da0*/  FADD.FTZ R41, R41, -R36 ;  /* 0x8000002429297221 */ /* 0x000fe20000010000 */
[----:B------:R-:W-:Y:S02]  /*1db0*/  @P0 HADD2.F32 R2, -RZ, R11.H0_H0 ;  /* 0x2000000bff020230 */ /* 0x000fe40000004100 */
[C---:B------:R-:W-:Y:S01]  /*1dc0*/  FMUL.FTZ R24, R126.reuse, R39 ;  /* 0x000000277e187220 */ /* 0x040fe20000410000 */
[----:B------:R-:W-:Y:S01]  /*1dd0*/  FMUL.FTZ R143, R126, R143 ;  /* 0x0000008f7e8f7220 */ /* 0x000fe20000410000 */
[----:B------:R-:W-:Y:S01]  /*1de0*/  FADD.FTZ R137, R138, -R137 ;  /* 0x800000898a897221 */ /* 0x000fe20000010000 */
[----:B------:R-:W-:Y:S02]  /*1df0*/  @P0 HADD2.F32 R0, -RZ, R5.H0_H0 ;  /* 0x20000005ff000230 */ /* 0x000fe40000004100 */
[----:B------:R-:W-:Y:S01]  /*1e00*/  FADD.FTZ R129, R129, -R46 ;  /* 0x8000002e81817221 */ /* 0x000fe20000010000 */
[----:B------:R-:W-:Y:S01]  /*1e10*/  FMUL.FTZ R41, R126, R41 ;  /* 0x000000297e297220 */ /* 0x000fe20000410000 */
[----:B------:R-:W-:Y:S01]  /*1e20*/  @P0 FADD.FTZ R24, R24, R3 ;  /* 0x0000000318180221 */ /* 0x000fe20000010000 */
[----:B------:R-:W-:Y:S01]  /*1e30*/  @P0 FADD.FTZ R143, R143, R2 ;  /* 0x000000028f8f0221 */ /* 0x000fe20000010000 */
[----:B------:R-:W-:-:S02]  /*1e40*/  @P0 HADD2.F32 R2, -RZ, R10.H0_H0 ;  /* 0x2000000aff020230 */ /* 0x000fc40000004100 */
[----:B------:R-:W-:Y:S01]  /*1e50*/  FADD.FTZ R37, R38, -R37 ;  /* 0x8000002526257221 */ /* 0x000fe20000010000 */
[----:B------:R-:W-:Y:S02]  /*1e60*/  @P0 HADD2.F32 R3, -RZ, R9.H1_H1 ;  /* 0x30000009ff030230 */ /* 0x000fe40000004100 */
[C---:B------:R-:W-:Y:S01]  /*1e70*/  FMUL.FTZ R44, R126.reuse, R139 ;  /* 0x0000008b7e2c7220 */ /* 0x040fe20000410000 */
[----:B------:R-:W-:Y:S01]  /*1e80*/  FMUL.FTZ R137, R126, R137 ;  /* 0x000000897e897220 */ /* 0x000fe20000410000 */
[----:B------:R-:W-:Y:S01]  /*1e90*/  FADD.FTZ R135, R135, -R130 ;  /* 0x8000008287877221 */ /* 0x000fe20000010000 */
[----:B------:R-:W-:Y:S01]  /*1ea0*/  FADD.FTZ R155, R154, -R155 ;  /* 0x8000009b9a9b7221 */ /* 0x000fe20000010000 */
[C---:B------:R-:W-:Y:S01]  /*1eb0*/  FMUL.FTZ R36, R126.reuse, R129 ;  /* 0x000000817e247220 */ /* 0x040fe20000410000 */
[----:B------:R-:W-:Y:S01]  /*1ec0*/  @P0 FADD.FTZ R41, R41, R0 ;  /* 0x0000000029290221 */ /* 0x000fe20000010000 */
[----:B------:R-:W-:Y:S02]  /*1ed0*/  @P0 HADD2.F32 R0, -RZ, R4.H1_H1 ;  /* 0x30000004ff000230 */ /* 0x000fe40000004100 */
[----:B------:R-:W-:Y:S01]  /*1ee0*/  FADD.FTZ R45, R45, -R40 ;  /* 0x800000282d2d7221 */ /* 0x000fe20000010000 */
[----:B------:R-:W-:Y:S01]  /*1ef0*/  FMUL.FTZ R37, R126, R37 ;  /* 0x000000257e257220 */ /* 0x000fe20000410000 */
[----:B------:R-:W-:Y:S01]  /*1f00*/  @P0 FADD.FTZ R137, R137, R2 ;  /* 0x0000000289890221 */ /* 0x000fe20000010000 */
[----:B------:R-:W-:Y:S01]  /*1f10*/  @P0 FADD.FTZ R44, R44, R3 ;  /* 0x000000032c2c0221 */ /* 0x000fe20000010000 */
[----:B------:R-:W-:-:S02]  /*1f20*/  @P0 HADD2.F32 R3, -RZ, R8.H1_H1 ;  /* 0x30000008ff030230 */ /* 0x000fc40000004100 */
[----:B------:R-:W-:Y:S01]  /*1f30*/  FADD.FTZ R47, R128, -R47 ;  /* 0x8000002f802f7221 */ /* 0x000fe20000010000 */
[----:B------:R-:W-:Y:S02]  /*1f40*/  @P0 HADD2.F32 R2, -RZ, R14.H0_H0 ;  /* 0x2000000eff020230 */ /* 0x000fe40000004100 */
[----:B------:R-:W-:Y:S01]  /*1f50*/  FADD.FTZ R133, R136, -R133 ;  /* 0x8000008588857221 */ /* 0x000fe20000010000 */
[C---:B------:R-:W-:Y:S01]  /*1f60*/  FMUL.FTZ R40, R126.reuse, R135 ;  /* 0x000000877e287220 */ /* 0x040fe20000410000 */
[----:B------:R-:W-:Y:S01]  /*1f70*/  FMUL.FTZ R155, R126, R155 ;  /* 0x0000009b7e9b7220 */ /* 0x000fe20000410000 */
[----:B------:R-:W-:Y:S01]  /*1f80*/  @P0 FADD.FTZ R36, R36, R25 ;  /* 0x0000001924240221 */ /* 0x000fe20000010000 */
[----:B------:R-:W-:Y:S02]  /*1f90*/  @P0 HADD2.F32 R25, -RZ, R5.H1_H1 ;  /* 0x30000005ff190230 */ /* 0x000fe40000004100 */
[----:B------:R-:W-:Y:S01]  /*1fa0*/  FMUL.FTZ R32, R126, R45 ;  /* 0x0000002d7e207220 */ /* 0x000fe20000410000 */
[----:B------:R-:W-:Y:S01]  /*1fb0*/  @P0 FADD.FTZ R37, R37, R0 ;  /* 0x0000000025250221 */ /* 0x000fe20000010000 */
[----:B------:R-:W-:-:S02]  /*1fc0*/  @P0 HADD2.F32 R0, -RZ, R9.H0_H0 ;  /* 0x20000009ff000230 */ /* 0x000fc40000004100 */
[----:B------:R-:W-:Y:S01]  /*1fd0*/  FADD.FTZ R141, R141, -R140 ;  /* 0x8000008c8d8d7221 */ /* 0x000fe20000010000 */
[C---:B------:R-:W-:Y:S01]  /*1fe0*/  FMUL.FTZ R47, R126.reuse, R47 ;  /* 0x0000002f7e2f7220 */ /* 0x040fe20000410000 */
[----:B------:R-:W-:Y:S01]  /*1ff0*/  FMUL.FTZ R133, R126, R133 ;  /* 0x000000857e857220 */ /* 0x000fe20000410000 */
[----:B------:R-:W-:Y:S01]  /*2000*/  @P0 FADD.FTZ R40, R40, R3 ;  /* 0x0000000328280221 */ /* 0x000fe20000010000 */
[----:B------:R-:W-:Y:S01]  /*2010*/  @P0 FADD.FTZ R155, R155, R2 ;  /* 0x000000029b9b0221 */ /* 0x000fe20000010000 */
[----:B------:R-:W-:Y:S01]  /*2020*/  FADD.FTZ R131, R132, -R131 ;  /* 0x8000008384837221 */ /* 0x000fe20000010000 */
[----:B------:R-:W0:Y:S01]  /*2030*/  @P1 LDC.64 R2, c[0x0][0x308] ;  /* 0x0000c200ff021b82 */ /* 0x000e220000000a00 */
[----:B------:R-:W-:Y:S01]  /*2040*/  @P0 FADD.FTZ R32, R32, R25 ;  /* 0x0000001920200221 */ /* 0x000fe20000010000 */
[----:B------:R-:W-:Y:S02]  /*2050*/  @P0 HADD2.F32 R25, -RZ, R10.H1_H1 ;  /* 0x3000000aff190230 */ /* 0x000fe40000004100 */
[----:B------:R-:W-:Y:S01]  /*2060*/  FMUL.FTZ R46, R126, R141 ;  /* 0x0000008d7e2e7220 */ /* 0x000fe20000410000 */
[----:B------:R-:W-:Y:S01]  /*2070*/  @P0 FADD.FTZ R47, R47, R26 ;  /* 0x0000001a2f2f0221 */ /* 0x000fe20000010000 */
[----:B------:R-:W-:Y:S01]  /*2080*/  @P0 FADD.FTZ R133, R133, R0 ;  /* 0x0000000085850221 */ /* 0x000fe20000010000 */
[----:B------:R-:W-:-:S02]  /*2090*/  @P0 HADD2.F32 R0, -RZ, R8.H0_H0 ;  /* 0x20000008ff000230 */ /* 0x000fc40000004100 */
[----:B------:R-:W-:Y:S01]  /*20a0*/  FADD.FTZ R145, R145, -R144 ;  /* 0x8000009091917221 */ /* 0x000fe20000010000 */
[--C-:B------:R-:W-:Y:S02]  /*20b0*/  @P0 HADD2.F32 R26, -RZ, R15.reuse.H0_H0 ;  /* 0x2000000fff1a0230 */ /* 0x100fe40000004100 */
[----:B------:R-:W-:Y:S01]  /*20c0*/  FADD.FTZ R159, R159, -R160 ;  /* 0x800000a09f9f7221 */ /* 0x000fe20000010000 */
[C---:B------:R-:W-:Y:S01]  /*20d0*/  FMUL.FTZ R131, R126.reuse, R131 ;  /* 0x000000837e837220 */ /* 0x040fe20000410000 */
[----:B------:R-:W-:Y:S01]  /*20e0*/  FMUL.FTZ R157, R126, R157 ;  /* 0x0000009d7e9d7220 */ /* 0x000fe20000410000 */
[----:B------:R-:W-:Y:S01]  /*20f0*/  FADD.FTZ R147, R146, -R147 ;  /* 0x8000009392937221 */ /* 0x000fe20000010000 */
[----:B------:R-:W-:Y:S01]  /*2100*/  FADD.FTZ R151, R150, -R151 ;  /* 0x8000009796977221 */ /* 0x000fe20000010000 */
[----:B------:R-:W-:Y:S01]  /*2110*/  @P0 FADD.FTZ R46, R46, R25 ;  /* 0x000000192e2e0221 */ /* 0x000fe20000010000 */
[----:B------:R-:W-:Y:S02]  /*2120*/  @P0 HADD2.F32 R25, -RZ, R15.H1_H1 ;  /* 0x3000000fff190230 */ /* 0x000fe40000004100 */
[C---:B------:R-:W-:Y:S01]  /*2130*/  FMUL.FTZ R128, R126.reuse, R145 ;  /* 0x000000917e807220 */ /* 0x040fe20000410000 */
        /* <DEDUP_REMOVED lines=9> */
[----:B------:R-:W-:Y:S01]  /*21d0*/  @P0 FADD.FTZ R128, R128, R27 ;  /* 0x0000001b80800221 */ /* 0x000fe20000010000 */
[----:B------:R-:W-:Y:S01]  /*21e0*/  @P0 FADD.FTZ R136, R136, R25 ;  /* 0x0000001988880221 */ /* 0x000fe20000010000 */
[----:B------:R-:W-:Y:S02]  /*21f0*/  @P0 HADD2.F32 R27, -RZ, R13.H1_H1 ;  /* 0x3000000dff1b0230 */ /* 0x000fe40000004100 */
[----:B------:R-:W-:Y:S01]  /*2200*/  FMUL.FTZ R130, R126, R149 ;  /* 0x000000957e827220 */ /* 0x000fe20000410000 */
[----:B------:R-:W-:-:S02]  /*2210*/  @P0 HADD2.F32 R25, -RZ, R12.H1_H1 ;  /* 0x3000000cff190230 */ /* 0x000fc40000004100 */
[----:B------:R-:W-:Y:S01]  /*2220*/  FMUL.FTZ R132, R126, R153 ;  /* 0x000000997e847220 */ /* 0x000fe20000410000 */
[----:B------:R-:W-:Y:S01]  /*2230*/  @P0 FADD.FTZ R151, R151, R26 ;  /* 0x0000001a97970221 */ /* 0x000fe20000010000 */
[----:B------:R-:W-:Y:S01]  /*2240*/  @P0 FADD.FTZ R147, R147, R0 ;  /* 0x0000000093930221 */ /* 0x000fe20000010000 */
[----:B------:R-:W-:Y:S01]  /*2250*/  @P1 F2FP.F16.F32.PACK_AB R30, RZ, R47 ;  /* 0x0000002fff1e123e */ /* 0x000fe200000000ff */
[----:B------:R-:W-:Y:S01]  /*2260*/  @P0 FADD.FTZ R134, R134, R29 ;  /* 0x0000001d86860221 */ /* 0x000fe20000010000 */
[----:B------:R-:W-:Y:S01]  /*2270*/  @P1 F2FP.F16.F32.PACK_AB R28, RZ, R43 ;  /* 0x0000002bff1c123e */ /* 0x000fe200000000ff */
[----:B------:R-:W-:Y:S01]  /*2280*/  @P0 FADD.FTZ R132, R132, R27 ;  /* 0x0000001b84840221 */ /* 0x000fe20000010000 */
[----:B------:R-:W-:Y:S01]  /*2290*/  @P1 F2FP.F16.F32.PACK_AB R26, RZ, R41 ;  /* 0x00000029ff1a123e */ /* 0x000fe200000000ff */
[----:B------:R-:W-:Y:S01]  /*22a0*/  @P0 FADD.FTZ R130, R130, R25 ;  /* 0x0000001982820221 */ /* 0x000fe20000010000 */
[----:B------:R-:W-:Y:S01]  /*22b0*/  @P1 F2FP.F16.F32.PACK_AB R0, RZ, R24 ;  /* 0x00000018ff00123e */ /* 0x000fe200000000ff */
[----:B0-----:R-:W-:Y:S01]  /*22c0*/  @P1 IMAD.WIDE.U32 R2, R125, 0x10, R2 ;  /* 0x000000107d021825 */ /* 0x001fe200078e0002 */
        /* <DEDUP_REMOVED lines=13> */
[----:B------:R-:W-:-:S02]  /*23a0*/  @P1 F2FP.F16.F32.PACK_AB R33, RZ, R133 ;  /* 0x00000085ff21123e */ /* 0x000fc400000000ff */
[----:B------:R-:W-:Y:S01]  /*23b0*/  @P2 F2FP.F16.F32.PACK_AB R141, RZ, R47 ;  /* 0x0000002fff8d223e */ /* 0x000fe200000000ff */
[----:B------:R1:W-:Y:S01]  /*23c0*/  @P1 STG.E.128 desc[UR6][R2.64], R16 ;  /* 0x0000001002001986 */ /* 0x0003e2000c101d06 */
[----:B------:R-:W2:Y:S01]  /*23d0*/  @P1 LDC.64 R28, c[0x0][0x308] ;  /* 0x0000c200ff1c1b82 */ /* 0x000ea20000000a00 */
[----:B------:R-:W-:Y:S02]  /*23e0*/  @P2 F2FP.F16.F32.PACK_AB R139, RZ, R43 ;  /* 0x0000002bff8b223e */ /* 0x000fe400000000ff */
[----:B------:R-:W-:Y:S02]  /*23f0*/  @P2 F2FP.F16.F32.PACK_AB R135, RZ, R41 ;  /* 0x00000029ff87223e */ /* 0x000fe400000000ff */
[----:B------:R-:W-:Y:S02]  /*2400*/  @P2 F2FP.F16.F32.PACK_AB R127, RZ, R24 ;  /* 0x00000018ff7f223e */ /* 0x000fe400000000ff */
[----:B------:R-:W-:Y:S02]  /*2410*/  @P1 F2FP.F16.F32.PACK_AB R45, RZ, R143 ;  /* 0x0000008fff2d123e */ /* 0x000fe400000000ff */
[----:B------:R-:W-:-:S02]  /*2420*/  @P1 F2FP.F16.F32.PACK_AB R38, RZ, R137 ;  /* 0x00000089ff26123e */ /* 0x000fc400000000ff */
[----:B------:R-:W-:Y:S02]  /*2430*/  @P1 F2FP.F16.F32.PACK_AB R0, RZ, R131 ;  /* 0x00000083ff00123e */ /* 0x000fe400000000ff */
[----:B------:R-:W-:Y:S02]  /*2440*/  @P1 F2FP.F16.F32.PACK_AB R35, RZ, R44 ;  /* 0x0000002cff23123e */ /* 0x000fe400000000ff */
[----:B------:R-:W-:Y:S01]  /*2450*/  @P2 F2FP.F16.F32.PACK_AB R142, RZ, R36 ;  /* 0x00000024ff8e223e */ /* 0x000fe200000000ff */
[----:B-1----:R-:W1:Y:S01]  /*2460*/  LDC.64 R2, c[0x0][0x2f8] ;  /* 0x0000be00ff027b82 */ /* 0x002e620000000a00 */
[----:B------:R-:W-:Y:S02]  /*2470*/  @P1 PRMT R17, R33, 0x7610, R17 ;  /* 0x0000761021111816 */ /* 0x000fe40000000011 */
[----:B------:R-:W-:Y:S02]  /*2480*/  @P2 F2FP.F16.F32.PACK_AB R140, RZ, R34 ;  /* 0x00000022ff8c223e */ /* 0x000fe400000000ff */
[----:B------:R-:W-:-:S02]  /*2490*/  @P2 F2FP.F16.F32.PACK_AB R138, RZ, R32 ;  /* 0x00000020ff8a223e */ /* 0x000fc400000000ff */
[----:B------:R-:W-:Y:S02]  /*24a0*/  @P2 F2FP.F16.F32.PACK_AB R129, RZ, R37 ;  /* 0x00000025ff81223e */ /* 0x000fe400000000ff */
[----:B------:R-:W-:Y:S02]  /*24b0*/  @P2 PRMT R23, R141, 0x7610, R23 ;  /* 0x000076108d172816 */ /* 0x000fe40000000017 */
[----:B------:R-:W-:Y:S02]  /*24c0*/  @P2 PRMT R22, R139, 0x7610, R22 ;  /* 0x000076108b162816 */ /* 0x000fe40000000016 */
[----:B------:R-:W-:Y:S02]  /*24d0*/  @P2 PRMT R21, R135, 0x7610, R21 ;  /* 0x0000761087152816 */ /* 0x000fe40000000015 */
[----:B------:R-:W-:Y:S02]  /*24e0*/  @P2 PRMT R20, R127, 0x7610, R20 ;  /* 0x000076107f142816 */ /* 0x000fe40000000014 */
[----:B------:R-:W-:-:S02]  /*24f0*/  @P1 F2FP.F16.F32.PACK_AB R126, RZ, R128 ;  /* 0x00000080ff7e123e */ /* 0x000fc400000000ff */
[----:B------:R-:W-:Y:S02]  /*2500*/  @P1 F2FP.F16.F32.PACK_AB R39, RZ, R46 ;  /* 0x0000002eff27123e */ /* 0x000fe400000000ff */
[----:B------:R-:W-:Y:S02]  /*2510*/  @P1 F2FP.F16.F32.PACK_AB R42, RZ, R40 ;  /* 0x00000028ff2a123e */ /* 0x000fe400000000ff */
[----:B------:R-:W-:Y:S02]  /*2520*/  @P1 PRMT R19, R45, 0x7610, R19 ;  /* 0x000076102d131816 */ /* 0x000fe40000000013 */
[----:B------:R-:W-:Y:S02]  /*2530*/  @P1 PRMT R18, R38, 0x7610, R18 ;  /* 0x0000761026121816 */ /* 0x000fe40000000012 */
[----:B------:R-:W-:Y:S02]  /*2540*/  @P1 PRMT R16, R0, 0x7610, R16 ;  /* 0x0000761000101816 */ /* 0x000fe40000000010 */
[----:B------:R-:W-:Y:S01]  /*2550*/  F2FP.F16.F32.PACK_AB R25, R32, R41 ;  /* 0x000000292019723e */ /* 0x000fe200000000ff */
[----:B-1----:R-:W-:Y:S01]  /*2560*/  IMAD.WIDE.U32 R32, R125, 0x10, R2 ;  /* 0x000000107d207825 */ /* 0x002fe200078e0002 */
[----:B------:R-:W-:-:S02]  /*2570*/  F2FP.F16.F32.PACK_AB R27, R36, R47 ;  /* 0x0000002f241b723e */ /* 0x000fc400000000ff */
[----:B------:R-:W-:Y:S02]  /*2580*/  F2FP.F16.F32.PACK_AB R26, R34, R43 ;  /* 0x0000002b221a723e */ /* 0x000fe400000000ff */
[----:B------:R-:W-:Y:S01]  /*2590*/  F2FP.F16.F32.PACK_AB R24, R37, R24 ;  /* 0x000000182518723e */ /* 0x000fe200000000ff */
[----:B--2---:R-:W-:Y:S01]  /*25a0*/  @P1 IMAD.WIDE.U32 R36, R124, 0x10, R28 ;  /* 0x000000107c241825 */ /* 0x004fe200078e001c */
[----:B------:R-:W-:Y:S02]  /*25b0*/  @P1 PRMT R17, R17, 0x5410, R35 ;  /* 0x0000541011111816 */ /* 0x000fe40000000023 */
[----:B------:R-:W-:Y:S01]  /*25c0*/  @P2 PRMT R23, R23, 0x5410, R142 ;  /* 0x0000541017172816 */ /* 0x000fe2000000008e */
[----:B0-----:R-:W-:Y:S01]  /*25d0*/  @P2 IMAD.WIDE.U32 R34, R125, 0x10, R30 ;  /* 0x000000107d222825 */ /* 0x001fe200078e001e */
[----:B------:R-:W-:Y:S01]  /*25e0*/  @P2 PRMT R22, R22, 0x5410, R140 ;  /* 0x0000541016162816 */ /* 0x000fe2000000008c */
[----:B------:R0:W-:Y:S01]  /*25f0*/  STG.E.128 desc[UR6][R32.64], R24 ;  /* 0x0000001820007986 */ /* 0x0001e2000c101d06 */
[----:B------:R-:W-:-:S02]  /*2600*/  @P2 PRMT R21, R21, 0x5410, R138 ;  /* 0x0000541015152816 */ /* 0x000fc4000000008a */
[----:B------:R-:W-:Y:S02]  /*2610*/  @P2 PRMT R20, R20, 0x5410, R129 ;  /* 0x0000541014142816 */ /* 0x000fe40000000081 */
[----:B------:R-:W-:Y:S02]  /*2620*/  @P1 PRMT R19, R19, 0x5410, R126 ;  /* 0x0000541013131816 */ /* 0x000fe4000000007e */
[----:B------:R-:W-:Y:S01]  /*2630*/  @P1 PRMT R18, R18, 0x5410, R39 ;  /* 0x0000541012121816 */ /* 0x000fe20000000027 */
[----:B------:R-:W-:Y:S01]  /*2640*/  IMAD.WIDE.U32 R38, R124, 0x10, R2 ;  /* 0x000000107c267825 */ /* 0x000fe200078e0002 */
[----:B------:R-:W-:Y:S01]  /*2650*/  @P1 PRMT R16, R16, 0x5410, R42 ;  /* 0x0000541010101816 */ /* 0x000fe2000000002a */
[----:B------:R1:W-:Y:S01]  /*2660*/  @P2 STG.E.128 desc[UR6][R34.64], R20 ;  /* 0x0000001422002986 */ /* 0x0003e2000c101d06 */
[----:B------:R-:W-:Y:S02]  /*2670*/  F2FP.F16.F32.PACK_AB R31, R128, R143 ;  /* 0x0000008f801f723e */ /* 0x000fe400000000ff */
[----:B------:R-:W-:Y:S01]  /*2680*/  F2FP.F16.F32.PACK_AB R30, R46, R137 ;  /* 0x000000892e1e723e */ /* 0x000fe200000000ff */
[----:B------:R-:W-:Y:S01]  /*2690*/  @P1 STG.E.128 desc[UR6][R36.64], R16 ;  /* 0x0000001024001986 */ /* 0x000fe2000c101d06 */
[----:B------:R-:W-:-:S02]  /*26a0*/  F2FP.F16.F32.PACK_AB R29, R44, R133 ;  /* 0x000000852c1d723e */ /* 0x000fc400000000ff */
[----:B------:R-:W-:Y:S01]  /*26b0*/  F2FP.F16.F32.PACK_AB R28, R40, R131 ;  /* 0x00000083281c723e */ /* 0x000fe200000000ff */
[----:B0-----:R-:W0:Y:S01]  /*26c0*/  @P2 LDC.64 R32, c[0x0][0x300] ;  /* 0x0000c000ff202b82 */ /* 0x001e220000000a00 */
        /* <DEDUP_REMOVED lines=9> */
[----:B-1----:R-:W-:Y:S02]  /*2760*/  @P2 PRMT R23, R143, 0x7610, R23 ;  /* 0x000076108f172816 */ /* 0x002fe40000000017 */
[----:B------:R-:W-:Y:S02]  /*2770*/  @P2 PRMT R22, R137, 0x7610, R22 ;  /* 0x0000761089162816 */ /* 0x000fe40000000016 */
[----:B------:R-:W-:Y:S01]  /*2780*/  @P2 PRMT R21, R133, 0x7610, R21 ;  /* 0x0000761085152816 */ /* 0x000fe20000000015 */
[----:B--2---:R-:W1:Y:S01]  /*2790*/  @P2 LDC.64 R28, c[0x0][0x300] ;  /* 0x0000c000ff1c2b82 */ /* 0x004e620000000a00 */
[----:B------:R-:W-:Y:S01]  /*27a0*/  @P2 PRMT R20, R131, 0x7610, R20 ;  /* 0x0000761083142816 */ /* 0x000fe20000000014 */
[----:B0-----:R-:W-:Y:S01]  /*27b0*/  @P2 IMAD.WIDE.U32 R32, R122, 0x10, R32 ;  /* 0x000000107a202825 */ /* 0x001fe200078e0020 */
[----:B------:R-:W-:-:S02]  /*27c0*/  @P1 F2FP.F16.F32.PACK_AB R39, RZ, R157 ;  /* 0x0000009dff27123e */ /* 0x000fc400000000ff */
[----:B------:R-:W-:Y:S02]  /*27d0*/  @P1 F2FP.F16.F32.PACK_AB R37, RZ, R155 ;  /* 0x0000009bff25123e */ /* 0x000fe400000000ff */
[----:B------:R-:W-:Y:S01]  /*27e0*/  @P1 F2FP.F16.F32.PACK_AB R35, RZ, R151 ;  /* 0x00000097ff23123e */ /* 0x000fe200000000ff */
[----:B------:R-:W0:Y:S01]  /*27f0*/  @P1 LDC.64 R30, c[0x0][0x308] ;  /* 0x0000c200ff1e1b82 */ /* 0x000e220000000a00 */
[----:B------:R-:W-:Y:S02]  /*2800*/  @P1 F2FP.F16.F32.PACK_AB R0, RZ, R147 ;  /* 0x00000093ff00123e */ /* 0x000fe400000000ff */
[----:B------:R-:W-:Y:S02]  /*2810*/  @P2 PRMT R23, R23, 0x5410, R128 ;  /* 0x0000541017172816 */ /* 0x000fe40000000080 */
[----:B------:R-:W-:Y:S02]  /*2820*/  @P2 PRMT R22, R22, 0x5410, R46 ;  /* 0x0000541016162816 */ /* 0x000fe4000000002e */
[----:B------:R-:W-:-:S02]  /*2830*/  @P2 PRMT R21, R21, 0x5410, R44 ;  /* 0x0000541015152816 */ /* 0x000fc4000000002c */
[----:B------:R-:W-:Y:S02]  /*2840*/  @P2 PRMT R20, R20, 0x5410, R41 ;  /* 0x0000541014142816 */ /* 0x000fe40000000029 */
[----:B------:R-:W-:Y:S02]  /*2850*/  @P2 F2FP.F16.F32.PACK_AB R129, RZ, R157 ;  /* 0x0000009dff81223e */ /* 0x000fe400000000ff */
[----:B------:R-:W-:Y:S02]  /*2860*/  @P2 F2FP.F16.F32.PACK_AB R126, RZ, R155 ;  /* 0x0000009bff7e223e */ /* 0x000fe400000000ff */
[----:B------:R-:W-:Y:S01]  /*2870*/  @P2 F2FP.F16.F32.PACK_AB R45, RZ, R151 ;  /* 0x00000097ff2d223e */ /* 0x000fe200000000ff */
[----:B-1----:R-:W-:Y:S01]  /*2880*/  @P2 IMAD.WIDE.U32 R124, R124, 0x10, R28 ;  /* 0x000000107c7c2825 */ /* 0x002fe200078e001c */
[----:B------:R-:W-:Y:S02]  /*2890*/  @P2 F2FP.F16.F32.PACK_AB R42, RZ, R147 ;  /* 0x00000093ff2a223e */ /* 0x000fe400000000ff */
[----:B------:R-:W-:-:S02]  /*28a0*/  @P1 F2FP.F16.F32.PACK_AB R40, RZ, R136 ;  /* 0x00000088ff28123e */ /* 0x000fc400000000ff */
[----:B------:R-:W-:Y:S01]  /*28b0*/  @P1 F2FP.F16.F32.PACK_AB R38, RZ, R134 ;  /* 0x00000086ff26123e */ /* 0x000fe200000000ff */
[----:B------:R1:W-:Y:S01]  /*28c0*/  @P2 STG.E.128 desc[UR6][R124.64], R20 ;  /* 0x000000147c002986 */ /* 0x0003e2000c101d06 */
[----:B------:R-:W-:Y:S01]  /*28d0*/  @P1 F2FP.F16.F32.PACK_AB R36, RZ, R132 ;  /* 0x00000084ff24123e */ /* 0x000fe200000000ff */
[C---:B0-----:R-:W-:Y:S01]  /*28e0*/  @P1 IMAD.WIDE.U32 R28, R122.reuse, 0x10, R30 ;  /* 0x000000107a1c1825 */ /* 0x041fe200078e001e */
[----:B------:R-:W-:Y:S02]  /*28f0*/  @P1 F2FP.F16.F32.PACK_AB R34, RZ, R130 ;  /* 0x00000082ff22123e */ /* 0x000fe400000000ff */
[----:B------:R-:W-:Y:S01]  /*2900*/  @P1 PRMT R19, R39, 0x7610, R19 ;  /* 0x0000761027131816 */ /* 0x000fe20000000013 */
[----:B------:R-:W-:Y:S01]  /*2910*/  IMAD.WIDE.U32 R30, R122, 0x10, R2 ;  /* 0x000000107a1e7825 */ /* 0x000fe200078e0002 */
[----:B------:R-:W-:Y:S02]  /*2920*/  @P1 PRMT R18, R37, 0x7610, R18 ;  /* 0x0000761025121816 */ /* 0x000fe40000000012 */
[----:B------:R-:W-:-:S02]  /*2930*/  @P1 PRMT R17, R35, 0x7610, R17 ;  /* 0x0000761023111816 */ /* 0x000fc40000000011 */
[----:B------:R-:W-:Y:S02]  /*2940*/  @P1 PRMT R16, R0, 0x7610, R16 ;  /* 0x0000761000101816 */ /* 0x000fe40000000010 */
[----:B------:R-:W-:Y:S02]  /*2950*/  @P2 F2FP.F16.F32.PACK_AB R135, RZ, R136 ;  /* 0x00000088ff87223e */ /* 0x000fe400000000ff */
[----:B------:R-:W-:Y:S02]  /*2960*/  @P2 F2FP.F16.F32.PACK_AB R127, RZ, R134 ;  /* 0x00000086ff7f223e */ /* 0x000fe400000000ff */
[----:B------:R-:W-:Y:S02]  /*2970*/  @P2 F2FP.F16.F32.PACK_AB R47, RZ, R132 ;  /* 0x00000084ff2f223e */ /* 0x000fe400000000ff */
[----:B------:R-:W-:Y:S02]  /*2980*/  @P2 F2FP.F16.F32.PACK_AB R43, RZ, R130 ;  /* 0x00000082ff2b223e */ /* 0x000fe400000000ff */
        /* <DEDUP_REMOVED lines=8> */
[----:B------:R-:W-:Y:S02]  /*2a10*/  F2FP.F16.F32.PACK_AB R27, R136, R157 ;  /* 0x0000009d881b723e */ /* 0x000fe400000000ff */
[----:B------:R-:W-:Y:S01]  /*2a20*/  F2FP.F16.F32.PACK_AB R26, R134, R155 ;  /* 0x0000009b861a723e */ /* 0x000fe200000000ff */
[----:B------:R0:W-:Y:S01]  /*2a30*/  @P1 STG.E.128 desc[UR6][R28.64], R16 ;  /* 0x000000101c001986 */ /* 0x0001e2000c101d06 */
[----:B------:R-:W-:Y:S02]  /*2a40*/  F2FP.F16.F32.PACK_AB R25, R132, R151 ;  /* 0x000000978419723e */ /* 0x000fe400000000ff */
[----:B------:R-:W-:Y:S02]  /*2a50*/  F2FP.F16.F32.PACK_AB R24, R130, R147 ;  /* 0x000000938218723e */ /* 0x000fe400000000ff */
        /* <DEDUP_REMOVED lines=46> */
.L_x_390:
        /* <DEDUP_REMOVED lines=23> */
.L_x_391:
[----:B------:R-:W-:Y:S01]  /*2eb0*/  HFMA2.MMA R33, -RZ, RZ, 0, 9.5367431640625e-07 ;  /* 0x00000010ff217435 */ /* 0x000fe200000001ff */
[----:B------:R-:W-:Y:S02]  /*2ec0*/  MOV R34, R24 ;  /* 0x0000001800227202 */ /* 0x000fe40000000f00 */
[----:B------:R-:W-:Y:S02]  /*2ed0*/  MOV R162, 0x1f ;  /* 0x0000001f00a27802 */ /* 0x000fe40000000f00 */
[----:B------:R-:W-:-:S07]  /*2ee0*/  MOV R31, 0xffffffff ;  /* 0xffffffff001f7802 */ /* 0x000fce0000000f00 */
[----:B-----5:R-:W-:Y:S05]  /*2ef0*/  WARPSYNC.COLLECTIVE R31, `(.L_x_394) ;  /* 0x000000001f087348 */ /* 0x020fea0003c00000 */
[----:B------:R0:W1:Y:S02]  /*2f00*/  SHFL.DOWN P2, R32, R34, R33, R162 ;  /* 0x0800002122207389 */ /* 0x00006400000400a2 */
[----:B01---5:R-:W-:Y:S01]  /*2f10*/  ENDCOLLECTIVE ;  /* 0x000000000000791b */ /* 0x023fe20003800000 */
.L_x_394:
[----:B------:R-:W-:Y:S02]  /*2f20*/  MOV R34, R3 ;  /* 0x0000000300227202 */ /* 0x000fe40000000f00 */
[----:B------:R-:W-:-:S07]  /*2f30*/  MOV R25, R32 ;  /* 0x0000002000197202 */ /* 0x000fce0000000f00 */
[----:B------:R-:W-:Y:S05]  /*2f40*/  WARPSYNC.COLLECTIVE R31, `(.L_x_395) ;  /* 0x000000001f087348 */ /* 0x000fea0003c00000 */
[----:B------:R0:W1:Y:S02]  /*2f50*/  SHFL.DOWN P2, R32, R34, R33, R162 ;  /* 0x0800002122207389 */ /* 0x00006400000400a2 */
[----:B01----:R-:W-:Y:S01]  /*2f60*/  ENDCOLLECTIVE ;  /* 0x000000000000791b */ /* 0x003fe20003800000 */
.L_x_395:
[----:B------:R-:W-:Y:S01]  /*2f70*/  FADD.FTZ R25, R24, R25 ;  /* 0x0000001918197221 */ /* 0x000fe20000010000 */
[----:B------:R-:W-:-:S04]  /*2f80*/  HFMA2.MMA R33, -RZ, RZ, 0, 4.76837158203125e-07 ;  /* 0x00000008ff217435 */ /* 0x000fc800000001ff */
[----:B------:R-:W-:Y:S02]  /*2f90*/  MOV R34, R25 ;  /* 0x0000001900227202 */ /* 0x000fe40000000f00 */
[----:B------:R-:W-:-:S07]  /*2fa0*/  MOV R26, R32 ;  /* 0x00000020001a7202 */ /* 0x000fce0000000f00 */
[----:B------:R-:W-:Y:S05]  /*2fb0*/  WARPSYNC.COLLECTIVE R31, `(.L_x_396) ;  /* 0x000000001f087348 */ /* 0x000fea0003c00000 */
[----:B------:R0:W1:Y:S02]  /*2fc0*/  SHFL.DOWN P2, R32, R34, R33, R162 ;  /* 0x0800002122207389 */ /* 0x00006400000400a2 */
[----:B01----:R-:W-:Y:S01]  /*2fd0*/  ENDCOLLECTIVE ;  /* 0x000000000000791b */ /* 0x003fe20003800000 */
.L_x_396:
[----:B------:R-:W-:-:S05]  /*2fe0*/  FADD.FTZ R26, R3, R26 ;  /* 0x0000001a031a7221 */ /* 0x000fca0000010000 */
[----:B------:R-:W-:Y:S02]  /*2ff0*/  MOV R34, R26 ;  /* 0x0000001a00227202 */ /* 0x000fe40000000f00 */
[----:B------:R-:W-:-:S07]  /*3000*/  MOV R28, R32 ;  /* 0x00000020001c7202 */ /* 0x000fce0000000f00 */
[----:B------:R-:W-:Y:S05]  /*3010*/  WARPSYNC.COLLECTIVE R31, `(.L_x_397) ;  /* 0x000000001f087348 */ /* 0x000fea0003c00000 */
[----:B------:R0:W1:Y:S02]  /*3020*/  SHFL.DOWN P2, R32, R34, R33, R162 ;  /* 0x0800002122207389 */ /* 0x00006400000400a2 */
[----:B01----:R-:W-:Y:S01]  /*3030*/  ENDCOLLECTIVE ;  /* 0x000000000000791b */ /* 0x003fe20003800000 */
.L_x_397:
[----:B------:R-:W-:Y:S01]  /*3040*/  FADD.FTZ R28, R25, R28 ;  /* 0x0000001c191c7221 */ /* 0x000fe20000010000 */
[----:B------:R-:W-:-:S04]  /*3050*/  HFMA2.MMA R33, -RZ, RZ, 0, 2.384185791015625e-07 ;  /* 0x00000004ff217435 */ /* 0x000fc800000001ff */
[----:B------:R-:W-:Y:S02]  /*3060*/  MOV R34, R28 ;  /* 0x0000001c00227202 */ /* 0x000fe40000000f00 */
[----:B------:R-:W-:-:S07]  /*3070*/  MOV R27, R32 ;  /* 0x00000020001b7202 */ /* 0x000fce0000000f00 */
[----:B------:R-:W-:Y:S05]  /*3080*/  WARPSYNC.COLLECTIVE R31, `(.L_x_398) ;  /* 0x000000001f087348 */ /* 0x000fea0003c00000 */
[----:B------:R0:W1:Y:S02]  /*3090*/  SHFL.DOWN P2, R32, R34, R33, R162 ;  /* 0x0800002122207389 */ /* 0x00006400000400a2 */
[----:B01----:R-:W-:Y:S01]  /*30a0*/  ENDCOLLECTIVE ;  /* 0x000000000000791b */ /* 0x003fe20003800000 */
.L_x_398:
[----:B------:R-:W-:-:S05]  /*30b0*/  FADD.FTZ R27, R26, R27 ;  /* 0x0000001b1a1b7221 */ /* 0x000fca0000010000 */
[----:B------:R-:W-:Y:S02]  /*30c0*/  MOV R34, R27 ;  /* 0x0000001b00227202 */ /* 0x000fe40000000f00 */
[----:B------:R-:W-:-:S07]  /*30d0*/  MOV R29, R32 ;  /* 0x00000020001d7202 */ /* 0x000fce0000000f00 */
[----:B------:R-:W-:Y:S05]  /*30e0*/  WARPSYNC.COLLECTIVE R31, `(.L_x_399) ;  /* 0x000000001f087348 */ /* 0x000fea0003c00000 */
[----:B------:R0:W1:Y:S02]  /*30f0*/  SHFL.DOWN P2, R32, R34, R33, R162 ;  /* 0x0800002122207389 */ /* 0x00006400000400a2 */
[----:B01----:R-:W-:Y:S01]  /*3100*/  ENDCOLLECTIVE ;  /* 0x000000000000791b */ /* 0x003fe20003800000 */
.L_x_399:
[----:B------:R-:W-:Y:S01]  /*3110*/  FADD.FTZ R29, R28, R29 ;  /* 0x0000001d1c1d7221 */ /* 0x000fe20000010000 */
[----:B------:R-:W-:-:S04]  /*3120*/  HFMA2.MMA R33, -RZ, RZ, 0, 1.1920928955078125e-07 ;  /* 0x00000002ff217435 */ /* 0x000fc800000001ff */
[----:B------:R-:W-:Y:S02]  /*3130*/  MOV R34, R29 ;  /* 0x0000001d00227202 */ /* 0x000fe40000000f00 */
[----:B------:R-:W-:-:S07]  /*3140*/  MOV R30, R32 ;  /* 0x00000020001e7202 */ /* 0x000fce0000000f00 */
[----:B------:R-:W-:Y:S05]  /*3150*/  WARPSYNC.COLLECTIVE R31, `(.L_x_400) ;  /* 0x000000001f087348 */ /* 0x000fea0003c00000 */
[----:B------:R0:W1:Y:S02]  /*3160*/  SHFL.DOWN P2, R32, R34, R33, R162 ;  /* 0x0800002122207389 */ /* 0x00006400000400a2 */
[----:B01----:R-:W-:Y:S01]  /*3170*/  ENDCOLLECTIVE ;  /* 0x000000000000791b */ /* 0x003fe20003800000 */
.L_x_400:
[----:B------:R-:W-:-:S05]  /*3180*/  FADD.FTZ R30, R27, R30 ;  /* 0x0000001e1b1e7221 */ /* 0x000fca0000010000 */
[----:B------:R-:W-:Y:S02]  /*3190*/  MOV R34, R30 ;  /* 0x0000001e00227202 */ /* 0x000fe40000000f00 */
[----:B------:R-:W-:-:S07]  /*31a0*/  MOV R24, R32 ;  /* 0x0000002000187202 */ /* 0x000fce0000000f00 */
[----:B------:R-:W-:Y:S05]  /*31b0*/  WARPSYNC.COLLECTIVE R31, `(.L_x_401) ;  /* 0x000000001f087348 */ /* 0x000fea0003c00000 */
[----:B------:R0:W1:Y:S02]  /*31c0*/  SHFL.DOWN P2, R32, R34, R33, R162 ;  /* 0x0800002122207389 */ /* 0x00006400000400a2 */
[----:B01----:R-:W-:Y:S01]  /*31d0*/  ENDCOLLECTIVE ;  /* 0x000000000000791b */ /* 0x003fe20003800000 */
.L_x_401:
[----:B------:R-:W-:Y:S01]  /*31e0*/  FADD.FTZ R24, R29, R24 ;  /* 0x000000181d187221 */ /* 0x000fe20000010000 */
[----:B------:R-:W-:-:S04]  /*31f0*/  HFMA2.MMA R33, -RZ, RZ, 0, 5.9604644775390625e-08 ;  /* 0x00000001ff217435 */ /* 0x000fc800000001ff */
[----:B------:R-:W-:Y:S02]  /*3200*/  MOV R34, R24 ;  /* 0x0000001800227202 */ /* 0x000fe40000000f00 */
[----:B------:R-:W-:-:S07]  /*3210*/  MOV R3, R32 ;  /* 0x0000002000037202 */ /* 0x000fce0000000f00 */
[----:B------:R-:W-:Y:S05]  /*3220*/  WARPSYNC.COLLECTIVE R31, `(.L_x_402) ;  /* 0x000000001f087348 */ /* 0x000fea0003c00000 */
[----:B------:R0:W1:Y:S02]  /*3230*/  SHFL.DOWN P2, R32, R34, R33, R162 ;  /* 0x0800002122207389 */ /* 0x00006400000400a2 */
[----:B01----:R-:W-:Y:S01]  /*3240*/  ENDCOLLECTIVE ;  /* 0x000000000000791b */ /* 0x003fe20003800000 */
.L_x_402:
[----:B------:R-:W-:-:S05]  /*3250*/  FADD.FTZ R3, R30, R3 ;  /* 0x000000031e037221 */ /* 0x000fca0000010000 */
[----:B------:R-:W-:Y:S02]  /*3260*/  MOV R34, R3 ;  /* 0x0000000300227202 */ /* 0x000fe40000000f00 */
[----:B------:R-:W-:-:S07]  /*3270*/  MOV R25, R32 ;  /* 0x0000002000197202 */ /* 0x000fce0000000f00 */
[----:B------:R-:W-:Y:S05]  /*3280*/  WARPSYNC.COLLECTIVE R31, `(.L_x_403) ;  /* 0x000000001f087348 */ /* 0x000fea0003c00000 */
[----:B------:R0:W1:Y:S02]  /*3290*/  SHFL.DOWN P2, R32, R34, R33, R162 ;  /* 0x0800002122207389 */ /* 0x00006400000400a2 */
[----:B01----:R-:W-:Y:S01]  /*32a0*/  ENDCOLLECTIVE ;  /* 0x000000000000791b */ /* 0x003fe20003800000 */
.L_x_403:
[----:B------:R-:W-:Y:S01]  /*32b0*/  MOV R26, R32 ;  /* 0x00000020001a7202 */ /* 0x000fe20000000f00 */
[----:B------:R-:W-:Y:S06]  /*32c0*/  BRA `(.L_x_404) ;  /* 0xffffffe4003c7947 */ /* 0x000fec000383ffff */
.L_x_405:
        /* <DEDUP_REMOVED lines=11> */
.L_x_3229:


//--------------------- .text._ZN10layer_norm31ln_parallel_residual_bwd_kernelINS_13Kernel_traitsI6__halfS2_S2_S2_fjLj6144ELj1ELj1ELj8ELj16ENS_18Kernel_traits_baseILj6144ES2_S2_S2_S2_fjLj256EEEEELb1ELb0ELb0EEEvNS_9BwdParamsE --------------------------
	.section	.text._ZN10layer_norm31ln_parallel_residual_bwd_kernelINS_13Kernel_traitsI6__halfS2_S2_S2_fjLj6144ELj1ELj1ELj8ELj16ENS_18Kernel_traits_baseILj6144ES2_S2_S2_S2_fjLj256EEEEELb1ELb0ELb0EEEvNS_9BwdParamsE,"ax",@progbits
	.align	128
        .global         _ZN10layer_norm31ln_parallel_residual_bwd_kernelINS_13Kernel_traitsI6__halfS2_S2_S2_fjLj6144ELj1ELj1ELj8ELj16ENS_18Kernel_traits_baseILj6144ES2_S2_S2_S2_fjLj256EEEEELb1ELb0ELb0EEEvNS_9BwdParamsE
        .type           _ZN10layer_norm31ln_parallel_residual_bwd_kernelINS_13Kernel_traitsI6__halfS2_S2_S2_fjLj6144ELj1ELj1ELj8ELj16ENS_18Kernel_traits_baseILj6144ES2_S2_S2_S2_fjLj256EEEEELb1ELb0ELb0EEEvNS_9BwdParamsE,@function
        .size           _ZN10layer_norm31ln_parallel_residual_bwd_kernelINS_13Kernel_traitsI6__halfS2_S2_S2_fjLj6144ELj1ELj1ELj8ELj16ENS_18Kernel_traits_baseILj6144ES2_S2_S2_S2_fjLj256EEEEELb1ELb0ELb0EEEvNS_9BwdParamsE,(.L_x_3230 - _ZN10layer_norm31ln_parallel_residual_bwd_kernelINS_13Kernel_traitsI6__halfS2_S2_S2_fjLj6144ELj1ELj1ELj8ELj16ENS_18Kernel_traits_baseILj6144ES2_S2_S2_S2_fjLj256EEEEELb1ELb0ELb0EEEvNS_9BwdParamsE)
        .other          _ZN10layer_norm31ln_parallel_residual_bwd_kernelINS_13Kernel_traitsI6__halfS2_S2_S2_fjLj6144ELj1ELj1ELj8ELj16ENS_18Kernel_traits_baseILj6144ES2_S2_S2_S2_fjLj256EEEEELb1ELb0ELb0EEEvNS_9BwdParamsE,@"STO_CUDA_ENTRY STV_DEFAULT"
_ZN10layer_norm31ln_parallel_residual_bwd_kernelINS_13Kernel_traitsI6__halfS2_S2_S2_fjLj6144ELj1ELj1ELj8ELj16ENS_18Kernel_traits_baseILj6144ES2_S2_S2_S2_fjLj256EEEEELb1ELb0ELb0EEEvNS_9BwdParamsE:
.text._ZN10layer_norm31ln_parallel_residual_bwd_kernelINS_13Kernel_traitsI6__halfS2_S2_S2_fjLj6144ELj1ELj1ELj8ELj16ENS_18Kernel_traits_baseILj6144ES2_S2_S2_S2_fjLj256EEEEELb1ELb0ELb0EEEvNS_9BwdParamsE:
        /* <DEDUP_REMOVED lines=22> */
[----:B------:R-:W-:-:S07]  /*0160*/  LOP3.LUT R3, R0, 0xff, RZ, 0xc0, !PT ;  /* 0x000000ff00037812 */ /* 0x000fce00078ec0ff */
        /* <DEDUP_REMOVED lines=101> */
[----:B------:R-:W-:Y:S02]  /*07c0*/  HADD2.F32 R18, -RZ, R19.H0_H0 ;  /* 0x20000013ff127230 */ /* 0x000fe40000004100 */
[----:B------:R-:W-:Y:S02]  /*07d0*/  HADD2.F32 R26, -RZ, R27.H0_H0 ;  /* 0x2000001bff1a7230 */ /* 0x000fe40000004100 */
[----:B------:R-:W-:Y:S02]  /*07e0*/  HADD2.F32 R166, -RZ, R167.H0_H0 ;  /* 0x200000a7ffa67230 */ /* 0x000fe40000004100 */
[----:B------:R-:W-:-:S02]  /*07f0*/  HADD2.F32 R19, -RZ, R19.H1_H1 ;  /* 0x30000013ff137230 */ /* 0x000fc40000004100 */
[----:B------:R-:W-:Y:S02]  /*0800*/  HADD2.F32 R27, -RZ, R27.H1_H1 ;  /* 0x3000001bff1b7230 */ /* 0x000fe40000004100 */
        /* <DEDUP_REMOVED lines=17> */
.L_x_420:
[----:B012---:R-:W0:Y:S08]  /*0920*/  LDC.64 R148, c[0x0][0x258] ;  /* 0x00009600ff947b82 */ /* 0x007e300000000a00 */
        /* <DEDUP_REMOVED lines=9> */
[----:B------:R-:W-:Y:S02]  /*09c0*/  LEA.HI R152, R152, R151, RZ, 0x3 ;  /* 0x0000009798987211 */ /* 0x000fe400078f18ff */
[----:B------:R-:W-:-:S04]  /*09d0*/  LOP3.LUT R151, R0, 0xff, RZ, 0xc0, !PT ;  /* 0x000000ff00977812 */ /* 0x000fc800078ec0ff */
[----:B------:R-:W-:Y:S02]  /*09e0*/  LEA.HI.SX32 R186, R152, R151, 0x1d ;  /* 0x0000009798ba7211 */ /* 0x000fe400078feaff */
[----:B------:R-:W-:Y:S02]  /*09f0*/  CS2R R200, SRZ ;  /* 0x0000000000c87805 */ /* 0x000fe4000001ff00 */
[----:B------:R-:W-:Y:S02]  /*0a00*/  LOP3.LUT P4, RZ, R150, 0xff, RZ, 0xc0, !PT ;  /* 0x000000ff96ff7812 */ /* 0x000fe4000788c0ff */
[----:B0-----:R-:W-:Y:S01]  /*0a10*/  MOV R163, R186 ;  /* 0x000000ba00a37202 */ /* 0x001fe20000000f00 */
[----:B------:R-:W-:Y:S10]  /*0a20*/  @!P1 BRA `(.L_x_408) ;  /* 0x0000000800109947 */ /* 0x000ff40003800000 */
        /* <DEDUP_REMOVED lines=19> */
[----:B0-----:R-:W-:-:S04]  /*0b60*/  @P0 IADD3 R160, P6, R3, R160, RZ ;  /* 0x000000a003a00210 */ /* 0x001fc80007fde0ff */
[----:B------:R-:W-:Y:S02]  /*0b70*/  @P0 IADD3.X R161, R200, R161, RZ, P6, !PT ;  /* 0x000000a1c8a10210 */ /* 0x000fe400037fe4ff */
[----:B------:R-:W-:-:S03]  /*0b80*/  @P5 LEA R200, P6, R186, UR8, 0x4 ;  /* 0x00000008bac85c11 */ /* 0x000fc6000f8c20ff */
[----:B------:R0:W5:Y:S01]  /*0b90*/  @P0 LDG.E.64 R244, desc[UR4][R160.64] ;  /* 0x00000004a0f40981 */ /* 0x000162000c1e1b00 */
[----:B------:R-:W-:Y:S02]  /*0ba0*/  ISETP.NE.AND P0, PT, R171, RZ, PT ;  /* 0x000000ffab00720c */ /* 0x000fe40003f05270 */
[----:B------:R-:W-:Y:S02]  /*0bb0*/  @P5 LEA.HI.X R201, R186, UR9, RZ, 0x4, P6 ;  /* 0x00000009bac95c11 */ /* 0x000fe4000b0f24ff */
[----:B-----5:R-:W-:-:S03]  /*0bc0*/  FSEL R238, R162, RZ, !P0 ;  /* 0x000000ffa2ee7208 */ /* 0x020fc60004000000 */
[----:B------:R1:W5:Y:S01]  /*0bd0*/  @P5 LDG.E.128 R128, desc[UR4][R200.64] ;  /* 0x00000004c8805981 */ /* 0x000362000c1e1d00 */
[--C-:B--2---:R-:W-:Y:S02]  /*0be0*/  HADD2.F32 R3, -RZ, R156.reuse.H0_H0 ;  /* 0x2000009cff037230 */ /* 0x104fe40000004100 */
[----:B------:R-:W-:Y:S02]  /*0bf0*/  HADD2.F32 R163, -RZ, R156.H1_H1 ;  /* 0x3000009cffa37230 */ /* 0x000fe40000004100 */
[--C-:B------:R-:W-:Y:S02]  /*0c00*/  HADD2.F32 R199, -RZ, R157.reuse.H0_H0 ;  /* 0x2000009dffc77230 */ /* 0x100fe40000004100 */
[----:B0-----:R-:W-:Y:S01]  /*0c10*/  FADD.FTZ R160, R3, -R238 ;  /* 0x800000ee03a07221 */ /* 0x001fe20000010000 */
[----:B------:R-:W-:Y:S02]  /*0c20*/  HADD2.F32 R157, -RZ, R157.H1_H1 ;  /* 0x3000009dff9d7230 */ /* 0x000fe40000004100 */
[----:B------:R-:W-:-:S02]  /*0c30*/  HADD2.F32 R161, -RZ, R159.H0_H0 ;  /* 0x2000009fffa17230 */ /* 0x000fc40000004100 */
[----:B-1----:R-:W-:Y:S02]  /*0c40*/  HADD2.F32 R201, -RZ, R159.H1_H1 ;  /* 0x3000009fffc97230 */ /* 0x002fe40000004100 */
[C---:B------:R-:W-:Y:S01]  /*0c50*/  FADD.FTZ R204, -R238.reuse, R163 ;  /* 0x000000a3eecc7221 */ /* 0x040fe20000010100 */
[C---:B------:R-:W-:Y:S01]  /*0c60*/  FMUL.FTZ R3, R187.reuse, R160 ;  /* 0x000000a0bb037220 */ /* 0x040fe20000410000 */
[C---:B------:R-:W-:Y:S01]  /*0c70*/  FADD.FTZ R216, -R238.reuse, R157 ;  /* 0x0000009deed87221 */ /* 0x040fe20000010100 */
[----:B------:R-:W-:Y:S01]  /*0c80*/  FADD.FTZ R156, -R238, R161 ;  /* 0x000000a1ee9c7221 */ /* 0x000fe20000010100 */
[--C-:B---3--:R-:W-:Y:S02]  /*0c90*/  HADD2.F32 R159, -RZ, R148.reuse.H0_H0 ;  /* 0x20000094ff9f7230 */ /* 0x108fe40000004100 */
[----:B------:R-:W-:Y:S01]  /*0ca0*/  FMUL.FTZ R204, R187, R204 ;  /* 0x000000ccbbcc7220 */ /* 0x000fe20000410000 */
[----:B------:R-:W-:Y:S02]  /*0cb0*/  HADD2.F32 R148, -RZ, R148.H1_H1 ;  /* 0x30000094ff947230 */ /* 0x000fe40000004100 */
[-C--:B------:R-:W-:Y:S01]  /*0cc0*/  FMUL.FTZ R161, R12, R159.reuse ;  /* 0x0000009f0ca17220 */ /* 0x080fe20000410000 */
[----:B------:R-:W-:Y:S01]  /*0cd0*/  FADD.FTZ R52, R52, R159 ;  /* 0x0000009f34347221 */ /* 0x000fe20000010000 */
[----:B------:R-:W-:Y:S01]  /*0ce0*/  FFMA.FTZ R76, R3, R159, R76 ;  /* 0x0000009f034c7223 */ /* 0x000fe2000001004c */
[----:B----4-:R-:W-:-:S02]  /*0cf0*/  HADD2.F32 R157, -RZ, R152.H0_H0 ;  /* 0x20000098ff9d7230 */ /* 0x010fc40000004100 */
[----:B------:R-:W-:Y:S02]  /*0d00*/  HADD2.F32 R159, -RZ, R149.H0_H0 ;  /* 0x20000095ff9f7230 */ /* 0x000fe40000004100 */
[-C--:B------:R-:W-:Y:S01]  /*0d10*/  FMUL.FTZ R160, R13, R148.reuse ;  /* 0x000000940da07220 */ /* 0x080fe20000410000 */
[----:B------:R-:W-:Y:S01]  /*0d20*/  FADD.FTZ R53, R53, R148 ;  /* 0x0000009435357221 */ /* 0x000fe20000010000 */
[----:B------:R-:W-:Y:S01]  /*0d30*/  FADD.FTZ R100, R100, R157 ;  /* 0x0000009d64647221 */ /* 0x000fe20000010000 */
[-C--:B------:R-:W-:Y:S01]  /*0d40*/  FFMA.FTZ R124, R3, R157.reuse, R124 ;  /* 0x0000009d037c7223 */ /* 0x080fe2000001007c */
[----:B------:R-:W-:Y:S01]  /*0d50*/  FFMA.FTZ R206, R4, R157, R161 ;  /* 0x0000009d04ce7223 */ /* 0x000fe200000100a1 */
[----:B------:R-:W-:Y:S01]  /*0d60*/  FFMA.FTZ R77, R204, R148, R77 ;  /* 0x00000094cc4d7223 */ /* 0x000fe2000001004d */
[----:B------:R-:W-:Y:S02]  /*0d70*/  HADD2.F32 R203, -RZ, R158.H0_H0 ;  /* 0x2000009effcb7230 */ /* 0x000fe40000004100 */
[----:B------:R-:W-:-:S02]  /*0d80*/  HADD2.F32 R157, -RZ, R153.H0_H0 ;  /* 0x20000099ff9d7230 */ /* 0x000fc40000004100 */
[----:B------:R-:W-:Y:S02]  /*0d90*/  HADD2.F32 R148, -RZ, R153.H1_H1 ;  /* 0x30000099ff947230 */ /* 0x000fe40000004100 */
[----:B------:R-:W-:Y:S01]  /*0da0*/  FMUL.FTZ R153, R14, R159 ;  /* 0x0000009f0e997220 */ /* 0x000fe20000410000 */
[C---:B------:R-:W-:Y:S01]  /*0db0*/  FADD.FTZ R200, -R238.reuse, R199 ;  /* 0x000000c7eec87221 */ /* 0x040fe20000010100 */
[----:B------:R-:W-:Y:S02]  /*0dc0*/  HADD2.F32 R152, -RZ, R152.H1_H1 ;  /* 0x30000098ff987230 */ /* 0x000fe40000004100 */
[----:B------:R-:W-:Y:S02]  /*0dd0*/  HADD2.F32 R213, -RZ, R158.H1_H1 ;  /* 0x3000009effd57230 */ /* 0x000fe40000004100 */
[----:B------:R-:W-:Y:S01]  /*0de0*/  FADD.FTZ R158, -R238, R203 ;  /* 0x000000cbee9e7221 */ /* 0x000fe20000010100 */
[----:B------:R-:W-:Y:S01]  /*0df0*/  FFMA.FTZ R218, R6, R157, R153 ;  /* 0x0000009d06da7223 */ /* 0x000fe20000010099 */
[----:B------:R-:W-:Y:S01]  /*0e00*/  FMUL.FTZ R203, R187, R200 ;  /* 0x000000c8bbcb7220 */ /* 0x000fe20000410000 */
[----:B------:R-:W-:-:S02]  /*0e10*/  HADD2.F32 R153, -RZ, R150.H0_H0 ;  /* 0x20000096ff997230 */ /* 0x000fc40000004100 */
[----:B------:R-:W-:Y:S01]  /*0e20*/  FADD.FTZ R101, R101, R152 ;  /* 0x0000009865657221 */ /* 0x000fe20000010000 */
[-C--:B------:R-:W-:Y:S01]  /*0e30*/  FFMA.FTZ R125, R204, R152.reuse, R125 ;  /* 0x00000098cc7d7223 */ /* 0x080fe2000001007d */
[----:B------:R-:W-:Y:S01]  /*0e40*/  FFMA.FTZ R199, R5, R152, R160 ;  /* 0x0000009805c77223 */ /* 0x000fe200000100a0 */
[----:B------:R-:W-:Y:S02]  /*0e50*/  HADD2.F32 R152, -RZ, R149.H1_H1 ;  /* 0x30000095ff987230 */ /* 0x000fe40000004100 */
[----:B------:R-:W-:Y:S01]  /*0e60*/  FADD.FTZ R102, R102, R157 ;  /* 0x0000009d66667221 */ /* 0x000fe20000010000 */
[----:B------:R-:W-:Y:S01]  /*0e70*/  FFMA.FTZ R126, R203, R157, R126 ;  /* 0x0000009dcb7e7223 */ /* 0x000fe2000001007e */
[----:B------:R-:W-:Y:S02]  /*0e80*/  HADD2.F32 R149, -RZ, R154.H0_H0 ;  /* 0x2000009aff957230 */ /* 0x000fe40000004100 */
[C---:B------:R-:W-:Y:S01]  /*0e90*/  FMUL.FTZ R215, R187.reuse, R158 ;  /* 0x0000009ebbd77220 */ /* 0x040fe20000410000 */
[----:B------:R-:W-:Y:S01]  /*0ea0*/  FMUL.FTZ R157, R16, R153 ;  /* 0x00000099109d7220 */ /* 0x000fe20000410000 */
[----:B------:R-:W-:Y:S01]  /*0eb0*/  FMUL.FTZ R216, R187, R216 ;  /* 0x000000d8bbd87220 */ /* 0x000fe20000410000 */
[----:B------:R-:W-:Y:S01]  /*0ec0*/  FADD.FTZ R96, R96, R149 ;  /* 0x0000009560607221 */ /* 0x000fe20000010000 */
[-C--:B------:R-:W-:Y:S01]  /*0ed0*/  FFMA.FTZ R120, R215, R149.reuse, R120 ;  /* 0x00000095d7787223 */ /* 0x080fe20000010078 */
[----:B------:R-:W-:Y:S01]  /*0ee0*/  FFMA.FTZ R232, R8, R149, R157 ;  /* 0x0000009508e87223 */ /* 0x000fe2000001009d */
[----:B------:R-:W-:-:S02]  /*0ef0*/  HADD2.F32 R149, -RZ, R151.H0_H0 ;  /* 0x20000097ff957230 */ /* 0x000fc40000004100 */
[----:B------:R-:W-:Y:S01]  /*0f00*/  FMUL.FTZ R160, R15, R152 ;  /* 0x000000980fa07220 */ /* 0x000fe20000410000 */
[----:B------:R-:W-:Y:S01]  /*0f10*/  FMUL.FTZ R227, R187, R156 ;  /* 0x0000009cbbe37220 */ /* 0x000fe20000410000 */
[----:B------:R-:W-:Y:S02]  /*0f20*/  HADD2.F32 R225, -RZ, R155.H0_H0 ;  /* 0x2000009bffe17230 */ /* 0x000fe40000004100 */
[----:B------:R-:W-:Y:S01]  /*0f30*/  FADD.FTZ R230, -R238, R213 ;  /* 0x000000d5eee67221 */ /* 0x000fe20000010100 */
[----:B------:R-:W-:Y:S01]  /*0f40*/  FADD.FTZ R48, R48, R153 ;  /* 0x0000009930307221 */ /* 0x000fe20000010000 */
[----:B------:R-:W-:Y:S01]  /*0f50*/  FFMA.FTZ R72, R215, R153, R72 ;  /* 0x00000099d7487223 */ /* 0x000fe20000010048 */
[----:B------:R-:W-:Y:S01]  /*0f60*/  FADD.FTZ R103, R103, R148 ;  /* 0x0000009467677221 */ /* 0x000fe20000010000 */
[-C--:B------:R-:W-:Y:S01]  /*0f70*/  FFMA.FTZ R127, R216, R148.reuse, R127 ;  /* 0x00000094d87f7223 */ /* 0x080fe2000001007f */
[----:B------:R-:W-:Y:S01]  /*0f80*/  FFMA.FTZ R213, R7, R148, R160 ;  /* 0x0000009407d57223 */ /* 0x000fe200000100a0 */
[-C--:B------:R-:W-:Y:S01]  /*0f90*/  FMUL.FTZ R153, R18, R149.reuse ;  /* 0x0000009512997220 */ /* 0x080fe20000410000 */
[----:B------:R-:W-:Y:S01]  /*0fa0*/  FADD.FTZ R148, RZ, R206 ;  /* 0x000000ceff947221 */ /* 0x000fe20000010000 */
[----:B------:R-:W-:Y:S01]  /*0fb0*/  FADD.FTZ R50, R50, R149 ;  /* 0x0000009532327221 */ /* 0x000fe20000010000 */
[----:B------:R-:W-:Y:S01]  /*0fc0*/  FFMA.FTZ R74, R227, R149, R74 ;  /* 0x00000095e34a7223 */ /* 0x000fe2000001004a */
[----:B------:R-:W-:Y:S01]  /*0fd0*/  FFMA.FTZ R149, R3, R206, RZ ;  /* 0x000000ce03957223 */ /* 0x000fe200000100ff */
[----:B------:R-:W-:Y:S01]  /*0fe0*/  FADD.FTZ R98, R98, R225 ;  /* 0x000000e162627221 */ /* 0x000fe20000010000 */
[----:B------:R-:W-:Y:S01]  /*0ff0*/  FFMA.FTZ R122, R227, R225, R122 ;  /* 0x000000e1e37a7223 */ /* 0x000fe2000001007a */
[----:B------:R-:W-:-:S02]  /*1000*/  HADD2.F32 R150, -RZ, R150.H1_H1 ;  /* 0x30000096ff967230 */ /* 0x000fc40000004100 */
[----:B------:R-:W-:Y:S01]  /*1010*/  FFMA.FTZ R225, R10, R225, R153 ;  /* 0x000000e10ae17223 */ /* 0x000fe20000010099 */
[----:B------:R-:W-:Y:S01]  /*1020*/  FMUL.FTZ R230, R187, R230 ;  /* 0x000000e6bbe67220 */ /* 0x000fe20000410000 */
[----:B------:R-:W-:Y:S01]  /*1030*/  FADD.FTZ R153, R148, R199 ;  /* 0x000000c794997221 */ /* 0x000fe20000010000 */
[----:B------:R-:W-:Y:S01]  /*1040*/  FFMA.FTZ R148, R204, R199, R149 ;  /* 0x000000c7cc947223 */ /* 0x000fe20000010095 */
[-C--:B------:R-:W-:Y:S01]  /*1050*/  FMUL.FTZ R228, R17, R150.reuse ;  /* 0x0000009611e47220 */ /* 0x080fe20000410000 */
[----:B------:R-:W-:Y:S01]  /*1060*/  FADD.FTZ R49, R49, R150 ;  /* 0x0000009631317221 */ /* 0x000fe20000010000 */
[----:B------:R-:W-:Y:S01]  /*1070*/  FFMA.FTZ R73, R230, R150, R73 ;  /* 0x00000096e6497223 */ /* 0x000fe20000010049 */
[----:B------:R-:W-:Y:S01]  /*1080*/  FADD.FTZ R150, R153, R218 ;  /* 0x000000da99967221 */ /* 0x000fe20000010000 */
[----:B------:R-:W-:Y:S01]  /*1090*/  FFMA.FTZ R149, R203, R218, R148 ;  /* 0x000000dacb957223 */ /* 0x000fe20000010094 */
[----:B------:R-:W-:Y:S02]  /*10a0*/  HADD2.F32 R154, -RZ, R154.H1_H1 ;  /* 0x3000009aff9a7230 */ /* 0x000fe40000004100 */
[----:B------:R-:W-:Y:S01]  /*10b0*/  FADD.FTZ R153, R150, R213 ;  /* 0x000000d596997221 */ /* 0x000fe20000010000 */
[----:B------:R-:W-:-:S02]  /*10c0*/  FFMA.FTZ R148, R216, R213, R149 ;  /* 0x000000d5d8947223 */ /* 0x000fc40000010095 */
[----:B------:R-:W-:Y:S01]  /*10d0*/  FADD.FTZ R97, R97, R154 ;  /* 0x0000009a61617221 */ /* 0x000fe20000010000 */
[-C--:B------:R-:W-:Y:S01]  /*10e0*/  FFMA.FTZ R121, R230, R154.reuse, R121 ;  /* 0x0000009ae6797223 */ /* 0x080fe20000010079 */
[----:B------:R-:W-:Y:S01]  /*10f0*/  FFMA.FTZ R228, R9, R154, R228 ;  /* 0x0000009a09e47223 */ /* 0x000fe200000100e4 */
[----:B------:R-:W-:Y:S02]  /*1100*/  HADD2.F32 R154, -RZ, R151.H1_H1 ;  /* 0x30000097ff9a7230 */ /* 0x000fe40000004100 */
[----:B------:R-:W-:Y:S01]  /*1110*/  FADD.FTZ R153, R153, R232 ;  /* 0x000000e899997221 */ /* 0x000fe20000010000 */
[----:B------:R-:W-:Y:S01]  /*1120*/  FFMA.FTZ R149, R215, R232, R148 ;  /* 0x000000e8d7957223 */ /* 0x000fe20000010094 */
[----:B------:R-:W-:Y:S01]  /*1130*/  FADD.FTZ R55, R55, R152 ;  /* 0x0000009837377221 */ /* 0x000fe20000010000 */
[----:B------:R-:W-:Y:S01]  /*1140*/  FFMA.FTZ R79, R216, R152, R79 ;  /* 0x00000098d84f7223 */ /* 0x000fe2000001004f */
[----:B------:R-:W-:Y:S02]  /*1150*/  HADD2.F32 R152, -RZ, R155.H1_H1 ;  /* 0x3000009bff987230 */ /* 0x000fe40000004100 */
[----:B------:R-:W-:Y:S01]  /*1160*/  FADD.FTZ R238, -R238, R201 ;  /* 0x000000c9eeee7221 */ /* 0x000fe20000010100 */
[----:B------:R-:W-:Y:S01]  /*1170*/  FADD.FTZ R148, R153, R228 ;  /* 0x000000e499947221 */ /* 0x000fe20000010000 */
[----:B------:R-:W-:Y:S01]  /*1180*/  FMUL.FTZ R156, R19, R154 ;  /* 0x0000009a139c7220 */ /* 0x000fe20000410000 */
[----:B------:R-:W-:Y:S01]  /*1190*/  FFMA.FTZ R150, R230, R228, R149 ;  /* 0x000000e4e6967223 */ /* 0x000fe20000010095 */
[----:B------:R-:W-:Y:S01]  /*11a0*/  FMUL.FTZ R238, R187, R238 ;  /* 0x000000eebbee7220 */ /* 0x000fe20000410000 */
[----:B------:R-:W-:Y:S01]  /*11b0*/  FADD.FTZ R148, R148, R225 ;  /* 0x000000e194947221 */ /* 0x000fe20000010000 */
[-C--:B------:R-:W-:Y:S01]  /*11c0*/  FFMA.FTZ R233, R11, R152.reuse, R156 ;  /* 0x000000980be97223 */ /* 0x080fe2000001009c */
        /* <DEDUP_REMOVED lines=10> */
.L_x_408:
[----:B------:R-:W-:Y:S05]  /*1270*/  BSYNC B0 ;  /* 0x0000000000007941 */ /* 0x000fea0003800000 */
.L_x_407:
        /* <DEDUP_REMOVED lines=23> */
[----:B------:R0:W5:Y:S01]  /*13f0*/  @P0 LDG.E.64 R242, desc[UR4][R160.64] ;  /* 0x00000004a0f20981 */ /* 0x000162000c1e1b00 */
[----:B------:R-:W-:Y:S02]  /*1400*/  ISETP.NE.AND P0, PT, R171, RZ, PT ;  /* 0x000000ffab00720c */ /* 0x000fe40003f05270 */
[C---:B------:R-:W-:Y:S02]  /*1410*/  @P5 LEA R188, P6, R163.reuse, UR8, 0x4 ;  /* 0x00000008a3bc5c11 */ /* 0x040fe4000f8c20ff */
[----:B-----5:R-:W-:Y:S02]  /*1420*/  FSEL R198, R162, RZ, !P0 ;  /* 0x000000ffa2c67208 */ /* 0x020fe40004000000 */
[----:B------:R-:W-:-:S05]  /*1430*/  @P5 LEA.HI.X R189, R163, UR9, RZ, 0x4, P6 ;  /* 0x00000009a3bd5c11 */ /* 0x000fca000b0f24ff */
[----:B------:R1:W5:Y:S01]  /*1440*/  @P5 LDG.E.128 R132, desc[UR4][R188.64] ;  /* 0x00000004bc845981 */ /* 0x000362000c1e1d00 */
[----:B------:R-:W-:Y:S01]  /*1450*/  IADD3 R163, R163, 0x100, RZ ;  /* 0x00000100a3a37810 */ /* 0x000fe20007ffe0ff */
[--C-:B--2---:R-:W-:Y:S02]  /*1460*/  HADD2.F32 R195, -RZ, R148.reuse.H0_H0 ;  /* 0x20000094ffc37230 */ /* 0x104fe40000004100 */
[--C-:B------:R-:W-:Y:S02]  /*1470*/  HADD2.F32 R197, -RZ, R149.reuse.H0_H0 ;  /* 0x20000095ffc57230 */ /* 0x100fe40000004100 */
[----:B------:R-:W-:Y:S02]  /*1480*/  HADD2.F32 R214, -RZ, R149.H1_H1 ;  /* 0x30000095ffd67230 */ /* 0x000fe40000004100 */
[----:B------:R-:W-:Y:S02]  /*1490*/  HADD2.F32 R148, -RZ, R148.H1_H1 ;  /* 0x30000094ff947230 */ /* 0x000fe40000004100 */
[----:B------:R-:W-:-:S02]  /*14a0*/  HADD2.F32 R149, -RZ, R150.H0_H0 ;  /* 0x20000096ff957230 */ /* 0x000fc40000004100 */
[--C-:B0-----:R-:W-:Y:S02]  /*14b0*/  HADD2.F32 R161, -RZ, R151.reuse.H0_H0 ;  /* 0x20000097ffa17230 */ /* 0x101fe40000004100 */
[----:B------:R-:W-:Y:S02]  /*14c0*/  HADD2.F32 R236, -RZ, R151.H1_H1 ;  /* 0x30000097ffec7230 */ /* 0x000fe40000004100 */
[C---:B------:R-:W-:Y:S01]  /*14d0*/  FADD.FTZ R160, -R198.reuse, R195 ;  /* 0x000000c3c6a07221 */ /* 0x040fe20000010100 */
[----:B------:R-:W-:Y:S02]  /*14e0*/  HADD2.F32 R226, -RZ, R150.H1_H1 ;  /* 0x30000096ffe27230 */ /* 0x000fe40000004100 */
[C---:B------:R-:W-:Y:S01]  /*14f0*/  FADD.FTZ R202, -R198.reuse, R148 ;  /* 0x00000094c6ca7221 */ /* 0x040fe20000010100 */
[C---:B------:R-:W-:Y:S01]  /*1500*/  FADD.FTZ R150, -R198.reuse, R149 ;  /* 0x00000095c6967221 */ /* 0x040fe20000010100 */
[----:B---3--:R-:W-:Y:S02]  /*1510*/  HADD2.F32 R151, -RZ, R152.H0_H0 ;  /* 0x20000098ff977230 */ /* 0x008fe40000004100 */
[C---:B------:R-:W-:Y:S01]  /*1520*/  FADD.FTZ R148, -R198.reuse, R161 ;  /* 0x000000a1c6947221 */ /* 0x040fe20000010100 */
[----:B-1----:R-:W-:Y:S01]  /*1530*/  FMUL.FTZ R189, R187, R160 ;  /* 0x000000a0bbbd7220 */ /* 0x002fe20000410000 */
[----:B------:R-:W-:Y:S01]  /*1540*/  FADD.FTZ R212, -R198, R197 ;  /* 0x000000c5c6d47221 */ /* 0x000fe20000010100 */
[----:B------:R-:W-:Y:S01]  /*1550*/  FMUL.FTZ R161, R28, R151 ;  /* 0x000000971ca17220 */ /* 0x000fe20000410000 */
[----:B----4-:R-:W-:-:S02]  /*1560*/  HADD2.F32 R149, -RZ, R156.H0_H0 ;  /* 0x2000009cff957230 */ /* 0x010fc40000004100 */
[----:B------:R-:W-:-:S03]  /*1570*/  FMUL.FTZ R197, R187, R212 ;  /* 0x000000d4bbc57220 */ /* 0x000fc60000410000 */
[----:B------:R-:W-:Y:S01]  /*1580*/  FADD.FTZ R92, R92, R149 ;  /* 0x000000955c5c7221 */ /* 0x000fe20000010000 */
[CC--:B------:R-:W-:Y:S01]  /*1590*/  FFMA.FTZ R116, R189.reuse, R149.reuse, R116 ;  /* 0x00000095bd747223 */ /* 0x0c0fe20000010074 */
[----:B------:R-:W-:Y:S01]  /*15a0*/  FFMA.FTZ R188, R20, R149, R161 ;  /* 0x0000009514bc7223 */ /* 0x000fe200000100a1 */
[----:B------:R-:W-:Y:S02]  /*15b0*/  HADD2.F32 R149, -RZ, R153.H0_H0 ;  /* 0x20000099ff957230 */ /* 0x000fe40000004100 */
[----:B------:R-:W-:Y:S01]  /*15c0*/  FADD.FTZ R44, R44, R151 ;  /* 0x000000972c2c7221 */ /* 0x000fe20000010000 */
[----:B------:R-:W-:Y:S01]  /*15d0*/  FFMA.FTZ R68, R189, R151, R68 ;  /* 0x00000097bd447223 */ /* 0x000fe20000010044 */
[----:B------:R-:W-:Y:S02]  /*15e0*/  HADD2.F32 R195, -RZ, R157.H0_H0 ;  /* 0x2000009dffc37230 */ /* 0x000fe40000004100 */
[----:B------:R-:W-:Y:S01]  /*15f0*/  FMUL.FTZ R202, R187, R202 ;  /* 0x000000cabbca7220 */ /* 0x000fe20000410000 */
[----:B------:R-:W-:-:S02]  /*1600*/  HADD2.F32 R152, -RZ, R152.H1_H1 ;  /* 0x30000098ff987230 */ /* 0x000fc40000004100 */
[-C--:B------:R-:W-:Y:S01]  /*1610*/  FMUL.FTZ R151, R30, R149.reuse ;  /* 0x000000951e977220 */ /* 0x080fe20000410000 */
[----:B------:R-:W-:Y:S01]  /*1620*/  FADD.FTZ R46, R46, R149 ;  /* 0x000000952e2e7221 */ /* 0x000fe20000010000 */
[----:B------:R-:W-:Y:S01]  /*1630*/  FFMA.FTZ R70, R197, R149, R70 ;  /* 0x00000095c5467223 */ /* 0x000fe20000010046 */
[----:B------:R-:W-:Y:S02]  /*1640*/  HADD2.F32 R149, -RZ, R154.H0_H0 ;  /* 0x2000009aff957230 */ /* 0x000fe40000004100 */
[----:B------:R-:W-:Y:S01]  /*1650*/  FMUL.FTZ R211, R187, R150 ;  /* 0x00000096bbd37220 */ /* 0x000fe20000410000 */
[C---:B------:R-:W-:Y:S01]  /*1660*/  FADD.FTZ R214, -R198.reuse, R214 ;  /* 0x000000d6c6d67221 */ /* 0x040fe20000010100 */
[C---:B------:R-:W-:Y:S01]  /*1670*/  FADD.FTZ R226, -R198.reuse, R226 ;  /* 0x000000e2c6e27221 */ /* 0x040fe20000010100 */
[----:B------:R-:W-:Y:S01]  /*1680*/  FADD.FTZ R236, -R198, R236 ;  /* 0x000000ecc6ec7221 */ /* 0x000fe20000010100 */
[----:B------:R-:W-:Y:S01]  /*1690*/  FADD.FTZ R94, R94, R195 ;  /* 0x000000c35e5e7221 */ /* 0x000fe20000010000 */
[----:B------:R-:W-:Y:S01]  /*16a0*/  FFMA.FTZ R118, R197, R195, R118 ;  /* 0x000000c3c5767223 */ /* 0x000fe20000010076 */
[----:B------:R-:W-:-:S02]  /*16b0*/  HADD2.F32 R156, -RZ, R156.H1_H1 ;  /* 0x3000009cff9c7230 */ /* 0x000fc40000004100 */
[-C--:B------:R-:W-:Y:S01]  /*16c0*/  FMUL.FTZ R198, R29, R152.reuse ;  /* 0x000000981dc67220 */ /* 0x080fe20000410000 */
[----:B------:R-:W-:Y:S01]  /*16d0*/  FADD.FTZ R45, R45, R152 ;  /* 0x000000982d2d7221 */ /* 0x000fe20000010000 */
[----:B------:R-:W-:Y:S01]  /*16e0*/  FFMA.FTZ R69, R202, R152, R69 ;  /* 0x00000098ca457223 */ /* 0x000fe20000010045 */
[----:B------:R-:W-:Y:S01]  /*16f0*/  FFMA.FTZ R195, R22, R195, R151 ;  /* 0x000000c316c37223 */ /* 0x000fe20000010097 */
[----:B------:R-:W-:Y:S02]  /*1700*/  HADD2.F32 R209, -RZ, R158.H0_H0 ;  /* 0x2000009effd17230 */ /* 0x000fe40000004100 */
[-C--:B------:R-:W-:Y:S01]  /*1710*/  FMUL.FTZ R151, R164, R149.reuse ;  /* 0x00000095a4977220 */ /* 0x080fe20000410000 */
[----:B------:R-:W-:Y:S02]  /*1720*/  HADD2.F32 R152, -RZ, R153.H1_H1 ;  /* 0x30000099ff987230 */ /* 0x000fe40000004100 */
[----:B------:R-:W-:Y:S01]  /*1730*/  FADD.FTZ R40, R40, R149 ;  /* 0x0000009528287221 */ /* 0x000fe20000010000 */
[----:B------:R-:W-:Y:S01]  /*1740*/  FFMA.FTZ R64, R211, R149, R64 ;  /* 0x00000095d3407223 */ /* 0x000fe20000010040 */
[----:B------:R-:W-:Y:S01]  /*1750*/  FMUL.FTZ R214, R187, R214 ;  /* 0x000000d6bbd67220 */ /* 0x000fe20000410000 */
[----:B------:R-:W-:-:S02]  /*1760*/  HADD2.F32 R149, -RZ, R155.H0_H0 ;  /* 0x2000009bff957230 */ /* 0x000fc40000004100 */
[----:B------:R-:W-:Y:S01]  /*1770*/  FMUL.FTZ R223, R187, R148 ;  /* 0x00000094bbdf7220 */ /* 0x000fe20000410000 */
[----:B------:R-:W-:Y:S02]  /*1780*/  HADD2.F32 R150, -RZ, R155.H1_H1 ;  /* 0x3000009bff967230 */ /* 0x000fe40000004100 */
[----:B------:R-:W-:Y:S01]  /*1790*/  FADD.FTZ R93, R93, R156 ;  /* 0x0000009c5d5d7221 */ /* 0x000fe20000010000 */
[-C--:B------:R-:W-:Y:S01]  /*17a0*/  FFMA.FTZ R117, R202, R156.reuse, R117 ;  /* 0x0000009cca757223 */ /* 0x080fe20000010075 */
[----:B------:R-:W-:Y:S01]  /*17b0*/  FFMA.FTZ R198, R21, R156, R198 ;  /* 0x0000009c15c67223 */ /* 0x000fe200000100c6 */
[----:B------:R-:W-:Y:S01]  /*17c0*/  FADD.FTZ R88, R88, R209 ;  /* 0x000000d158587221 */ /* 0x000fe20000010000 */
[-C--:B------:R-:W-:Y:S01]  /*17d0*/  FFMA.FTZ R112, R211, R209.reuse, R112 ;  /* 0x000000d1d3707223 */ /* 0x080fe20000010070 */
[-C--:B------:R-:W-:Y:S01]  /*17e0*/  FMUL.FTZ R156, R31, R152.reuse ;  /* 0x000000981f9c7220 */ /* 0x080fe20000410000 */
[----:B------:R-:W-:Y:S01]  /*17f0*/  FADD.FTZ R47, R47, R152 ;  /* 0x000000982f2f7221 */ /* 0x000fe20000010000 */
[----:B------:R-:W-:Y:S01]  /*1800*/  FFMA.FTZ R71, R214, R152, R71 ;  /* 0x00000098d6477223 */ /* 0x000fe20000010047 */
[----:B------:R-:W-:Y:S01]  /*1810*/  FFMA.FTZ R209, R24, R209, R151 ;  /* 0x000000d118d17223 */ /* 0x000fe20000010097 */
[----:B------:R-:W-:-:S02]  /*1820*/  HADD2.F32 R148, -RZ, R159.H1_H1 ;  /* 0x3000009fff947230 */ /* 0x000fc40000004100 */
[-C--:B------:R-:W-:Y:S01]  /*1830*/  FMUL.FTZ R151, R166, R149.reuse ;  /* 0x00000095a6977220 */ /* 0x080fe20000410000 */
[----:B------:R-:W-:Y:S01]  /*1840*/  FADD.FTZ R42, R42, R149 ;  /* 0x000000952a2a7221 */ /* 0x000fe20000010000 */
[----:B------:R-:W-:Y:S01]  /*1850*/  FFMA.FTZ R66, R223, R149, R66 ;  /* 0x00000095df427223 */ /* 0x000fe20000010042 */
[----:B------:R-:W-:Y:S01]  /*1860*/  FMUL.FTZ R236, R187, R236 ;  /* 0x000000ecbbec7220 */ /* 0x000fe20000410000 */
[----:B------:R-:W-:Y:S01]  /*1870*/  FMUL.FTZ R152, R167, R150 ;  /* 0x00000096a7987220 */ /* 0x000fe20000410000 */
[----:B------:R-:W-:Y:S01]  /*1880*/  FADD.FTZ R201, R201, R188 ;  /* 0x000000bcc9c97221 */ /* 0x000fe20000010000 */
[----:B------:R-:W-:Y:S01]  /*1890*/  FFMA.FTZ R149, R189, R188, R200 ;  /* 0x000000bcbd957223 */ /* 0x000fe200000100c8 */
[----:B------:R-:W-:Y:S02]  /*18a0*/  HADD2.F32 R221, -RZ, R159.H0_H0 ;  /* 0x2000009fffdd7230 */ /* 0x000fe40000004100 */
[----:B------:R-:W-:Y:S01]  /*18b0*/  FADD.FTZ R91, R91, R148 ;  /* 0x000000945b5b7221 */ /* 0x000fe20000010000 */
[----:B------:R-:W-:-:S02]  /*18c0*/  HADD2.F32 R212, -RZ, R157.H1_H1 ;  /* 0x3000009dffd47230 */ /* 0x000fc40000004100 */
[CC--:B------:R-:W-:Y:S01]  /*18d0*/  FFMA.FTZ R115, R236.reuse, R148.reuse, R115 ;  /* 0x00000094ec737223 */ /* 0x0c0fe20000010073 */
        /* <DEDUP_REMOVED lines=9> */
[----:B------:R-:W-:-:S02]  /*1970*/  HADD2.F32 R154, -RZ, R154.H1_H1 ;  /* 0x3000009aff9a7230 */ /* 0x000fc40000004100 */
[----:B------:R-:W-:Y:S01]  /*1980*/  FFMA.FTZ R221, R26, R221, R151 ;  /* 0x000000dd1add7223 */ /* 0x000fe20000010097 */
[----:B------:R-:W-:Y:S01]  /*1990*/  FFMA.FTZ R212, R23, R212, R156 ;  /* 0x000000d417d47223 */ /* 0x000fe2000001009c */
[----:B------:R-:W-:Y:S01]  /*19a0*/  FADD.FTZ R149, R148, R195 ;  /* 0x000000c394957221 */ /* 0x000fe20000010000 */
[----:B------:R-:W-:Y:S01]  /*19b0*/  FFMA.FTZ R151, R197, R195, R150 ;  /* 0x000000c3c5977223 */ /* 0x000fe20000010096 */
[----:B------:R-:W-:Y:S02]  /*19c0*/  HADD2.F32 R158, -RZ, R158.H1_H1 ;  /* 0x3000009eff9e7230 */ /* 0x000fe40000004100 */
[----:B------:R-:W-:Y:S01]  /*19d0*/  FMUL.FTZ R224, R165, R154 ;  /* 0x0000009aa5e07220 */ /* 0x000fe20000410000 */
[----:B------:R-:W-:Y:S01]  /*19e0*/  FADD.FTZ R148, R149, R212 ;  /* 0x000000d495947221 */ /* 0x000fe20000010000 */
[----:B------:R-:W-:Y:S01]  /*19f0*/  FFMA.FTZ R150, R214, R212, R151 ;  /* 0x000000d4d6967223 */ /* 0x000fe20000010097 */
[----:B------:R-:W-:Y:S01]  /*1a00*/  FMUL.FTZ R226, R187, R226 ;  /* 0x000000e2bbe27220 */ /* 0x000fe20000410000 */
[----:B------:R-:W-:Y:S01]  /*1a10*/  FFMA.FTZ R224, R25, R158, R224 ;  /* 0x0000009e19e07223 */ /* 0x000fe200000100e0 */
[----:B------:R-:W-:Y:S01]  /*1a20*/  FADD.FTZ R149, R148, R209 ;  /* 0x000000d194957221 */ /* 0x000fe20000010000 */
[----:B------:R-:W-:-:S03]  /*1a30*/  FFMA.FTZ R151, R211, R209, R150 ;  /* 0x000000d1d3977223 */ /* 0x000fc60000010096 */
[----:B------:R-:W-:Y:S01]  /*1a40*/  FADD.FTZ R148, R149, R224 ;  /* 0x000000e095947221 */ /* 0x000fe20000010000 */
[----:B------:R-:W-:-:S03]  /*1a50*/  FFMA.FTZ R150, R226, R224, R151 ;  /* 0x000000e0e2967223 */ /* 0x000fc60000010097 */
        /* <DEDUP_REMOVED lines=8> */
.L_x_410:
[----:B------:R-:W-:Y:S05]  /*1ae0*/  BSYNC B0 ;  /* 0x0000000000007941 */ /* 0x000fea0003800000 */
.L_x_409:
        /* <DEDUP_REMOVED lines=19> */
[----:B------:R-:W5:Y:S01]  /*1c20*/  @P5 LDG.E.128 R136, desc[UR4][R190.64] ;  /* 0x00000004be885981 */ /* 0x000f62000c1e1d00 */
[----:B------:R-:W-:-:S06]  /*1c30*/  IADD3.X R247, R192, UR13, RZ, P6, !PT ;  /* 0x0000000dc0f77c10 */ /* 0x000fcc000b7fe4ff */
[----:B------:R-:W5:Y:S01]  /*1c40*/  LDG.E.64 R246, desc[UR4][R246.64] ;  /* 0x00000004f6f67981 */ /* 0x000f62000c1e1b00 */
[----:B------:R-:W-:-:S13]  /*1c50*/  ISETP.NE.AND.EX P0, PT, RZ, UR15, PT, P0 ;  /* 0x0000000fff007c0c */ /* 0x000fda000bf05300 */
[----:B------:R-:W0:Y:S02]  /*1c60*/  @P0 LDC.64 R160, c[0x0][0x248] ;  /* 0x00009200ffa00b82 */ /* 0x000e240000000a00 */
[----:B0-----:R-:W-:-:S04]  /*1c70*/  @P0 IADD3 R160, P6, R193, R160, RZ ;  /* 0x000000a0c1a00210 */ /* 0x001fc80007fde0ff */
[----:B------:R-:W-:-:S05]  /*1c80*/  @P0 IADD3.X R161, R192, R161, RZ, P6, !PT ;  /* 0x000000a1c0a10210 */ /* 0x000fca00037fe4ff */
[----:B------:R0:W5:Y:S01]  /*1c90*/  @P0 LDG.E.64 R240, desc[UR4][R160.64] ;  /* 0x00000004a0f00981 */ /* 0x000162000c1e1b00 */
[----:B------:R-:W-:-:S04]  /*1ca0*/  ISETP.NE.AND P0, PT, R171, RZ, PT ;  /* 0x000000ffab00720c */ /* 0x000fc80003f05270 */
[----:B-----5:R-:W-:Y:S01]  /*1cb0*/  FSEL R193, R162, RZ, !P0 ;  /* 0x000000ffa2c17208 */ /* 0x020fe20004000000 */
[--C-:B--2---:R-:W-:Y:S02]  /*1cc0*/  HADD2.F32 R162, -RZ, R148.reuse.H0_H0 ;  /* 0x20000094ffa27230 */ /* 0x104fe40000004100 */
[--C-:B------:R-:W-:Y:S02]  /*1cd0*/  HADD2.F32 R163, -RZ, R149.reuse.H0_H0 ;  /* 0x20000095ffa37230 */ /* 0x100fe40000004100 */
[----:B------:R-:W-:Y:S02]  /*1ce0*/  HADD2.F32 R210, -RZ, R149.H1_H1 ;  /* 0x30000095ffd27230 */ /* 0x000fe40000004100 */
[----:B------:R-:W-:Y:S01]  /*1cf0*/  FADD.FTZ R162, -R193, R162 ;  /* 0x000000a2c1a27221 */ /* 0x000fe20000010100 */
[----:B------:R-:W-:Y:S02]  /*1d00*/  HADD2.F32 R148, -RZ, R148.H1_H1 ;  /* 0x30000094ff947230 */ /* 0x000fe40000004100 */
[----:B------:R-:W-:-:S02]  /*1d10*/  HADD2.F32 R149, -RZ, R150.H0_H0 ;  /* 0x20000096ff957230 */ /* 0x000fc40000004100 */
[--C-:B0-----:R-:W-:Y:S02]  /*1d20*/  HADD2.F32 R161, -RZ, R151.reuse.H0_H0 ;  /* 0x20000097ffa17230 */ /* 0x101fe40000004100 */
[----:B------:R-:W-:Y:S02]  /*1d30*/  HADD2.F32 R234, -RZ, R151.H1_H1 ;  /* 0x30000097ffea7230 */ /* 0x000fe40000004100 */
[----:B------:R-:W-:Y:S01]  /*1d40*/  FMUL.FTZ R191, R187, R162 ;  /* 0x000000a2bbbf7220 */ /* 0x000fe20000410000 */
[----:B------:R-:W-:Y:S02]  /*1d50*/  HADD2.F32 R222, -RZ, R150.H1_H1 ;  /* 0x30000096ffde7230 */ /* 0x000fe40000004100 */
[C---:B------:R-:W-:Y:S01]  /*1d60*/  FADD.FTZ R196, -R193.reuse, R148 ;  /* 0x00000094c1c47221 */ /* 0x040fe20000010100 */
[C---:B------:R-:W-:Y:S01]  /*1d70*/  FADD.FTZ R160, -R193.reuse, R163 ;  /* 0x000000a3c1a07221 */ /* 0x040fe20000010100 */
[----:B---3--:R-:W-:Y:S02]  /*1d80*/  HADD2.F32 R151, -RZ, R152.H0_H0 ;  /* 0x20000098ff977230 */ /* 0x008fe40000004100 */
[C---:B------:R-:W-:Y:S01]  /*1d90*/  FADD.FTZ R150, -R193.reuse, R149 ;  /* 0x00000095c1967221 */ /* 0x040fe20000010100 */
[C---:B------:R-:W-:Y:S01]  /*1da0*/  FADD.FTZ R148, -R193.reuse, R161 ;  /* 0x000000a1c1947221 */ /* 0x040fe20000010100 */
[C---:B------:R-:W-:Y:S01]  /*1db0*/  FADD.FTZ R210, -R193.reuse, R210 ;  /* 0x000000d2c1d27221 */ /* 0x040fe20000010100 */
[----:B------:R-:W-:Y:S01]  /*1dc0*/  FADD.FTZ R222, -R193, R222 ;  /* 0x000000dec1de7221 */ /* 0x000fe20000010100 */
[-C--:B------:R-:W-:Y:S01]  /*1dd0*/  FMUL.FTZ R161, R176, R151.reuse ;  /* 0x00000097b0a17220 */ /* 0x080fe20000410000 */
[----:B------:R-:W-:Y:S01]  /*1de0*/  FADD.FTZ R36, R36, R151 ;  /* 0x0000009724247221 */ /* 0x000fe20000010000 */
[----:B------:R-:W-:Y:S01]  /*1df0*/  FFMA.FTZ R60, R191, R151, R60 ;  /* 0x00000097bf3c7223 */ /* 0x000fe2000001003c */
[----:B----4-:R-:W-:-:S02]  /*1e00*/  HADD2.F32 R149, -RZ, R156.H0_H0 ;  /* 0x2000009cff957230 */ /* 0x010fc40000004100 */
[----:B------:R-:W-:Y:S01]  /*1e10*/  FADD.FTZ R234, -R193, R234 ;  /* 0x000000eac1ea7221 */ /* 0x000fe20000010100 */
[----:B------:R-:W-:Y:S02]  /*1e20*/  HADD2.F32 R152, -RZ, R152.H1_H1 ;  /* 0x30000098ff987230 */ /* 0x000fe40000004100 */
[----:B------:R-:W-:Y:S01]  /*1e30*/  FMUL.FTZ R193, R187, R160 ;  /* 0x000000a0bbc17220 */ /* 0x000fe20000410000 */
[----:B------:R-:W-:Y:S02]  /*1e40*/  HADD2.F32 R151, -RZ, R153.H0_H0 ;  /* 0x20000099ff977230 */ /* 0x000fe40000004100 */
[----:B------:R-:W-:Y:S01]  /*1e50*/  FADD.FTZ R84, R84, R149 ;  /* 0x0000009554547221 */ /* 0x000fe20000010000 */
[-C--:B------:R-:W-:Y:S01]  /*1e60*/  FFMA.FTZ R108, R191, R149.reuse, R108 ;  /* 0x00000095bf6c7223 */ /* 0x080fe2000001006c */
[----:B------:R-:W-:Y:S01]  /*1e70*/  FFMA.FTZ R190, R168, R149, R161 ;  /* 0x00000095a8be7223 */ /* 0x000fe200000100a1 */
[----:B------:R-:W-:Y:S02]  /*1e80*/  HADD2.F32 R156, -RZ, R156.H1_H1 ;  /* 0x3000009cff9c7230 */ /* 0x000fe40000004100 */
[----:B------:R-:W-:Y:S01]  /*1e90*/  FMUL.FTZ R196, R187, R196 ;  /* 0x000000c4bbc47220 */ /* 0x000fe20000410000 */
[----:B------:R-:W-:-:S02]  /*1ea0*/  HADD2.F32 R149, -RZ, R157.H0_H0 ;  /* 0x2000009dff957230 */ /* 0x000fc40000004100 */
[----:B------:R-:W-:Y:S01]  /*1eb0*/  FMUL.FTZ R194, R179, R152 ;  /* 0x00000098b3c27220 */ /* 0x000fe20000410000 */
[-C--:B------:R-:W-:Y:S01]  /*1ec0*/  FMUL.FTZ R161, R178, R151.reuse ;  /* 0x00000097b2a17220 */ /* 0x080fe20000410000 */
[----:B------:R-:W-:Y:S01]  /*1ed0*/  FADD.FTZ R38, R38, R151 ;  /* 0x0000009726267221 */ /* 0x000fe20000010000 */
[----:B------:R-:W-:Y:S01]  /*1ee0*/  FFMA.FTZ R62, R193, R151, R62 ;  /* 0x00000097c13e7223 */ /* 0x000fe2000001003e */
[----:B------:R-:W-:Y:S02]  /*1ef0*/  HADD2.F32 R151, -RZ, R154.H0_H0 ;  /* 0x2000009aff977230 */ /* 0x000fe40000004100 */
[----:B------:R-:W-:Y:S01]  /*1f00*/  FADD.FTZ R85, R85, R156 ;  /* 0x0000009c55557221 */ /* 0x000fe20000010000 */
[-C--:B------:R-:W-:Y:S01]  /*1f10*/  FFMA.FTZ R109, R196, R156.reuse, R109 ;  /* 0x0000009cc46d7223 */ /* 0x080fe2000001006d */
[----:B------:R-:W-:Y:S01]  /*1f20*/  FFMA.FTZ R194, R169, R156, R194 ;  /* 0x0000009ca9c27223 */ /* 0x000fe200000100c2 */
[----:B------:R-:W-:Y:S01]  /*1f30*/  FADD.FTZ R86, R86, R149 ;  /* 0x0000009556567221 */ /* 0x000fe20000010000 */
[-C--:B------:R-:W-:Y:S01]  /*1f40*/  FFMA.FTZ R110, R193, R149.reuse, R110 ;  /* 0x00000095c16e7223 */ /* 0x080fe2000001006e */
[----:B------:R-:W-:Y:S01]  /*1f50*/  FFMA.FTZ R192, R170, R149, R161 ;  /* 0x00000095aac07223 */ /* 0x000fe200000100a1 */
[----:B------:R-:W-:-:S02]  /*1f60*/  HADD2.F32 R156, -RZ, R153.H1_H1 ;  /* 0x30000099ff9c7230 */ /* 0x000fc40000004100 */
[----:B------:R-:W-:Y:S01]  /*1f70*/  FMUL.FTZ R207, R187, R150 ;  /* 0x00000096bbcf7220 */ /* 0x000fe20000410000 */
[----:B------:R-:W-:Y:S02]  /*1f80*/  HADD2.F32 R149, -RZ, R158.H0_H0 ;  /* 0x2000009eff957230 */ /* 0x000fe40000004100 */
[----:B------:R-:W-:Y:S01]  /*1f90*/  FMUL.FTZ R153, R181, R151 ;  /* 0x00000097b5997220 */ /* 0x000fe20000410000 */
[----:B------:R-:W-:Y:S02]  /*1fa0*/  FADD.FTZ R201, R201, R190 ;  /* 0x000000bec9c97221 */ /* 0x000fe40000010000 */
[----:B------:R-:W-:Y:S01]  /*1fb0*/  FADD.FTZ R80, R80, R149 ;  /* 0x0000009550507221 */ /* 0x000fe20000010000 */
[-C--:B------:R-:W-:Y:S01]  /*1fc0*/  FFMA.FTZ R104, R207, R149.reuse, R104 ;  /* 0x00000095cf687223 */ /* 0x080fe20000010068 */
[----:B------:R-:W-:Y:S01]  /*1fd0*/  FFMA.FTZ R208, R172, R149, R153 ;  /* 0x00000095acd07223 */ /* 0x000fe20000010099 */
[----:B------:R-:W-:Y:S01]  /*1fe0*/  FFMA.FTZ R149, R191, R190, R200 ;  /* 0x000000bebf957223 */ /* 0x000fe200000100c8 */
[----:B------:R-:W-:Y:S01]  /*1ff0*/  FADD.FTZ R37, R37, R152 ;  /* 0x0000009825257221 */ /* 0x000fe20000010000 */
[----:B------:R-:W-:Y:S01]  /*2000*/  FFMA.FTZ R61, R196, R152, R61 ;  /* 0x00000098c43d7223 */ /* 0x000fe2000001003d */
[----:B------:R-:W-:-:S02]  /*2010*/  HADD2.F32 R150, -RZ, R155.H0_H0 ;  /* 0x2000009bff967230 */ /* 0x000fc40000004100 */
[----:B------:R-:W-:Y:S01]  /*2020*/  FMUL.FTZ R219, R187, R148 ;  /* 0x00000094bbdb7220 */ /* 0x000fe20000410000 */
[----:B------:R-:W-:Y:S02]  /*2030*/  HADD2.F32 R152, -RZ, R157.H1_H1 ;  /* 0x3000009dff987230 */ /* 0x000fe40000004100 */
[----:B------:R-:W-:Y:S01]  /*2040*/  FMUL.FTZ R160, R180, R156 ;  /* 0x0000009cb4a07220 */ /* 0x000fe20000410000 */
[----:B------:R-:W-:Y:S01]  /*2050*/  FADD.FTZ R201, R201, R194 ;  /* 0x000000c2c9c97221 */ /* 0x000fe20000010000 */
[----:B------:R-:W-:Y:S01]  /*2060*/  FFMA.FTZ R148, R196, R194, R149 ;  /* 0x000000c2c4947223 */ /* 0x000fe20000010095 */
[----:B------:R-:W-:Y:S02]  /*2070*/  HADD2.F32 R217, -RZ, R159.H0_H0 ;  /* 0x2000009fffd97230 */ /* 0x000fe40000004100 */
[----:B------:R-:W-:Y:S01]  /*2080*/  FADD.FTZ R32, R32, R151 ;  /* 0x0000009720207221 */ /* 0x000fe20000010000 */
[----:B------:R-:W-:Y:S01]  /*2090*/  FFMA.FTZ R56, R207, R151, R56 ;  /* 0x00000097cf387223 */ /* 0x000fe20000010038 */
[----:B------:R-:W-:-:S02]  /*20a0*/  HADD2.F32 R154, -RZ, R154.H1_H1 ;  /* 0x3000009aff9a7230 */ /* 0x000fc40000004100 */
[-C--:B------:R-:W-:Y:S01]  /*20b0*/  FMUL.FTZ R151, R183, R150.reuse ;  /* 0x00000096b7977220 */ /* 0x080fe20000410000 */
[----:B------:R-:W-:Y:S01]  /*20c0*/  FADD.FTZ R34, R34, R150 ;  /* 0x0000009622227221 */ /* 0x000fe20000010000 */
[----:B------:R-:W-:Y:S01]  /*20d0*/  FFMA.FTZ R58, R219, R150, R58 ;  /* 0x00000096db3a7223 */ /* 0x000fe2000001003a */
[----:B------:R-:W-:Y:S01]  /*20e0*/  FMUL.FTZ R210, R187, R210 ;  /* 0x000000d2bbd27220 */ /* 0x000fe20000410000 */
[----:B------:R-:W-:Y:S01]  /*20f0*/  FFMA.FTZ R205, R173, R152, R160 ;  /* 0x00000098adcd7223 */ /* 0x000fe200000100a0 */
[----:B------:R-:W-:Y:S01]  /*2100*/  FADD.FTZ R150, R201, R192 ;  /* 0x000000c0c9967221 */ /* 0x000fe20000010000 */
[----:B------:R-:W-:Y:S01]  /*2110*/  FFMA.FTZ R149, R193, R192, R148 ;  /* 0x000000c0c1957223 */ /* 0x000fe20000010094 */
[----:B------:R-:W-:Y:S01]  /*2120*/  FADD.FTZ R82, R82, R217 ;  /* 0x000000d952527221 */ /* 0x000fe20000010000 */
[-C--:B------:R-:W-:Y:S01]  /*2130*/  FFMA.FTZ R106, R219, R217.reuse, R106 ;  /* 0x000000d9db6a7223 */ /* 0x080fe2000001006a */
[----:B------:R-:W-:Y:S02]  /*2140*/  HADD2.F32 R158, -RZ, R158.H1_H1 ;  /* 0x3000009eff9e7230 */ /* 0x000fe40000004100 */
[----:B------:R-:W-:Y:S01]  /*2150*/  FFMA.FTZ R217, R174, R217, R151 ;  /* 0x000000d9aed97223 */ /* 0x000fe20000010097 */
[----:B------:R-:W-:Y:S01]  /*2160*/  FMUL.FTZ R220, R182, R154 ;  /* 0x0000009ab6dc7220 */ /* 0x000fe20000410000 */
[----:B------:R-:W-:Y:S01]  /*2170*/  FADD.FTZ R151, R150, R205 ;  /* 0x000000cd96977221 */ /* 0x000fe20000010000 */
[----:B------:R-:W-:Y:S01]  /*2180*/  FFMA.FTZ R148, R210, R205, R149 ;  /* 0x000000cdd2947223 */ /* 0x000fe20000010095 */
[----:B------:R-:W-:Y:S01]  /*2190*/  FMUL.FTZ R222, R187, R222 ;  /* 0x000000debbde7220 */ /* 0x000fe20000410000 */
[----:B------:R-:W-:-:S02]  /*21a0*/  HADD2.F32 R155, -RZ, R155.H1_H1 ;  /* 0x3000009bff9b7230 */ /* 0x000fc40000004100 */
[----:B------:R-:W-:Y:S01]  /*21b0*/  FFMA.FTZ R220, R175, R158, R220 ;  /* 0x0000009eafdc7223 */ /* 0x000fe200000100dc */
[----:B------:R-:W-:Y:S01]  /*21c0*/  FADD.FTZ R151, R151, R208 ;  /* 0x000000d097977221 */ /* 0x000fe20000010000 */
[----:B------:R-:W-:Y:S01]  /*21d0*/  FFMA.FTZ R149, R207, R208, R148 ;  /* 0x000000d0cf957223 */ /* 0x000fe20000010094 */
[----:B------:R-:W-:Y:S01]  /*21e0*/  FADD.FTZ R87, R87, R152 ;  /* 0x0000009857577221 */ /* 0x000fe20000010000 */
        /* <DEDUP_REMOVED lines=21> */
.L_x_412:
[----:B------:R-:W-:Y:S05]  /*2340*/  BSYNC B0 ;  /* 0x0000000000007941 */ /* 0x000fea0003800000 */
.L_x_411:
[----:B------:R-:W-:Y:S01]  /*2350*/  SHF.R.U32.HI R149, RZ, 0x5, R0 ;  /* 0x00000005ff957819 */ /* 0x000fe20000011600 */
[----:B------:R-:W-:Y:S01]  /*2360*/  UMOV UR20, 0xffffffff ;  /* 0xffffffff00147882 */ /* 0x000fe20000000000 */
[----:B------:R-:W-:Y:S02]  /*2370*/  IADD3 R185, R185, UR6, RZ ;  /* 0x00000006b9b97c10 */ /* 0x000fe4000fffe0ff */
[----:B------:R-:W-:Y:S02]  /*2380*/  LOP3.LUT R148, R149, 0x7fffff8, RZ, 0xc0, !PT ;  /* 0x07fffff895947812 */ /* 0x000fe400078ec0ff */
[----:B------:R-:W-:Y:S02]  /*2390*/  LOP3.LUT P0, RZ, R0, 0x1f, RZ, 0xc0, !PT ;  /* 0x0000001f00ff7812 */ /* 0x000fe4000780c0ff */
        /* <DEDUP_REMOVED lines=21> */
.L_x_435:
        /* <DEDUP_REMOVED lines=36> */
[----:B------:R-:W-:Y:S02]  /*2730*/  ISETP.NE.AND P6, PT, R171, RZ, PT ;  /* 0x000000ffab00720c */ /* 0x000fe40003fc5270 */
[----:B------:R-:W-:Y:S02]  /*2740*/  ISETP.NE.U32.AND P0, PT, RZ, UR8, PT ;  /* 0x00000008ff007c0c */ /* 0x000fe4000bf05070 */
[----:B------:R-:W-:Y:S02]  /*2750*/  FSEL R148, R154, RZ, !P6 ;  /* 0x000000ff9a947208 */ /* 0x000fe40007000000 */
[----:B------:R-:W-:Y:S02]  /*2760*/  ISETP.NE.AND.EX P6, PT, RZ, UR9, PT, P0 ;  /* 0x00000009ff007c0c */ /* 0x000fe4000bfc5300 */
[----:B------:R-:W-:Y:S01]  /*2770*/  ISETP.NE.U32.AND P0, PT, RZ, UR18, PT ;  /* 0x00000012ff007c0c */ /* 0x000fe2000bf05070 */
[-CC-:B------:R-:W-:Y:S01]  /*2780*/  FFMA.FTZ R149, R3, R155.reuse, R148.reuse ;  /* 0x0000009b03957223 */ /* 0x180fe20000010094 */
[-CC-:B------:R-:W-:Y:S01]  /*2790*/  FFMA.FTZ R151, R215, R155.reuse, R148.reuse ;  /* 0x0000009bd7977223 */ /* 0x180fe20000010094 */
[-CC-:B------:R-:W-:Y:S01]  /*27a0*/  FFMA.FTZ R152, R204, R155.reuse, R148.reuse ;  /* 0x0000009bcc987223 */ /* 0x180fe20000010094 */
[----:B------:R-:W-:Y:S01]  /*27b0*/  ISETP.NE.AND.EX P0, PT, RZ, UR19, PT, P0 ;  /* 0x00000013ff007c0c */ /* 0x000fe2000bf05300 */
[----:B------:R-:W-:Y:S01]  /*27c0*/  FADD.FTZ R150, R206, -R149 ;  /* 0x80000095ce967221 */ /* 0x000fe20000010000 */
[----:B------:R-:W-:Y:S01]  /*27d0*/  FFMA.FTZ R149, R203, R155, R148 ;  /* 0x0000009bcb957223 */ /* 0x000fe20000010094 */
[----:B------:R-:W-:Y:S01]  /*27e0*/  FADD.FTZ R158, R232, -R151 ;  /* 0x80000097e89e7221 */ /* 0x000fe20000010000 */
[----:B------:R-:W-:Y:S01]  /*27f0*/  FADD.FTZ R152, R199, -R152 ;  /* 0x80000098c7987221 */ /* 0x000fe20000010000 */
[----:B------:R-:W-:Y:S01]  /*2800*/  FMUL.FTZ R159, R187, R150 ;  /* 0x00000096bb9f7220 */ /* 0x000fe20000410000 */
[----:B------:R-:W-:Y:S01]  /*2810*/  FADD.FTZ R156, R218, -R149 ;  /* 0x80000095da9c7221 */ /* 0x000fe20000010000 */
[----:B------:R-:W-:-:S02]  /*2820*/  @P6 HADD2.F32 R150, -RZ, R128.H0_H0 ;  /* 0x20000080ff966230 */ /* 0x000fc40000004100 */
[C---:B------:R-:W-:Y:S01]  /*2830*/  FMUL.FTZ R158, R187.reuse, R158 ;  /* 0x0000009ebb9e7220 */ /* 0x040fe20000410000 */
[--C-:B------:R-:W-:Y:S02]  /*2840*/  @P6 HADD2.F32 R149, -RZ, R129.reuse.H0_H0 ;  /* 0x20000081ff956230 */ /* 0x100fe40000004100 */
[----:B------:R-:W-:Y:S01]  /*2850*/  FMUL.FTZ R156, R187, R156 ;  /* 0x0000009cbb9c7220 */ /* 0x000fe20000410000 */
[----:B------:R-:W-:Y:S02]  /*2860*/  @P6 HADD2.F32 R151, -RZ, R130.H0_H0 ;  /* 0x20000082ff976230 */ /* 0x000fe40000004100 */
[----:B------:R-:W-:Y:S01]  /*2870*/  @P6 FADD.FTZ R159, R159, R150 ;  /* 0x000000969f9f6221 */ /* 0x000fe20000010000 */
[----:B------:R-:W-:Y:S01]  /*2880*/  FFMA.FTZ R150, R216, R155, R148 ;  /* 0x0000009bd8967223 */ /* 0x000fe20000010094 */
[----:B------:R-:W-:Y:S01]  /*2890*/  @P6 FADD.FTZ R156, R156, R149 ;  /* 0x000000959c9c6221 */ /* 0x000fe20000010000 */
[----:B------:R-:W-:Y:S02]  /*28a0*/  @P6 HADD2.F32 R149, -RZ, R129.H1_H1 ;  /* 0x30000081ff956230 */ /* 0x000fe40000004100 */
[----:B------:R-:W-:Y:S01]  /*28b0*/  @P6 FADD.FTZ R158, R158, R151 ;  /* 0x000000979e9e6221 */ /* 0x000fe20000010000 */
[----:B------:R-:W-:Y:S01]  /*28c0*/  FADD.FTZ R150, R213, -R150 ;  /* 0x80000096d5967221 */ /* 0x000fe20000010000 */
[----:B------:R-:W-:Y:S01]  /*28d0*/  FMUL.FTZ R157, R187, R152 ;  /* 0x00000098bb9d7220 */ /* 0x000fe20000410000 */
[----:B------:R-:W-:-:S02]  /*28e0*/  @P6 HADD2.F32 R152, -RZ, R128.H1_H1 ;  /* 0x30000080ff986230 */ /* 0x000fc40000004100 */
[----:B------:R-:W-:Y:S01]  /*28f0*/  FMUL.FTZ R160, R187, R150 ;  /* 0x00000096bba07220 */ /* 0x000fe20000410000 */
[-C--:B------:R-:W-:Y:S02]  /*2900*/  FFMA.FTZ R150, R227, R155.reuse, R148 ;  /* 0x0000009be3967223 */ /* 0x080fe40000010094 */
[----:B------:R-:W-:Y:S01]  /*2910*/  @P6 FADD.FTZ R157, R157, R152 ;  /* 0x000000989d9d6221 */ /* 0x000fe20000010000 */
[----:B------:R-:W-:Y:S01]  /*2920*/  @P6 FADD.FTZ R160, R160, R149 ;  /* 0x00000095a0a06221 */ /* 0x000fe20000010000 */
[-CC-:B------:R-:W-:Y:S01]  /*2930*/  FFMA.FTZ R149, R230, R155.reuse, R148.reuse ;  /* 0x0000009be6957223 */ /* 0x180fe20000010094 */
[----:B------:R-:W-:Y:S01]  /*2940*/  FFMA.FTZ R148, R238, R155, R148 ;  /* 0x0000009bee947223 */ /* 0x000fe20000010094 */
[----:B------:R-:W-:Y:S02]  /*2950*/  FADD.FTZ R150, R225, -R150 ;  /* 0x80000096e1967221 */ /* 0x000fe40000010000 */
[----:B------:R-:W-:Y:S01]  /*2960*/  FADD.FTZ R162, R228, -R149 ;  /* 0x80000095e4a27221 */ /* 0x000fe20000010000 */
[----:B------:R-:W-:-:S02]  /*2970*/  @P6 HADD2.F32 R149, -RZ, R130.H1_H1 ;  /* 0x30000082ff956230 */ /* 0x000fc40000004100 */
[----:B------:R-:W-:Y:S01]  /*2980*/  FADD.FTZ R148, R233, -R148 ;  /* 0x80000094e9947221 */ /* 0x000fe20000010000 */
[C---:B------:R-:W-:Y:S01]  /*2990*/  FMUL.FTZ R150, R187.reuse, R150 ;  /* 0x00000096bb967220 */ /* 0x040fe20000410000 */
[C---:B------:R-:W-:Y:S02]  /*29a0*/  FMUL.FTZ R162, R187.reuse, R162 ;  /* 0x000000a2bba27220 */ /* 0x040fe40000410000 */
[----:B------:R-:W-:Y:S01]  /*29b0*/  FMUL.FTZ R151, R187, R148 ;  /* 0x00000094bb977220 */ /* 0x000fe20000410000 */
[--C-:B------:R-:W-:Y:S02]  /*29c0*/  @P6 HADD2.F32 R148, -RZ, R131.reuse.H1_H1 ;  /* 0x30000083ff946230 */ /* 0x100fe40000004100 */
[----:B------:R-:W-:Y:S01]  /*29d0*/  @P6 FADD.FTZ R162, R162, R149 ;  /* 0x00000095a2a26221 */ /* 0x000fe20000010000 */
[----:B------:R-:W-:Y:S02]  /*29e0*/  @P6 HADD2.F32 R149, -RZ, R131.H0_H0 ;  /* 0x20000083ff956230 */ /* 0x000fe40000004100 */
[----:B------:R-:W-:-:S03]  /*29f0*/  @P6 FADD.FTZ R151, R151, R148 ;  /* 0x0000009497976221 */ /* 0x000fc60000010000 */
[----:B------:R-:W-:Y:S01]  /*2a00*/  @P6 FADD.FTZ R150, R150, R149 ;  /* 0x0000009596966221 */ /* 0x000fe20000010000 */
[----:B------:R-:W-:Y:S01]  /*2a10*/  ISETP.NE.U32.AND P6, PT, RZ, UR18, PT ;  /* 0x00000012ff007c0c */ /* 0x000fe2000bfc5070 */
[----:B------:R-:W0:Y:S03]  /*2a20*/  @P0 LDC.64 R148, c[0x0][0x308] ;  /* 0x0000c200ff940b82 */ /* 0x000e260000000a00 */
[----:B------:R-:W-:-:S13]  /*2a30*/  ISETP.NE.AND.EX P6, PT, RZ, UR19, PT, P6 ;  /* 0x00000013ff007c0c */ /* 0x000fda000bfc5360 */
[----:B------:R-:W-:Y:S01]  /*2a40*/  @P6 F2FP.F16.F32.PACK_AB R152, RZ, R159 ;  /* 0x0000009fff98623e */ /* 0x000fe200000000ff */
[----:B------:R-:W-:Y:S01]  /*2a50*/  FMUL.FTZ R159, R159, UR17 ;  /* 0x000000119f9f7c20 */ /* 0x000fe20008410000 */
[----:B------:R-:W-:Y:S01]  /*2a60*/  @P6 F2FP.F16.F32.PACK_AB R153, RZ, R156 ;  /* 0x0000009cff99623e */ /* 0x000fe200000000ff */
[----:B------:R-:W-:Y:S01]  /*2a70*/  FMUL.FTZ R156, R156, UR17 ;  /* 0x000000119c9c7c20 */ /* 0x000fe20008410000 */
[----:B------:R-:W-:Y:S02]  /*2a80*/  @P6 PRMT R140, R152, 0x7610, R140 ;  /* 0x00007610988c6816 */ /* 0x000fe4000000008c */
[----:B------:R-:W-:Y:S01]  /*2a90*/  @P6 F2FP.F16.F32.PACK_AB R152, RZ, R157 ;  /* 0x0000009dff98623e */ /* 0x000fe200000000ff */
[----:B------:R-:W-:Y:S01]  /*2aa0*/  FMUL.FTZ R157, R157, UR17 ;  /* 0x000000119d9d7c20 */ /* 0x000fe20008410000 */
[----:B------:R-:W-:Y:S01]  /*2ab0*/  @P6 F2FP.F16.F32.PACK_AB R163, RZ, R158 ;  /* 0x0000009effa3623e */ /* 0x000fe200000000ff */
[----:B0-----:R-:W-:Y:S01]  /*2ac0*/  @P0 IMAD.WIDE.U32 R148, R186, 0x10, R148 ;  /* 0x00000010ba940825 */ /* 0x001fe200078e0094 */
[----:B------:R-:W-:-:S03]  /*2ad0*/  @P6 F2FP.F16.F32.PACK_AB R200, RZ, R150 ;  /* 0x00000096ffc8623e */ /* 0x000fc600000000ff */
[----:B------:R-:W-:Y:S01]  /*2ae0*/  FMUL.FTZ R158, R158, UR17 ;  /* 0x000000119e9e7c20 */ /* 0x000fe20008410000 */
[----:B------:R-:W-:Y:S02]  /*2af0*/  @P6 PRMT R141, R153, 0x7610, R141 ;  /* 0x00007610998d6816 */ /* 0x000fe4000000008d */
[----:B------:R-:W-:Y:S02]  /*2b00*/  @P6 PRMT R140, R140, 0x5410, R152 ;  /* 0x000054108c8c6816 */ /* 0x000fe40000000098 */
[----:B------:R-:W-:Y:S01]  /*2b10*/  @P6 F2FP.F16.F32.PACK_AB R161, RZ, R160 ;  /* 0x000000a0ffa1623e */ /* 0x000fe200000000ff */
[----:B------:R-:W-:Y:S01]  /*2b20*/  FMUL.FTZ R160, R160, UR17 ;  /* 0x00000011a0a07c20 */ /* 0x000fe20008410000 */
[----:B------:R-:W-:Y:S01]  /*2b30*/  @P6 PRMT R142, R163, 0x7610, R142 ;  /* 0x00007610a38e6816 */ /* 0x000fe2000000008e */
[----:B------:R-:W-:Y:S01]  /*2b40*/  FMUL.FTZ R163, R150, UR17 ;  /* 0x0000001196a37c20 */ /* 0x000fe20008410000 */
[----:B------:R-:W-:Y:S02]  /*2b50*/  @P6 PRMT R143, R200, 0x7610, R143 ;  /* 0x00007610c88f6816 */ /* 0x000fe4000000008f */
[----:B------:R-:W-:Y:S01]  /*2b60*/  @P6 F2FP.F16.F32.PACK_AB R152, RZ, R162 ;  /* 0x000000a2ff98623e */ /* 0x000fe200000000ff */
[----:B------:R-:W-:Y:S01]  /*2b70*/  FMUL.FTZ R162, R162, UR17 ;  /* 0x00000011a2a27c20 */ /* 0x000fe20008410000 */
[----:B------:R-:W-:-:S02]  /*2b80*/  @P6 F2FP.F16.F32.PACK_AB R153, RZ, R151 ;  /* 0x00000097ff99623e */ /* 0x000fc400000000ff */
[----:B------:R-:W-:Y:S02]  /*2b90*/  @P6 PRMT R141, R141, 0x5410, R161 ;  /* 0x000054108d8d6816 */ /* 0x000fe400000000a1 */
        /* <DEDUP_REMOVED lines=17> */
[----:B------:R-:W-:Y:S01]  /*2cb0*/  F2FP.F16.F32.PACK_AB R150, R201, R200 ;  /* 0x000000c8c996723e */ /* 0x000fe200000000ff */
[----:B------:R-:W-:Y:S01]  /*2cc0*/  FMUL.FTZ R200, R151, UR17 ;  /* 0x0000001197c87c20 */ /* 0x000fe20008410000 */
[----:B------:R-:W-:Y:S02]  /*2cd0*/  FSEL R148, R160, RZ, P0 ;  /* 0x000000ffa0947208 */ /* 0x000fe40000000000 */
[----:B------:R-:W-:Y:S02]  /*2ce0*/  LOP3.LUT P0, RZ, R251, 0xff0000, RZ, 0xc0, !PT ;  /* 0x00ff0000fbff7812 */ /* 0x000fe4000780c0ff */
[----:B------:R-:W-:-:S02]  /*2cf0*/  F2FP.F16.F32.PACK_AB R149, R148, R149 ;  /* 0x000000959495723e */ /* 0x000fc400000000ff */
[----:B------:R-:W-:Y:S02]  /*2d00*/  FSEL R151, R163, RZ, P0 ;  /* 0x000000ffa3977208 */ /* 0x000fe40000000000 */
[----:B------:R-:W-:Y:S02]  /*2d10*/  LOP3.LUT P0, RZ, R251, 0xff000000, RZ, 0xc0, !PT ;  /* 0xff000000fbff7812 */ /* 0x000fe4000780c0ff */
[----:B------:R-:W-:Y:S02]  /*2d20*/  F2FP.F16.F32.PACK_AB R148, R252, R161 ;  /* 0x000000a1fc94723e */ /* 0x000fe400000000ff */
[----:B------:R-:W-:Y:S02]  /*2d30*/  FSEL R252, R200, RZ, P0 ;  /* 0x000000ffc8fc7208 */ /* 0x000fe40000000000 */
[----:B------:R-:W-:Y:S02]  /*2d40*/  ISETP.NE.U32.AND P0, PT, RZ, UR14, PT ;  /* 0x0000000eff007c0c */ /* 0x000fe4000bf05070 */
[----:B------:R-:W-:-:S02]  /*2d50*/  F2FP.F16.F32.PACK_AB R151, R252, R151 ;  /* 0x00000097fc97723e */ /* 0x000fc400000000ff */
[----:B------:R-:W-:-:S03]  /*2d60*/  ISETP.NE.AND.EX P0, PT, RZ, UR15, PT, P0 ;  /* 0x0000000fff007c0c */ /* 0x000fc6000bf05300 */
[----:B------:R0:W-:Y:S10]  /*2d70*/  STG.E.128 desc[UR4][R152.64], R148 ;  /* 0x0000009498007986 */ /* 0x0001f4000c101d04 */
[----:B------:R-:W-:-:S04]  /*2d80*/  @P0 MOV R161, R244 ;  /* 0x000000f400a10202 */ /* 0x000fc80000000f00 */
[----:B------:R-:W-:-:S04]  /*2d90*/  @P0 LOP3.LUT P6, RZ, R161, 0xff, RZ, 0xc0, !PT ;  /* 0x000000ffa1ff0812 */ /* 0x000fc800078cc0ff */
[----:B------:R-:W-:Y:S02]  /*2da0*/  @P0 FSEL R159, R159, RZ, P6 ;  /* 0x000000ff9f9f0208 */ /* 0x000fe40003000000 */
[C---:B------:R-:W-:Y:S02]  /*2db0*/  @P0 LOP3.LUT P6, RZ, R244.reuse, 0xff00, RZ, 0xc0, !PT ;  /* 0x0000ff00f4ff0812 */ /* 0x040fe400078cc0ff */
[----:B------:R-:W-:Y:S02]  /*2dc0*/  @P0 F2FP.F16.F32.PACK_AB R159, RZ, R159 ;  /* 0x0000009fff9f023e */ /* 0x000fe400000000ff */
[----:B------:R-:W-:Y:S02]  /*2dd0*/  @P0 FSEL R157, R157, RZ, P6 ;  /* 0x000000ff9d9d0208 */ /* 0x000fe40003000000 */
[----:B------:R-:W-:Y:S02]  /*2de0*/  @P0 LOP3.LUT P6, RZ, R244, 0xff0000, RZ, 0xc0, !PT ;  /* 0x00ff0000f4ff0812 */ /* 0x000fe400078cc0ff */
[----:B------:R-:W-:-:S02]  /*2df0*/  @P0 F2FP.F16.F32.PACK_AB R157, RZ, R157 ;  /* 0x0000009dff9d023e */ /* 0x000fc400000000ff */
[----:B------:R-:W-:Y:S02]  /*2e00*/  @P0 FSEL R156, R156, RZ, P6 ;  /* 0x000000ff9c9c0208 */ /* 0x000fe40003000000 */
[----:B------:R-:W-:Y:S02]  /*2e10*/  @P0 LOP3.LUT P6, RZ, R244, 0xff000000, RZ, 0xc0, !PT ;  /* 0xff000000f4ff0812 */ /* 0x000fe400078cc0ff */
[----:B------:R-:W-:Y:S02]  /*2e20*/  @P0 F2FP.F16.F32.PACK_AB R156, RZ, R156 ;  /* 0x0000009cff9c023e */ /* 0x000fe400000000ff */
[----:B------:R-:W-:Y:S02]  /*2e30*/  @P0 FSEL R160, R160, RZ, P6 ;  /* 0x000000ffa0a00208 */ /* 0x000fe40003000000 */
[----:B------:R-:W-:Y:S02]  /*2e40*/  @P0 LOP3.LUT P6, RZ, R245, 0xff, RZ, 0xc0, !PT ;  /* 0x000000fff5ff0812 */ /* 0x000fe400078cc0ff */
[----:B------:R-:W-:-:S02]  /*2e50*/  @P0 F2FP.F16.F32.PACK_AB R160, RZ, R160 ;  /* 0x000000a0ffa0023e */ /* 0x000fc400000000ff */
        /* <DEDUP_REMOVED lines=10> */
[----:B------:R-:W-:Y:S02]  /*2f00*/  @P0 PRMT R144, R159, 0x7610, R144 ;  /* 0x000076109f900816 */ /* 0x000fe40000000090 */
[----:B------:R-:W-:-:S02]  /*2f10*/  @P0 F2FP.F16.F32.PACK_AB R200, RZ, R200 ;  /* 0x000000c8ffc8023e */ /* 0x000fc400000000ff */
        /* <DEDUP_REMOVED lines=11> */
.L_x_415:
[----:B------:R-:W-:Y:S05]  /*2fd0*/  BSYNC B0 ;  /* 0x0000000000007941 */ /* 0x000fea0003800000 */
.L_x_414:
[----:B------:R-:W-:Y:S04]  /*2fe0*/  BSSY B0, `(.L_x_416) ;  /* 0x000008c000007945 */ /* 0x000fe80003800000 */
[----:B------:R-:W-:Y:S05]  /*2ff0*/  @!P2 BRA `(.L_x_417) ;  /* 0x000000080028a947 */ /* 0x000fea0003800000 */
[----:B------:R-:W-:Y:S02]  /*3000*/  ISETP.NE.AND P6, PT, R171, RZ, PT ;  /* 0x000000ffab00720c */ /* 0x000fe40003fc5270 */
[----:B------:R-:W-:Y:S02]  /*3010*/  ISETP.NE.U32.AND P0, PT, RZ, UR8, PT ;  /* 0x00000008ff007c0c */ /* 0x000fe4000bf05070 */
[----:B0-----:R-:W-:Y:S02]  /*3020*/  FSEL R148, R154, RZ, !P6 ;  /* 0x000000ff9a947208 */ /* 0x001fe40007000000 */
[----:B------:R-:W-:Y:S02]  /*3030*/  ISETP.NE.AND.EX P0, PT, RZ, UR9, PT, P0 ;  /* 0x00000009ff007c0c */ /* 0x000fe4000bf05300 */
[----:B------:R-:W-:Y:S01]  /*3040*/  ISETP.NE.U32.AND P6, PT, RZ, UR18, PT ;  /* 0x00000012ff007c0c */ /* 0x000fe2000bfc5070 */
[-CC-:B------:R-:W-:Y:S01]  /*3050*/  FFMA.FTZ R149, R189, R155.reuse, R148.reuse ;  /* 0x0000009bbd957223 */ /* 0x180fe20000010094 */
[-CC-:B------:R-:W-:Y:S01]  /*3060*/  FFMA.FTZ R156, R197, R155.reuse, R148.reuse ;  /* 0x0000009bc59c7223 */ /* 0x180fe20000010094 */
[----:B------:R-:W-:-:S02]  /*3070*/  FFMA.FTZ R151, R202, R155, R148 ;  /* 0x0000009bca977223 */ /* 0x000fc40000010094 */
[----:B------:R-:W-:Y:S01]  /*3080*/  FADD.FTZ R150, R188, -R149 ;  /* 0x80000095bc967221 */ /* 0x000fe20000010000 */
[----:B------:R-:W-:Y:S01]  /*3090*/  FADD.FTZ R156, R195, -R156 ;  /* 0x8000009cc39c7221 */ /* 0x000fe20000010000 */
[----:B------:R-:W-:Y:S01]  /*30a0*/  FADD.FTZ R152, R198, -R151 ;  /* 0x80000097c6987221 */ /* 0x000fe20000010000 */
[----:B------:R-:W-:Y:S01]  /*30b0*/  FFMA.FTZ R151, R214, R155, R148 ;  /* 0x0000009bd6977223 */ /* 0x000fe20000010094 */
[C---:B------:R-:W-:Y:S01]  /*30c0*/  FMUL.FTZ R159, R187.reuse, R150 ;  /* 0x00000096bb9f7220 */ /* 0x040fe20000410000 */
[C---:B------:R-:W-:Y:S01]  /*30d0*/  FMUL.FTZ R156, R187.reuse, R156 ;  /* 0x0000009cbb9c7220 */ /* 0x040fe20000410000 */
[----:B------:R-:W-:Y:S02]  /*30e0*/  @P0 HADD2.F32 R150, -RZ, R132.H0_H0 ;  /* 0x20000084ff960230 */ /* 0x000fe40000004100 */
[----:B------:R-:W-:Y:S01]  /*30f0*/  FADD.FTZ R160, R212, -R151 ;  /* 0x80000097d4a07221 */ /* 0x000fe20000010000 */
[----:B------:R-:W-:Y:S02]  /*3100*/  @P0 HADD2.F32 R149, -RZ, R133.H0_H0 ;  /* 0x20000085ff950230 */ /* 0x000fe40000004100 */
[----:B------:R-:W-:Y:S01]  /*3110*/  FMUL.FTZ R157, R187, R152 ;  /* 0x00000098bb9d7220 */ /* 0x000fe20000410000 */
[----:B------:R-:W-:-:S02]  /*3120*/  @P0 HADD2.F32 R151, -RZ, R134.H0_H0 ;  /* 0x20000086ff970230 */ /* 0x000fc40000004100 */
[----:B------:R-:W-:Y:S01]  /*3130*/  @P0 FADD.FTZ R159, R159, R150 ;  /* 0x000000969f9f0221 */ /* 0x000fe20000010000 */
[-C--:B------:R-:W-:Y:S01]  /*3140*/  FFMA.FTZ R150, R211, R155.reuse, R148 ;  /* 0x0000009bd3967223 */ /* 0x080fe20000010094 */
[----:B------:R-:W-:Y:S01]  /*3150*/  @P0 FADD.FTZ R156, R156, R149 ;  /* 0x000000959c9c0221 */ /* 0x000fe20000010000 */
[----:B------:R-:W-:Y:S02]  /*3160*/  @P0 HADD2.F32 R149, -RZ, R133.H1_H1 ;  /* 0x30000085ff950230 */ /* 0x000fe40000004100 */
[----:B------:R-:W-:Y:S01]  /*3170*/  FMUL.FTZ R160, R187, R160 ;  /* 0x000000a0bba07220 */ /* 0x000fe20000410000 */
[----:B------:R-:W-:Y:S01]  /*3180*/  FADD.FTZ R150, R209, -R150 ;  /* 0x80000096d1967221 */ /* 0x000fe20000010000 */
[----:B------:R-:W-:Y:S02]  /*3190*/  @P0 HADD2.F32 R152, -RZ, R132.H1_H1 ;  /* 0x30000084ff980230 */ /* 0x000fe40000004100 */
[----:B------:R-:W-:Y:S01]  /*31a0*/  @P0 FADD.FTZ R160, R160, R149 ;  /* 0x00000095a0a00221 */ /* 0x000fe20000010000 */
[-CC-:B------:R-:W-:Y:S01]  /*31b0*/  FFMA.FTZ R149, R226, R155.reuse, R148.reuse ;  /* 0x0000009be2957223 */ /* 0x180fe20000010094 */
[----:B------:R-:W-:Y:S01]  /*31c0*/  FMUL.FTZ R158, R187, R150 ;  /* 0x00000096bb9e7220 */ /* 0x000fe20000410000 */
[-CC-:B------:R-:W-:Y:S01]  /*31d0*/  FFMA.FTZ R150, R223, R155.reuse, R148.reuse ;  /* 0x0000009bdf967223 */ /* 0x180fe20000010094 */
[----:B------:R-:W-:Y:S01]  /*31e0*/  FFMA.FTZ R148, R236, R155, R148 ;  /* 0x0000009bec947223 */ /* 0x000fe20000010094 */
[----:B------:R-:W-:Y:S01]  /*31f0*/  FADD.FTZ R162, R224, -R149 ;  /* 0x80000095e0a27221 */ /* 0x000fe20000010000 */
[----:B------:R-:W-:-:S02]  /*3200*/  @P0 HADD2.F32 R149, -RZ, R134.H1_H1 ;  /* 0x30000086ff950230 */ /* 0x000fc40000004100 */
[----:B------:R-:W-:Y:S01]  /*3210*/  FADD.FTZ R150, R221, -R150 ;  /* 0x80000096dd967221 */ /* 0x000fe20000010000 */
[----:B------:R-:W-:Y:S01]  /*3220*/  FADD.FTZ R148, R231, -R148 ;  /* 0x80000094e7947221 */ /* 0x000fe20000010000 */
[C---:B------:R-:W-:Y:S01]  /*3230*/  FMUL.FTZ R162, R187.reuse, R162 ;  /* 0x000000a2bba27220 */ /* 0x040fe20000410000 */
[----:B------:R-:W-:Y:S01]  /*3240*/  @P0 FADD.FTZ R158, R158, R151 ;  /* 0x000000979e9e0221 */ /* 0x000fe20000010000 */
[C---:B------:R-:W-:Y:S01]  /*3250*/  FMUL.FTZ R150, R187.reuse, R150 ;  /* 0x00000096bb967220 */ /* 0x040fe20000410000 */
[----:B------:R-:W-:Y:S01]  /*3260*/  FMUL.FTZ R151, R187, R148 ;  /* 0x00000094bb977220 */ /* 0x000fe20000410000 */
[----:B------:R-:W-:Y:S01]  /*3270*/  @P0 FADD.FTZ R162, R162, R149 ;  /* 0x00000095a2a20221 */ /* 0x000fe20000010000 */
[--C-:B------:R-:W-:Y:S02]  /*3280*/  @P0 HADD2.F32 R149, -RZ, R135.reuse.H0_H0 ;  /* 0x20000087ff950230 */ /* 0x100fe40000004100 */
[----:B------:R-:W-:Y:S01]  /*3290*/  @P0 FADD.FTZ R157, R157, R152 ;  /* 0x000000989d9d0221 */ /* 0x000fe20000010000 */
[----:B------:R-:W-:-:S02]  /*32a0*/  @P0 HADD2.F32 R148, -RZ, R135.H1_H1 ;  /* 0x30000087ff940230 */ /* 0x000fc40000004100 */
[----:B------:R-:W-:-:S03]  /*32b0*/  @P0 FADD.FTZ R150, R150, R149 ;  /* 0x0000009596960221 */ /* 0x000fc60000010000 */
[----:B------:R-:W-:Y:S01]  /*32c0*/  @P0 FADD.FTZ R151, R151, R148 ;  /* 0x0000009497970221 */ /* 0x000fe20000010000 */
[----:B------:R-:W-:Y:S02]  /*32d0*/  ISETP.NE.AND.EX P0, PT, RZ, UR19, PT, P6 ;  /* 0x00000013ff007c0c */ /* 0x000fe4000bf05360 */
[----:B------:R-:W-:-:S04]  /*32e0*/  ISETP.NE.U32.AND P6, PT, RZ, UR18, PT ;  /* 0x00000012ff007c0c */ /* 0x000fc8000bfc5070 */
[----:B------:R-:W-:-:S07]  /*32f0*/  ISETP.NE.AND.EX P6, PT, RZ, UR19, PT, P6 ;  /* 0x00000013ff007c0c */ /* 0x000fce000bfc5360 */
[----:B------:R-:W0:Y:S06]  /*3300*/  @P0 LDC.64 R148, c[0x0][0x308] ;  /* 0x0000c200ff940b82 */ /* 0x000e2c0000000a00 */
[----:B------:R-:W-:Y:S01]  /*3310*/  @P6 F2FP.F16.F32.PACK_AB R152, RZ, R159 ;  /* 0x0000009fff98623e */ /* 0x000fe200000000ff */
[----:B------:R-:W-:Y:S01]  /*3320*/  FMUL.FTZ R159, R159, UR17 ;  /* 0x000000119f9f7c20 */ /* 0x000fe20008410000 */
[----:B------:R-:W-:Y:S01]  /*3330*/  @P6 F2FP.F16.F32.PACK_AB R153, RZ, R156 ;  /* 0x0000009cff99623e */ /* 0x000fe200000000ff */
[----:B------:R-:W-:Y:S01]  /*3340*/  FMUL.FTZ R156, R156, UR17 ;  /* 0x000000119c9c7c20 */ /* 0x000fe20008410000 */
[----:B------:R-:W-:-:S02]  /*3350*/  @P6 PRMT R140, R152, 0x7610, R140 ;  /* 0x00007610988c6816 */ /* 0x000fc4000000008c */
[----:B------:R-:W-:Y:S01]  /*3360*/  @P6 F2FP.F16.F32.PACK_AB R152, RZ, R157 ;  /* 0x0000009dff98623e */ /* 0x000fe200000000ff */
[----:B------:R-:W-:Y:S01]  /*3370*/  FMUL.FTZ R157, R157, UR17 ;  /* 0x000000119d9d7c20 */ /* 0x000fe20008410000 */
[----:B------:R-:W-:Y:S01]  /*3380*/  @P6 F2FP.F16.F32.PACK_AB R163, RZ, R158 ;  /* 0x0000009effa3623e */ /* 0x000fe200000000ff */
[----:B------:R-:W-:Y:S01]  /*3390*/  FMUL.FTZ R158, R158, UR17 ;  /* 0x000000119e9e7c20 */ /* 0x000fe20008410000 */
[----:B------:R-:W-:Y:S02]  /*33a0*/  @P6 F2FP.F16.F32.PACK_AB R200, RZ, R150 ;  /* 0x00000096ffc8623e */ /* 0x000fe400000000ff */
[----:B------:R-:W-:Y:S02]  /*33b0*/  @P6 PRMT R141, R153, 0x7610, R141 ;  /* 0x00007610998d6816 */ /* 0x000fe4000000008d */
[----:B------:R-:W-:Y:S02]  /*33c0*/  @P6 PRMT R140, R140, 0x5410, R152 ;  /* 0x000054108c8c6816 */ /* 0x000fe40000000098 */
[----:B------:R-:W-:Y:S01]  /*33d0*/  @P6 F2FP.F16.F32.PACK_AB R161, RZ, R160 ;  /* 0x000000a0ffa1623e */ /* 0x000fe200000000ff */
[----:B------:R-:W-:Y:S01]  /*33e0*/  FMUL.FTZ R160, R160, UR17 ;  /* 0x00000011a0a07c20 */ /* 0x000fe20008410000 */
[----:B------:R-:W-:Y:S01]  /*33f0*/  @P6 PRMT R142, R163, 0x7610, R142 ;  /* 0x00007610a38e6816 */ /* 0x000fe2000000008e */
[----:B0-----:R-:W-:Y:S01]  /*3400*/  @P0 IMAD.WIDE.U32 R148, R186, 0x10, R148 ;  /* 0x00000010ba940825 */ /* 0x001fe200078e0094 */
[----:B------:R-:W-:-:S03]  /*3410*/  @P6 PRMT R143, R200, 0x7610, R143 ;  /* 0x00007610c88f6816 */ /* 0x000fc6000000008f */
[----:B------:R-:W-:Y:S01]  /*3420*/  FMUL.FTZ R163, R150, UR17 ;  /* 0x0000001196a37c20 */ /* 0x000fe20008410000 */
[----:B------:R-:W-:Y:S01]  /*3430*/  @P6 F2FP.F16.F32.PACK_AB R152, RZ, R162 ;  /* 0x000000a2ff98623e */ /* 0x000fe200000000ff */
[----:B------:R-:W-:Y:S01]  /*3440*/  FMUL.FTZ R162, R162, UR17 ;  /* 0x00000011a2a27c20 */ /* 0x000fe20008410000 */
[----:B------:R-:W-:Y:S02]  /*3450*/  @P6 F2FP.F16.F32.PACK_AB R153, RZ, R151 ;  /* 0x00000097ff99623e */ /* 0x000fe400000000ff */
        /* <DEDUP_REMOVED lines=68> */
.L_x_417:
[----:B------:R-:W-:Y:S05]  /*38a0*/  BSYNC B0 ;  /* 0x0000000000007941 */ /* 0x000fea0003800000 */
.L_x_416:
[----:B------:R-:W-:Y:S04]  /*38b0*/  BSSY B0, `(.L_x_418) ;  /* 0x000008b000007945 */ /* 0x000fe80003800000 */
[----:B------:R-:W-:Y:S05]  /*38c0*/  @!P3 BRA `(.L_x_419) ;  /* 0x000000080024b947 */ /* 0x000fea0003800000 */
[----:B------:R-:W-:Y:S02]  /*38d0*/  ISETP.NE.AND P0, PT, R171, RZ, PT ;  /* 0x000000ffab00720c */ /* 0x000fe40003f05270 */
[----:B------:R-:W-:Y:S02]  /*38e0*/  ISETP.NE.U32.AND P6, PT, RZ, UR18, PT ;  /* 0x00000012ff007c0c */ /* 0x000fe4000bfc5070 */
[----:B------:R-:W-:Y:S02]  /*38f0*/  FSEL R154, R154, RZ, !P0 ;  /* 0x000000ff9a9a7208 */ /* 0x000fe40004000000 */
[----:B------:R-:W-:-:S03]  /*3900*/  ISETP.NE.U32.AND P0, PT, RZ, UR8, PT ;  /* 0x00000008ff007c0c */ /* 0x000fc6000bf05070 */
[-CC-:B------:R-:W-:Y:S01]  /*3910*/  FFMA.FTZ R151, R196, R155.reuse, R154.reuse ;  /* 0x0000009bc4977223 */ /* 0x180fe2000001009a */
[----:B------:R-:W-:Y:S01]  /*3920*/  ISETP.NE.AND.EX P0, PT, RZ, UR9, PT, P0 ;  /* 0x00000009ff007c0c */ /* 0x000fe2000bf05300 */
[-CC-:B01----:R-:W-:Y:S01]  /*3930*/  FFMA.FTZ R149, R191, R155.reuse, R154.reuse ;  /* 0x0000009bbf957223 */ /* 0x183fe2000001009a */
[-CC-:B------:R-:W-:Y:S01]  /*3940*/  FFMA.FTZ R153, R193, R155.reuse, R154.reuse ;  /* 0x0000009bc1997223 */ /* 0x180fe2000001009a */
[----:B------:R-:W-:Y:S01]  /*3950*/  FADD.FTZ R148, R194, -R151 ;  /* 0x80000097c2947221 */ /* 0x000fe20000010000 */
[-CC-:B------:R-:W-:Y:S01]  /*3960*/  FFMA.FTZ R150, R210, R155.reuse, R154.reuse ;  /* 0x0000009bd2967223 */ /* 0x180fe2000001009a */
[-CC-:B------:R-:W-:Y:S01]  /*3970*/  FFMA.FTZ R157, R207, R155.reuse, R154.reuse ;  /* 0x0000009bcf9d7223 */ /* 0x180fe2000001009a */
[-CC-:B------:R-:W-:Y:S01]  /*3980*/  FFMA.FTZ R159, R222, R155.reuse, R154.reuse ;  /* 0x0000009bde9f7223 */ /* 0x180fe2000001009a */
[-CC-:B------:R-:W-:Y:S01]  /*3990*/  FFMA.FTZ R152, R219, R155.reuse, R154.reuse ;  /* 0x0000009bdb987223 */ /* 0x180fe2000001009a */
[----:B------:R-:W-:Y:S01]  /*39a0*/  FFMA.FTZ R200, R234, R155, R154 ;  /* 0x0000009beac87223 */ /* 0x000fe2000001009a */
[----:B------:R-:W-:Y:S01]  /*39b0*/  FADD.FTZ R154, R190, -R149 ;  /* 0x80000095be9a7221 */ /* 0x000fe20000010000 */
[----:B------:R-:W-:Y:S01]  /*39c0*/  FMUL.FTZ R155, R187, R148 ;  /* 0x00000094bb9b7220 */ /* 0x000fe20000410000 */
[----:B------:R-:W-:Y:S01]  /*39d0*/  FADD.FTZ R156, R192, -R153 ;  /* 0x80000099c09c7221 */ /* 0x000fe20000010000 */
[----:B------:R-:W-:Y:S01]  /*39e0*/  FADD.FTZ R158, R208, -R157 ;  /* 0x8000009dd09e7221 */ /* 0x000fe20000010000 */
[----:B------:R-:W-:-:S02]  /*39f0*/  @P0 HADD2.F32 R149, -RZ, R136.H0_H0 ;  /* 0x20000088ff950230 */ /* 0x000fc40000004100 */
[----:B------:R-:W-:Y:S01]  /*3a00*/  FMUL.FTZ R154, R187, R154 ;  /* 0x0000009abb9a7220 */ /* 0x000fe20000410000 */
[----:B------:R-:W-:Y:S02]  /*3a10*/  @P0 HADD2.F32 R148, -RZ, R136.H1_H1 ;  /* 0x30000088ff940230 */ /* 0x000fe40000004100 */
[----:B------:R-:W-:Y:S01]  /*3a20*/  FADD.FTZ R150, R205, -R150 ;  /* 0x80000096cd967221 */ /* 0x000fe20000010000 */
[----:B------:R-:W-:Y:S01]  /*3a30*/  FMUL.FTZ R156, R187, R156 ;  /* 0x0000009cbb9c7220 */ /* 0x000fe20000410000 */
[----:B------:R-:W-:Y:S01]  /*3a40*/  @P0 FADD.FTZ R154, R154, R149 ;  /* 0x000000959a9a0221 */ /* 0x000fe20000010000 */
[--C-:B------:R-:W-:Y:S02]  /*3a50*/  @P0 HADD2.F32 R149, -RZ, R137.reuse.H0_H0 ;  /* 0x20000089ff950230 */ /* 0x100fe40000004100 */
[----:B------:R-:W-:Y:S01]  /*3a60*/  @P0 FADD.FTZ R155, R155, R148 ;  /* 0x000000949b9b0221 */ /* 0x000fe20000010000 */
[----:B------:R-:W-:Y:S02]  /*3a70*/  @P0 HADD2.F32 R148, -RZ, R138.H0_H0 ;  /* 0x2000008aff940230 */ /* 0x000fe40000004100 */
[----:B------:R-:W-:Y:S01]  /*3a80*/  FMUL.FTZ R157, R187, R158 ;  /* 0x0000009ebb9d7220 */ /* 0x000fe20000410000 */
[----:B------:R-:W-:Y:S01]  /*3a90*/  FADD.FTZ R160, R220, -R159 ;  /* 0x8000009fdca07221 */ /* 0x000fe20000010000 */
[----:B------:R-:W-:Y:S01]  /*3aa0*/  FADD.FTZ R162, R217, -R152 ;  /* 0x80000098d9a27221 */ /* 0x000fe20000010000 */
[----:B------:R-:W-:Y:S01]  /*3ab0*/  FADD.FTZ R200, R229, -R200 ;  /* 0x800000c8e5c87221 */ /* 0x000fe20000010000 */
[----:B------:R-:W-:Y:S01]  /*3ac0*/  FMUL.FTZ R152, R187, R150 ;  /* 0x00000096bb987220 */ /* 0x000fe20000410000 */
[----:B------:R-:W-:Y:S01]  /*3ad0*/  @P0 FADD.FTZ R156, R156, R149 ;  /* 0x000000959c9c0221 */ /* 0x000fe20000010000 */
[----:B------:R-:W-:Y:S01]  /*3ae0*/  @P0 FADD.FTZ R157, R157, R148 ;  /* 0x000000949d9d0221 */ /* 0x000fe20000010000 */
[C---:B------:R-:W-:Y:S01]  /*3af0*/  FMUL.FTZ R151, R187.reuse, R160 ;  /* 0x000000a0bb977220 */ /* 0x040fe20000410000 */
[----:B------:R-:W-:Y:S01]  /*3b00*/  FMUL.FTZ R150, R187, R162 ;  /* 0x000000a2bb967220 */ /* 0x000fe20000410000 */
[----:B------:R-:W-:-:S02]  /*3b10*/  @P0 HADD2.F32 R153, -RZ, R137.H1_H1 ;  /* 0x30000089ff990230 */ /* 0x000fc40000004100 */
[----:B------:R-:W-:Y:S01]  /*3b20*/  FMUL.FTZ R187, R187, R200 ;  /* 0x000000c8bbbb7220 */ /* 0x000fe20000410000 */
[----:B------:R-:W-:Y:S02]  /*3b30*/  @P0 HADD2.F32 R158, -RZ, R138.H1_H1 ;  /* 0x3000008aff9e0230 */ /* 0x000fe40000004100 */
[--C-:B------:R-:W-:Y:S02]  /*3b40*/  @P0 HADD2.F32 R149, -RZ, R139.reuse.H0_H0 ;  /* 0x2000008bff950230 */ /* 0x100fe40000004100 */
[----:B------:R-:W-:Y:S01]  /*3b50*/  @P0 FADD.FTZ R152, R152, R153 ;  /* 0x0000009998980221 */ /* 0x000fe20000010000 */
[----:B------:R-:W-:Y:S02]  /*3b60*/  @P0 HADD2.F32 R148, -RZ, R139.H1_H1 ;  /* 0x3000008bff940230 */ /* 0x000fe40000004100 */
[----:B------:R-:W-:Y:S01]  /*3b70*/  @P0 FADD.FTZ R151, R151, R158 ;  /* 0x0000009e97970221 */ /* 0x000fe20000010000 */
[----:B------:R-:W-:Y:S02]  /*3b80*/  @P0 FADD.FTZ R150, R150, R149 ;  /* 0x0000009596960221 */ /* 0x000fe40000010000 */
[----:B------:R-:W-:Y:S01]  /*3b90*/  @P0 FADD.FTZ R187, R187, R148 ;  /* 0x00000094bbbb0221 */ /* 0x000fe20000010000 */
[----:B------:R-:W-:-:S02]  /*3ba0*/  ISETP.NE.AND.EX P0, PT, RZ, UR19, PT, P6 ;  /* 0x00000013ff007c0c */ /* 0x000fc4000bf05360 */
        /* <DEDUP_REMOVED lines=15> */
[----:B------:R-:W-:-:S02]  /*3ca0*/  @P6 F2FP.F16.F32.PACK_AB R159, RZ, R152 ;  /* 0x00000098ff9f623e */ /* 0x000fc400000000ff */
[----:B------:R-:W-:Y:S01]  /*3cb0*/  @P6 PRMT R142, R160, 0x7610, R142 ;  /* 0x00007610a08e6816 */ /* 0x000fe2000000008e */
[----:B0-----:R-:W-:Y:S01]  /*3cc0*/  @P0 IMAD.WIDE.U32 R148, R186, 0x10, R148 ;  /* 0x00000010ba940825 */ /* 0x001fe200078e0094 */
[----:B------:R-:W-:-:S03]  /*3cd0*/  @P6 PRMT R143, R161, 0x7610, R143 ;  /* 0x00007610a18f6816 */ /* 0x000fc6000000008f */
[----:B------:R-:W-:Y:S01]  /*3ce0*/  FMUL.FTZ R160, R150, UR17 ;  /* 0x0000001196a07c20 */ /* 0x000fe20008410000 */
[----:B------:R-:W-:Y:S02]  /*3cf0*/  @P6 F2FP.F16.F32.PACK_AB R153, RZ, R151 ;  /* 0x00000097ff99623e */ /* 0x000fe400000000ff */
[----:B------:R-:W-:Y:S01]  /*3d00*/  @P6 F2FP.F16.F32.PACK_AB R158, RZ, R187 ;  /* 0x000000bbff9e623e */ /* 0x000fe200000000ff */
[----:B------:R-:W-:Y:S01]  /*3d10*/  FMUL.FTZ R187, R187, UR17 ;  /* 0x00000011bbbb7c20 */ /* 0x000fe20008410000 */
[----:B------:R-:W-:Y:S01]  /*3d20*/  @P6 PRMT R141, R141, 0x5410, R159 ;  /* 0x000054108d8d6816 */ /* 0x000fe2000000009f */
[----:B------:R-:W-:Y:S01]  /*3d30*/  FMUL.FTZ R159, R151, UR17 ;  /* 0x00000011979f7c20 */ /* 0x000fe20008410000 */
[----:B------:R-:W-:Y:S02]  /*3d40*/  @P6 PRMT R142, R142, 0x5410, R153 ;  /* 0x000054108e8e6816 */ /* 0x000fe40000000099 */
[----:B------:R-:W-:Y:S01]  /*3d50*/  @P6 PRMT R143, R143, 0x5410, R158 ;  /* 0x000054108f8f6816 */ /* 0x000fe2000000009e */
[----:B------:R-:W-:Y:S01]  /*3d60*/  FMUL.FTZ R158, R152, UR17 ;  /* 0x00000011989e7c20 */ /* 0x000fe20008410000 */
        /* <DEDUP_REMOVED lines=15> */
[----:B------:R-:W-:Y:S02]  /*3e60*/  F2FP.F16.F32.PACK_AB R150, R200, R163 ;  /* 0x000000a3c896723e */ /* 0x000fe400000000ff */
        /* <DEDUP_REMOVED lines=47> */
.L_x_419:
[----:B------:R-:W-:Y:S05]  /*4160*/  BSYNC B0 ;  /* 0x0000000000007941 */ /* 0x000fea0003800000 */
.L_x_418:
[----:B------:R-:W-:Y:S01]  /*4170*/  SEL R150, RZ, 0x1, P4 ;  /* 0x00000001ff967807 */ /* 0x000fe20002000000 */
[----:B------:R-:W-:Y:S06]  /*4180*/  @!P5 BRA `(.L_x_420) ;  /* 0xffffffc400e4d947 */ /* 0x000fec000383ffff */
.L_x_406:
[----:B------:R-:W3:Y:S01]  /*4190*/  S2R R0, SR_TID.X ;  /* 0x0000000000007919 */ /* 0x000ee20000002100 */
[----:B------:R-:W3:Y:S01]  /*41a0*/  S2UR UR20, SR_CTAID.X ;  /* 0x00000000001479c3 */ /* 0x000ee20000002500 */
[----:B------:R-:W-:Y:S01]  /*41b0*/  BSSY B0, `(.L_x_421) ;  /* 0x0000017000007945 */ /* 0x000fe20003800000 */
[C---:B---3--:R-:W-:Y:S02]  /*41c0*/  LEA.HI R3, R0.reuse, UR20, RZ, 0x18 ;  /* 0x0000001400037c11 */ /* 0x048fe4000f8fc0ff */
[----:B------:R-:W-:-:S03]  /*41d0*/  LOP3.LUT R11, R0, 0xff, RZ, 0xc0, !PT ;  /* 0x000000ff000b7812 */ /* 0x000fc600078ec0ff */
[----:B------:R-:W-:-:S05]  /*41e0*/  IMAD R2, R3, R2, RZ ;  /* 0x0000000203027224 */ /* 0x000fca00078e02ff */
[----:B------:R-:W-:Y:S01]  /*41f0*/  LEA.HI R11, R2, R11, RZ, 0x1d ;  /* 0x0000000b020b7211 */ /* 0x000fe200078fe8ff */
[----:B------:R-:W-:Y:S06]  /*4200*/  @!P1 BRA `(.L_x_422) ;  /* 0x0000000000449947 */ /* 0x000fec0003800000 */
[----:B------:R-:W3:Y:S08]  /*4210*/  LDC.64 R2, c[0x0][0x2d0] ;  /* 0x0000b400ff027b82 */ /* 0x000ef00000000a00 */
[----:B------:R-:W4:Y:S08]  /*4220*/  LDC.64 R4, c[0x0][0x2d8] ;  /* 0x0000b600ff047b82 */ /* 0x000f300000000a00 */
[----:B------:R-:W0:Y:S08]  /*4230*/  LDC.64 R6, c[0x0][0x2e0] ;  /* 0x0000b800ff067b82 */ /* 0x000e300000000a00 */
[----:B------:R-:W1:Y:S01]  /*4240*/  LDC.64 R8, c[0x0][0x2e8] ;  /* 0x0000ba00ff087b82 */ /* 0x000e620000000a00 */
[----:B---3--:R-:W-:-:S05]  /*4250*/  IMAD.WIDE.U32 R2, R11, 0x20, R2 ;  /* 0x000000200b027825 */ /* 0x008fca00078e0002 */
[----:B------:R3:W-:Y:S01]  /*4260*/  STG.E.128 desc[UR4][R2.64], R100 ;  /* 0x0000006402007986 */ /* 0x0007e2000c101d04 */
[----:B----4-:R-:W-:-:S03]  /*4270*/  IMAD.WIDE.U32 R4, R11, 0x20, R4 ;  /* 0x000000200b047825 */ /* 0x010fc600078e0004 */
[----:B------:R3:W-:Y:S04]  /*4280*/  STG.E.128 desc[UR4][R2.64+0x10], R96 ;  /* 0x0000106002007986 */ /* 0x0007e8000c101d04 */
[----:B------:R3:W-:Y:S01]  /*4290*/  STG.E.128 desc[UR4][R4.64], R124 ;  /* 0x0000007c04007986 */ /* 0x0007e2000c101d04 */
[----:B0-----:R-:W-:-:S03]  /*42a0*/  IMAD.WIDE.U32 R6, R11, 0x20, R6 ;  /* 0x000000200b067825 */ /* 0x001fc600078e0006 */
[----:B------:R3:W-:Y:S04]  /*42b0*/  STG.E.128 desc[UR4][R4.64+0x10], R120 ;  /* 0x0000107804007986 */ /* 0x0007e8000c101d04 */
[----:B------:R3:W-:Y:S01]  /*42c0*/  STG.E.128 desc[UR4][R6.64], R52 ;  /* 0x0000003406007986 */ /* 0x0007e2000c101d04 */
[C---:B-1----:R-:W-:Y:S01]  /*42d0*/  IMAD.WIDE.U32 R8, R11.reuse, 0x20, R8 ;  /* 0x000000200b087825 */ /* 0x042fe200078e0008 */
[----:B------:R-:W-:Y:S02]  /*42e0*/  IADD3 R11, R11, 0x100, RZ ;  /* 0x000001000b0b7810 */ /* 0x000fe40007ffe0ff */
[----:B------:R3:W-:Y:S04]  /*42f0*/  STG.E.128 desc[UR4][R6.64+0x10], R48 ;  /* 0x0000103006007986 */ /* 0x0007e8000c101d04 */
[----:B------:R3:W-:Y:S04]  /*4300*/  STG.E.128 desc[UR4][R8.64], R76 ;  /* 0x0000004c08007986 */ /* 0x0007e8000c101d04 */
[----:B------:R3:W-:Y:S02]  /*4310*/  STG.E.128 desc[UR4][R8.64+0x10], R72 ;  /* 0x0000104808007986 */ /* 0x0007e4000c101d04 */
.L_x_422:
[----:B------:R-:W-:Y:S05]  /*4320*/  BSYNC B0 ;  /* 0x0000000000007941 */ /* 0x000fea0003800000 */
.L_x_421:
[----:B------:R-:W-:Y:S04]  /*4330*/  BSSY B0, `(.L_x_423) ;  /* 0x0000013000007945 */ /* 0x000fe80003800000 */
[----:B------:R-:W-:Y:S05]  /*4340*/  @!P2 BRA `(.L_x_424) ;  /* 0x000000000044a947 */ /* 0x000fea0003800000 */
[----:B---3--:R-:W3:Y:S08]  /*4350*/  LDC.64 R2, c[0x0][0x2d0] ;  /* 0x0000b400ff027b82 */ /* 0x008ef00000000a00 */
        /* <DEDUP_REMOVED lines=16> */
.L_x_424:
[----:B------:R-:W-:Y:S05]  /*4460*/  BSYNC B0 ;  /* 0x0000000000007941 */ /* 0x000fea0003800000 */
.L_x_423:
[----:B------:R-:W-:Y:S05]  /*4470*/  @!P3 EXIT ;  /* 0x000000000000b94d */ /* 0x000fea0003800000 */
[----:B---3--:R-:W3:Y:S08]  /*4480*/  LDC.64 R2, c[0x0][0x2d0] ;  /* 0x0000b400ff027b82 */ /* 0x008ef00000000a00 */
[----:B------:R-:W4:Y:S08]  /*4490*/  LDC.64 R4, c[0x0][0x2d8] ;  /* 0x0000b600ff047b82 */ /* 0x000f300000000a00 */
[----:B------:R-:W0:Y:S08]  /*44a0*/  LDC.64 R6, c[0x0][0x2e0] ;  /* 0x0000b800ff067b82 */ /* 0x000e300000000a00 */
[----:B------:R-:W1:Y:S01]  /*44b0*/  LDC.64 R8, c[0x0][0x2e8] ;  /* 0x0000ba00ff087b82 */ /* 0x000e620000000a00 */
[----:B---3--:R-:W-:-:S05]  /*44c0*/  IMAD.WIDE.U32 R2, R11, 0x20, R2 ;  /* 0x000000200b027825 */ /* 0x008fca00078e0002 */
[----:B------:R-:W-:Y:S01]  /*44d0*/  STG.E.128 desc[UR4][R2.64], R84 ;  /* 0x0000005402007986 */ /* 0x000fe2000c101d04 */
[----:B----4-:R-:W-:-:S03]  /*44e0*/  IMAD.WIDE.U32 R4, R11, 0x20, R4 ;  /* 0x000000200b047825 */ /* 0x010fc600078e0004 */
[----:B------:R-:W-:Y:S04]  /*44f0*/  STG.E.128 desc[UR4][R2.64+0x10], R80 ;  /* 0x0000105002007986 */ /* 0x000fe8000c101d04 */
[----:B------:R-:W-:Y:S01]  /*4500*/  STG.E.128 desc[UR4][R4.64], R108 ;  /* 0x0000006c04007986 */ /* 0x000fe2000c101d04 */
[----:B0-----:R-:W-:-:S03]  /*4510*/  IMAD.WIDE.U32 R6, R11, 0x20, R6 ;  /* 0x000000200b067825 */ /* 0x001fc600078e0006 */
[----:B------:R-:W-:Y:S04]  /*4520*/  STG.E.128 desc[UR4][R4.64+0x10], R104 ;  /* 0x0000106804007986 */ /* 0x000fe8000c101d04 */
[----:B------:R-:W-:Y:S01]  /*4530*/  STG.E.128 desc[UR4][R6.64], R36 ;  /* 0x0000002406007986 */ /* 0x000fe2000c101d04 */
[----:B-1----:R-:W-:-:S03]  /*4540*/  IMAD.WIDE.U32 R8, R11, 0x20, R8 ;  /* 0x000000200b087825 */ /* 0x002fc600078e0008 */
[----:B------:R-:W-:Y:S04]  /*4550*/  STG.E.128 desc[UR4][R6.64+0x10], R32 ;  /* 0x0000102006007986 */ /* 0x000fe8000c101d04 */
[----:B------:R-:W-:Y:S04]  /*4560*/  STG.E.128 desc[UR4][R8.64], R60 ;  /* 0x0000003c08007986 */ /* 0x000fe8000c101d04 */
[----:B------:R-:W-:Y:S01]  /*4570*/  STG.E.128 desc[UR4][R8.64+0x10], R56 ;  /* 0x0000103808007986 */ /* 0x000fe2000c101d04 */
[----:B------:R-:W-:Y:S05]  /*4580*/  EXIT ;  /* 0x000000000000794d */ /* 0x000fea0003800000 */
.L_x_413:
[----:B------:R-:W-:Y:S01]  /*4590*/  HFMA2.MMA R160, -RZ, RZ, 0, 9.5367431640625e-07 ;  /* 0x00000010ffa07435 */ /* 0x000fe200000001ff */
[----:B------:R-:W-:Y:S02]  /*45a0*/  MOV R161, R201 ;  /* 0x000000c900a17202 */ /* 0x000fe40000000f00 */
[----:B------:R-:W-:Y:S02]  /*45b0*/  MOV R163, 0x1f ;  /* 0x0000001f00a37802 */ /* 0x000fe40000000f00 */
[----:B------:R-:W-:-:S07]  /*45c0*/  MOV R158, 0xffffffff ;  /* 0xffffffff009e7802 */ /* 0x000fce0000000f00 */
[----:B-----5:R-:W-:Y:S05]  /*45d0*/  WARPSYNC.COLLECTIVE R158, `(.L_x_425) ;  /* 0x000000009e087348 */ /* 0x020fea0003c00000 */
[----:B------:R0:W1:Y:S02]  /*45e0*/  SHFL.DOWN P6, R159, R161, R160, R163 ;  /* 0x080000a0a19f7389 */ /* 0x00006400000c00a3 */
[----:B01---5:R-:W-:Y:S01]  /*45f0*/  ENDCOLLECTIVE ;  /* 0x000000000000791b */ /* 0x023fe20003800000 */
.L_x_425:
[----:B------:R-:W-:Y:S02]  /*4600*/  MOV R161, R200 ;  /* 0x000000c800a17202 */ /* 0x000fe40000000f00 */
[----:B------:R-:W-:-:S07]  /*4610*/  MOV R150, R159 ;  /* 0x0000009f00967202 */ /* 0x000fce0000000f00 */
[----:B------:R-:W-:Y:S05]  /*4620*/  WARPSYNC.COLLECTIVE R158, `(.L_x_426) ;  /* 0x000000009e087348 */ /* 0x000fea0003c00000 */
[----:B------:R0:W1:Y:S02]  /*4630*/  SHFL.DOWN P6, R159, R161, R160, R163 ;  /* 0x080000a0a19f7389 */ /* 0x00006400000c00a3 */
[----:B01----:R-:W-:Y:S01]  /*4640*/  ENDCOLLECTIVE ;  /* 0x000000000000791b */ /* 0x003fe20003800000 */
.L_x_426:
[----:B------:R-:W-:Y:S01]  /*4650*/  FADD.FTZ R150, R150, R201 ;  /* 0x000000c996967221 */ /* 0x000fe20000010000 */
[----:B------:R-:W-:-:S04]  /*4660*/  HFMA2.MMA R160, -RZ, RZ, 0, 4.76837158203125e-07 ;  /* 0x00000008ffa07435 */ /* 0x000fc800000001ff */
[----:B------:R-:W-:Y:S02]  /*4670*/  MOV R161, R150 ;  /* 0x0000009600a17202 */ /* 0x000fe40000000f00 */
[----:B------:R-:W-:-:S07]  /*4680*/  MOV R151, R159 ;  /* 0x0000009f00977202 */ /* 0x000fce0000000f00 */
[----:B------:R-:W-:Y:S05]  /*4690*/  WARPSYNC.COLLECTIVE R158, `(.L_x_427) ;  /* 0x000000009e087348 */ /* 0x000fea0003c00000 */
[----:B------:R0:W1:Y:S02]  /*46a0*/  SHFL.DOWN P6, R159, R161, R160, R163 ;  /* 0x080000a0a19f7389 */ /* 0x00006400000c00a3 */
[----:B01----:R-:W-:Y:S01]  /*46b0*/  ENDCOLLECTIVE ;  /* 0x000000000000791b */ /* 0x003fe20003800000 */
.L_x_427:
[----:B------:R-:W-:-:S05]  /*46c0*/  FADD.FTZ R151, R151, R200 ;  /* 0x000000c897977221 */ /* 0x000fca0000010000 */
[----:B------:R-:W-:Y:S02]  /*46d0*/  MOV R161, R151 ;  /* 0x0000009700a17202 */ /* 0x000fe40000000f00 */
[----:B------:R-:W-:-:S07]  /*46e0*/  MOV R153, R159 ;  /* 0x0000009f00997202 */ /* 0x000fce0000000f00 */
[----:B------:R-:W-:Y:S05]  /*46f0*/  WARPSYNC.COLLECTIVE R158, `(.L_x_428) ;  /* 0x000000009e087348 */ /* 0x000fea0003c00000 */
[----:B------:R0:W1:Y:S02]  /*4700*/  SHFL.DOWN P6, R159, R161, R160, R163 ;  /* 0x080000a0a19f7389 */ /* 0x00006400000c00a3 */
[----:B01----:R-:W-:Y:S01]  /*4710*/  ENDCOLLECTIVE ;  /* 0x000000000000791b */ /* 0x003fe20003800000 */
.L_x_428:
[----:B------:R-:W-:Y:S01]  /*4720*/  FADD.FTZ R153, R150, R153 ;  /* 0x0000009996997221 */ /* 0x000fe20000010000 */
[----:B------:R-:W-:-:S04]  /*4730*/  HFMA2.MMA R160, -RZ, RZ, 0, 2.384185791015625e-07 ;  /* 0x00000004ffa07435 */ /* 0x000fc800000001ff */
[----:B------:R-:W-:Y:S02]  /*4740*/  MOV R161, R153 ;  /* 0x0000009900a17202 */ /* 0x000fe40000000f00 */
[----:B------:R-:W-:-:S07]  /*4750*/  MOV R152, R159 ;  /* 0x0000009f00987202 */ /* 0x000fce0000000f00 */
[----:B------:R-:W-:Y:S05]  /*4760*/  WARPSYNC.COLLECTIVE R158, `(.L_x_429) ;  /* 0x000000009e087348 */ /* 0x000fea0003c00000 */
[----:B------:R0:W1:Y:S02]  /*4770*/  SHFL.DOWN P6, R159, R161, R160, R163 ;  /* 0x080000a0a19f7389 */ /* 0x00006400000c00a3 */
[----:B01----:R-:W-:Y:S01]  /*4780*/  ENDCOLLECTIVE ;  /* 0x000000000000791b */ /* 0x003fe20003800000 */
.L_x_429:
[----:B------:R-:W-:-:S05]  /*4790*/  FADD.FTZ R152, R151, R152 ;  /* 0x0000009897987221 */ /* 0x000fca0000010000 */
[----:B------:R-:W-:Y:S02]  /*47a0*/  MOV R161, R152 ;  /* 0x0000009800a17202 */ /* 0x000fe40000000f00 */
[----:B------:R-:W-:-:S07]  /*47b0*/  MOV R154, R159 ;  /* 0x0000009f009a7202 */ /* 0x000fce0000000f00 */
[----:B------:R-:W-:Y:S05]  /*47c0*/  WARPSYNC.COLLECTIVE R158, `(.L_x_430) ;  /* 0x000000009e087348 */ /* 0x000fea0003c00000 */
[----:B------:R0:W1:Y:S02]  /*47d0*/  SHFL.DOWN P6, R159, R161, R160, R163 ;  /* 0x080000a0a19f7389 */ /* 0x00006400000c00a3 */
[----:B01----:R-:W-:Y:S01]  /*47e0*/  ENDCOLLECTIVE ;  /* 0x000000000000791b */ /* 0x003fe20003800000 */
.L_x_430:
[----:B------:R-:W-:Y:S01]  /*47f0*/  FADD.FTZ R154, R153, R154 ;  /* 0x0000009a999a7221 */ /* 0x000fe20000010000 */
[----:B------:R-:W-:-:S04]  /*4800*/  HFMA2.MMA R160, -RZ, RZ, 0, 1.1920928955078125e-07 ;  /* 0x00000002ffa07435 */ /* 0x000fc800000001ff */
[----:B------:R-:W-:Y:S02]  /*4810*/  MOV R161, R154 ;  /* 0x0000009a00a17202 */ /* 0x000fe40000000f00 */
[----:B------:R-:W-:-:S07]  /*4820*/  MOV R155, R159 ;  /* 0x0000009f009b7202 */ /* 0x000fce0000000f00 */
[----:B------:R-:W-:Y:S05]  /*4830*/  WARPSYNC.COLLECTIVE R158, `(.L_x_431) ;  /* 0x000000009e087348 */ /* 0x000fea0003c00000 */
[----:B------:R0:W1:Y:S02]  /*4840*/  SHFL.DOWN P6, R159, R161, R160, R163 ;  /* 0x080000a0a19f7389 */ /* 0x00006400000c00a3 */
[----:B01----:R-:W-:Y:S01]  /*4850*/  ENDCOLLECTIVE ;  /* 0x000000000000791b */ /* 0x003fe20003800000 */
.L_x_431:
[----:B------:R-:W-:-:S05]  /*4860*/  FADD.FTZ R155, R152, R155 ;  /* 0x0000009b989b7221 */ /* 0x000fca0000010000 */
[----:B------:R-:W-:Y:S02]  /*4870*/  MOV R161, R155 ;  /* 0x0000009b00a17202 */ /* 0x000fe40000000f00 */
[----:B------:R-:W-:-:S07]  /*4880*/  MOV R157, R159 ;  /* 0x0000009f009d7202 */ /* 0x000fce0000000f00 */
[----:B------:R-:W-:Y:S05]  /*4890*/  WARPSYNC.COLLECTIVE R158, `(.L_x_432) ;  /* 0x000000009e087348 */ /* 0x000fea0003c00000 */
[----:B------:R0:W1:Y:S02]  /*48a0*/  SHFL.DOWN P6, R159, R161, R160, R163 ;  /* 0x080000a0a19f7389 */ /* 0x00006400000c00a3 */
[----:B01----:R-:W-:Y:S01]  /*48b0*/  ENDCOLLECTIVE ;  /* 0x000000000000791b */ /* 0x003fe20003800000 */
.L_x_432:
[----:B------:R-:W-:Y:S01]  /*48c0*/  FADD.FTZ R157, R154, R157 ;  /* 0x0000009d9a9d7221 */ /* 0x000fe20000010000 */
[----:B------:R-:W-:-:S04]  /*48d0*/  HFMA2.MMA R160, -RZ, RZ, 0, 5.9604644775390625e-08 ;  /* 0x00000001ffa07435 */ /* 0x000fc800000001ff */
[----:B------:R-:W-:Y:S02]  /*48e0*/  MOV R161, R157 ;  /* 0x0000009d00a17202 */ /* 0x000fe40000000f00 */
[----:B------:R-:W-:-:S07]  /*48f0*/  MOV R156, R159 ;  /* 0x0000009f009c7202 */ /* 0x000fce0000000f00 */
[----:B------:R-:W-:Y:S05]  /*4900*/  WARPSYNC.COLLECTIVE R158, `(.L_x_433) ;  /* 0x000000009e087348 */ /* 0x000fea0003c00000 */
[----:B------:R0:W1:Y:S02]  /*4910*/  SHFL.DOWN P6, R159, R161, R160, R163 ;  /* 0x080000a0a19f7389 */ /* 0x00006400000c00a3 */
[----:B01----:R-:W-:Y:S01]  /*4920*/  ENDCOLLECTIVE ;  /* 0x000000000000791b */ /* 0x003fe20003800000 */
.L_x_433:
[----:B------:R-:W-:-:S05]  /*4930*/  FADD.FTZ R156, R155, R156 ;  /* 0x0000009c9b9c7221 */ /* 0x000fca0000010000 */
[----:B------:R-:W-:Y:S02]  /*4940*/  MOV R161, R156 ;  /* 0x0000009c00a17202 */ /* 0x000fe40000000f00 */
[----:B------:R-:W-:-:S07]  /*4950*/  MOV R200, R159 ;  /* 0x0000009f00c87202 */ /* 0x000fce0000000f00 */
[----:B------:R-:W-:Y:S05]  /*4960*/  WARPSYNC.COLLECTIVE R158, `(.L_x_434) ;  /* 0x000000009e087348 */ /* 0x000fea0003c00000 */
[----:B------:R0:W1:Y:S02]  /*4970*/  SHFL.DOWN P6, R159, R161, R160, R163 ;  /* 0x080000a0a19f7389 */ /* 0x00006400000c00a3 */
[----:B01----:R-:W-:Y:S01]  /*4980*/  ENDCOLLECTIVE ;  /* 0x000000000000791b */ /* 0x003fe20003800000 */
.L_x_434:
[----:B------:R-:W-:Y:S01]  /*4990*/  MOV R201, R159 ;  /* 0x0000009f00c97202 */ /* 0x000fe20000000f00 */
[----:B------:R-:W-:Y:S06]  /*49a0*/  BRA `(.L_x_435) ;  /* 0xffffffd800d07947 */ /* 0x000fec000383ffff */
.L_x_436:
        /* <DEDUP_REMOVED lines=13> */
.L_x_3230:


//--------------------- .text._ZN10layer_norm31ln_parallel_residual_bwd_kernelINS_13Kernel_traitsI6__halfS2_S2_S2_fjLj6144ELj1ELj1ELj8ELj16ENS_18Kernel_traits_baseILj6144ES2_S2_S2_S2_fjLj256EEEEELb1ELb0ELb1EEEvNS_9BwdParamsE --------------------------
	.section	.text._ZN10layer_norm31ln_parallel_residual_bwd_kernelINS_13Kernel_traitsI6__halfS2_S2_S2_fjLj6144ELj1ELj1ELj8ELj16ENS_18Kernel_traits_baseILj6144ES2_S2_S2_S2_fjLj256EEEEELb1ELb0ELb1EEEvNS_9BwdParamsE,"ax",@progbits
	.align	128
        .global         _ZN10layer_norm31ln_parallel_residual_bwd_kernelINS_13Kernel_traitsI6__halfS2_S2_S2_fjLj6144ELj1ELj1ELj8ELj16ENS_18Kernel_traits_baseILj6144ES2_S2_S2_S2_fjLj256EEEEELb1ELb0ELb1EEEvNS_9BwdParamsE
        .type           _ZN10layer_norm31ln_parallel_residual_bwd_kernelINS_13Kernel_traitsI6__halfS2_S2_S2_fjLj6144ELj1ELj1ELj8ELj16ENS_18Kernel_traits_baseILj6144ES2_S2_S2_S2_fjLj256EEEEELb1ELb0ELb1EEEvNS_9BwdParamsE,@function
        .size           _ZN10layer_norm31ln_parallel_residual_bwd_kernelINS_13Kernel_traitsI6__halfS2_S2_S2_fjLj6144ELj1ELj1ELj8ELj16ENS_18Kernel_traits_baseILj6144ES2_S2_S2_S2_fjLj256EEEEELb1ELb0ELb1EEEvNS_9BwdParamsE,(.L_x_3231 - _ZN10layer_norm31ln_parallel_residual_bwd_kernelINS_13Kernel_traitsI6__halfS2_S2_S2_fjLj6144ELj1ELj1ELj8ELj16ENS_18Kernel_traits_baseILj6144ES2_S2_S2_S2_fjLj256EEEEELb1ELb0ELb1EEEvNS_9BwdParamsE)
        .other          _ZN10layer_norm31ln_parallel_residual_bwd_kernelINS_13Kernel_traitsI6__halfS2_S2_S2_fjLj6144ELj1ELj1ELj8ELj16ENS_18Kernel_traits_baseILj6144ES2_S2_S2_S2_fjLj256EEEEELb1ELb0ELb1EEEvNS_9BwdParamsE,@"STO_CUDA_ENTRY STV_DEFAULT"
_ZN10layer_norm31ln_parallel_residual_bwd_kernelINS_13Kernel_traitsI6__halfS2_S2_S2_fjLj6144ELj1ELj1ELj8ELj16ENS_18Kernel_traits_baseILj6144ES2_S2_S2_S2_fjLj256EEEEELb1ELb0ELb1EEEvNS_9BwdParamsE:
.text._ZN10layer_norm31ln_parallel_residual_bwd_kernelINS_13Kernel_traitsI6__halfS2_S2_S2_fjLj6144ELj1ELj1ELj8ELj16ENS_18Kernel_traits_baseILj6144ES2_S2_S2_S2_fjLj256EEEEELb1ELb0ELb1EEEvNS_9BwdParamsE:
        /* <DEDUP_REMOVED lines=64> */
.L_x_437:
        /* <DEDUP_REMOVED lines=53> */
[----:B0-----:R-:W-:-:S02]  /*0750*/  CS2R R4, SRZ ;  /* 0x0000000000047805 */ /* 0x001fc4000001ff00 */
        /* <DEDUP_REMOVED lines=62> */
.L_x_441:
        /* <DEDUP_REMOVED lines=17> */
[----:B0-----:R-:W-:-:S06]  /*0c50*/  IMAD.WIDE R214, R212, 0x4, R214 ;  /* 0x00000004d4d67825 */ /* 0x001fcc00078e02d6 */
[----:B------:R0:W3:Y:S01]  /*0c60*/  LDG.E R214, desc[UR6][R214.64] ;  /* 0x00000006d6d67981 */ /* 0x0000e2000c1e1900 */
        /* <DEDUP_REMOVED lines=14> */
[----:B------:R-:W-:-:S02]  /*0d50*/  ISETP.NE.AND P2, PT, RZ, UR9, PT ;  /* 0x00000009ff007c0c */ /* 0x000fc4000bf45270 */
[----:B------:R-:W-:-:S04]  /*0d60*/  ISETP.NE.U32.AND P1, PT, RZ, UR12, PT ;  /* 0x0000000cff007c0c */ /* 0x000fc8000bf25070 */
[----:B------:R-:W-:Y:S01]  /*0d70*/  ISETP.NE.AND.EX P1, PT, RZ, UR13, PT, P1 ;  /* 0x0000000dff007c0c */ /* 0x000fe2000bf25310 */
[--C-:B----4-:R-:W-:Y:S02]  /*0d80*/  HADD2.F32 R232, -RZ, R102.reuse.H0_H0 ;  /* 0x20000066ffe87230 */ /* 0x110fe40000004100 */
[----:B------:R-:W-:Y:S02]  /*0d90*/  HADD2.F32 R224, -RZ, R102.H1_H1 ;  /* 0x30000066ffe07230 */ /* 0x000fe40000004100 */
[--C-:B------:R-:W-:Y:S02]  /*0da0*/  HADD2.F32 R0, -RZ, R100.reuse.H0_H0 ;  /* 0x20000064ff007230 */ /* 0x100fe40000004100 */
[----:B------:R-:W-:Y:S02]  /*0db0*/  HADD2.F32 R218, -RZ, R100.H1_H1 ;  /* 0x30000064ffda7230 */ /* 0x000fe40000004100 */
[----:B------:R-:W-:Y:S02]  /*0dc0*/  HADD2.F32 R102, -RZ, R104.H0_H0 ;  /* 0x20000068ff667230 */ /* 0x000fe40000004100 */
[----:B------:R-:W-:-:S02]  /*0dd0*/  HADD2.F32 R220, -RZ, R101.H0_H0 ;  /* 0x20000065ffdc7230 */ /* 0x000fc40000004100 */
[----:B------:R-:W-:Y:S01]  /*0de0*/  HADD2.F32 R230, -RZ, R101.H1_H1 ;  /* 0x30000065ffe67230 */ /* 0x000fe20000004100 */
[----:B--2---:R-:W-:Y:S01]  /*0df0*/  FSEL R245, R245, RZ, !P2 ;  /* 0x000000fff5f57208 */ /* 0x004fe20005000000 */
[--C-:B------:R-:W-:Y:S02]  /*0e00*/  HADD2.F32 R100, -RZ, R106.reuse.H0_H0 ;  /* 0x2000006aff647230 */ /* 0x100fe40000004100 */
[----:B------:R-:W-:Y:S02]  /*0e10*/  HADD2.F32 R101, -RZ, R106.H1_H1 ;  /* 0x3000006aff657230 */ /* 0x000fe40000004100 */
[----:B------:R-:W-:Y:S01]  /*0e20*/  FMUL.FTZ R216, R203, R102 ;  /* 0x00000066cbd87220 */ /* 0x000fe20000410000 */
[--C-:B------:R-:W-:Y:S02]  /*0e30*/  HADD2.F32 R222, -RZ, R103.reuse.H0_H0 ;  /* 0x20000067ffde7230 */ /* 0x100fe40000004100 */
[----:B0-----:R-:W-:Y:S01]  /*0e40*/  FADD.FTZ R215, R0, -R245 ;  /* 0x800000f500d77221 */ /* 0x001fe20000010000 */
[----:B------:R-:W-:-:S02]  /*0e50*/  HADD2.F32 R226, -RZ, R103.H1_H1 ;  /* 0x30000067ffe27230 */ /* 0x000fc40000004100 */
[----:B---3--:R-:W-:Y:S02]  /*0e60*/  HADD2.F32 R106, -RZ, R72.H0_H0 ;  /* 0x20000048ff6a7230 */ /* 0x008fe40000004100 */
[----:B------:R-:W-:Y:S02]  /*0e70*/  HADD2.F32 R103, -RZ, R104.H1_H1 ;  /* 0x30000068ff677230 */ /* 0x000fe40000004100 */
[--C-:B------:R-:W-:Y:S02]  /*0e80*/  HADD2.F32 R228, -RZ, R105.reuse.H0_H0 ;  /* 0x20000069ffe47230 */ /* 0x100fe40000004100 */
[----:B------:R-:W-:Y:S02]  /*0e90*/  HADD2.F32 R105, -RZ, R105.H1_H1 ;  /* 0x30000069ff697230 */ /* 0x000fe40000004100 */
[--C-:B------:R-:W-:Y:S02]  /*0ea0*/  HADD2.F32 R104, -RZ, R107.reuse.H0_H0 ;  /* 0x2000006bff687230 */ /* 0x100fe40000004100 */
[----:B------:R-:W-:-:S02]  /*0eb0*/  HADD2.F32 R235, -RZ, R107.H1_H1 ;  /* 0x3000006bffeb7230 */ /* 0x000fc40000004100 */
[-C--:B------:R-:W-:Y:S01]  /*0ec0*/  FFMA.FTZ R107, R211, R106.reuse, R216 ;  /* 0x0000006ad36b7223 */ /* 0x080fe200000100d8 */
[----:B------:R-:W-:Y:S01]  /*0ed0*/  FMUL.FTZ R0, R214, R215 ;  /* 0x000000d7d6007220 */ /* 0x000fe20000410000 */
[----:B------:R-:W-:Y:S02]  /*0ee0*/  HADD2.F32 R72, -RZ, R72.H1_H1 ;  /* 0x30000048ff487230 */ /* 0x000fe40000004100 */
[----:B------:R-:W-:Y:S01]  /*0ef0*/  FMUL.FTZ R217, R202, R103 ;  /* 0x00000067cad97220 */ /* 0x000fe20000410000 */
[--C-:B------:R-:W-:Y:S02]  /*0f00*/  HADD2.F32 R216, -RZ, R73.reuse.H0_H0 ;  /* 0x20000049ffd87230 */ /* 0x100fe40000004100 */
[C---:B------:R-:W-:Y:S01]  /*0f10*/  FADD.FTZ R219, -R245.reuse, R220 ;  /* 0x000000dcf5db7221 */ /* 0x040fe20000010100 */
[----:B------:R-:W-:Y:S02]  /*0f20*/  HADD2.F32 R73, -RZ, R73.H1_H1 ;  /* 0x30000049ff497230 */ /* 0x000fe40000004100 */
[----:B------:R-:W-:Y:S01]  /*0f30*/  FMUL.FTZ R223, R200, R105 ;  /* 0x00000069c8df7220 */ /* 0x000fe20000410000 */
[----:B------:R-:W-:Y:S01]  /*0f40*/  FADD.FTZ R158, R106, R158 ;  /* 0x0000009e6a9e7221 */ /* 0x000fe20000010000 */
[----:B------:R-:W-:Y:S01]  /*0f50*/  FFMA.FTZ R163, R0, R106, R163 ;  /* 0x0000006a00a37223 */ /* 0x000fe200000100a3 */
[C---:B------:R-:W-:Y:S01]  /*0f60*/  FADD.FTZ R215, -R245.reuse, R218 ;  /* 0x000000daf5d77221 */ /* 0x040fe20000010100 */
[-C--:B------:R-:W-:Y:S01]  /*0f70*/  FFMA.FTZ R106, R210, R72.reuse, R217 ;  /* 0x00000048d26a7223 */ /* 0x080fe200000100d9 */
[----:B------:R-:W-:Y:S01]  /*0f80*/  FMUL.FTZ R217, R214, R219 ;  /* 0x000000dbd6d97220 */ /* 0x000fe20000410000 */
[C---:B------:R-:W-:Y:S01]  /*0f90*/  FADD.FTZ R221, -R245.reuse, R230 ;  /* 0x000000e6f5dd7221 */ /* 0x040fe20000010100 */
[----:B------:R-:W-:Y:S01]  /*0fa0*/  FFMA.FTZ R218, R208, R73, R223 ;  /* 0x00000049d0da7223 */ /* 0x000fe200000100df */
[C---:B------:R-:W-:Y:S01]  /*0fb0*/  FADD.FTZ R219, -R245.reuse, R232 ;  /* 0x000000e8f5db7221 */ /* 0x040fe20000010100 */
[C---:B------:R-:W-:Y:S01]  /*0fc0*/  FADD.FTZ R225, -R245.reuse, R224 ;  /* 0x000000e0f5e17221 */ /* 0x040fe20000010100 */
[----:B------:R-:W-:Y:S01]  /*0fd0*/  FADD.FTZ R223, -R245, R222 ;  /* 0x000000def5df7221 */ /* 0x000fe20000010100 */
[C---:B------:R-:W-:Y:S01]  /*0fe0*/  FMUL.FTZ R215, R214.reuse, R215 ;  /* 0x000000d7d6d77220 */ /* 0x040fe20000410000 */
[C---:B------:R-:W-:Y:S01]  /*0ff0*/  FMUL.FTZ R221, R214.reuse, R221 ;  /* 0x000000ddd6dd7220 */ /* 0x040fe20000410000 */
[C---:B------:R-:W-:Y:S01]  /*1000*/  FMUL.FTZ R219, R214.reuse, R219 ;  /* 0x000000dbd6db7220 */ /* 0x040fe20000410000 */
[C---:B------:R-:W-:Y:S01]  /*1010*/  FMUL.FTZ R225, R214.reuse, R225 ;  /* 0x000000e1d6e17220 */ /* 0x040fe20000410000 */
[----:B------:R-:W-:Y:S01]  /*1020*/  FMUL.FTZ R223, R214, R223 ;  /* 0x000000dfd6df7220 */ /* 0x000fe20000410000 */
[----:B------:R-:W-:Y:S01]  /*1030*/  FADD.FTZ R155, R72, R155 ;  /* 0x0000009b489b7221 */ /* 0x000fe20000010000 */
[----:B------:R-:W-:Y:S01]  /*1040*/  FFMA.FTZ R156, R215, R72, R156 ;  /* 0x00000048d79c7223 */ /* 0x000fe2000001009c */
[----:B------:R-:W-:Y:S01]  /*1050*/  FADD.FTZ R147, R73, R147 ;  /* 0x0000009349937221 */ /* 0x000fe20000010000 */
[----:B------:R-:W-:Y:S01]  /*1060*/  FFMA.FTZ R148, R221, R73, R148 ;  /* 0x00000049dd947223 */ /* 0x000fe20000010094 */
[----:B------:R-:W-:Y:S01]  /*1070*/  FMUL.FTZ R72, R199, R100 ;  /* 0x00000064c7487220 */ /* 0x000fe20000410000 */
        /* <DEDUP_REMOVED lines=10> */
[----:B------:R-:W0:Y:S01]  /*1120*/  @P0 LDC.64 R100, c[0x0][0x2c8] ;  /* 0x0000b200ff640b82 */ /* 0x000e220000000a00 */
[----:B------:R-:W-:-:S07]  /*1130*/  FMUL.FTZ R220, R201, R228 ;  /* 0x000000e4c9dc7220 */ /* 0x000fce0000410000 */
[----:B------:R-:W1:Y:S08]  /*1140*/  @P0 LDC.64 R104, c[0x0][0x2c8] ;  /* 0x0000b200ff680b82 */ /* 0x000e700000000a00 */
[----:B------:R-:W2:Y:S01]  /*1150*/  LDC.64 R230, c[0x0][0x240] ;  /* 0x00009000ffe67b82 */ /* 0x000ea20000000a00 */
[----:B------:R-:W-:Y:S01]  /*1160*/  FADD.FTZ R151, R216, R151 ;  /* 0x00000097d8977221 */ /* 0x000fe20000010000 */
[-C--:B------:R-:W-:Y:S01]  /*1170*/  FFMA.FTZ R152, R217, R216.reuse, R152 ;  /* 0x000000d8d9987223 */ /* 0x080fe20000010098 */
[----:B------:R-:W-:Y:S01]  /*1180*/  FFMA.FTZ R220, R209, R216, R220 ;  /* 0x000000d8d1dc7223 */ /* 0x000fe200000100dc */
[----:B------:R-:W-:-:S02]  /*1190*/  HADD2.F32 R216, -RZ, R74.H0_H0 ;  /* 0x2000004affd87230 */ /* 0x000fc40000004100 */
[----:B------:R-:W-:Y:S01]  /*11a0*/  FMUL.FTZ R237, R196, R235 ;  /* 0x000000ebc4ed7220 */ /* 0x000fe20000410000 */
[----:B------:R-:W-:Y:S01]  /*11b0*/  FADD.FTZ R227, -R245, R226 ;  /* 0x000000e2f5e37221 */ /* 0x000fe20000010100 */
[----:B------:R-:W-:Y:S01]  /*11c0*/  FADD.FTZ R149, R228, R149 ;  /* 0x00000095e4957221 */ /* 0x000fe20000010000 */
[----:B------:R-:W-:Y:S01]  /*11d0*/  FFMA.FTZ R150, R217, R228, R150 ;  /* 0x000000e4d9967223 */ /* 0x000fe20000010096 */
[----:B------:R-:W-:Y:S01]  /*11e0*/  FADD.FTZ R137, R216, R137 ;  /* 0x00000089d8897221 */ /* 0x000fe20000010000 */
[-C--:B------:R-:W-:Y:S01]  /*11f0*/  FFMA.FTZ R144, R219, R216.reuse, R144 ;  /* 0x000000d8db907223 */ /* 0x080fe20000010090 */
[----:B------:R-:W-:Y:S01]  /*1200*/  FFMA.FTZ R216, R207, R216, R72 ;  /* 0x000000d8cfd87223 */ /* 0x000fe20000010048 */
[--C-:B------:R-:W-:Y:S01]  /*1210*/  HADD2.F32 R72, -RZ, R75.reuse.H0_H0 ;  /* 0x2000004bff487230 */ /* 0x100fe20000004100 */
[----:B------:R-:W3:Y:S01]  /*1220*/  @P1 LDC.64 R228, c[0x0][0x248] ;  /* 0x00009200ffe41b82 */ /* 0x000ee20000000a00 */
[----:B------:R-:W-:Y:S02]  /*1230*/  HADD2.F32 R75, -RZ, R75.H1_H1 ;  /* 0x3000004bff4b7230 */ /* 0x000fe40000004100 */
[----:B0-----:R-:W-:-:S04]  /*1240*/  @P0 IMAD.WIDE.U32 R238, R160, 0x10, R100 ;  /* 0x00000010a0ee0825 */ /* 0x001fc800078e0064 */
[----:B------:R-:W-:Y:S01]  /*1250*/  FFMA.FTZ R226, R204, R75, R237 ;  /* 0x0000004bcce27223 */ /* 0x000fe200000100ed */
[----:B-1----:R-:W-:-:S04]  /*1260*/  @P0 IMAD.WIDE.U32 R236, R161, 0x10, R104 ;  /* 0x00000010a1ec0825 */ /* 0x002fc800078e0068 */
[----:B------:R-:W-:Y:S01]  /*1270*/  FADD.FTZ R157, R102, R157 ;  /* 0x0000009d669d7221 */ /* 0x000fe20000010000 */
[----:B------:R-:W-:Y:S01]  /*1280*/  FFMA.FTZ R159, R0, R102, R159 ;  /* 0x00000066009f7223 */ /* 0x000fe2000001009f */
[----:B------:R-:W-:Y:S01]  /*1290*/  FADD.FTZ R153, R103, R153 ;  /* 0x0000009967997221 */ /* 0x000fe20000010000 */
[----:B--2---:R-:W-:Y:S01]  /*12a0*/  IMAD.WIDE.U32 R100, R213, 0x8, R230 ;  /* 0x00000008d5647825 */ /* 0x004fe200078e00e6 */
[----:B------:R-:W0:Y:S03]  /*12b0*/  @P0 LDC.64 R232, c[0x0][0x2c8] ;  /* 0x0000b200ffe80b82 */ /* 0x000e260000000a00 */
[----:B------:R-:W-:Y:S02]  /*12c0*/  HADD2.F32 R74, -RZ, R74.H1_H1 ;  /* 0x3000004aff4a7230 */ /* 0x000fe40000004100 */
[----:B------:R-:W-:Y:S01]  /*12d0*/  FADD.FTZ R129, R72, R129 ;  /* 0x0000008148817221 */ /* 0x000fe20000010000 */
[----:B------:R-:W-:Y:S01]  /*12e0*/  IMAD.WIDE.U32 R104, R160, 0x8, R230 ;  /* 0x00000008a0687825 */ /* 0x000fe200078e00e6 */
[----:B------:R-:W5:Y:S03]  /*12f0*/  LDG.E.64 R100, desc[UR6][R100.64] ;  /* 0x0000000664647981 */ /* 0x000f66000c1e1b00 */
[-C--:B------:R-:W-:Y:S01]  /*1300*/  FFMA.FTZ R130, R223, R72.reuse, R130 ;  /* 0x00000048df827223 */ /* 0x080fe20000010082 */
[----:B------:R-:W-:Y:S01]  /*1310*/  FFMA.FTZ R222, R205, R72, R222 ;  /* 0x00000048cdde7223 */ /* 0x000fe200000100de */
[----:B------:R-:W-:Y:S01]  /*1320*/  FFMA.FTZ R154, R215, R103, R154 ;  /* 0x00000067d79a7223 */ /* 0x000fe2000001009a */
[----:B------:R-:W-:Y:S01]  /*1330*/  FMUL.FTZ R227, R214, R227 ;  /* 0x000000e3d6e37220 */ /* 0x000fe20000410000 */
[----:B------:R-:W5:Y:S01]  /*1340*/  LDG.E.64 R104, desc[UR6][R104.64] ;  /* 0x0000000668687981 */ /* 0x000f62000c1e1b00 */
[----:B------:R-:W-:Y:S01]  /*1350*/  FFMA.FTZ R224, R206, R74, R73 ;  /* 0x0000004acee07223 */ /* 0x000fe20000010049 */
[----:B------:R-:W1:Y:S01]  /*1360*/  @P1 LDC.64 R102, c[0x0][0x248] ;  /* 0x00009200ff661b82 */ /* 0x000e620000000a00 */
[----:B---3--:R-:W-:-:S04]  /*1370*/  @P1 IMAD.WIDE.U32 R228, R213, 0x8, R228 ;  /* 0x00000008d5e41825 */ /* 0x008fc800078e00e4 */
[----:B------:R-:W-:Y:S01]  /*1380*/  FADD.FTZ R133, R74, R133 ;  /* 0x000000854a857221 */ /* 0x000fe20000010000 */
[----:B------:R-:W-:Y:S01]  /*1390*/  FFMA.FTZ R134, R225, R74, R134 ;  /* 0x0000004ae1867223 */ /* 0x000fe20000010086 */
[----:B------:R-:W-:Y:S01]  /*13a0*/  FADD.FTZ R125, R75, R125 ;  /* 0x0000007d4b7d7221 */ /* 0x000fe20000010000 */
[----:B------:R-:W-:Y:S01]  /*13b0*/  FFMA.FTZ R126, R227, R75, R126 ;  /* 0x0000004be37e7223 */ /* 0x000fe2000001007e */
[----:B------:R2:W5:Y:S01]  /*13c0*/  @P1 LDG.E.64 R138, desc[UR6][R228.64] ;  /* 0x00000006e48a1981 */ /* 0x000562000c1e1b00 */
[----:B------:R-:W3:Y:S01]  /*13d0*/  @P1 LDC.64 R72, c[0x0][0x248] ;  /* 0x00009200ff481b82 */ /* 0x000ee20000000a00 */
[----:B------:R-:W-:Y:S02]  /*13e0*/  IMAD.WIDE.U32 R74, R161, 0x8, R230 ;  /* 0x00000008a14a7825 */ /* 0x000fe400078e00e6 */
[----:B------:R-:W5:Y:S02]  /*13f0*/  @P0 LDG.E.128 R56, desc[UR6][R236.64] ;  /* 0x00000006ec380981 */ /* 0x000f64000c1e1d00 */
[----:B0-----:R-:W-:-:S02]  /*1400*/  @P0 IMAD.WIDE.U32 R232, R213, 0x10, R232 ;  /* 0x00000010d5e80825 */ /* 0x001fc400078e00e8 */
[----:B------:R-:W5:Y:S02]  /*1410*/  @P0 LDG.E.128 R60, desc[UR6][R238.64] ;  /* 0x00000006ee3c0981 */ /* 0x000f64000c1e1d00 */
[----:B--2---:R-:W-:Y:S02]  /*1420*/  HADD2.F32 R228, -RZ, R76.H1_H1 ;  /* 0x3000004cffe47230 */ /* 0x004fe40000004100 */
[----:B------:R-:W5:Y:S01]  /*1430*/  @P0 LDG.E.128 R52, desc[UR6][R232.64] ;  /* 0x00000006e8340981 */ /* 0x000f62000c1e1d00 */
[----:B-1----:R-:W-:-:S05]  /*1440*/  @P1 IMAD.WIDE.U32 R102, R161, 0x8, R102 ;  /* 0x00000008a1661825 */ /* 0x002fca00078e0066 */
[----:B------:R-:W5:Y:S01]  /*1450*/  @P1 LDG.E.64 R140, desc[UR6][R102.64] ;  /* 0x00000006668c1981 */ /* 0x000f62000c1e1b00 */
[----:B---3--:R-:W-:-:S05]  /*1460*/  @P1 IMAD.WIDE.U32 R72, R160, 0x8, R72 ;  /* 0x00000008a0481825 */ /* 0x008fca00078e0048 */
[----:B------:R0:W5:Y:S04]  /*1470*/  @P1 LDG.E.64 R142, desc[UR6][R72.64] ;  /* 0x00000006488e1981 */ /* 0x000168000c1e1b00 */
[----:B------:R1:W5:Y:S01]  /*1480*/  LDG.E.64 R102, desc[UR6][R74.64] ;  /* 0x000000064a667981 */ /* 0x000362000c1e1b00 */
[----:B0-----:R-:W-:Y:S02]  /*1490*/  HADD2.F32 R72, -RZ, R76.H0_H0 ;  /* 0x2000004cff487230 */ /* 0x001fe40000004100 */
[--C-:B------:R-:W-:Y:S02]  /*14a0*/  HADD2.F32 R76, -RZ, R80.reuse.H0_H0 ;  /* 0x20000050ff4c7230 */ /* 0x100fe40000004100 */
[----:B------:R-:W-:Y:S02]  /*14b0*/  HADD2.F32 R73, -RZ, R80.H1_H1 ;  /* 0x30000050ff497230 */ /* 0x000fe40000004100 */
[----:B------:R-:W-:-:S02]  /*14c0*/  HADD2.F32 R80, -RZ, R84.H0_H0 ;  /* 0x20000054ff507230 */ /* 0x000fc40000004100 */
[----:B------:R-:W-:Y:S01]  /*14d0*/  FADD.FTZ R233, -R245, R72 ;  /* 0x00000048f5e97221 */ /* 0x000fe20000010100 */
[----:B-1----:R-:W-:Y:S02]  /*14e0*/  HADD2.F32 R74, -RZ, R77.H0_H0 ;  /* 0x2000004dff4a7230 */ /* 0x002fe40000004100 */
[----:B------:R-:W-:Y:S01]  /*14f0*/  FMUL.FTZ R72, R187, R80 ;  /* 0x00000050bb487220 */ /* 0x000fe20000410000 */
[----:B------:R-:W-:Y:S02]  /*1500*/  HADD2.F32 R84, -RZ, R84.H1_H1 ;  /* 0x30000054ff547230 */ /* 0x000fe40000004100 */
[----:B------:R-:W-:Y:S01]  /*1510*/  FADD.FTZ R237, -R245, R74 ;  /* 0x0000004af5ed7221 */ /* 0x000fe20000010100 */
[----:B------:R-:W-:Y:S01]  /*1520*/  FFMA.FTZ R229, R195, R76, R72 ;  /* 0x0000004cc3e57223 */ /* 0x000fe20000010048 */
[----:B------:R-:W-:Y:S02]  /*1530*/  HADD2.F32 R72, -RZ, R85.H0_H0 ;  /* 0x20000055ff487230 */ /* 0x000fe40000004100 */
[----:B------:R-:W-:Y:S01]  /*1540*/  FADD.FTZ R231, -R245, R228 ;  /* 0x000000e4f5e77221 */ /* 0x000fe20000010100 */
[----:B------:R-:W-:-:S02]  /*1550*/  HADD2.F32 R232, -RZ, R81.H0_H0 ;  /* 0x20000051ffe87230 */ /* 0x000fc40000004100 */
[----:B------:R-:W-:Y:S01]  /*1560*/  FMUL.FTZ R237, R214, R237 ;  /* 0x000000edd6ed7220 */ /* 0x000fe20000410000 */
[----:B------:R-:W-:Y:S01]  /*1570*/  FMUL.FTZ R75, R186, R84 ;  /* 0x00000054ba4b7220 */ /* 0x000fe20000410000 */
[----:B------:R-:W-:Y:S01]  /*1580*/  FMUL.FTZ R231, R214, R231 ;  /* 0x000000e7d6e77220 */ /* 0x000fe20000410000 */
[----:B------:R-:W-:Y:S02]  /*1590*/  HADD2.F32 R85, -RZ, R85.H1_H1 ;  /* 0x30000055ff557230 */ /* 0x000fe40000004100 */
[----:B------:R-:W-:Y:S01]  /*15a0*/  FMUL.FTZ R74, R185, R72 ;  /* 0x00000048b94a7220 */ /* 0x000fe20000410000 */
[----:B------:R-:W-:Y:S01]  /*15b0*/  FADD.FTZ R113, R232, R113 ;  /* 0x00000071e8717221 */ /* 0x000fe20000010000 */
[----:B------:R-:W-:Y:S01]  /*15c0*/  FFMA.FTZ R114, R237, R232, R114 ;  /* 0x000000e8ed727223 */ /* 0x000fe20000010072 */
[----:B------:R-:W-:Y:S01]  /*15d0*/  FADD.FTZ R117, R73, R117 ;  /* 0x0000007549757221 */ /* 0x000fe20000010000 */
[-C--:B------:R-:W-:Y:S01]  /*15e0*/  FFMA.FTZ R118, R231, R73.reuse, R118 ;  /* 0x00000049e7767223 */ /* 0x080fe20000010076 */
[----:B------:R-:W-:Y:S01]  /*15f0*/  FFMA.FTZ R228, R194, R73, R75 ;  /* 0x00000049c2e47223 */ /* 0x000fe2000001004b */
[----:B------:R-:W-:-:S02]  /*1600*/  HADD2.F32 R81, -RZ, R81.H1_H1 ;  /* 0x30000051ff517230 */ /* 0x000fc40000004100 */
[----:B------:R-:W-:Y:S01]  /*1610*/  FFMA.FTZ R232, R193, R232, R74 ;  /* 0x000000e8c1e87223 */ /* 0x000fe2000001004a */
[----:B------:R-:W-:Y:S01]  /*1620*/  FMUL.FTZ R73, R184, R85 ;  /* 0x00000055b8497220 */ /* 0x000fe20000410000 */
[----:B------:R-:W-:-:S03]  /*1630*/  HADD2.F32 R74, -RZ, R78.H0_H0 ;  /* 0x2000004eff4a7230 */ /* 0x000fc60000004100 */
[----:B------:R-:W-:Y:S01]  /*1640*/  FFMA.FTZ R230, R192, R81, R73 ;  /* 0x00000051c0e67223 */ /* 0x000fe20000010049 */
[----:B------:R-:W-:Y:S02]  /*1650*/  HADD2.F32 R73, -RZ, R86.H0_H0 ;  /* 0x20000056ff497230 */ /* 0x000fe40000004100 */
[----:B------:R-:W-:Y:S01]  /*1660*/  FADD.FTZ R75, -R245, R74 ;  /* 0x0000004af54b7221 */ /* 0x000fe20000010100 */
[C---:B------:R-:W-:Y:S01]  /*1670*/  FMUL.FTZ R233, R214.reuse, R233 ;  /* 0x000000e9d6e97220 */ /* 0x040fe20000410000 */
[----:B------:R-:W-:Y:S02]  /*1680*/  HADD2.F32 R238, -RZ, R82.H0_H0 ;  /* 0x20000052ffee7230 */ /* 0x000fe40000004100 */
[----:B------:R-:W-:Y:S01]  /*1690*/  FMUL.FTZ R240, R214, R75 ;  /* 0x0000004bd6f07220 */ /* 0x000fe20000410000 */
[----:B------:R-:W-:Y:S02]  /*16a0*/  HADD2.F32 R86, -RZ, R86.H1_H1 ;  /* 0x30000056ff567230 */ /* 0x000fe40000004100 */
[----:B------:R-:W-:Y:S01]  /*16b0*/  FMUL.FTZ R74, R183, R73 ;  /* 0x00000049b74a7220 */ /* 0x000fe20000410000 */
[----:B------:R-:W-:Y:S01]  /*16c0*/  FADD.FTZ R121, R76, R121 ;  /* 0x000000794c797221 */ /* 0x000fe20000010000 */
[----:B------:R-:W-:Y:S01]  /*16d0*/  FFMA.FTZ R122, R233, R76, R122 ;  /* 0x0000004ce97a7223 */ /* 0x000fe2000001007a */
[----:B------:R-:W-:-:S02]  /*16e0*/  HADD2.F32 R76, -RZ, R77.H1_H1 ;  /* 0x3000004dff4c7230 */ /* 0x000fc40000004100 */
[----:B------:R-:W-:Y:S01]  /*16f0*/  FADD.FTZ R15, R238, R15 ;  /* 0x0000000fee0f7221 */ /* 0x000fe20000010000 */
[-C--:B------:R-:W-:Y:S01]  /*1700*/  FFMA.FTZ R3, R240, R238.reuse, R3 ;  /* 0x000000eef0037223 */ /* 0x080fe20000010003 */
[----:B------:R-:W-:Y:S02]  /*1710*/  HADD2.F32 R77, -RZ, R82.H1_H1 ;  /* 0x30000052ff4d7230 */ /* 0x000fe40000004100 */
[----:B------:R-:W-:Y:S01]  /*1720*/  FFMA.FTZ R238, R191, R238, R74 ;  /* 0x000000eebfee7223 */ /* 0x000fe2000001004a */
[----:B------:R-:W-:Y:S01]  /*1730*/  FMUL.FTZ R75, R182, R86 ;  /* 0x00000056b64b7220 */ /* 0x000fe20000410000 */
[--C-:B------:R-:W-:Y:S02]  /*1740*/  HADD2.F32 R74, -RZ, R79.reuse.H0_H0 ;  /* 0x2000004fff4a7230 */ /* 0x100fe40000004100 */
[----:B------:R-:W-:Y:S01]  /*1750*/  FADD.FTZ R123, R235, R123 ;  /* 0x0000007beb7b7221 */ /* 0x000fe20000010000 */
[----:B------:R-:W-:Y:S01]  /*1760*/  FFMA.FTZ R236, R190, R77, R75 ;  /* 0x0000004dbeec7223 */ /* 0x000fe2000001004b */
[----:B------:R-:W-:Y:S01]  /*1770*/  FFMA.FTZ R124, R227, R235, R124 ;  /* 0x000000ebe37c7223 */ /* 0x000fe2000001007c */
[C---:B------:R-:W-:Y:S01]  /*1780*/  FADD.FTZ R75, -R245.reuse, R74 ;  /* 0x0000004af54b7221 */ /* 0x040fe20000010100 */
[----:B------:R-:W-:Y:S01]  /*1790*/  FADD.FTZ R235, -R245, R76 ;  /* 0x0000004cf5eb7221 */ /* 0x000fe20000010100 */
[----:B------:R-:W-:Y:S01]  /*17a0*/  FADD.FTZ R111, R72, R111 ;  /* 0x0000006f486f7221 */ /* 0x000fe20000010000 */
[----:B------:R-:W-:Y:S01]  /*17b0*/  FFMA.FTZ R112, R237, R72, R112 ;  /* 0x00000048ed707223 */ /* 0x000fe20000010070 */
[----:B------:R-:W-:-:S02]  /*17c0*/  HADD2.F32 R76, -RZ, R79.H1_H1 ;  /* 0x3000004fff4c7230 */ /* 0x000fc40000004100 */
[----:B------:R-:W-:Y:S01]  /*17d0*/  FMUL.FTZ R244, R214, R75 ;  /* 0x0000004bd6f47220 */ /* 0x000fe20000410000 */
[----:B------:R-:W-:Y:S02]  /*17e0*/  HADD2.F32 R72, -RZ, R87.H0_H0 ;  /* 0x20000057ff487230 */ /* 0x000fe40000004100 */
[----:B------:R-:W-:Y:S02]  /*17f0*/  HADD2.F32 R78, -RZ, R78.H1_H1 ;  /* 0x3000004eff4e7230 */ /* 0x000fe40000004100 */
[----:B------:R-:W-:Y:S01]  /*1800*/  FADD.FTZ R243, -R245, R76 ;  /* 0x0000004cf5f37221 */ /* 0x000fe20000010100 */
[----:B------:R-:W-:Y:S02]  /*1810*/  HADD2.F32 R242, -RZ, R83.H0_H0 ;  /* 0x20000053fff27230 */ /* 0x000fe40000004100 */
[-C--:B------:R-:W-:Y:S01]  /*1820*/  FMUL.FTZ R74, R181, R72.reuse ;  /* 0x00000048b54a7220 */ /* 0x080fe20000410000 */
[----:B------:R-:W-:Y:S02]  /*1830*/  HADD2.F32 R87, -RZ, R87.H1_H1 ;  /* 0x30000057ff577230 */ /* 0x000fe40000004100 */
[----:B------:R-:W-:Y:S01]  /*1840*/  FADD.FTZ R46, R72, R46 ;  /* 0x0000002e482e7221 */ /* 0x000fe20000010000 */
[----:B------:R-:W-:Y:S01]  /*1850*/  FFMA.FTZ R29, R244, R72, R29 ;  /* 0x00000048f41d7223 */ /* 0x000fe2000001001d */
[----:B------:R-:W-:Y:S01]  /*1860*/  FMUL.FTZ R235, R214, R235 ;  /* 0x000000ebd6eb7220 */ /* 0x000fe20000410000 */
[----:B------:R-:W-:-:S02]  /*1870*/  HADD2.F32 R72, -RZ, R88.H0_H0 ;  /* 0x20000058ff487230 */ /* 0x000fc40000004100 */
[----:B------:R-:W-:Y:S01]  /*1880*/  FADD.FTZ R239, -R245, R78 ;  /* 0x0000004ef5ef7221 */ /* 0x000fe20000010100 */
[----:B------:R-:W-:Y:S02]  /*1890*/  HADD2.F32 R83, -RZ, R83.H1_H1 ;  /* 0x30000053ff537230 */ /* 0x000fe40000004100 */
[----:B------:R-:W-:Y:S01]  /*18a0*/  FADD.FTZ R17, R242, R17 ;  /* 0x00000011f2117221 */ /* 0x000fe20000010000 */
[----:B------:R-:W-:Y:S01]  /*18b0*/  FFMA.FTZ R5, R244, R242, R5 ;  /* 0x000000f2f4057223 */ /* 0x000fe20000010005 */
[----:B------:R-:W-:Y:S01]  /*18c0*/  FMUL.FTZ R243, R214, R243 ;  /* 0x000000f3d6f37220 */ /* 0x000fe20000410000 */
[----:B------:R-:W-:Y:S01]  /*18d0*/  FMUL.FTZ R241, R180, R87 ;  /* 0x00000057b4f17220 */ /* 0x000fe20000410000 */
[----:B------:R-:W-:Y:S02]  /*18e0*/  HADD2.F32 R88, -RZ, R88.H1_H1 ;  /* 0x30000058ff587230 */ /* 0x000fe40000004100 */
[----:B------:R-:W-:Y:S01]  /*18f0*/  FADD.FTZ R109, R81, R109 ;  /* 0x0000006d516d7221 */ /* 0x000fe20000010000 */
[----:B------:R-:W-:-:S02]  /*1900*/  HADD2.F32 R78, -RZ, R90.H0_H0 ;  /* 0x2000005aff4e7230 */ /* 0x000fc40000004100 */
[----:B------:R-:W-:Y:S01]  /*1910*/  FFMA.FTZ R110, R235, R81, R110 ;  /* 0x00000051eb6e7223 */ /* 0x000fe2000001006e */
[----:B------:R-:W-:Y:S01]  /*1920*/  FFMA.FTZ R242, R189, R242, R74 ;  /* 0x000000f2bdf27223 */ /* 0x000fe2000001004a */
[----:B------:R-:W-:Y:S02]  /*1930*/  HADD2.F32 R90, -RZ, R90.H1_H1 ;  /* 0x3000005aff5a7230 */ /* 0x000fe40000004100 */
[----:B------:R-:W-:Y:S01]  /*1940*/  FADD.FTZ R81, -R245, R72 ;  /* 0x00000048f5517221 */ /* 0x000fe20000010100 */
[----:B------:R-:W-:Y:S02]  /*1950*/  HADD2.F32 R74, -RZ, R89.H0_H0 ;  /* 0x20000059ff4a7230 */ /* 0x000fe40000004100 */
[----:B------:R-:W-:Y:S01]  /*1960*/  FADD.FTZ R16, R83, R16 ;  /* 0x0000001053107221 */ /* 0x000fe20000010000 */
[----:B------:R-:W-:Y:S02]  /*1970*/  HADD2.F32 R72, -RZ, R92.H0_H0 ;  /* 0x2000005cff487230 */ /* 0x000fe40000004100 */
[-C--:B------:R-:W-:Y:S01]  /*1980*/  FFMA.FTZ R4, R243, R83.reuse, R4 ;  /* 0x00000053f3047223 */ /* 0x080fe20000010004 */
[----:B------:R-:W-:Y:S01]  /*1990*/  FFMA.FTZ R241, R188, R83, R241 ;  /* 0x00000053bcf17223 */ /* 0x000fe200000100f1 */
[C---:B------:R-:W-:Y:S01]  /*19a0*/  FADD.FTZ R83, -R245.reuse, R88 ;  /* 0x00000058f5537221 */ /* 0x040fe20000010100 */
[----:B------:R-:W-:Y:S01]  /*19b0*/  FADD.FTZ R249, -R245, R90 ;  /* 0x0000005af5f97221 */ /* 0x000fe20000010100 */
[----:B------:R-:W-:-:S02]  /*19c0*/  HADD2.F32 R88, -RZ, R96.H0_H0 ;  /* 0x20000060ff587230 */ /* 0x000fc40000004100 */
[----:B------:R-:W-:Y:S01]  /*19d0*/  FADD.FTZ R79, -R245, R74 ;  /* 0x0000004af54f7221 */ /* 0x000fe20000010100 */
[C---:B------:R-:W-:Y:S01]  /*19e0*/  FMUL.FTZ R90, R214.reuse, R81 ;  /* 0x00000051d65a7220 */ /* 0x040fe20000410000 */
[----:B------:R-:W-:Y:S01]  /*19f0*/  FMUL.FTZ R74, R171, R72 ;  /* 0x00000048ab4a7220 */ /* 0x000fe20000410000 */
[----:B------:R-:W-:Y:S01]  /*1a00*/  FMUL.FTZ R239, R214, R239 ;  /* 0x000000efd6ef7220 */ /* 0x000fe20000410000 */
[----:B------:R-:W-:Y:S01]  /*1a10*/  FADD.FTZ R19, R88, R19 ;  /* 0x0000001358137221 */ /* 0x000fe20000010000 */
[-C--:B------:R-:W-:Y:S01]  /*1a20*/  FFMA.FTZ R7, R90, R88.reuse, R7 ;  /* 0x000000585a077223 */ /* 0x080fe20000010007 */
[----:B------:R-:W-:Y:S02]  /*1a30*/  HADD2.F32 R76, -RZ, R89.H1_H1 ;  /* 0x30000059ff4c7230 */ /* 0x000fe40000004100 */
[----:B------:R-:W-:Y:S01]  /*1a40*/  FFMA.FTZ R88, R179, R88, R74 ;  /* 0x00000058b3587223 */ /* 0x000fe2000001004a */
[----:B------:R-:W-:Y:S02]  /*1a50*/  HADD2.F32 R81, -RZ, R92.H1_H1 ;  /* 0x3000005cff517230 */ /* 0x000fe40000004100 */
[----:B------:R-:W-:Y:S01]  /*1a60*/  FMUL.FTZ R92, R214, R79 ;  /* 0x0000004fd65c7220 */ /* 0x000fe20000410000 */
[----:B------:R-:W-:-:S02]  /*1a70*/  HADD2.F32 R74, -RZ, R93.H0_H0 ;  /* 0x2000005dff4a7230 */ /* 0x000fc40000004100 */
[----:B------:R-:W-:Y:S01]  /*1a80*/  FADD.FTZ R119, R80, R119 ;  /* 0x0000007750777221 */ /* 0x000fe20000010000 */
[----:B------:R-:W-:Y:S01]  /*1a90*/  FFMA.FTZ R120, R233, R80, R120 ;  /* 0x00000050e9787223 */ /* 0x000fe20000010078 */
[----:B------:R-:W-:Y:S01]  /*1aa0*/  FADD.FTZ R14, R77, R14 ;  /* 0x0000000e4d0e7221 */ /* 0x000fe20000010000 */
[----:B------:R-:W-:Y:S01]  /*1ab0*/  FFMA.FTZ R2, R239, R77, R2 ;  /* 0x0000004def027223 */ /* 0x000fe20000010002 */
[----:B------:R-:W-:Y:S02]  /*1ac0*/  HADD2.F32 R80, -RZ, R91.H0_H0 ;  /* 0x2000005bff507230 */ /* 0x000fe40000004100 */
[C---:B------:R-:W-:Y:S01]  /*1ad0*/  FADD.FTZ R77, -R245.reuse, R78 ;  /* 0x0000004ef54d7221 */ /* 0x040fe20000010100 */
[----:B------:R-:W-:Y:S01]  /*1ae0*/  FADD.FTZ R44, R72, R44 ;  /* 0x0000002c482c7221 */ /* 0x000fe20000010000 */
[----:B------:R-:W-:Y:S01]  /*1af0*/  FFMA.FTZ R31, R90, R72, R31 ;  /* 0x000000485a1f7223 */ /* 0x000fe2000001001f */
[----:B------:R-:W-:Y:S01]  /*1b00*/  FADD.FTZ R247, -R245, R76 ;  /* 0x0000004cf5f77221 */ /* 0x000fe20000010100 */
[----:B------:R-:W-:-:S02]  /*1b10*/  HADD2.F32 R72, -RZ, R97.H0_H0 ;  /* 0x20000061ff487230 */ /* 0x000fc40000004100 */
[-C--:B------:R-:W-:Y:S01]  /*1b20*/  FMUL.FTZ R76, R169, R74.reuse ;  /* 0x0000004aa94c7220 */ /* 0x080fe20000410000 */
[----:B------:R-:W-:Y:S02]  /*1b30*/  HADD2.F32 R82, -RZ, R91.H1_H1 ;  /* 0x3000005bff527230 */ /* 0x000fe40000004100 */
[----:B------:R-:W-:Y:S01]  /*1b40*/  FADD.FTZ R42, R74, R42 ;  /* 0x0000002a4a2a7221 */ /* 0x000fe20000010000 */
[----:B------:R-:W-:Y:S01]  /*1b50*/  FFMA.FTZ R33, R92, R74, R33 ;  /* 0x0000004a5c217223 */ /* 0x000fe20000010021 */
[----:B------:R-:W-:Y:S02]  /*1b60*/  HADD2.F32 R91, -RZ, R96.H1_H1 ;  /* 0x30000060ff5b7230 */ /* 0x000fe40000004100 */
[----:B------:R-:W-:Y:S01]  /*1b70*/  FMUL.FTZ R96, R214, R77 ;  /* 0x0000004dd6607220 */ /* 0x000fe20000410000 */
[----:B------:R-:W-:Y:S02]  /*1b80*/  HADD2.F32 R74, -RZ, R94.H0_H0 ;  /* 0x2000005eff4a7230 */ /* 0x000fe40000004100 */
[----:B------:R-:W-:Y:S01]  /*1b90*/  FADD.FTZ R75, -R245, R80 ;  /* 0x00000050f54b7221 */ /* 0x000fe20000010100 */
[----:B------:R-:W-:Y:S01]  /*1ba0*/  FADD.FTZ R21, R72, R21 ;  /* 0x0000001548157221 */ /* 0x000fe20000010000 */
[-C--:B------:R-:W-:Y:S01]  /*1bb0*/  FFMA.FTZ R9, R92, R72.reuse, R9 ;  /* 0x000000485c097223 */ /* 0x080fe20000010009 */
[----:B------:R-:W-:Y:S01]  /*1bc0*/  FFMA.FTZ R89, R177, R72, R76 ;  /* 0x00000048b1597223 */ /* 0x000fe2000001004c */
[----:B------:R-:W-:-:S02]  /*1bd0*/  HADD2.F32 R93, -RZ, R93.H1_H1 ;  /* 0x3000005dff5d7230 */ /* 0x000fc40000004100 */
[----:B------:R-:W-:Y:S01]  /*1be0*/  FMUL.FTZ R247, R214, R247 ;  /* 0x000000f7d6f77220 */ /* 0x000fe20000410000 */
[--C-:B------:R-:W-:Y:S02]  /*1bf0*/  HADD2.F32 R72, -RZ, R98.reuse.H0_H0 ;  /* 0x20000062ff487230 */ /* 0x100fe40000004100 */
[-C--:B------:R-:W-:Y:S01]  /*1c00*/  FMUL.FTZ R76, R167, R74.reuse ;  /* 0x0000004aa74c7220 */ /* 0x080fe20000410000 */
[----:B------:R-:W-:Y:S01]  /*1c10*/  FADD.FTZ R40, R74, R40 ;  /* 0x000000284a287221 */ /* 0x000fe20000010000 */
[----:B------:R-:W-:Y:S01]  /*1c20*/  FFMA.FTZ R35, R96, R74, R35 ;  /* 0x0000004a60237223 */ /* 0x000fe20000010023 */
[----:B------:R-:W-:Y:S02]  /*1c30*/  HADD2.F32 R77, -RZ, R98.H1_H1 ;  /* 0x30000062ff4d7230 */ /* 0x000fe40000004100 */
[----:B------:R-:W-:Y:S01]  /*1c40*/  FADD.FTZ R48, R73, R48 ;  /* 0x0000003049307221 */ /* 0x000fe20000010000 */
[----:B------:R-:W-:Y:S01]  /*1c50*/  FFMA.FTZ R27, R240, R73, R27 ;  /* 0x00000049f01b7223 */ /* 0x000fe2000001001b */
[----:B------:R-:W-:-:S02]  /*1c60*/  HADD2.F32 R74, -RZ, R95.H0_H0 ;  /* 0x2000005fff4a7230 */ /* 0x000fc40000004100 */
[----:B------:R-:W-:Y:S01]  /*1c70*/  FMUL.FTZ R98, R214, R75 ;  /* 0x0000004bd6627220 */ /* 0x000fe20000410000 */
[----:B------:R-:W-:Y:S01]  /*1c80*/  FADD.FTZ R73, -R245, R82 ;  /* 0x00000052f5497221 */ /* 0x000fe20000010100 */
[----:B------:R-:W-:Y:S02]  /*1c90*/  HADD2.F32 R75, -RZ, R95.H1_H1 ;  /* 0x3000005fff4b7230 */ /* 0x000fe40000004100 */
[-C--:B------:R-:W-:Y:S01]  /*1ca0*/  FMUL.FTZ R79, R168, R93.reuse ;  /* 0x0000005da84f7220 */ /* 0x080fe20000410000 */
[----:B------:R-:W-:Y:S01]  /*1cb0*/  FADD.FTZ R43, R93, R43 ;  /* 0x0000002b5d2b7221 */ /* 0x000fe20000010000 */
[----:B------:R-:W-:Y:S01]  /*1cc0*/  FFMA.FTZ R32, R247, R93, R32 ;  /* 0x0000005df7207223 */ /* 0x000fe20000010020 */
[----:B------:R-:W-:Y:S01]  /*1cd0*/  FADD.FTZ R23, R72, R23 ;  /* 0x0000001748177221 */ /* 0x000fe20000010000 */
[-C--:B------:R-:W-:Y:S01]  /*1ce0*/  FFMA.FTZ R11, R96, R72.reuse, R11 ;  /* 0x00000048600b7223 */ /* 0x080fe2000001000b */
[----:B------:R-:W-:Y:S01]  /*1cf0*/  FFMA.FTZ R93, R175, R72, R76 ;  /* 0x00000048af5d7223 */ /* 0x000fe2000001004c */
[----:B------:R-:W-:-:S02]  /*1d00*/  HADD2.F32 R72, -RZ, R99.H0_H0 ;  /* 0x20000063ff487230 */ /* 0x000fc40000004100 */
[----:B------:R-:W-:Y:S01]  /*1d10*/  FMUL.FTZ R76, R165, R74 ;  /* 0x0000004aa54c7220 */ /* 0x000fe20000410000 */
[----:B------:R-:W-:Y:S02]  /*1d20*/  HADD2.F32 R99, -RZ, R99.H1_H1 ;  /* 0x30000063ff637230 */ /* 0x000fe40000004100 */
[----:B------:R-:W-:Y:S01]  /*1d30*/  FMUL.FTZ R95, R214, R73 ;  /* 0x00000049d65f7220 */ /* 0x000fe20000410000 */
[----:B------:R-:W-:Y:S01]  /*1d40*/  FMUL.FTZ R73, R164, R75 ;  /* 0x0000004ba4497220 */ /* 0x000fe20000410000 */
[----:B------:R-:W-:Y:S01]  /*1d50*/  FADD.FTZ R25, R72, R25 ;  /* 0x0000001948197221 */ /* 0x000fe20000010000 */
[-C--:B------:R-:W-:Y:S01]  /*1d60*/  FFMA.FTZ R13, R98, R72.reuse, R13 ;  /* 0x00000048620d7223 */ /* 0x080fe2000001000d */
        /* <DEDUP_REMOVED lines=44> */
[----:B------:R-:W-:-:S02]  /*2030*/  HADD2.F32 R97, -RZ, R97.H1_H1 ;  /* 0x30000061ff617230 */ /* 0x000fc40000004100 */
[----:B------:R-:W-:Y:S01]  /*2040*/  FADD.FTZ R72, R88, R73 ;  /* 0x0000004958487221 */ /* 0x000fe20000010000 */
[----:B------:R-:W-:-:S03]  /*2050*/  FFMA.FTZ R73, R245, R91, R74 ;  /* 0x0000005bf5497223 */ /* 0x000fc6000001004a */
[----:B------:R-:W-:Y:S01]  /*2060*/  FADD.FTZ R72, R72, R91 ;  /* 0x0000005b48487221 */ /* 0x000fe20000010000 */
[----:B------:R-:W-:Y:S01]  /*2070*/  FADD.FTZ R20, R97, R20 ;  /* 0x0000001461147221 */ /* 0x000fe20000010000 */
[-C--:B------:R-:W-:Y:S01]  /*2080*/  FFMA.FTZ R8, R247, R97.reuse, R8 ;  /* 0x00000061f7087223 */ /* 0x080fe20000010008 */
[----:B------:R-:W-:Y:S01]  /*2090*/  FFMA.FTZ R97, R176, R97, R79 ;  /* 0x00000061b0617223 */ /* 0x000fe2000001004f */
[----:B------:R-:W-:Y:S02]  /*20a0*/  HADD2.F32 R79, -RZ, R94.H1_H1 ;  /* 0x3000005eff4f7230 */ /* 0x000fe40000004100 */
[----:B------:R-:W-:Y:S01]  /*20b0*/  FFMA.FTZ R74, R92, R89, R73 ;  /* 0x000000595c4a7223 */ /* 0x000fe20000010049 */
[----:B------:R-:W-:Y:S01]  /*20c0*/  FADD.FTZ R72, R72, R89 ;  /* 0x0000005948487221 */ /* 0x000fe20000010000 */
[----:B------:R-:W-:Y:S01]  /*20d0*/  FADD.FTZ R45, R81, R45 ;  /* 0x0000002d512d7221 */ /* 0x000fe20000010000 */
[----:B------:R-:W-:Y:S01]  /*20e0*/  FFMA.FTZ R30, R245, R81, R30 ;  /* 0x00000051f51e7223 */ /* 0x000fe2000001001e */
[----:B------:R-:W-:Y:S01]  /*20f0*/  FFMA.FTZ R73, R247, R97, R74 ;  /* 0x00000061f7497223 */ /* 0x000fe2000001004a */
[----:B------:R-:W-:Y:S01]  /*2100*/  FMUL.FTZ R81, R166, R79 ;  /* 0x0000004fa6517220 */ /* 0x000fe20000410000 */
[----:B------:R-:W-:Y:S01]  /*2110*/  FADD.FTZ R72, R72, R97 ;  /* 0x0000006148487221 */ /* 0x000fe20000010000 */
[----:B------:R-:W-:Y:S01]  /*2120*/  FMUL.FTZ R249, R214, R249 ;  /* 0x000000f9d6f97220 */ /* 0x000fe20000410000 */
[----:B------:R-:W-:Y:S01]  /*2130*/  FFMA.FTZ R74, R96, R93, R73 ;  /* 0x0000005d604a7223 */ /* 0x000fe20000010049 */
        /* <DEDUP_REMOVED lines=45> */
.L_x_452:
        /* <DEDUP_REMOVED lines=13> */
.L_x_440:
        /* <DEDUP_REMOVED lines=12> */
[----:B------:R-:W3:Y:S01]  /*25a0*/  LDS.128 R84, [R99+0x6030] ;  /* 0x0060300063547984 */ /* 0x000ee20000000c00 */
[----:B0-----:R-:W-:-:S04]  /*25b0*/  FADD.FTZ R72, RZ, R72 ;  /* 0x00000048ff487221 */ /* 0x001fc80000010000 */
[----:B------:R-:W-:Y:S01]  /*25c0*/  FADD.FTZ R74, R74, R72 ;  /* 0x000000484a4a7221 */ /* 0x000fe20000010000 */
[----:B------:R-:W-:-:S03]  /*25d0*/  FADD.FTZ R72, RZ, R73 ;  /* 0x00000049ff487221 */ /* 0x000fc60000010000 */
[----:B-1----:R-:W-:Y:S01]  /*25e0*/  FADD.FTZ R73, R74, R76 ;  /* 0x0000004c4a497221 */ /* 0x002fe20000010000 */
[----:B------:R-:W-:Y:S01]  /*25f0*/  FADD.FTZ R72, R75, R72 ;  /* 0x000000484b487221 */ /* 0x000fe20000010000 */
[----:B-----5:R-:W-:Y:S02]  /*2600*/  MOV R75, R100 ;  /* 0x00000064004b7202 */ /* 0x020fe40000000f00 */
[----:B------:R-:W-:Y:S01]  /*2610*/  FADD.FTZ R73, R78, R73 ;  /* 0x000000494e497221 */ /* 0x000fe20000010000 */
[----:B------:R-:W-:Y:S01]  /*2620*/  FADD.FTZ R72, R72, R77 ;  /* 0x0000004d48487221 */ /* 0x000fe20000010000 */
[----:B------:R-:W-:Y:S01]  /*2630*/  LOP3.LUT P6, RZ, R75, 0xff, RZ, 0xc0, !PT ;  /* 0x000000ff4bff7812 */ /* 0x000fe200078cc0ff */
[----:B------:R-:W-:Y:S02]  /*2640*/  @P0 HADD2.F32 R77, -RZ, R52.H1_H1 ;  /* 0x30000034ff4d0230 */ /* 0x000fe40000004100 */
[----:B--2---:R-:W-:Y:S01]  /*2650*/  FADD.FTZ R73, R73, R80 ;  /* 0x0000005049497221 */ /* 0x004fe20000010000 */
[----:B------:R-:W-:Y:S01]  /*2660*/  FADD.FTZ R72, R79, R72 ;  /* 0x000000484f487221 */ /* 0x000fe20000010000 */
[----:B------:R-:W-:-:S02]  /*2670*/  @P0 HADD2.F32 R79, -RZ, R54.H0_H0 ;  /* 0x20000036ff4f0230 */ /* 0x000fc40000004100 */
[----:B------:R-:W-:Y:S01]  /*2680*/  FADD.FTZ R73, R82, R73 ;  /* 0x0000004952497221 */ /* 0x000fe20000010000 */
[----:B------:R-:W-:-:S03]  /*2690*/  FADD.FTZ R72, R72, R81 ;  /* 0x0000005148487221 */ /* 0x000fc60000010000 */
[----:B---3--:R-:W-:Y:S01]  /*26a0*/  FADD.FTZ R73, R73, R84 ;  /* 0x0000005449497221 */ /* 0x008fe20000010000 */
[----:B------:R-:W-:-:S03]  /*26b0*/  FADD.FTZ R72, R83, R72 ;  /* 0x0000004853487221 */ /* 0x000fc60000010000 */
[----:B------:R-:W-:Y:S01]  /*26c0*/  FADD.FTZ R73, R86, R73 ;  /* 0x0000004956497221 */ /* 0x000fe20000010000 */
[----:B------:R-:W-:-:S03]  /*26d0*/  FADD.FTZ R72, R72, R85 ;  /* 0x0000005548487221 */ /* 0x000fc60000010000 */
[----:B------:R-:W-:Y:S01]  /*26e0*/  FMUL.FTZ R74, R73, UR14 ;  /* 0x0000000e494a7c20 */ /* 0x000fe20008410000 */
[----:B------:R-:W-:-:S04]  /*26f0*/  FADD.FTZ R73, R87, R72 ;  /* 0x0000004857497221 */ /* 0x000fc80000010000 */
[----:B------:R-:W-:Y:S01]  /*2700*/  FSEL R72, R74, RZ, !P2 ;  /* 0x000000ff4a487208 */ /* 0x000fe20005000000 */
[----:B------:R-:W-:Y:S01]  /*2710*/  FMUL.FTZ R73, R73, UR14 ;  /* 0x0000000e49497c20 */ /* 0x000fe20008410000 */
[----:B------:R-:W-:Y:S02]  /*2720*/  @P1 MOV R74, R138 ;  /* 0x0000008a004a1202 */ /* 0x000fe40000000f00 */
[----:B------:R-:W-:Y:S01]  /*2730*/  LOP3.LUT P2, RZ, R100, 0xff00, RZ, 0xc0, !PT ;  /* 0x0000ff0064ff7812 */ /* 0x000fe2000784c0ff */
[-CC-:B------:R-:W-:Y:S01]  /*2740*/  FFMA.FTZ R0, R0, R73.reuse, R72.reuse ;  /* 0x0000004900007223 */ /* 0x180fe20000010048 */
[-CC-:B------:R-:W-:Y:S01]  /*2750*/  FFMA.FTZ R215, R215, R73.reuse, R72.reuse ;  /* 0x00000049d7d77223 */ /* 0x180fe20000010048 */
[----:B------:R-:W-:Y:S01]  /*2760*/  FFMA.FTZ R217, R217, R73, R72 ;  /* 0x00000049d9d97223 */ /* 0x000fe20000010048 */
[----:B------:R-:W-:Y:S01]  /*2770*/  @P1 LOP3.LUT P5, RZ, R74, 0xff, RZ, 0xc0, !PT ;  /* 0x000000ff4aff1812 */ /* 0x000fe200078ac0ff */
[----:B------:R-:W-:Y:S01]  /*2780*/  FADD.FTZ R75, R107, -R0 ;  /* 0x800000006b4b7221 */ /* 0x000fe20000010000 */
[----:B------:R-:W-:-:S02]  /*2790*/  @P0 HADD2.F32 R0, -RZ, R52.H0_H0 ;  /* 0x20000034ff000230 */ /* 0x000fc40000004100 */
[----:B------:R-:W-:Y:S01]  /*27a0*/  FADD.FTZ R215, R106, -R215 ;  /* 0x800000d76ad77221 */ /* 0x000fe20000010000 */
[----:B------:R-:W-:Y:S01]  /*27b0*/  FADD.FTZ R217, R220, -R217 ;  /* 0x800000d9dcd97221 */ /* 0x000fe20000010000 */
[C---:B------:R-:W-:Y:S01]  /*27c0*/  FMUL.FTZ R75, R214.reuse, R75 ;  /* 0x0000004bd64b7220 */ /* 0x040fe20000410000 */
[----:B------:R-:W-:Y:S01]  /*27d0*/  FFMA.FTZ R221, R221, R73, R72 ;  /* 0x00000049dddd7223 */ /* 0x000fe20000010048 */
[C---:B------:R-:W-:Y:S01]  /*27e0*/  FMUL.FTZ R74, R214.reuse, R215 ;  /* 0x000000d7d64a7220 */ /* 0x040fe20000410000 */
[----:B------:R-:W-:Y:S01]  /*27f0*/  FMUL.FTZ R81, R214, R217 ;  /* 0x000000d9d6517220 */ /* 0x000fe20000410000 */
[----:B------:R-:W-:Y:S01]  /*2800*/  @P0 FADD.FTZ R75, R75, R0 ;  /* 0x000000004b4b0221 */ /* 0x000fe20000010000 */
[--C-:B------:R-:W-:Y:S02]  /*2810*/  @P0 HADD2.F32 R0, -RZ, R53.reuse.H0_H0 ;  /* 0x20000035ff000230 */ /* 0x100fe40000004100 */
[----:B------:R-:W-:Y:S01]  /*2820*/  FADD.FTZ R221, R218, -R221 ;  /* 0x800000dddadd7221 */ /* 0x000fe20000010000 */
[----:B------:R-:W-:Y:S01]  /*2830*/  @P0 FADD.FTZ R74, R74, R77 ;  /* 0x0000004d4a4a0221 */ /* 0x000fe20000010000 */
[----:B------:R-:W-:Y:S01]  /*2840*/  FMUL.FTZ R85, R75, UR15 ;  /* 0x0000000f4b557c20 */ /* 0x000fe20008410000 */
[----:B------:R-:W-:Y:S01]  /*2850*/  FFMA.FTZ R219, R219, R73, R72 ;  /* 0x00000049dbdb7223 */ /* 0x000fe20000010048 */
[----:B------:R-:W-:-:S02]  /*2860*/  @P0 HADD2.F32 R77, -RZ, R53.H1_H1 ;  /* 0x30000035ff4d0230 */ /* 0x000fc40000004100 */
[----:B------:R-:W-:Y:S01]  /*2870*/  FMUL.FTZ R80, R214, R221 ;  /* 0x000000ddd6507220 */ /* 0x000fe20000410000 */
[----:B------:R-:W-:Y:S01]  /*2880*/  @P0 FADD.FTZ R81, R81, R0 ;  /* 0x0000000051510221 */ /* 0x000fe20000010000 */
[----:B------:R-:W-:Y:S01]  /*2890*/  FMUL.FTZ R84, R74, UR15 ;  /* 0x0000000f4a547c20 */ /* 0x000fe20008410000 */
[----:B------:R-:W-:Y:S01]  /*28a0*/  FSEL R0, R85, RZ, P6 ;  /* 0x000000ff55007208 */ /* 0x000fe20003000000 */
[--C-:B------:R-:W-:Y:S01]  /*28b0*/  FFMA.FTZ R225, R225, R73, R72.reuse ;  /* 0x00000049e1e17223 */ /* 0x100fe20000010048 */
[----:B------:R-:W-:Y:S01]  /*28c0*/  FADD.FTZ R219, R216, -R219 ;  /* 0x800000dbd8db7221 */ /* 0x000fe20000010000 */
[----:B------:R-:W-:Y:S01]  /*28d0*/  @P1 LOP3.LUT P6, RZ, R138, 0xff00, RZ, 0xc0, !PT ;  /* 0x0000ff008aff1812 */ /* 0x000fe200078cc0ff */
[----:B------:R-:W-:Y:S01]  /*28e0*/  @P0 FADD.FTZ R80, R80, R77 ;  /* 0x0000004d50500221 */ /* 0x000fe20000010000 */
[----:B------:R-:W-:Y:S01]  /*28f0*/  FSEL R77, R84, RZ, P2 ;  /* 0x000000ff544d7208 */ /* 0x000fe20001000000 */
[----:B------:R-:W-:Y:S01]  /*2900*/  FADD.FTZ R225, R224, -R225 ;  /* 0x800000e1e0e17221 */ /* 0x000fe20000010000 */
[----:B------:R-:W-:Y:S01]  /*2910*/  FMUL.FTZ R82, R214, R219 ;  /* 0x000000dbd6527220 */ /* 0x000fe20000410000 */
[----:B------:R-:W-:Y:S01]  /*2920*/  @P1 FSEL R85, R85, RZ, P5 ;  /* 0x000000ff55551208 */ /* 0x000fe20002800000 */
[----:B------:R-:W-:Y:S01]  /*2930*/  FFMA.FTZ R223, R223, R73, R72 ;  /* 0x00000049dfdf7223 */ /* 0x000fe20000010048 */
[----:B------:R-:W-:Y:S01]  /*2940*/  @P1 FSEL R84, R84, RZ, P6 ;  /* 0x000000ff54541208 */ /* 0x000fe20003000000 */
[----:B------:R-:W-:Y:S01]  /*2950*/  FMUL.FTZ R87, R81, UR15 ;  /* 0x0000000f51577c20 */ /* 0x000fe20008410000 */
[----:B------:R-:W-:Y:S01]  /*2960*/  LOP3.LUT P5, RZ, R100, 0xff0000, RZ, 0xc0, !PT ;  /* 0x00ff000064ff7812 */ /* 0x000fe200078ac0ff */
[----:B------:R-:W-:Y:S01]  /*2970*/  FMUL.FTZ R99, R214, R225 ;  /* 0x000000e1d6637220 */ /* 0x000fe20000410000 */
[----:B------:R-:W-:Y:S01]  /*2980*/  LOP3.LUT P6, RZ, R100, 0xff000000, RZ, 0xc0, !PT ;  /* 0xff00000064ff7812 */ /* 0x000fe200078cc0ff */
[----:B------:R-:W-:-:S02]  /*2990*/  @P0 HADD2.F32 R100, -RZ, R54.H1_H1 ;  /* 0x30000036ff640230 */ /* 0x000fc40000004100 */
[----:B------:R-:W-:Y:S01]  /*29a0*/  @P0 FADD.FTZ R82, R82, R79 ;  /* 0x0000004f52520221 */ /* 0x000fe20000010000 */
[----:B------:R-:W-:Y:S01]  /*29b0*/  @P1 LOP3.LUT P2, RZ, R138, 0xff0000, RZ, 0xc0, !PT ;  /* 0x00ff00008aff1812 */ /* 0x000fe2000784c0ff */
[----:B------:R-:W-:Y:S01]  /*29c0*/  FMUL.FTZ R83, R80, UR15 ;  /* 0x0000000f50537c20 */ /* 0x000fe20008410000 */
[----:B------:R-:W-:Y:S01]  /*29d0*/  FADD.FTZ R223, R222, -R223 ;  /* 0x800000dfdedf7221 */ /* 0x000fe20000010000 */
[----:B------:R-:W-:Y:S01]  /*29e0*/  FSEL R79, R87, RZ, P5 ;  /* 0x000000ff574f7208 */ /* 0x000fe20002800000 */
[----:B------:R-:W-:Y:S01]  /*29f0*/  @P0 FADD.FTZ R99, R99, R100 ;  /* 0x0000006463630221 */ /* 0x000fe20000010000 */
[----:B------:R-:W-:Y:S01]  /*2a00*/  @P1 LOP3.LUT P5, RZ, R138, 0xff000000, RZ, 0xc0, !PT ;  /* 0xff0000008aff1812 */ /* 0x000fe200078ac0ff */
[----:B------:R-:W-:Y:S01]  /*2a10*/  FMUL.FTZ R86, R82, UR15 ;  /* 0x0000000f52567c20 */ /* 0x000fe20008410000 */
[----:B------:R-:W-:Y:S01]  /*2a20*/  @P1 FSEL R87, R87, RZ, P2 ;  /* 0x000000ff57571208 */ /* 0x000fe20001000000 */
[--C-:B------:R-:W-:Y:S01]  /*2a30*/  @P0 HADD2.F32 R100, -RZ, R55.reuse.H0_H0 ;  /* 0x20000037ff640230 */ /* 0x100fe20000004100 */
[----:B------:R-:W-:Y:S01]  /*2a40*/  LOP3.LUT P2, RZ, R101, 0xff, RZ, 0xc0, !PT ;  /* 0x000000ff65ff7812 */ /* 0x000fe2000784c0ff */
[----:B------:R-:W-:Y:S01]  /*2a50*/  FMUL.FTZ R217, R214, R223 ;  /* 0x000000dfd6d97220 */ /* 0x000fe20000410000 */
[----:B------:R-:W-:Y:S01]  /*2a60*/  FSEL R76, R83, RZ, P6 ;  /* 0x000000ff534c7208 */ /* 0x000fe20003000000 */
[-CC-:B------:R-:W-:Y:S01]  /*2a70*/  FFMA.FTZ R106, R233, R73.reuse, R72.reuse ;  /* 0x00000049e96a7223 */ /* 0x180fe20000010048 */
[----:B------:R-:W-:Y:S01]  /*2a80*/  @P1 LOP3.LUT P6, RZ, R139, 0xff, RZ, 0xc0, !PT ;  /* 0x000000ff8bff1812 */ /* 0x000fe200078cc0ff */
[-C--:B------:R-:W-:Y:S01]  /*2a90*/  FFMA.FTZ R231, R231, R73.reuse, R72 ;  /* 0x00000049e7e77223 */ /* 0x080fe20000010048 */
[----:B------:R-:W-:Y:S01]  /*2aa0*/  @P1 FSEL R83, R83, RZ, P5 ;  /* 0x000000ff53531208 */ /* 0x000fe20002800000 */
[----:B------:R-:W-:Y:S01]  /*2ab0*/  FMUL.FTZ R222, R99, UR15 ;  /* 0x0000000f63de7c20 */ /* 0x000fe20008410000 */
[----:B------:R-:W-:Y:S01]  /*2ac0*/  LOP3.LUT P5, RZ, R101, 0xff00, RZ, 0xc0, !PT ;  /* 0x0000ff0065ff7812 */ /* 0x000fe200078ac0ff */
[----:B------:R-:W-:Y:S01]  /*2ad0*/  @P0 FADD.FTZ R217, R217, R100 ;  /* 0x00000064d9d90221 */ /* 0x000fe20000010000 */
[C---:B------:R-:W-:Y:S01]  /*2ae0*/  FSEL R78, R86.reuse, RZ, P2 ;  /* 0x000000ff564e7208 */ /* 0x040fe20001000000 */
[----:B------:R-:W-:Y:S01]  /*2af0*/  FADD.FTZ R225, R229, -R106 ;  /* 0x8000006ae5e17221 */ /* 0x000fe20000010000 */
[----:B------:R-:W-:Y:S01]  /*2b00*/  @P1 FSEL R86, R86, RZ, P6 ;  /* 0x000000ff56561208 */ /* 0x000fe20003000000 */
[----:B------:R-:W-:Y:S01]  /*2b10*/  FADD.FTZ R229, R228, -R231 ;  /* 0x800000e7e4e57221 */ /* 0x000fe20000010000 */
[----:B------:R-:W-:Y:S01]  /*2b20*/  LOP3.LUT P2, RZ, R101, 0xff0000, RZ, 0xc0, !PT ;  /* 0x00ff000065ff7812 */ /* 0x000fe2000784c0ff */
[----:B------:R-:W-:Y:S01]  /*2b30*/  FMUL.FTZ R231, R217, UR15 ;  /* 0x0000000fd9e77c20 */ /* 0x000fe20008410000 */
[----:B------:R-:W-:Y:S01]  /*2b40*/  LOP3.LUT P6, RZ, R101, 0xff000000, RZ, 0xc0, !PT ;  /* 0xff00000065ff7812 */ /* 0x000fe200078cc0ff */
[-CC-:B------:R-:W-:Y:S01]  /*2b50*/  FFMA.FTZ R101, R227, R73.reuse, R72.reuse ;  /* 0x00000049e3657223 */ /* 0x180fe20000010048 */
[----:B------:R-:W-:Y:S01]  /*2b60*/  FSEL R221, R222, RZ, P5 ;  /* 0x000000ffdedd7208 */ /* 0x000fe20002800000 */
[--C-:B------:R-:W-:Y:S01]  /*2b70*/  FFMA.FTZ R107, R240, R73, R72.reuse ;  /* 0x00000049f06b7223 */ /* 0x100fe20000010048 */
[----:B------:R-:W-:Y:S01]  /*2b80*/  @P1 LOP3.LUT P5, RZ, R139, 0xff00, RZ, 0xc0, !PT ;  /* 0x0000ff008bff1812 */ /* 0x000fe200078ac0ff */
[----:B------:R-:W-:Y:S01]  /*2b90*/  FADD.FTZ R101, R226, -R101 ;  /* 0x80000065e2657221 */ /* 0x000fe20000010000 */
[----:B------:R-:W-:Y:S01]  /*2ba0*/  MOV R100, R102 ;  /* 0x0000006600647202 */ /* 0x000fe20000000f00 */
[----:B------:R-:W-:Y:S01]  /*2bb0*/  FADD.FTZ R215, R238, -R107 ;  /* 0x8000006beed77221 */ /* 0x000fe20000010000 */
[----:B------:R-:W-:Y:S01]  /*2bc0*/  @P1 FSEL R222, R222, RZ, P5 ;  /* 0x000000ffdede1208 */ /* 0x000fe20002800000 */
[----:B------:R-:W-:Y:S01]  /*2bd0*/  @P0 HADD2.F32 R107, -RZ, R55.H1_H1 ;  /* 0x30000037ff6b0230 */ /* 0x000fe20000004100 */
[----:B------:R-:W-:Y:S01]  /*2be0*/  FSEL R223, R231, RZ, P2 ;  /* 0x000000ffe7df7208 */ /* 0x000fe20001000000 */
[----:B------:R-:W-:Y:S01]  /*2bf0*/  FMUL.FTZ R224, R214, R101 ;  /* 0x00000065d6e07220 */ /* 0x000fe20000410000 */
[----:B------:R-:W-:Y:S01]  /*2c00*/  LOP3.LUT P5, RZ, R100, 0xff, RZ, 0xc0, !PT ;  /* 0x000000ff64ff7812 */ /* 0x000fe200078ac0ff */
[-CC-:B------:R-:W-:Y:S01]  /*2c10*/  FFMA.FTZ R237, R237, R73.reuse, R72.reuse ;  /* 0x00000049eded7223 */ /* 0x180fe20000010048 */
[----:B------:R-:W-:Y:S01]  /*2c20*/  @P1 LOP3.LUT P2, RZ, R139, 0xff0000, RZ, 0xc0, !PT ;  /* 0x00ff00008bff1812 */ /* 0x000fe2000784c0ff */
[----:B------:R-:W-:Y:S01]  /*2c30*/  @P0 FADD.FTZ R224, R224, R107 ;  /* 0x0000006be0e00221 */ /* 0x000fe20000010000 */
[----:B------:R-:W-:Y:S01]  /*2c40*/  @P1 MOV R100, R140 ;  /* 0x0000008c00641202 */ /* 0x000fe20000000f00 */
[----:B------:R-:W-:Y:S01]  /*2c50*/  FFMA.FTZ R235, R235, R73, R72 ;  /* 0x00000049ebeb7223 */ /* 0x000fe20000010048 */
[----:B------:R-:W-:Y:S01]  /*2c60*/  @P1 FSEL R231, R231, RZ, P2 ;  /* 0x000000ffe7e71208 */ /* 0x000fe20001000000 */
[----:B------:R-:W-:Y:S01]  /*2c70*/  FMUL.FTZ R225, R214, R225 ;  /* 0x000000e1d6e17220 */ /* 0x000fe20000410000 */
[----:B------:R-:W-:Y:S01]  /*2c80*/  @P1 LOP3.LUT P2, RZ, R100, 0xff, RZ, 0xc0, !PT ;  /* 0x000000ff64ff1812 */ /* 0x000fe2000784c0ff */
[----:B------:R-:W-:-:S02]  /*2c90*/  @P0 HADD2.F32 R100, -RZ, R56.H0_H0 ;  /* 0x20000038ff640230 */ /* 0x000fc40000004100 */
[----:B------:R-:W-:Y:S01]  /*2ca0*/  FADD.FTZ R237, R232, -R237 ;  /* 0x800000ede8ed7221 */ /* 0x000fe20000010000 */
[----:B------:R-:W-:Y:S01]  /*2cb0*/  FMUL.FTZ R232, R224, UR15 ;  /* 0x0000000fe0e87c20 */ /* 0x000fe20008410000 */
[----:B------:R-:W-:Y:S01]  /*2cc0*/  FADD.FTZ R235, R230, -R235 ;  /* 0x800000ebe6eb7221 */ /* 0x000fe20000010000 */
[----:B------:R-:W-:Y:S02]  /*2cd0*/  @P0 HADD2.F32 R106, -RZ, R56.H1_H1 ;  /* 0x30000038ff6a0230 */ /* 0x000fe40000004100 */
[C---:B------:R-:W-:Y:S01]  /*2ce0*/  FMUL.FTZ R229, R214.reuse, R229 ;  /* 0x000000e5d6e57220 */ /* 0x040fe20000410000 */
[----:B------:R-:W-:Y:S01]  /*2cf0*/  @P0 FADD.FTZ R225, R225, R100 ;  /* 0x00000064e1e10221 */ /* 0x000fe20000010000 */
[--C-:B------:R-:W-:Y:S02]  /*2d00*/  @P0 HADD2.F32 R101, -RZ, R57.reuse.H1_H1 ;  /* 0x30000039ff650230 */ /* 0x100fe40000004100 */
[----:B------:R-:W-:Y:S01]  /*2d10*/  FMUL.FTZ R228, R214, R235 ;  /* 0x000000ebd6e47220 */ /* 0x000fe20000410000 */
[----:B------:R-:W-:Y:S01]  /*2d20*/  FSEL R230, R232, RZ, P6 ;  /* 0x000000ffe8e67208 */ /* 0x000fe20003000000 */
[----:B------:R-:W-:-:S02]  /*2d30*/  @P0 HADD2.F32 R216, -RZ, R57.H0_H0 ;  /* 0x20000039ffd80230 */ /* 0x000fc40000004100 */
[----:B------:R-:W-:Y:S01]  /*2d40*/  @P0 FADD.FTZ R229, R229, R106 ;  /* 0x0000006ae5e50221 */ /* 0x000fe20000010000 */
[----:B------:R-:W-:Y:S01]  /*2d50*/  @P1 LOP3.LUT P6, RZ, R139, 0xff000000, RZ, 0xc0, !PT ;  /* 0xff0000008bff1812 */ /* 0x000fe200078cc0ff */
[----:B------:R-:W-:Y:S01]  /*2d60*/  FMUL.FTZ R100, R225, UR15 ;  /* 0x0000000fe1647c20 */ /* 0x000fe20008410000 */
[----:B------:R-:W-:Y:S01]  /*2d70*/  FMUL.FTZ R227, R214, R237 ;  /* 0x000000edd6e37220 */ /* 0x000fe20000410000 */
[----:B------:R-:W-:Y:S01]  /*2d80*/  @P0 FADD.FTZ R228, R228, R101 ;  /* 0x00000065e4e40221 */ /* 0x000fe20000010000 */
[----:B------:R-:W-:Y:S01]  /*2d90*/  FMUL.FTZ R226, R214, R215 ;  /* 0x000000d7d6e27220 */ /* 0x000fe20000410000 */
[----:B------:R-:W-:Y:S01]  /*2da0*/  @P0 HADD2.F32 R107, -RZ, R58.H0_H0 ;  /* 0x2000003aff6b0230 */ /* 0x000fe20000004100 */
[----:B------:R-:W-:Y:S01]  /*2db0*/  @P1 FSEL R232, R232, RZ, P6 ;  /* 0x000000ffe8e81208 */ /* 0x000fe20003000000 */
[----:B------:R-:W-:Y:S01]  /*2dc0*/  FMUL.FTZ R101, R229, UR15 ;  /* 0x0000000fe5657c20 */ /* 0x000fe20008410000 */
[----:B------:R-:W-:Y:S01]  /*2dd0*/  @P0 FADD.FTZ R227, R227, R216 ;  /* 0x000000d8e3e30221 */ /* 0x000fe20000010000 */
[----:B------:R-:W-:Y:S01]  /*2de0*/  LOP3.LUT P6, RZ, R102, 0xff00, RZ, 0xc0, !PT ;  /* 0x0000ff0066ff7812 */ /* 0x000fe200078cc0ff */
[----:B------:R-:W-:Y:S01]  /*2df0*/  @P0 FADD.FTZ R226, R226, R107 ;  /* 0x0000006be2e20221 */ /* 0x000fe20000010000 */
[----:B------:R-:W-:Y:S01]  /*2e00*/  FSEL R215, R100, RZ, P5 ;  /* 0x000000ff64d77208 */ /* 0x000fe20002800000 */
[----:B------:R-:W-:Y:S01]  /*2e10*/  FMUL.FTZ R106, R227, UR15 ;  /* 0x0000000fe36a7c20 */ /* 0x000fe20008410000 */
[----:B------:R-:W-:Y:S01]  /*2e20*/  @P1 LOP3.LUT P5, RZ, R140, 0xff00, RZ, 0xc0, !PT ;  /* 0x0000ff008cff1812 */ /* 0x000fe200078ac0ff */
[----:B------:R-:W-:Y:S01]  /*2e30*/  FMUL.FTZ R107, R228, UR15 ;  /* 0x0000000fe46b7c20 */ /* 0x000fe20008410000 */
[----:B------:R-:W-:Y:S01]  /*2e40*/  @P1 FSEL R100, R100, RZ, P2 ;  /* 0x000000ff64641208 */ /* 0x000fe20001000000 */
[----:B------:R-:W-:Y:S01]  /*2e50*/  FMUL.FTZ R233, R226, UR15 ;  /* 0x0000000fe2e97c20 */ /* 0x000fe20008410000 */
[----:B------:R-:W-:Y:S01]  /*2e60*/  FSEL R216, R101, RZ, P6 ;  /* 0x000000ff65d87208 */ /* 0x000fe20003000000 */
[-CC-:B------:R-:W-:Y:S01]  /*2e70*/  FFMA.FTZ R239, R239, R73.reuse, R72.reuse ;  /* 0x00000049efef7223 */ /* 0x180fe20000010048 */
[----:B------:R-:W-:Y:S01]  /*2e80*/  LOP3.LUT P2, RZ, R102, 0xff0000, RZ, 0xc0, !PT ;  /* 0x00ff000066ff7812 */ /* 0x000fe2000784c0ff */
[-CC-:B------:R-:W-:Y:S01]  /*2e90*/  FFMA.FTZ R234, R243, R73.reuse, R72.reuse ;  /* 0x00000049f3ea7223 */ /* 0x180fe20000010048 */
[----:B------:R-:W-:Y:S01]  /*2ea0*/  @P1 FSEL R101, R101, RZ, P5 ;  /* 0x000000ff65651208 */ /* 0x000fe20002800000 */
[-CC-:B------:R-:W-:Y:S01]  /*2eb0*/  FFMA.FTZ R238, R245, R73.reuse, R72.reuse ;  /* 0x00000049f5ee7223 */ /* 0x180fe20000010048 */
[----:B------:R-:W-:Y:S01]  /*2ec0*/  @P1 LOP3.LUT P6, RZ, R140, 0xff0000, RZ, 0xc0, !PT ;  /* 0x00ff00008cff1812 */ /* 0x000fe200078cc0ff */
[-CC-:B------:R-:W-:Y:S01]  /*2ed0*/  FFMA.FTZ R92, R92, R73.reuse, R72.reuse ;  /* 0x000000495c5c7223 */ /* 0x180fe20000010048 */
[----:B------:R-:W-:Y:S01]  /*2ee0*/  LOP3.LUT P5, RZ, R102, 0xff000000, RZ, 0xc0, !PT ;  /* 0xff00000066ff7812 */ /* 0x000fe200078ac0ff */
[-CC-:B------:R-:W-:Y:S01]  /*2ef0*/  FFMA.FTZ R96, R96, R73.reuse, R72.reuse ;  /* 0x0000004960607223 */ /* 0x180fe20000010048 */
[----:B------:R-:W-:Y:S01]  /*2f00*/  FSEL R219, R106, RZ, P2 ;  /* 0x000000ff6adb7208 */ /* 0x000fe20001000000 */
[-CC-:B------:R-:W-:Y:S01]  /*2f10*/  FFMA.FTZ R249, R249, R73.reuse, R72.reuse ;  /* 0x00000049f9f97223 */ /* 0x180fe20000010048 */
[----:B------:R-:W-:Y:S01]  /*2f20*/  @P1 LOP3.LUT P2, RZ, R140, 0xff000000, RZ, 0xc0, !PT ;  /* 0xff0000008cff1812 */ /* 0x000fe2000784c0ff */
[----:B------:R-:W-:Y:S01]  /*2f30*/  FFMA.FTZ R98, R98, R73, R72 ;  /* 0x0000004962627223 */ /* 0x000fe20000010048 */
[----:B------:R-:W-:Y:S01]  /*2f40*/  @P1 FSEL R102, R106, RZ, P6 ;  /* 0x000000ff6a661208 */ /* 0x000fe20003000000 */
[----:B------:R-:W-:Y:S01]  /*2f50*/  FADD.FTZ R239, R236, -R239 ;  /* 0x800000efecef7221 */ /* 0x000fe20000010000 */
[----:B------:R-:W-:Y:S01]  /*2f60*/  FSEL R218, R107, RZ, P5 ;  /* 0x000000ff6bda7208 */ /* 0x000fe20002800000 */
[----:B------:R-:W-:Y:S01]  /*2f70*/  FADD.FTZ R89, R89, -R92 ;  /* 0x8000005c59597221 */ /* 0x000fe20000010000 */
[----:B------:R-:W-:Y:S01]  /*2f80*/  LOP3.LUT P6, RZ, R103, 0xff, RZ, 0xc0, !PT ;  /* 0x000000ff67ff7812 */ /* 0x000fe200078cc0ff */
[----:B------:R-:W-:Y:S01]  /*2f90*/  FADD.FTZ R241, R241, -R234 ;  /* 0x800000eaf1f17221 */ /* 0x000fe20000010000 */
[----:B------:R-:W-:Y:S01]  /*2fa0*/  @P1 LOP3.LUT P5, RZ, R141, 0xff, RZ, 0xc0, !PT ;  /* 0x000000ff8dff1812 */ /* 0x000fe200078ac0ff */
[----:B------:R-:W-:Y:S01]  /*2fb0*/  FADD.FTZ R237, R94, -R249 ;  /* 0x800000f95eed7221 */ /* 0x000fe20000010000 */
[----:B------:R-:W-:Y:S01]  /*2fc0*/  @P1 FSEL R106, R107, RZ, P2 ;  /* 0x000000ff6b6a1208 */ /* 0x000fe20001000000 */
[----:B------:R-:W-:Y:S01]  /*2fd0*/  FMUL.FTZ R249, R214, R241 ;  /* 0x000000f1d6f97220 */ /* 0x000fe20000410000 */
[----:B------:R-:W-:Y:S01]  /*2fe0*/  FSEL R220, R233, RZ, P6 ;  /* 0x000000ffe9dc7208 */ /* 0x000fe20003000000 */
[----:B------:R-:W-:Y:S01]  /*2ff0*/  FADD.FTZ R91, R91, -R238 ;  /* 0x800000ee5b5b7221 */ /* 0x000fe20000010000 */
[----:B------:R-:W-:Y:S01]  /*3000*/  @P1 FSEL R107, R233, RZ, P5 ;  /* 0x000000ffe96b1208 */ /* 0x000fe20002800000 */
[-CC-:B------:R-:W-:Y:S01]  /*3010*/  FFMA.FTZ R233, R90, R73.reuse, R72.reuse ;  /* 0x000000495ae97223 */ /* 0x180fe20000010048 */
[----:B------:R-:W-:Y:S01]  /*3020*/  LOP3.LUT P2, RZ, R103, 0xff00, RZ, 0xc0, !PT ;  /* 0x0000ff0067ff7812 */ /* 0x000fe2000784c0ff */
[----:B------:R-:W-:Y:S01]  /*3030*/  FFMA.FTZ R90, R247, R73, R72 ;  /* 0x00000049f75a7223 */ /* 0x000fe20000010048 */
[----:B------:R-:W-:-:S02]  /*3040*/  LOP3.LUT P6, RZ, R103, 0xff0000, RZ, 0xc0, !PT ;  /* 0x00ff000067ff7812 */ /* 0x000fc400078cc0ff */
[----:B------:R-:W-:Y:S01]  /*3050*/  LOP3.LUT P5, RZ, R103, 0xff000000, RZ, 0xc0, !PT ;  /* 0xff00000067ff7812 */ /* 0x000fe200078ac0ff */
[-CC-:B------:R-:W-:Y:S01]  /*3060*/  FFMA.FTZ R103, R244, R73.reuse, R72.reuse ;  /* 0x00000049f4677223 */ /* 0x180fe20000010048 */
[----:B------:R-:W-:Y:S01]  /*3070*/  FFMA.FTZ R73, R95, R73, R72 ;  /* 0x000000495f497223 */ /* 0x000fe20000010048 */
[----:B------:R-:W-:Y:S01]  /*3080*/  FADD.FTZ R95, R88, -R233 ;  /* 0x800000e9585f7221 */ /* 0x000fe20000010000 */
[----:B------:R-:W-:Y:S02]  /*3090*/  @P0 HADD2.F32 R233, -RZ, R58.H1_H1 ;  /* 0x3000003affe90230 */ /* 0x000fe40000004100 */
[----:B------:R-:W-:Y:S01]  /*30a0*/  FMUL.FTZ R244, R214, R239 ;  /* 0x000000efd6f47220 */ /* 0x000fe20000410000 */
[----:B------:R-:W-:Y:S01]  /*30b0*/  FADD.FTZ R235, R242, -R103 ;  /* 0x80000067f2eb7221 */ /* 0x000fe20000010000 */
[----:B------:R-:W-:Y:S01]  /*30c0*/  MOV R72, R104 ;  /* 0x0000006800487202 */ /* 0x000fe20000000f00 */
[----:B------:R-:W-:Y:S01]  /*30d0*/  FMUL.FTZ R95, R214, R95 ;  /* 0x0000005fd65f7220 */ /* 0x000fe20000410000 */
[----:B------:R-:W-:Y:S01]  /*30e0*/  @P0 FADD.FTZ R244, R244, R233 ;  /* 0x000000e9f4f40221 */ /* 0x000fe20000010000 */
[----:B------:R-:W-:Y:S01]  /*30f0*/  FADD.FTZ R233, R93, -R96 ;  /* 0x800000605de97221 */ /* 0x000fe20000010000 */
[----:B------:R-:W-:-:S02]  /*3100*/  @P0 HADD2.F32 R93, -RZ, R59.H0_H0 ;  /* 0x2000003bff5d0230 */ /* 0x000fc40000004100 */
[----:B------:R-:W-:Y:S01]  /*3110*/  FMUL.FTZ R248, R214, R235 ;  /* 0x000000ebd6f87220 */ /* 0x000fe20000410000 */
[----:B------:R-:W-:Y:S01]  /*3120*/  FMUL.FTZ R92, R244, UR15 ;  /* 0x0000000ff45c7c20 */ /* 0x000fe20008410000 */
[----:B------:R-:W-:Y:S01]  /*3130*/  FADD.FTZ R235, R251, -R98 ;  /* 0x80000062fbeb7221 */ /* 0x000fe20000010000 */
[----:B------:R-:W-:Y:S01]  /*3140*/  FADD.FTZ R251, R246, -R73 ;  /* 0x80000049f6fb7221 */ /* 0x000fe20000010000 */
[----:B------:R-:W-:Y:S01]  /*3150*/  @P0 FADD.FTZ R248, R248, R93 ;  /* 0x0000005df8f80221 */ /* 0x000fe20000010000 */
[----:B------:R-:W-:Y:S01]  /*3160*/  FADD.FTZ R103, R97, -R90 ;  /* 0x8000005a61677221 */ /* 0x000fe20000010000 */
[----:B------:R-:W-:Y:S01]  /*3170*/  FSEL R245, R92, RZ, P2 ;  /* 0x000000ff5cf57208 */ /* 0x000fe20001000000 */
[----:B------:R-:W-:Y:S01]  /*3180*/  FMUL.FTZ R97, R214, R89 ;  /* 0x00000059d6617220 */ /* 0x000fe20000410000 */
[----:B------:R-:W-:Y:S01]  /*3190*/  @P1 LOP3.LUT P2, RZ, R141, 0xff00, RZ, 0xc0, !PT ;  /* 0x0000ff008dff1812 */ /* 0x000fe2000784c0ff */
[----:B------:R-:W-:Y:S01]  /*31a0*/  FMUL.FTZ R93, R248, UR15 ;  /* 0x0000000ff85d7c20 */ /* 0x000fe20008410000 */
[----:B------:R-:W-:Y:S01]  /*31b0*/  @P1 MOV R73, R142 ;  /* 0x0000008e00491202 */ /* 0x000fe20000000f00 */
[----:B------:R-:W-:Y:S01]  /*31c0*/  FMUL.FTZ R98, R214, R103 ;  /* 0x00000067d6627220 */ /* 0x000fe20000410000 */
[----:B------:R-:W-:Y:S01]  /*31d0*/  @P1 FSEL R92, R92, RZ, P2 ;  /* 0x000000ff5c5c1208 */ /* 0x000fe20001000000 */
[----:B------:R-:W-:Y:S01]  /*31e0*/  FMUL.FTZ R103, R214, R233 ;  /* 0x000000e9d6677220 */ /* 0x000fe20000410000 */
[----:B------:R-:W-:Y:S01]  /*31f0*/  LOP3.LUT P2, RZ, R72, 0xff, RZ, 0xc0, !PT ;  /* 0x000000ff48ff7812 */ /* 0x000fe2000784c0ff */
[----:B------:R-:W-:Y:S01]  /*3200*/  @P0 HADD2.F32 R72, -RZ, R59.H1_H1 ;  /* 0x3000003bff480230 */ /* 0x000fe20000004100 */
[----:B------:R-:W-:Y:S01]  /*3210*/  FSEL R246, R93, RZ, P6 ;  /* 0x000000ff5df67208 */ /* 0x000fe20003000000 */
[----:B------:R-:W-:Y:S01]  /*3220*/  @P0 HADD2.F32 R88, -RZ, R62.H1_H1 ;  /* 0x3000003eff580230 */ /* 0x000fe20000004100 */
[----:B------:R-:W-:Y:S01]  /*3230*/  @P1 LOP3.LUT P6, RZ, R141, 0xff0000, RZ, 0xc0, !PT ;  /* 0x00ff00008dff1812 */ /* 0x000fe200078cc0ff */
[C---:B------:R-:W-:Y:S01]  /*3240*/  FMUL.FTZ R234, R214.reuse, R235 ;  /* 0x000000ebd6ea7220 */ /* 0x040fe20000410000 */
[----:B------:R-:W-:Y:S01]  /*3250*/  @P0 FADD.FTZ R249, R249, R72 ;  /* 0x00000048f9f90221 */ /* 0x000fe20000010000 */
[--C-:B------:R-:W-:Y:S01]  /*3260*/  @P0 HADD2.F32 R72, -RZ, R60.reuse.H0_H0 ;  /* 0x2000003cff480230 */ /* 0x100fe20000004100 */
[----:B------:R-:W-:Y:S01]  /*3270*/  @P1 FSEL R93, R93, RZ, P6 ;  /* 0x000000ff5d5d1208 */ /* 0x000fe20003000000 */
[----:B------:R-:W-:Y:S01]  /*3280*/  FMUL.FTZ R233, R214, R237 ;  /* 0x000000edd6e97220 */ /* 0x000fe20000410000 */
[----:B------:R-:W-:Y:S01]  /*3290*/  @P1 LOP3.LUT P6, RZ, R73, 0xff, RZ, 0xc0, !PT ;  /* 0x000000ff49ff1812 */ /* 0x000fe200078cc0ff */
[----:B------:R-:W-:-:S02]  /*32a0*/  @P0 HADD2.F32 R73, -RZ, R60.H1_H1 ;  /* 0x3000003cff490230 */ /* 0x000fc40000004100 */
[----:B------:R-:W-:Y:S01]  /*32b0*/  @P0 FADD.FTZ R95, R95, R72 ;  /* 0x000000485f5f0221 */ /* 0x000fe20000010000 */
[--C-:B------:R-:W-:Y:S02]  /*32c0*/  @P0 HADD2.F32 R72, -RZ, R61.reuse.H0_H0 ;  /* 0x2000003dff480230 */ /* 0x100fe40000004100 */
[----:B------:R-:W-:Y:S01]  /*32d0*/  FMUL.FTZ R235, R249, UR15 ;  /* 0x0000000ff9eb7c20 */ /* 0x000fe20008410000 */
[----:B------:R-:W-:Y:S01]  /*32e0*/  FMUL.FTZ R96, R214, R91 ;  /* 0x0000005bd6607220 */ /* 0x000fe20000410000 */
[----:B------:R-:W-:Y:S01]  /*32f0*/  FMUL.FTZ R236, R95, UR15 ;  /* 0x0000000f5fec7c20 */ /* 0x000fe20008410000 */
[----:B------:R-:W-:Y:S01]  /*3300*/  @P0 FADD.FTZ R233, R233, R88 ;  /* 0x00000058e9e90221 */ /* 0x000fe20000010000 */
[----:B------:R-:W-:Y:S01]  /*3310*/  @P0 FADD.FTZ R97, R97, R72 ;  /* 0x0000004861610221 */ /* 0x000fe20000010000 */
[----:B------:R-:W-:Y:S01]  /*3320*/  @P0 FADD.FTZ R96, R96, R73 ;  /* 0x0000004960600221 */ /* 0x000fe20000010000 */
[----:B------:R-:W-:Y:S01]  /*3330*/  FSEL R247, R235, RZ, P5 ;  /* 0x000000ffebf77208 */ /* 0x000fe20002800000 */
[----:B------:R-:W-:Y:S01]  /*3340*/  @P0 HADD2.F32 R73, -RZ, R61.H1_H1 ;  /* 0x3000003dff490230 */ /* 0x000fe20000004100 */
[----:B------:R-:W-:Y:S01]  /*3350*/  FSEL R88, R236, RZ, P2 ;  /* 0x000000ffec587208 */ /* 0x000fe20001000000 */
[----:B------:R-:W-:Y:S01]  /*3360*/  FMUL.FTZ R239, R97, UR15 ;  /* 0x0000000f61ef7c20 */ /* 0x000fe20008410000 */
[----:B------:R-:W-:Y:S01]  /*3370*/  @P1 LOP3.LUT P5, RZ, R141, 0xff000000, RZ, 0xc0, !PT ;  /* 0xff0000008dff1812 */ /* 0x000fe200078ac0ff */
[----:B------:R-:W-:Y:S01]  /*3380*/  FMUL.FTZ R237, R96, UR15 ;  /* 0x0000000f60ed7c20 */ /* 0x000fe20008410000 */
[----:B------:R-:W-:Y:S01]  /*3390*/  LOP3.LUT P2, RZ, R104, 0xff0000, RZ, 0xc0, !PT ;  /* 0x00ff000068ff7812 */ /* 0x000fe2000784c0ff */
[----:B------:R-:W-:Y:S01]  /*33a0*/  @P0 FADD.FTZ R98, R98, R73 ;  /* 0x0000004962620221 */ /* 0x000fe20000010000 */
[----:B------:R-:W-:Y:S01]  /*33b0*/  @P1 FSEL R235, R235, RZ, P5 ;  /* 0x000000ffebeb1208 */ /* 0x000fe20002800000 */
[----:B------:R-:W-:Y:S01]  /*33c0*/  @P0 HADD2.F32 R72, -RZ, R62.H0_H0 ;  /* 0x2000003eff480230 */ /* 0x000fe20000004100 */
[----:B------:R-:W-:Y:S01]  /*33d0*/  FSEL R90, R239, RZ, P2 ;  /* 0x000000ffef5a7208 */ /* 0x000fe20001000000 */
[----:B------:R-:W-:Y:S01]  /*33e0*/  FMUL.FTZ R240, R98, UR15 ;  /* 0x0000000f62f07c20 */ /* 0x000fe20008410000 */
[----:B------:R-:W-:Y:S01]  /*33f0*/  @P1 LOP3.LUT P5, RZ, R142, 0xff00, RZ, 0xc0, !PT ;  /* 0x0000ff008eff1812 */ /* 0x000fe200078ac0ff */
[----:B------:R-:W-:Y:S01]  /*3400*/  @P0 HADD2.F32 R73, -RZ, R63.H0_H0 ;  /* 0x2000003fff490230 */ /* 0x000fe20000004100 */
[----:B------:R-:W-:Y:S01]  /*3410*/  ISETP.NE.U32.AND P2, PT, RZ, UR16, PT ;  /* 0x00000010ff007c0c */ /* 0x000fe2000bf45070 */
[----:B------:R-:W-:Y:S01]  /*3420*/  @P0 FADD.FTZ R103, R103, R72 ;  /* 0x0000004867670221 */ /* 0x000fe20000010000 */
[----:B------:R-:W-:Y:S01]  /*3430*/  @P1 FSEL R236, R236, RZ, P6 ;  /* 0x000000ffecec1208 */ /* 0x000fe20003000000 */
[----:B------:R-:W-:Y:S01]  /*3440*/  FMUL.FTZ R242, R233, UR15 ;  /* 0x0000000fe9f27c20 */ /* 0x000fe20008410000 */
[----:B------:R-:W-:Y:S01]  /*3450*/  @P1 LOP3.LUT P6, RZ, R142, 0xff0000, RZ, 0xc0, !PT ;  /* 0x00ff00008eff1812 */ /* 0x000fe200078cc0ff */
[----:B------:R-:W-:Y:S01]  /*3460*/  FMUL.FTZ R241, R103, UR15 ;  /* 0x0000000f67f17c20 */ /* 0x000fe20008410000 */
[----:B------:R-:W-:Y:S01]  /*3470*/  @P1 FSEL R238, R237, RZ, P5 ;  /* 0x000000ffedee1208 */ /* 0x000fe20002800000 */
[----:B------:R-:W-:Y:S01]  /*3480*/  @P0 FADD.FTZ R234, R234, R73 ;  /* 0x00000049eaea0221 */ /* 0x000fe20000010000 */
[----:B------:R-:W-:Y:S01]  /*3490*/  ISETP.NE.AND.EX P2, PT, RZ, UR17, PT, P2 ;  /* 0x00000011ff007c0c */ /* 0x000fe2000bf45320 */
[----:B------:R-:W-:Y:S01]  /*34a0*/  FMUL.FTZ R214, R214, R251 ;  /* 0x000000fbd6d67220 */ /* 0x000fe20000410000 */
[----:B------:R-:W-:Y:S01]  /*34b0*/  LOP3.LUT P5, RZ, R104, 0xff000000, RZ, 0xc0, !PT ;  /* 0xff00000068ff7812 */ /* 0x000fe200078ac0ff */
[----:B------:R-:W-:Y:S01]  /*34c0*/  FMUL.FTZ R250, R234, UR15 ;  /* 0x0000000feafa7c20 */ /* 0x000fe20008410000 */
[----:B------:R-:W-:-:S02]  /*34d0*/  @P1 FSEL R239, R239, RZ, P6 ;  /* 0x000000ffefef1208 */ /* 0x000fc40003000000 */
[----:B------:R-:W-:Y:S02]  /*34e0*/  @P1 LOP3.LUT P6, RZ, R142, 0xff000000, RZ, 0xc0, !PT ;  /* 0xff0000008eff1812 */ /* 0x000fe400078cc0ff */
[C---:B------:R-:W-:Y:S02]  /*34f0*/  FSEL R89, R240.reuse, RZ, P5 ;  /* 0x000000fff0597208 */ /* 0x040fe40002800000 */
[----:B------:R-:W-:Y:S02]  /*3500*/  LOP3.LUT P5, RZ, R105, 0xff, RZ, 0xc0, !PT ;  /* 0x000000ff69ff7812 */ /* 0x000fe400078ac0ff */
[----:B------:R-:W-:Y:S01]  /*3510*/  @P1 FSEL R240, R240, RZ, P6 ;  /* 0x000000fff0f01208 */ /* 0x000fe20003000000 */
[----:B------:R-:W0:Y:S01]  /*3520*/  @P2 LDC.64 R72, c[0x0][0x308] ;  /* 0x0000c200ff482b82 */ /* 0x000e220000000a00 */
[----:B------:R-:W-:Y:S02]  /*3530*/  @P1 LOP3.LUT P6, RZ, R143, 0xff, RZ, 0xc0, !PT ;  /* 0x000000ff8fff1812 */ /* 0x000fe400078cc0ff */
[----:B------:R-:W-:-:S02]  /*3540*/  FSEL R94, R241, RZ, P5 ;  /* 0x000000fff15e7208 */ /* 0x000fc40002800000 */
[----:B------:R-:W-:Y:S02]  /*3550*/  LOP3.LUT P5, RZ, R105, 0xff00, RZ, 0xc0, !PT ;  /* 0x0000ff0069ff7812 */ /* 0x000fe400078ac0ff */
[----:B------:R-:W-:Y:S02]  /*3560*/  @P1 FSEL R241, R241, RZ, P6 ;  /* 0x000000fff1f11208 */ /* 0x000fe40003000000 */
[----:B------:R-:W-:Y:S02]  /*3570*/  @P1 LOP3.LUT P6, RZ, R143, 0xff00, RZ, 0xc0, !PT ;  /* 0x0000ff008fff1812 */ /* 0x000fe400078cc0ff */
[----:B------:R-:W-:Y:S02]  /*3580*/  @P2 F2FP.F16.F32.PACK_AB R81, RZ, R81 ;  /* 0x00000051ff51223e */ /* 0x000fe400000000ff */
[----:B------:R-:W-:Y:S02]  /*3590*/  @P2 F2FP.F16.F32.PACK_AB R82, RZ, R82 ;  /* 0x00000052ff52223e */ /* 0x000fe400000000ff */
[----:B------:R-:W-:-:S02]  /*35a0*/  FSEL R91, R242, RZ, P5 ;  /* 0x000000fff25b7208 */ /* 0x000fc40002800000 */
[----:B------:R-:W-:Y:S02]  /*35b0*/  LOP3.LUT P5, RZ, R105, 0xff0000, RZ, 0xc0, !PT ;  /* 0x00ff000069ff7812 */ /* 0x000fe400078ac0ff */
[----:B------:R-:W-:Y:S02]  /*35c0*/  @P2 F2FP.F16.F32.PACK_AB R80, RZ, R80 ;  /* 0x00000050ff50223e */ /* 0x000fe400000000ff */
[----:B------:R-:W-:Y:S02]  /*35d0*/  @P1 FSEL R242, R242, RZ, P6 ;  /* 0x000000fff2f21208 */ /* 0x000fe40003000000 */
[----:B------:R-:W-:Y:S01]  /*35e0*/  @P2 PRMT R65, R81, 0x7610, R65 ;  /* 0x0000761051412816 */ /* 0x000fe20000000041 */
[----:B0-----:R-:W-:Y:S01]  /*35f0*/  @P2 IMAD.WIDE.U32 R72, R213, 0x10, R72 ;  /* 0x00000010d5482825 */ /* 0x001fe200078e0048 */
[----:B------:R-:W-:Y:S02]  /*3600*/  @P1 LOP3.LUT P6, RZ, R143, 0xff0000, RZ, 0xc0, !PT ;  /* 0x00ff00008fff1812 */ /* 0x000fe400078cc0ff */
[----:B------:R-:W-:-:S02]  /*3610*/  @P2 F2FP.F16.F32.PACK_AB R99, RZ, R99 ;  /* 0x00000063ff63223e */ /* 0x000fc400000000ff */
[----:B------:R-:W-:Y:S02]  /*3620*/  @P2 PRMT R66, R82, 0x7610, R66 ;  /* 0x0000761052422816 */ /* 0x000fe40000000042 */
[----:B------:R-:W-:Y:S02]  /*3630*/  FSEL R243, R250, RZ, P5 ;  /* 0x000000fffaf37208 */ /* 0x000fe40002800000 */
[----:B------:R-:W-:Y:S02]  /*3640*/  LOP3.LUT P5, RZ, R104, 0xff00, RZ, 0xc0, !PT ;  /* 0x0000ff0068ff7812 */ /* 0x000fe400078ac0ff */
[----:B------:R-:W-:Y:S02]  /*3650*/  @P2 PRMT R65, R65, 0x5410, R80 ;  /* 0x0000541041412816 */ /* 0x000fe40000000050 */
[----:B------:R-:W-:Y:S01]  /*3660*/  @P1 FSEL R104, R250, RZ, P6 ;  /* 0x000000fffa681208 */ /* 0x000fe20003000000 */
[----:B------:R-:W0:Y:S01]  /*3670*/  LDC.64 R80, c[0x0][0x2f8] ;  /* 0x0000be00ff507b82 */ /* 0x000e220000000a00 */
[----:B------:R-:W-:-:S02]  /*3680*/  @P2 PRMT R66, R66, 0x5410, R99 ;  /* 0x0000541042422816 */ /* 0x000fc40000000063 */
[----:B------:R-:W-:Y:S02]  /*3690*/  @P1 F2FP.F16.F32.PACK_AB R99, RZ, R83 ;  /* 0x00000053ff63123e */ /* 0x000fe400000000ff */
[----:B------:R-:W-:Y:S02]  /*36a0*/  @P2 F2FP.F16.F32.PACK_AB R75, RZ, R75 ;  /* 0x0000004bff4b223e */ /* 0x000fe400000000ff */
[----:B------:R-:W-:Y:S01]  /*36b0*/  @P2 F2FP.F16.F32.PACK_AB R217, RZ, R217 ;  /* 0x000000d9ffd9223e */ /* 0x000fe200000000ff */
[----:B------:R-:W1:Y:S01]  /*36c0*/  @P1 LDC.64 R250, c[0x0][0x300] ;  /* 0x0000c000fffa1b82 */ /* 0x000e620000000a00 */
[----:B------:R-:W-:Y:S02]  /*36d0*/  @P2 F2FP.F16.F32.PACK_AB R74, RZ, R74 ;  /* 0x0000004aff4a223e */ /* 0x000fe400000000ff */
[----:B------:R-:W-:Y:S02]  /*36e0*/  @P2 F2FP.F16.F32.PACK_AB R224, RZ, R224 ;  /* 0x000000e0ffe0223e */ /* 0x000fe400000000ff */
[----:B------:R-:W-:-:S02]  /*36f0*/  @P2 PRMT R64, R75, 0x7610, R64 ;  /* 0x000076104b402816 */ /* 0x000fc40000000040 */
[----:B------:R-:W-:Y:S01]  /*3700*/  @P2 PRMT R67, R217, 0x7610, R67 ;  /* 0x00007610d9432816 */ /* 0x000fe20000000043 */
[----:B------:R-:W2:Y:S01]  /*3710*/  @P2 LDC.64 R82, c[0x0][0x308] ;  /* 0x0000c200ff522b82 */ /* 0x000ea20000000a00 */
[----:B------:R-:W-:Y:S02]  /*3720*/  @P1 F2FP.F16.F32.PACK_AB R85, RZ, R85 ;  /* 0x00000055ff55123e */ /* 0x000fe400000000ff */
[----:B------:R-:W-:Y:S02]  /*3730*/  @P2 PRMT R64, R64, 0x5410, R74 ;  /* 0x0000541040402816 */ /* 0x000fe4000000004a */
[----:B------:R-:W-:Y:S02]  /*3740*/  @P2 PRMT R67, R67, 0x5410, R224 ;  /* 0x0000541043432816 */ /* 0x000fe400000000e0 */
[----:B------:R-:W-:Y:S02]  /*3750*/  @P1 F2FP.F16.F32.PACK_AB R87, RZ, R87 ;  /* 0x00000057ff57123e */ /* 0x000fe400000000ff */
[----:B------:R-:W-:Y:S01]  /*3760*/  @P1 F2FP.F16.F32.PACK_AB R86, RZ, R86 ;  /* 0x00000056ff56123e */ /* 0x000fe200000000ff */
[----:B------:R3:W-:Y:S01]  /*3770*/  @P2 STG.E.128 desc[UR6][R72.64], R64 ;  /* 0x0000004048002986 */ /* 0x0007e2000c101d06 */
[----:B------:R-:W-:-:S02]  /*3780*/  @P1 F2FP.F16.F32.PACK_AB R231, RZ, R231 ;  /* 0x000000e7ffe7123e */ /* 0x000fc400000000ff */
[----:B------:R-:W-:Y:S02]  /*3790*/  @P2 F2FP.F16.F32.PACK_AB R225, RZ, R225 ;  /* 0x000000e1ffe1223e */ /* 0x000fe400000000ff */
[----:B------:R-:W-:Y:S01]  /*37a0*/  @P2 F2FP.F16.F32.PACK_AB R227, RZ, R227 ;  /* 0x000000e3ffe3223e */ /* 0x000fe200000000ff */
[----:B-1----:R-:W-:Y:S01]  /*37b0*/  @P1 IMAD.WIDE.U32 R250, R213, 0x10, R250 ;  /* 0x00000010d5fa1825 */ /* 0x002fe200078e00fa */
[----:B------:R-:W-:Y:S02]  /*37c0*/  @P2 F2FP.F16.F32.PACK_AB R226, RZ, R226 ;  /* 0x000000e2ffe2223e */ /* 0x000fe400000000ff */
[----:B------:R-:W-:Y:S02]  /*37d0*/  @P2 F2FP.F16.F32.PACK_AB R248, RZ, R248 ;  /* 0x000000f8fff8223e */ /* 0x000fe400000000ff */
[----:B------:R-:W-:Y:S02]  /*37e0*/  @P1 F2FP.F16.F32.PACK_AB R84, RZ, R84 ;  /* 0x00000054ff54123e */ /* 0x000fe400000000ff */
[----:B------:R-:W-:-:S02]  /*37f0*/  @P1 PRMT R68, R85, 0x7610, R68 ;  /* 0x0000761055441816 */ /* 0x000fc40000000044 */
[----:B------:R-:W-:Y:S02]  /*3800*/  @P1 F2FP.F16.F32.PACK_AB R222, RZ, R222 ;  /* 0x000000deffde123e */ /* 0x000fe400000000ff */
[----:B------:R-:W-:Y:S02]  /*3810*/  @P1 F2FP.F16.F32.PACK_AB R232, RZ, R232 ;  /* 0x000000e8ffe8123e */ /* 0x000fe400000000ff */
[----:B------:R-:W-:Y:S02]  /*3820*/  @P1 PRMT R69, R87, 0x7610, R69 ;  /* 0x0000761057451816 */ /* 0x000fe40000000045 */
[----:B------:R-:W-:Y:S01]  /*3830*/  @P1 PRMT R70, R86, 0x7610, R70 ;  /* 0x0000761056461816 */ /* 0x000fe20000000046 */
[----:B--2---:R-:W-:Y:S01]  /*3840*/  @P2 IMAD.WIDE.U32 R86, R161, 0x10, R82 ;  /* 0x00000010a1562825 */ /* 0x004fe200078e0052 */
[----:B------:R-:W-:Y:S02]  /*3850*/  @P1 PRMT R71, R231, 0x7610, R71 ;  /* 0x00007610e7471816 */ /* 0x000fe40000000047 */
[----:B------:R-:W-:Y:S01]  /*3860*/  @P2 F2FP.F16.F32.PACK_AB R229, RZ, R229 ;  /* 0x000000e5ffe5223e */ /* 0x000fe200000000ff */
[----:B0-----:R-:W-:Y:S01]  /*3870*/  IMAD.WIDE.U32 R82, R161, 0x10, R80 ;  /* 0x00000010a1527825 */ /* 0x001fe200078e0050 */
[----:B------:R-:W-:-:S02]  /*3880*/  @P2 F2FP.F16.F32.PACK_AB R228, RZ, R228 ;  /* 0x000000e4ffe4223e */ /* 0x000fc400000000ff */
[----:B------:R-:W-:Y:S02]  /*3890*/  @P2 F2FP.F16.F32.PACK_AB R244, RZ, R244 ;  /* 0x000000f4fff4223e */ /* 0x000fe400000000ff */
[----:B------:R-:W-:Y:S02]  /*38a0*/  @P2 F2FP.F16.F32.PACK_AB R249, RZ, R249 ;  /* 0x000000f9fff9223e */ /* 0x000fe400000000ff */
[----:B---3--:R-:W-:Y:S02]  /*38b0*/  @P2 PRMT R64, R225, 0x7610, R64 ;  /* 0x00007610e1402816 */ /* 0x008fe40000000040 */
[----:B------:R-:W-:Y:S02]  /*38c0*/  @P2 PRMT R65, R227, 0x7610, R65 ;  /* 0x00007610e3412816 */ /* 0x000fe40000000041 */
[----:B------:R-:W-:Y:S02]  /*38d0*/  @P2 PRMT R66, R226, 0x7610, R66 ;  /* 0x00007610e2422816 */ /* 0x000fe40000000042 */
[----:B------:R-:W-:-:S02]  /*38e0*/  @P2 PRMT R67, R248, 0x7610, R67 ;  /* 0x00007610f8432816 */ /* 0x000fc40000000043 */
[----:B------:R-:W-:Y:S01]  /*38f0*/  @P1 PRMT R68, R68, 0x5410, R84 ;  /* 0x0000541044441816 */ /* 0x000fe20000000054 */
[--C-:B------:R-:W-:Y:S01]  /*3900*/  IMAD.WIDE.U32 R84, R213, 0x10, R80.reuse ;  /* 0x00000010d5547825 */ /* 0x100fe200078e0050 */
[----:B------:R-:W-:Y:S02]  /*3910*/  F2FP.F16.F32.PACK_AB R75, R230, R223 ;  /* 0x000000dfe64b723e */ /* 0x000fe400000000ff */
[----:B------:R-:W-:Y:S01]  /*3920*/  F2FP.F16.F32.PACK_AB R74, R221, R78 ;  /* 0x0000004edd4a723e */ /* 0x000fe200000000ff */
[----:B------:R-:W-:Y:S01]  /*3930*/  IMAD.WIDE.U32 R80, R160, 0x10, R80 ;  /* 0x00000010a0507825 */ /* 0x000fe200078e0050 */
[----:B------:R-:W-:Y:S02]  /*3940*/  F2FP.F16.F32.PACK_AB R73, R76, R79 ;  /* 0x0000004f4c49723e */ /* 0x000fe400000000ff */
[----:B------:R-:W-:Y:S02]  /*3950*/  F2FP.F16.F32.PACK_AB R72, R77, R0 ;  /* 0x000000004d48723e */ /* 0x000fe400000000ff */
[----:B------:R-:W-:-:S02]  /*3960*/  @P1 PRMT R69, R69, 0x5410, R99 ;  /* 0x0000541045451816 */ /* 0x000fc40000000063 */
[----:B------:R-:W-:Y:S01]  /*3970*/  @P1 PRMT R70, R70, 0x5410, R222 ;  /* 0x0000541046461816 */ /* 0x000fe200000000de */
[----:B------:R0:W-:Y:S01]  /*3980*/  STG.E.128 desc[UR6][R84.64], R72 ;  /* 0x0000004854007986 */ /* 0x0001e2000c101d06 */
[----:B------:R-:W-:Y:S02]  /*3990*/  @P1 PRMT R71, R71, 0x5410, R232 ;  /* 0x0000541047471816 */ /* 0x000fe400000000e8 */
[----:B------:R-:W-:Y:S02]  /*39a0*/  @P2 PRMT R64, R64, 0x5410, R229 ;  /* 0x0000541040402816 */ /* 0x000fe400000000e5 */
[----:B------:R-:W-:Y:S01]  /*39b0*/  @P2 PRMT R65, R65, 0x5410, R228 ;  /* 0x0000541041412816 */ /* 0x000fe200000000e4 */
[----:B------:R1:W-:Y:S01]  /*39c0*/  @P1 STG.E.128 desc[UR6][R250.64], R68 ;  /* 0x00000044fa001986 */ /* 0x0003e2000c101d06 */
[----:B------:R-:W-:Y:S02]  /*39d0*/  @P2 PRMT R66, R66, 0x5410, R244 ;  /* 0x0000541042422816 */ /* 0x000fe400000000f4 */
[----:B------:R-:W-:-:S02]  /*39e0*/  @P2 PRMT R67, R67, 0x5410, R249 ;  /* 0x0000541043432816 */ /* 0x000fc400000000f9 */
[----:B------:R-:W-:Y:S02]  /*39f0*/  F2FP.F16.F32.PACK_AB R79, R247, R246 ;  /* 0x000000f6f74f723e */ /* 0x000fe400000000ff */
[----:B------:R-:W-:Y:S01]  /*3a00*/  F2FP.F16.F32.PACK_AB R78, R245, R220 ;  /* 0x000000dcf54e723e */ /* 0x000fe200000000ff */
[----:B------:R-:W-:Y:S01]  /*3a10*/  @P2 STG.E.128 desc[UR6][R86.64], R64 ;  /* 0x0000004056002986 */ /* 0x000fe2000c101d06 */
[----:B------:R-:W-:Y:S02]  /*3a20*/  F2FP.F16.F32.PACK_AB R77, R218, R219 ;  /* 0x000000dbda4d723e */ /* 0x000fe400000000ff */
[----:B------:R-:W-:Y:S02]  /*3a30*/  F2FP.F16.F32.PACK_AB R76, R216, R215 ;  /* 0x000000d7d84c723e */ /* 0x000fe400000000ff */
[----:B------:R-:W-:Y:S01]  /*3a40*/  LOP3.LUT P6, RZ, R105, 0xff000000, RZ, 0xc0, !PT ;  /* 0xff00000069ff7812 */ /* 0x000fe200078cc0ff */
[----:B------:R-:W-:Y:S01]  /*3a50*/  @P0 HADD2.F32 R105, -RZ, R63.H1_H1 ;  /* 0x3000003fff690230 */ /* 0x000fe20000004100 */
[----:B------:R-:W-:Y:S01]  /*3a60*/  @P1 F2FP.F16.F32.PACK_AB R100, RZ, R100 ;  /* 0x00000064ff64123e */ /* 0x000fe200000000ff */
[----:B------:R2:W-:Y:S01]  /*3a70*/  STG.E.128 desc[UR6][R82.64], R76 ;  /* 0x0000004c52007986 */ /* 0x0005e2000c101d06 */
[----:B------:R-:W-:-:S02]  /*3a80*/  @P1 F2FP.F16.F32.PACK_AB R102, RZ, R102 ;  /* 0x00000066ff66123e */ /* 0x000fc400000000ff */
[----:B------:R-:W-:Y:S01]  /*3a90*/  @P0 FADD.FTZ R214, R214, R105 ;  /* 0x00000069d6d60221 */ /* 0x000fe20000010000 */
[----:B------:R-:W-:Y:S02]  /*3aa0*/  @P1 F2FP.F16.F32.PACK_AB R107, RZ, R107 ;  /* 0x0000006bff6b123e */ /* 0x000fe400000000ff */
[----:B------:R-:W-:Y:S01]  /*3ab0*/  @P1 F2FP.F16.F32.PACK_AB R93, RZ, R93 ;  /* 0x0000005dff5d123e */ /* 0x000fe200000000ff */
[----:B0-----:R-:W-:Y:S01]  /*3ac0*/  FMUL.FTZ R72, R214, UR15 ;  /* 0x0000000fd6487c20 */ /* 0x001fe20008410000 */
[----:B------:R-:W-:Y:S02]  /*3ad0*/  @P1 F2FP.F16.F32.PACK_AB R101, RZ, R101 ;  /* 0x00000065ff65123e */ /* 0x000fe400000000ff */
[----:B------:R-:W-:Y:S02]  /*3ae0*/  @P1 F2FP.F16.F32.PACK_AB R106, RZ, R106 ;  /* 0x0000006aff6a123e */ /* 0x000fe400000000ff */
[----:B------:R-:W-:Y:S02]  /*3af0*/  @P1 F2FP.F16.F32.PACK_AB R92, RZ, R92 ;  /* 0x0000005cff5c123e */ /* 0x000fe400000000ff */
[----:B------:R-:W-:-:S02]  /*3b00*/  @P1 F2FP.F16.F32.PACK_AB R235, RZ, R235 ;  /* 0x000000ebffeb123e */ /* 0x000fc400000000ff */
[----:B-1----:R-:W-:Y:S01]  /*3b10*/  @P1 PRMT R68, R100, 0x7610, R68 ;  /* 0x0000761064441816 */ /* 0x002fe20000000044 */
[----:B--2---:R-:W0:Y:S01]  /*3b20*/  @P1 LDC.64 R76, c[0x0][0x300] ;  /* 0x0000c000ff4c1b82 */ /* 0x004e220000000a00 */
[----:B------:R-:W-:Y:S02]  /*3b30*/  @P1 PRMT R69, R102, 0x7610, R69 ;  /* 0x0000761066451816 */ /* 0x000fe40000000045 */
[----:B------:R-:W-:Y:S02]  /*3b40*/  @P1 PRMT R70, R107, 0x7610, R70 ;  /* 0x000076106b461816 */ /* 0x000fe40000000046 */
[----:B------:R-:W-:Y:S02]  /*3b50*/  @P1 PRMT R71, R93, 0x7610, R71 ;  /* 0x000076105d471816 */ /* 0x000fe40000000047 */
[----:B------:R-:W-:Y:S01]  /*3b60*/  FSEL R74, R72, RZ, P6 ;  /* 0x000000ff484a7208 */ /* 0x000fe20003000000 */
[----:B------:R-:W1:Y:S01]  /*3b70*/  @P2 LDC.64 R82, c[0x0][0x308] ;  /* 0x0000c200ff522b82 */ /* 0x000e620000000a00 */
[----:B------:R-:W-:-:S02]  /*3b80*/  @P1 LOP3.LUT P6, RZ, R143, 0xff000000, RZ, 0xc0, !PT ;  /* 0xff0000008fff1812 */ /* 0x000fc400078cc0ff */
[----:B------:R-:W-:Y:S02]  /*3b90*/  @P2 F2FP.F16.F32.PACK_AB R95, RZ, R95 ;  /* 0x0000005fff5f223e */ /* 0x000fe400000000ff */
[----:B------:R-:W-:Y:S02]  /*3ba0*/  @P2 F2FP.F16.F32.PACK_AB R97, RZ, R97 ;  /* 0x00000061ff61223e */ /* 0x000fe400000000ff */
[----:B------:R-:W-:Y:S01]  /*3bb0*/  @P2 F2FP.F16.F32.PACK_AB R103, RZ, R103 ;  /* 0x00000067ff67223e */ /* 0x000fe200000000ff */
[----:B------:R-:W2:Y:S01]  /*3bc0*/  @P1 LDC.64 R78, c[0x0][0x300] ;  /* 0x0000c000ff4e1b82 */ /* 0x000ea20000000a00 */
[----:B------:R-:W-:Y:S02]  /*3bd0*/  @P2 F2FP.F16.F32.PACK_AB R234, RZ, R234 ;  /* 0x000000eaffea223e */ /* 0x000fe400000000ff */
[----:B------:R-:W-:Y:S02]  /*3be0*/  @P1 PRMT R68, R68, 0x5410, R101 ;  /* 0x0000541044441816 */ /* 0x000fe40000000065 */
[----:B------:R-:W-:-:S02]  /*3bf0*/  @P1 PRMT R69, R69, 0x5410, R106 ;  /* 0x0000541045451816 */ /* 0x000fc4000000006a */
[----:B------:R-:W-:Y:S01]  /*3c00*/  @P1 PRMT R70, R70, 0x5410, R92 ;  /* 0x0000541046461816 */ /* 0x000fe2000000005c */
[----:B0-----:R-:W-:Y:S01]  /*3c10*/  @P1 IMAD.WIDE.U32 R76, R161, 0x10, R76 ;  /* 0x00000010a14c1825 */ /* 0x001fe200078e004c */
[----:B------:R-:W-:Y:S02]  /*3c20*/  @P1 PRMT R71, R71, 0x5410, R235 ;  /* 0x0000541047471816 */ /* 0x000fe400000000eb */
[----:B------:R-:W-:Y:S02]  /*3c30*/  @P1 F2FP.F16.F32.PACK_AB R236, RZ, R236 ;  /* 0x000000ecffec123e */ /* 0x000fe400000000ff */
[----:B------:R-:W-:Y:S01]  /*3c40*/  @P1 F2FP.F16.F32.PACK_AB R239, RZ, R239 ;  /* 0x000000efffef123e */ /* 0x000fe200000000ff */
[----:B------:R0:W-:Y:S01]  /*3c50*/  @P1 STG.E.128 desc[UR6][R76.64], R68 ;  /* 0x000000444c001986 */ /* 0x0001e2000c101d06 */
[----:B------:R-:W-:Y:S01]  /*3c60*/  @P1 FSEL R72, R72, RZ, P6 ;  /* 0x000000ff48481208 */ /* 0x000fe20003000000 */
[----:B-1----:R-:W-:Y:S01]  /*3c70*/  @P2 IMAD.WIDE.U32 R82, R160, 0x10, R82 ;  /* 0x00000010a0522825 */ /* 0x002fe200078e0052 */
[----:B------:R-:W-:-:S02]  /*3c80*/  @P1 F2FP.F16.F32.PACK_AB R241, RZ, R241 ;  /* 0x000000f1fff1123e */ /* 0x000fc400000000ff */
[----:B------:R-:W-:Y:S02]  /*3c90*/  @P1 F2FP.F16.F32.PACK_AB R104, RZ, R104 ;  /* 0x00000068ff68123e */ /* 0x000fe400000000ff */
[----:B------:R-:W-:Y:S02]  /*3ca0*/  @P2 F2FP.F16.F32.PACK_AB R96, RZ, R96 ;  /* 0x00000060ff60223e */ /* 0x000fe400000000ff */
[----:B------:R-:W-:Y:S01]  /*3cb0*/  @P2 F2FP.F16.F32.PACK_AB R98, RZ, R98 ;  /* 0x00000062ff62223e */ /* 0x000fe200000000ff */
[----:B--2---:R-:W-:Y:S01]  /*3cc0*/  @P1 IMAD.WIDE.U32 R78, R160, 0x10, R78 ;  /* 0x00000010a04e1825 */ /* 0x004fe200078e004e */
[----:B------:R-:W-:Y:S02]  /*3cd0*/  @P2 F2FP.F16.F32.PACK_AB R233, RZ, R233 ;  /* 0x000000e9ffe9223e */ /* 0x000fe400000000ff */
[----:B------:R-:W-:Y:S02]  /*3ce0*/  @P2 F2FP.F16.F32.PACK_AB R0, RZ, R214 ;  /* 0x000000d6ff00223e */ /* 0x000fe400000000ff */
[----:B------:R-:W-:-:S02]  /*3cf0*/  @P2 PRMT R64, R95, 0x7610, R64 ;  /* 0x000076105f402816 */ /* 0x000fc40000000040 */
[----:B------:R-:W-:Y:S02]  /*3d00*/  @P2 PRMT R65, R97, 0x7610, R65 ;  /* 0x0000761061412816 */ /* 0x000fe40000000041 */
[----:B------:R-:W-:Y:S02]  /*3d10*/  @P2 PRMT R66, R103, 0x7610, R66 ;  /* 0x0000761067422816 */ /* 0x000fe40000000042 */
[----:B------:R-:W-:Y:S02]  /*3d20*/  @P2 PRMT R67, R234, 0x7610, R67 ;  /* 0x00007610ea432816 */ /* 0x000fe40000000043 */
[----:B------:R-:W-:Y:S02]  /*3d30*/  FSEL R237, R237, RZ, P5 ;  /* 0x000000ffeded7208 */ /* 0x000fe40002800000 */
[----:B------:R-:W-:Y:S02]  /*3d40*/  @P1 F2FP.F16.F32.PACK_AB R238, RZ, R238 ;  /* 0x000000eeffee123e */ /* 0x000fe400000000ff */
[----:B------:R-:W-:-:S02]  /*3d50*/  @P1 F2FP.F16.F32.PACK_AB R240, RZ, R240 ;  /* 0x000000f0fff0123e */ /* 0x000fc400000000ff */
[----:B------:R-:W-:Y:S02]  /*3d60*/  @P1 F2FP.F16.F32.PACK_AB R242, RZ, R242 ;  /* 0x000000f2fff2123e */ /* 0x000fe400000000ff */
[----:B------:R-:W-:Y:S02]  /*3d70*/  @P1 F2FP.F16.F32.PACK_AB R84, RZ, R72 ;  /* 0x00000048ff54123e */ /* 0x000fe400000000ff */
[----:B0-----:R-:W-:Y:S02]  /*3d80*/  @P1 PRMT R68, R236, 0x7610, R68 ;  /* 0x00007610ec441816 */ /* 0x001fe40000000044 */
[----:B------:R-:W-:Y:S02]  /*3d90*/  @P1 PRMT R69, R239, 0x7610, R69 ;  /* 0x00007610ef451816 */ /* 0x000fe40000000045 */
[----:B------:R-:W-:Y:S02]  /*3da0*/  @P1 PRMT R70, R241, 0x7610, R70 ;  /* 0x00007610f1461816 */ /* 0x000fe40000000046 */
[----:B------:R-:W-:-:S02]  /*3db0*/  @P1 PRMT R71, R104, 0x7610, R71 ;  /* 0x0000761068471816 */ /* 0x000fc40000000047 */
[----:B------:R-:W-:Y:S02]  /*3dc0*/  F2FP.F16.F32.PACK_AB R75, R74, R243 ;  /* 0x000000f34a4b723e */ /* 0x000fe400000000ff */
[----:B------:R-:W-:Y:S02]  /*3dd0*/  @P2 PRMT R64, R64, 0x5410, R96 ;  /* 0x0000541040402816 */ /* 0x000fe40000000060 */
[----:B------:R-:W-:Y:S02]  /*3de0*/  @P2 PRMT R65, R65, 0x5410, R98 ;  /* 0x0000541041412816 */ /* 0x000fe40000000062 */
[----:B------:R-:W-:Y:S02]  /*3df0*/  @P2 PRMT R66, R66, 0x5410, R233 ;  /* 0x0000541042422816 */ /* 0x000fe400000000e9 */
[----:B------:R-:W-:Y:S02]  /*3e00*/  @P2 PRMT R67, R67, 0x5410, R0 ;  /* 0x0000541043432816 */ /* 0x000fe40000000000 */
[----:B------:R-:W-:-:S02]  /*3e10*/  F2FP.F16.F32.PACK_AB R74, R91, R94 ;  /* 0x0000005e5b4a723e */ /* 0x000fc400000000ff */
[----:B------:R-:W-:Y:S01]  /*3e20*/  F2FP.F16.F32.PACK_AB R73, R89, R90 ;  /* 0x0000005a5949723e */ /* 0x000fe200000000ff */
[----:B------:R0:W-:Y:S01]  /*3e30*/  @P2 STG.E.128 desc[UR6][R82.64], R64 ;  /* 0x0000004052002986 */ /* 0x0001e2000c101d06 */
[----:B------:R-:W-:Y:S02]  /*3e40*/  F2FP.F16.F32.PACK_AB R72, R237, R88 ;  /* 0x00000058ed48723e */ /* 0x000fe400000000ff */
[----:B------:R-:W-:Y:S02]  /*3e50*/  @P1 PRMT R68, R68, 0x5410, R238 ;  /* 0x0000541044441816 */ /* 0x000fe400000000ee */
[----:B------:R-:W-:Y:S01]  /*3e60*/  @P1 PRMT R69, R69, 0x5410, R240 ;  /* 0x0000541045451816 */ /* 0x000fe200000000f0 */
[----:B------:R0:W-:Y:S01]  /*3e70*/  STG.E.128 desc[UR6][R80.64], R72 ;  /* 0x0000004850007986 */ /* 0x0001e2000c101d06 */
[----:B------:R-:W-:Y:S02]  /*3e80*/  @P1 PRMT R70, R70, 0x5410, R242 ;  /* 0x0000541046461816 */ /* 0x000fe400000000f2 */
[----:B------:R-:W-:-:S02]  /*3e90*/  @P1 PRMT R71, R71, 0x5410, R84 ;  /* 0x0000541047471816 */ /* 0x000fc40000000054 */
        /* <DEDUP_REMOVED lines=13> */
[----:B0-----:R-:W-:Y:S02]  /*3f70*/  MOV R73, R117 ;  /* 0x0000007500497202 */ /* 0x001fe40000000f00 */
        /* <DEDUP_REMOVED lines=81> */
.L_x_438:
        /* <DEDUP_REMOVED lines=39> */
.L_x_439:
[----:B------:R-:W-:Y:S01]  /*4700*/  HFMA2.MMA R74, -RZ, RZ, 0, 9.5367431640625e-07 ;  /* 0x00000010ff4a7435 */ /* 0x000fe200000001ff */
[----:B------:R-:W-:Y:S02]  /*4710*/  MOV R75, 0x1f ;  /* 0x0000001f004b7802 */ /* 0x000fe40000000f00 */
[----:B------:R-:W-:-:S08]  /*4720*/  MOV R77, 0xffffffff ;  /* 0xffffffff004d7802 */ /* 0x000fd00000000f00 */
[----:B-----5:R-:W-:Y:S05]  /*4730*/  WARPSYNC.COLLECTIVE R77, `(.L_x_442) ;  /* 0x000000004d087348 */ /* 0x020fea0003c00000 */
[----:B------:R0:W1:Y:S02]  /*4740*/  SHFL.DOWN P4, R78, R76, R74, R75 ;  /* 0x0800004a4c4e7389 */ /* 0x000064000008004b */
[----:B01---5:R-:W-:Y:S01]  /*4750*/  ENDCOLLECTIVE ;  /* 0x000000000000791b */ /* 0x023fe20003800000 */
.L_x_442:
[----:B------:R-:W-:Y:S01]  /*4760*/  FADD.FTZ R79, R76, R78 ;  /* 0x0000004e4c4f7221 */ /* 0x000fe20000010000 */
[----:B------:R-:W-:-:S07]  /*4770*/  MOV R76, R72 ;  /* 0x00000048004c7202 */ /* 0x000fce0000000f00 */
[----:B------:R-:W-:Y:S05]  /*4780*/  WARPSYNC.COLLECTIVE R77, `(.L_x_443) ;  /* 0x000000004d087348 */ /* 0x000fea0003c00000 */
[----:B------:R0:W1:Y:S02]  /*4790*/  SHFL.DOWN P4, R78, R76, R74, R75 ;  /* 0x0800004a4c4e7389 */ /* 0x000064000008004b */
[----:B01----:R-:W-:Y:S01]  /*47a0*/  ENDCOLLECTIVE ;  /* 0x000000000000791b */ /* 0x003fe20003800000 */
.L_x_443:
[----:B------:R-:W-:Y:S01]  /*47b0*/  HFMA2.MMA R74, -RZ, RZ, 0, 4.76837158203125e-07 ;  /* 0x00000008ff4a7435 */ /* 0x000fe200000001ff */
[----:B------:R-:W-:Y:S02]  /*47c0*/  MOV R76, R79 ;  /* 0x0000004f004c7202 */ /* 0x000fe40000000f00 */
[----:B------:R-:W-:-:S08]  /*47d0*/  MOV R73, R78 ;  /* 0x0000004e00497202 */ /* 0x000fd00000000f00 */
[----:B------:R-:W-:Y:S05]  /*47e0*/  WARPSYNC.COLLECTIVE R77, `(.L_x_444) ;  /* 0x000000004d087348 */ /* 0x000fea0003c00000 */
[----:B------:R0:W1:Y:S02]  /*47f0*/  SHFL.DOWN P4, R78, R76, R74, R75 ;  /* 0x0800004a4c4e7389 */ /* 0x000064000008004b */
[----:B01----:R-:W-:Y:S01]  /*4800*/  ENDCOLLECTIVE ;  /* 0x000000000000791b */ /* 0x003fe20003800000 */
.L_x_444:
[----:B------:R-:W-:-:S05]  /*4810*/  FADD.FTZ R80, R72, R73 ;  /* 0x0000004948507221 */ /* 0x000fca0000010000 */
[----:B------:R-:W-:Y:S01]  /*4820*/  MOV R76, R80 ;  /* 0x00000050004c7202 */ /* 0x000fe20000000f00 */
[----:B------:R-:W-:-:S07]  /*4830*/  FADD.FTZ R81, R79, R78 ;  /* 0x0000004e4f517221 */ /* 0x000fce0000010000 */
[----:B------:R-:W-:Y:S05]  /*4840*/  WARPSYNC.COLLECTIVE R77, `(.L_x_445) ;  /* 0x000000004d087348 */ /* 0x000fea0003c00000 */
[----:B------:R0:W1:Y:S02]  /*4850*/  SHFL.DOWN P4, R78, R76, R74, R75 ;  /* 0x0800004a4c4e7389 */ /* 0x000064000008004b */
[----:B01----:R-:W-:Y:S01]  /*4860*/  ENDCOLLECTIVE ;  /* 0x000000000000791b */ /* 0x003fe20003800000 */
.L_x_445:
[----:B------:R-:W-:Y:S01]  /*4870*/  HFMA2.MMA R74, -RZ, RZ, 0, 2.384185791015625e-07 ;  /* 0x00000004ff4a7435 */ /* 0x000fe200000001ff */
[----:B------:R-:W-:Y:S02]  /*4880*/  MOV R76, R81 ;  /* 0x00000051004c7202 */ /* 0x000fe40000000f00 */
[----:B------:R-:W-:-:S08]  /*4890*/  MOV R73, R78 ;  /* 0x0000004e00497202 */ /* 0x000fd00000000f00 */
[----:B------:R-:W-:Y:S05]  /*48a0*/  WARPSYNC.COLLECTIVE R77, `(.L_x_446) ;  /* 0x000000004d087348 */ /* 0x000fea0003c00000 */
[----:B------:R0:W1:Y:S02]  /*48b0*/  SHFL.DOWN P4, R78, R76, R74, R75 ;  /* 0x0800004a4c4e7389 */ /* 0x000064000008004b */
[----:B01----:R-:W-:Y:S01]  /*48c0*/  ENDCOLLECTIVE ;  /* 0x000000000000791b */ /* 0x003fe20003800000 */
.L_x_446:
[----:B------:R-:W-:-:S05]  /*48d0*/  FADD.FTZ R82, R80, R73 ;  /* 0x0000004950527221 */ /* 0x000fca0000010000 */
[----:B------:R-:W-:Y:S01]  /*48e0*/  MOV R76, R82 ;  /* 0x00000052004c7202 */ /* 0x000fe20000000f00 */
[----:B------:R-:W-:-:S07]  /*48f0*/  FADD.FTZ R83, R81, R78 ;  /* 0x0000004e51537221 */ /* 0x000fce0000010000 */
[----:B------:R-:W-:Y:S05]  /*4900*/  WARPSYNC.COLLECTIVE R77, `(.L_x_447) ;  /* 0x000000004d087348 */ /* 0x000fea0003c00000 */
[----:B------:R0:W1:Y:S02]  /*4910*/  SHFL.DOWN P4, R78, R76, R74, R75 ;  /* 0x0800004a4c4e7389 */ /* 0x000064000008004b */
[----:B01----:R-:W-:Y:S01]  /*4920*/  ENDCOLLECTIVE ;  /* 0x000000000000791b */ /* 0x003fe20003800000 */
.L_x_447:
[----:B------:R-:W-:Y:S01]  /*4930*/  HFMA2.MMA R74, -RZ, RZ, 0, 1.1920928955078125e-07 ;  /* 0x00000002ff4a7435 */ /* 0x000fe200000001ff */
[----:B------:R-:W-:Y:S02]  /*4940*/  MOV R76, R83 ;  /* 0x00000053004c7202 */ /* 0x000fe40000000f00 */
[----:B------:R-:W-:-:S08]  /*4950*/  MOV R73, R78 ;  /* 0x0000004e00497202 */ /* 0x000fd00000000f00 */
[----:B------:R-:W-:Y:S05]  /*4960*/  WARPSYNC.COLLECTIVE R77, `(.L_x_448) ;  /* 0x000000004d087348 */ /* 0x000fea0003c00000 */
[----:B------:R0:W1:Y:S02]  /*4970*/  SHFL.DOWN P4, R78, R76, R74, R75 ;  /* 0x0800004a4c4e7389 */ /* 0x000064000008004b */
[----:B01----:R-:W-:Y:S01]  /*4980*/  ENDCOLLECTIVE ;  /* 0x000000000000791b */ /* 0x003fe20003800000 */
.L_x_448:
[----:B------:R-:W-:-:S05]  /*4990*/  FADD.FTZ R84, R82, R73 ;  /* 0x0000004952547221 */ /* 0x000fca0000010000 */
[----:B------:R-:W-:Y:S01]  /*49a0*/  MOV R76, R84 ;  /* 0x00000054004c7202 */ /* 0x000fe20000000f00 */
[----:B------:R-:W-:-:S07]  /*49b0*/  FADD.FTZ R72, R83, R78 ;  /* 0x0000004e53487221 */ /* 0x000fce0000010000 */
[----:B------:R-:W-:Y:S05]  /*49c0*/  WARPSYNC.COLLECTIVE R77, `(.L_x_449) ;  /* 0x000000004d087348 */ /* 0x000fea0003c00000 */
[----:B------:R0:W1:Y:S02]  /*49d0*/  SHFL.DOWN P4, R78, R76, R74, R75 ;  /* 0x0800004a4c4e7389 */ /* 0x000064000008004b */
[----:B01----:R-:W-:Y:S01]  /*49e0*/  ENDCOLLECTIVE ;  /* 0x000000000000791b */ /* 0x003fe20003800000 */
.L_x_449:
[----:B------:R-:W-:Y:S01]  /*49f0*/  HFMA2.MMA R74, -RZ, RZ, 0, 5.9604644775390625e-08 ;  /* 0x00000001ff4a7435 */ /* 0x000fe200000001ff */
[----:B------:R-:W-:Y:S02]  /*4a00*/  MOV R76, R72 ;  /* 0x00000048004c7202 */ /* 0x000fe40000000f00 */
[----:B------:R-:W-:-:S08]  /*4a10*/  MOV R73, R78 ;  /* 0x0000004e00497202 */ /* 0x000fd00000000f00 */
[----:B------:R-:W-:Y:S05]  /*4a20*/  WARPSYNC.COLLECTIVE R77, `(.L_x_450) ;  /* 0x000000004d087348 */ /* 0x000fea0003c00000 */
[----:B------:R0:W1:Y:S02]  /*4a30*/  SHFL.DOWN P4, R78, R76, R74, R75 ;  /* 0x0800004a4c4e7389 */ /* 0x000064000008004b */
[----:B01----:R-:W-:Y:S01]  /*4a40*/  ENDCOLLECTIVE ;  /* 0x000000000000791b */ /* 0x003fe20003800000 */
.L_x_450:
[----:B------:R-:W-:-:S05]  /*4a50*/  FADD.FTZ R73, R84, R73 ;  /* 0x0000004954497221 */ /* 0x000fca0000010000 */
[----:B------:R-:W-:Y:S02]  /*4a60*/  MOV R76, R73 ;  /* 0x00000049004c7202 */ /* 0x000fe40000000f00 */
[----:B------:R-:W-:-:S07]  /*4a70*/  MOV R79, R78 ;  /* 0x0000004e004f7202 */ /* 0x000fce0000000f00 */
[----:B------:R-:W-:Y:S05]  /*4a80*/  WARPSYNC.COLLECTIVE R77, `(.L_x_451) ;  /* 0x000000004d087348 */ /* 0x000fea0003c00000 */
[----:B------:R0:W1:Y:S02]  /*4a90*/  SHFL.DOWN P4, R78, R76, R74, R75 ;  /* 0x0800004a4c4e7389 */ /* 0x000064000008004b */
[----:B01----:R-:W-:Y:S01]  /*4aa0*/  ENDCOLLECTIVE ;  /* 0x000000000000791b */ /* 0x003fe20003800000 */
.L_x_451:
[----:B------:R-:W-:Y:S05]  /*4ab0*/  BRA `(.L_x_452) ;  /* 0xffffffd800547947 */ /* 0x000fea000383ffff */
.L_x_453:
        /* <DEDUP_REMOVED lines=12> */
.L_x_3231:


//--------------------- .text._ZN10layer_norm22ln_bwd_finalize_kernelINS_22Kernel_traits_finalizeILj6144E6__halfS2_S2_S2_fjLb0ELj1024ELj4ENS_18Kernel_traits_baseILj6144ES2_S2_S2_S2_fjLj1024EEEEELb0ELb0EEEvNS_9BwdParamsE --------------------------
	.section	.text._ZN10layer_norm22ln_bwd_finalize_kernelINS_22Kernel_traits_finalizeILj6144E6__halfS2_S2_S2_fjLb0ELj1024ELj4ENS_18Kernel_traits_baseILj6144ES2_S2_S2_S2_fjLj1024EEEEELb0ELb0EEEvNS_9BwdParamsE,"ax",@progbits
	.align	128
        .global         _ZN10layer_norm22ln_bwd_finalize_kernelINS_22Kernel_traits_finalizeILj6144E6__halfS2_S2_S2_fjLb0ELj1024ELj4ENS_18Kernel_traits_baseILj6144ES2_S2_S2_S2_fjLj1024EEEEELb0ELb0EEEvNS_9BwdParamsE
        .type           _ZN10layer_norm22ln_bwd_finalize_kernelINS_22Kernel_traits_finalizeILj6144E6__halfS2_S2_S2_fjLb0ELj1024ELj4ENS_18Kernel_traits_baseILj6144ES2_S2_S2_S2_fjLj1024EEEEELb0ELb0EEEvNS_9BwdParamsE,@function
        .size           _ZN10layer_norm22ln_bwd_finalize_kernelINS_22Kernel_traits_finalizeILj6144E6__halfS2_S2_S2_fjLb0ELj1024ELj4ENS_18Kernel_traits_baseILj6144ES2_S2_S2_S2_fjLj1024EEEEELb0ELb0EEEvNS_9BwdParamsE,(.L_x_3232 - _ZN10layer_norm22ln_bwd_finalize_kernelINS_22Kernel_traits_finalizeILj6144E6__halfS2_S2_S2_fjLb0ELj1024ELj4ENS_18Kernel_traits_baseILj6144ES2_S2_S2_S2_fjLj1024EEEEELb0ELb0EEEvNS_9BwdParamsE)
        .other          _ZN10layer_norm22ln_bwd_finalize_kernelINS_22Kernel_traits_finalizeILj6144E6__halfS2_S2_S2_fjLb0ELj1024ELj4ENS_18Kernel_traits_baseILj6144ES2_S2_S2_S2_fjLj1024EEEEELb0ELb0EEEvNS_9BwdParamsE,@"STO_CUDA_ENTRY STV_DEFAULT"
_ZN10layer_norm22ln_bwd_finalize_kernelINS_22Kernel_traits_finalizeILj6144E6__halfS2_S2_S2_fjLb0ELj1024ELj4ENS_18Kernel_traits_baseILj6144ES2_S2_S2_S2_fjLj1024EEEEELb0ELb0EEEvNS_9BwdParamsE:
.text._ZN10layer_norm22ln_bwd_finalize_kernelINS_22Kernel_traits_finalizeILj6144E6__halfS2_S2_S2_fjLb0ELj1024ELj4ENS_18Kernel_traits_baseILj6144ES2_S2_S2_S2_fjLj1024EEEEELb0ELb0EEEvNS_9BwdParamsE:
        /* <DEDUP_REMOVED lines=25> */
.L_x_466:
        /* <DEDUP_REMOVED lines=30> */
.L_x_458:
        /* <DEDUP_REMOVED lines=36> */
.L_x_457:
[----:B------:R-:W-:Y:S05]  /*05b0*/  BSYNC B1 ;  /* 0x0000000000017941 */ /* 0x000fea0003800000 */
.L_x_456:
        /* <DEDUP_REMOVED lines=24> */
.L_x_460:
[----:B------:R-:W-:Y:S05]  /*0740*/  BSYNC B1 ;  /* 0x0000000000017941 */ /* 0x000fea0003800000 */
.L_x_459:
        /* <DEDUP_REMOVED lines=12> */
.L_x_461:
[----:B------:R-:W-:Y:S05]  /*0810*/  BSYNC B1 ;  /* 0x0000000000017941 */ /* 0x000fea0003800000 */
.L_x_455:
[----:B------:R-:W-:Y:S05]  /*0820*/  BSYNC B0 ;  /* 0x0000000000007941 */ /* 0x000fea0003800000 */
.L_x_454:
        /* <DEDUP_REMOVED lines=29> */
.L_x_477:
[----:B---3--:R-:W-:Y:S01]  /*0a00*/  FADD.FTZ R9, R18, R9 ;  /* 0x0000000912097221 */ /* 0x008fe20000010000 */
[----:B--2---:R-:W-:-:S04]  /*0a10*/  FADD.FTZ R11, R10, R11 ;  /* 0x0000000b0a0b7221 */ /* 0x004fc80000010000 */
[----:B------:R2:W-:Y:S04]  /*0a20*/  @!P1 STS [R6+0x2000], R9 ;  /* 0x0020000906009388 */ /* 0x0005e80000000800 */
[----:B------:R2:W-:Y:S02]  /*0a30*/  @!P1 STS [R6+0x2080], R11 ;  /* 0x0020800b06009388 */ /* 0x0005e40000000800 */
.L_x_462:
        /* <DEDUP_REMOVED lines=14> */
[----:B---3--:R-:W-:Y:S02]  /*0b20*/  F2FP.F16.F32.PACK_AB R15, R15, R14 ;  /* 0x0000000e0f0f723e */ /* 0x008fe400000000ff */
[----:B----4-:R-:W-:-:S03]  /*0b30*/  F2FP.F16.F32.PACK_AB R17, R17, R16 ;  /* 0x000000101111723e */ /* 0x010fc600000000ff */
[----:B------:R2:W-:Y:S04]  /*0b40*/  STG.E desc[UR6][R12.64], R15 ;  /* 0x0000000f0c007986 */ /* 0x0005e8000c101906 */
[----:B------:R2:W-:Y:S02]  /*0b50*/  STG.E desc[UR6][R10.64], R17 ;  /* 0x000000110a007986 */ /* 0x0005e4000c101906 */
.L_x_465:
[----:B------:R-:W-:Y:S05]  /*0b60*/  BSYNC B0 ;  /* 0x0000000000007941 */ /* 0x000fea0003800000 */
.L_x_464:
[C---:B------:R-:W-:Y:S01]  /*0b70*/  ISETP.GT.U32.AND P1, PT, R3.reuse, -0x1801, PT ;  /* 0xffffe7ff0300780c */ /* 0x040fe20003f24070 */
[----:B------:R-:W-:Y:S01]  /*0b80*/  VIADD R4, R4, 0xc00 ;  /* 0x00000c0004047836 */ /* 0x000fe20000000000 */
[----:B------:R-:W-:-:S11]  /*0b90*/  IADD3 R3, R3, 0x1800, RZ ;  /* 0x0000180003037810 */ /* 0x000fd60007ffe0ff */
[----:B------:R-:W-:Y:S05]  /*0ba0*/  @P1 BRA `(.L_x_466) ;  /* 0xfffffff400781947 */ /* 0x000fea000383ffff */
[----:B------:R-:W-:Y:S05]  /*0bb0*/  EXIT ;  /* 0x000000000000794d */ /* 0x000fea0003800000 */
.L_x_463:
[----:B------:R-:W-:Y:S01]  /*0bc0*/  HFMA2.MMA R21, -RZ, RZ, 0, 5.9604644775390625e-08 ;  /* 0x00000001ff157435 */ /* 0x000fe200000001ff */
[----:B0--3--:R-:W-:Y:S01]  /*0bd0*/  MOV R22, R10 ;  /* 0x0000000a00167202 */ /* 0x009fe20000000f00 */
[----:B------:R-:W-:Y:S01]  /*0be0*/  IMAD.MOV.U32 R19, RZ, RZ, -0x1 ;  /* 0xffffffffff137424 */ /* 0x000fe200078e00ff */
[----:B------:R-:W-:-:S08]  /*0bf0*/  MOV R24, 0x1f ;  /* 0x0000001f00187802 */ /* 0x000fd00000000f00 */
[----:B-12---:R-:W-:Y:S05]  /*0c00*/  WARPSYNC.COLLECTIVE R19, `(.L_x_467) ;  /* 0x0000000013087348 */ /* 0x006fea0003c00000 */
[----:B------:R0:W3:Y:S02]  /*0c10*/  SHFL.BFLY P2, R20, R22, R21, R24 ;  /* 0x0c00001516147389 */ /* 0x0000e40000040018 */
[----:B0123--:R-:W-:Y:S01]  /*0c20*/  ENDCOLLECTIVE ;  /* 0x000000000000791b */ /* 0x00ffe20003800000 */
.L_x_467:
[----:B------:R-:W-:Y:S01]  /*0c30*/  HFMA2.MMA R21, -RZ, RZ, 0, 1.1920928955078125e-07 ;  /* 0x00000002ff157435 */ /* 0x000fe200000001ff */
[----:B------:R-:W-:-:S05]  /*0c40*/  MOV R11, R20 ;  /* 0x00000014000b7202 */ /* 0x000fca0000000f00 */
[----:B------:R-:W-:-:S05]  /*0c50*/  FADD.FTZ R11, R10, R11 ;  /* 0x0000000b0a0b7221 */ /* 0x000fca0000010000 */
[----:B------:R-:W-:-:S07]  /*0c60*/  MOV R22, R11 ;  /* 0x0000000b00167202 */ /* 0x000fce0000000f00 */
[----:B------:R-:W-:Y:S05]  /*0c70*/  WARPSYNC.COLLECTIVE R19, `(.L_x_468) ;  /* 0x0000000013087348 */ /* 0x000fea0003c00000 */
[----:B------:R0:W1:Y:S02]  /*0c80*/  SHFL.BFLY P2, R20, R22, R21, R24 ;  /* 0x0c00001516147389 */ /* 0x0000640000040018 */
[----:B01----:R-:W-:Y:S01]  /*0c90*/  ENDCOLLECTIVE ;  /* 0x000000000000791b */ /* 0x003fe20003800000 */
.L_x_468:
[----:B------:R-:W-:Y:S01]  /*0ca0*/  HFMA2.MMA R21, -RZ, RZ, 0, 2.384185791015625e-07 ;  /* 0x00000004ff157435 */ /* 0x000fe200000001ff */
[----:B------:R-:W-:-:S04]  /*0cb0*/  IMAD.MOV.U32 R14, RZ, RZ, R20 ;  /* 0x000000ffff0e7224 */ /* 0x000fc800078e0014 */
[----:B------:R-:W-:-:S05]  /*0cc0*/  FADD.FTZ R14, R11, R14 ;  /* 0x0000000e0b0e7221 */ /* 0x000fca0000010000 */
[----:B------:R-:W-:-:S07]  /*0cd0*/  MOV R22, R14 ;  /* 0x0000000e00167202 */ /* 0x000fce0000000f00 */
[----:B------:R-:W-:Y:S05]  /*0ce0*/  WARPSYNC.COLLECTIVE R19, `(.L_x_469) ;  /* 0x0000000013087348 */ /* 0x000fea0003c00000 */
[----:B------:R0:W1:Y:S02]  /*0cf0*/  SHFL.BFLY P2, R20, R22, R21, R24 ;  /* 0x0c00001516147389 */ /* 0x0000640000040018 */
[----:B01----:R-:W-:Y:S01]  /*0d00*/  ENDCOLLECTIVE ;  /* 0x000000000000791b */ /* 0x003fe20003800000 */
.L_x_469:
[----:B------:R-:W-:Y:S01]  /*0d10*/  HFMA2.MMA R21, -RZ, RZ, 0, 4.76837158203125e-07 ;  /* 0x00000008ff157435 */ /* 0x000fe200000001ff */
[----:B------:R-:W-:-:S05]  /*0d20*/  MOV R13, R20 ;  /* 0x00000014000d7202 */ /* 0x000fca0000000f00 */
[----:B------:R-:W-:-:S04]  /*0d30*/  FADD.FTZ R13, R14, R13 ;  /* 0x0000000d0e0d7221 */ /* 0x000fc80000010000 */
[----:B------:R-:W-:-:S07]  /*0d40*/  IMAD.MOV.U32 R22, RZ, RZ, R13 ;  /* 0x000000ffff167224 */ /* 0x000fce00078e000d */
[----:B------:R-:W-:Y:S05]  /*0d50*/  WARPSYNC.COLLECTIVE R19, `(.L_x_470) ;  /* 0x0000000013087348 */ /* 0x000fea0003c00000 */
[----:B------:R0:W1:Y:S02]  /*0d60*/  SHFL.BFLY P2, R20, R22, R21, R24 ;  /* 0x0c00001516147389 */ /* 0x0000640000040018 */
[----:B01----:R-:W-:Y:S01]  /*0d70*/  ENDCOLLECTIVE ;  /* 0x000000000000791b */ /* 0x003fe20003800000 */
.L_x_470:
[----:B------:R-:W-:Y:S01]  /*0d80*/  IMAD.MOV.U32 R21, RZ, RZ, 0x10 ;  /* 0x00000010ff157424 */ /* 0x000fe200078e00ff */
[----:B------:R-:W-:-:S05]  /*0d90*/  MOV R10, R20 ;  /* 0x00000014000a7202 */ /* 0x000fca0000000f00 */
[----:B------:R-:W-:-:S05]  /*0da0*/  FADD.FTZ R10, R13, R10 ;  /* 0x0000000a0d0a7221 */ /* 0x000fca0000010000 */
[----:B------:R-:W-:-:S07]  /*0db0*/  MOV R22, R10 ;  /* 0x0000000a00167202 */ /* 0x000fce0000000f00 */
[----:B------:R-:W-:Y:S05]  /*0dc0*/  WARPSYNC.COLLECTIVE R19, `(.L_x_471) ;  /* 0x0000000013087348 */ /* 0x000fea0003c00000 */
[----:B------:R0:W1:Y:S02]  /*0dd0*/  SHFL.BFLY P2, R20, R22, R21, R24 ;  /* 0x0c00001516147389 */ /* 0x0000640000040018 */
[----:B01----:R-:W-:Y:S01]  /*0de0*/  ENDCOLLECTIVE ;  /* 0x000000000000791b */ /* 0x003fe20003800000 */
.L_x_471:
[----:B------:R-:W-:Y:S01]  /*0df0*/  HFMA2.MMA R21, -RZ, RZ, 0, 5.9604644775390625e-08 ;  /* 0x00000001ff157435 */ /* 0x000fe200000001ff */
[----:B------:R-:W-:Y:S02]  /*0e00*/  MOV R22, R9 ;  /* 0x0000000900167202 */ /* 0x000fe40000000f00 */
[----:B------:R-:W-:-:S08]  /*0e10*/  MOV R11, R20 ;  /* 0x00000014000b7202 */ /* 0x000fd00000000f00 */
[----:B------:R-:W-:Y:S05]  /*0e20*/  WARPSYNC.COLLECTIVE R19, `(.L_x_472) ;  /* 0x0000000013087348 */ /* 0x000fea0003c00000 */
[----:B------:R0:W1:Y:S02]  /*0e30*/  SHFL.BFLY P2, R20, R22, R21, R24 ;  /* 0x0c00001516147389 */ /* 0x0000640000040018 */
[----:B01----:R-:W-:Y:S01]  /*0e40*/  ENDCOLLECTIVE ;  /* 0x000000000000791b */ /* 0x003fe20003800000 */
.L_x_472:
[----:B------:R-:W-:Y:S01]  /*0e50*/  HFMA2.MMA R21, -RZ, RZ, 0, 1.1920928955078125e-07 ;  /* 0x00000002ff157435 */ /* 0x000fe200000001ff */
[----:B------:R-:W-:-:S04]  /*0e60*/  IMAD.MOV.U32 R14, RZ, RZ, R20 ;  /* 0x000000ffff0e7224 */ /* 0x000fc800078e0014 */
[----:B------:R-:W-:-:S05]  /*0e70*/  FADD.FTZ R15, R9, R14 ;  /* 0x0000000e090f7221 */ /* 0x000fca0000010000 */
[----:B------:R-:W-:-:S07]  /*0e80*/  MOV R22, R15 ;  /* 0x0000000f00167202 */ /* 0x000fce0000000f00 */
[----:B------:R-:W-:Y:S05]  /*0e90*/  WARPSYNC.COLLECTIVE R19, `(.L_x_473) ;  /* 0x0000000013087348 */ /* 0x000fea0003c00000 */
[----:B------:R0:W1:Y:S02]  /*0ea0*/  SHFL.BFLY P2, R20, R22, R21, R24 ;  /* 0x0c00001516147389 */ /* 0x0000640000040018 */
[----:B01----:R-:W-:Y:S01]  /*0eb0*/  ENDCOLLECTIVE ;  /* 0x000000000000791b */ /* 0x003fe20003800000 */
.L_x_473:
[----:B------:R-:W-:Y:S01]  /*0ec0*/  HFMA2.MMA R21, -RZ, RZ, 0, 2.384185791015625e-07 ;  /* 0x00000004ff157435 */ /* 0x000fe200000001ff */
[----:B------:R-:W-:-:S05]  /*0ed0*/  MOV R16, R20 ;  /* 0x0000001400107202 */ /* 0x000fca0000000f00 */
[----:B------:R-:W-:-:S04]  /*0ee0*/  FADD.FTZ R16, R15, R16 ;  /* 0x000000100f107221 */ /* 0x000fc80000010000 */
[----:B------:R-:W-:-:S07]  /*0ef0*/  IMAD.MOV.U32 R22, RZ, RZ, R16 ;  /* 0x000000ffff167224 */ /* 0x000fce00078e0010 */
[----:B------:R-:W-:Y:S05]  /*0f00*/  WARPSYNC.COLLECTIVE R19, `(.L_x_474) ;  /* 0x0000000013087348 */ /* 0x000fea0003c00000 */
[----:B------:R0:W1:Y:S02]  /*0f10*/  SHFL.BFLY P2, R20, R22, R21, R24 ;  /* 0x0c00001516147389 */ /* 0x0000640000040018 */
[----:B01----:R-:W-:Y:S01]  /*0f20*/  ENDCOLLECTIVE ;  /* 0x000000000000791b */ /* 0x003fe20003800000 */
.L_x_474:
[----:B------:R-:W-:Y:S01]  /*0f30*/  IMAD.MOV.U32 R21, RZ, RZ, 0x8 ;  /* 0x00000008ff157424 */ /* 0x000fe200078e00ff */
[----:B------:R-:W-:-:S05]  /*0f40*/  MOV R17, R20 ;  /* 0x0000001400117202 */ /* 0x000fca0000000f00 */
[----:B------:R-:W-:-:S05]  /*0f50*/  FADD.FTZ R17, R16, R17 ;  /* 0x0000001110117221 */ /* 0x000fca0000010000 */
[----:B------:R-:W-:-:S07]  /*0f60*/  MOV R22, R17 ;  /* 0x0000001100167202 */ /* 0x000fce0000000f00 */
[----:B------:R-:W-:Y:S05]  /*0f70*/  WARPSYNC.COLLECTIVE R19, `(.L_x_475) ;  /* 0x0000000013087348 */ /* 0x000fea0003c00000 */
[----:B------:R0:W1:Y:S02]  /*0f80*/  SHFL.BFLY P2, R20, R22, R21, R24 ;  /* 0x0c00001516147389 */ /* 0x0000640000040018 */
[----:B01----:R-:W-:Y:S01]  /*0f90*/  ENDCOLLECTIVE ;  /* 0x000000000000791b */ /* 0x003fe20003800000 */
.L_x_475:
[----:B------:R-:W-:Y:S01]  /*0fa0*/  HFMA2.MMA R21, -RZ, RZ, 0, 9.5367431640625e-07 ;  /* 0x00000010ff157435 */ /* 0x000fe200000001ff */
[----:B------:R-:W-:-:S05]  /*0fb0*/  MOV R18, R20 ;  /* 0x0000001400127202 */ /* 0x000fca0000000f00 */
[----:B------:R-:W-:-:S05]  /*0fc0*/  FADD.FTZ R18, R17, R18 ;  /* 0x0000001211127221 */ /* 0x000fca0000010000 */
[----:B------:R-:W-:-:S07]  /*0fd0*/  MOV R22, R18 ;  /* 0x0000001200167202 */ /* 0x000fce0000000f00 */
[----:B------:R-:W-:Y:S05]  /*0fe0*/  WARPSYNC.COLLECTIVE R19, `(.L_x_476) ;  /* 0x0000000013087348 */ /* 0x000fea0003c00000 */
[----:B------:R0:W1:Y:S02]  /*0ff0*/  SHFL.BFLY P2, R20, R22, R21, R24 ;  /* 0x0c00001516147389 */ /* 0x0000640000040018 */
[----:B01----:R-:W-:Y:S01]  /*1000*/  ENDCOLLECTIVE ;  /* 0x000000000000791b */ /* 0x003fe20003800000 */
.L_x_476:
[----:B------:R-:W-:Y:S01]  /*1010*/  MOV R9, R20 ;  /* 0x0000001400097202 */ /* 0x000fe20000000f00 */
[----:B------:R-:W-:Y:S06]  /*1020*/  BRA `(.L_x_477) ;  /* 0xfffffff800747947 */ /* 0x000fec000383ffff */
.L_x_478:
        /* <DEDUP_REMOVED lines=13> */
.L_x_3232:


//--------------------- .text._ZN10layer_norm40ln_parallel_residual_bwd_finalize_kernelINS_22Kernel_traits_finalizeILj6144E6__halfS2_S2_S2_fjLb0ELj1024ELj4ENS_18Kernel_traits_baseILj6144ES2_S2_S2_S2_fjLj1024EEEEELb0EEEvNS_9BwdParamsE --------------------------
	.section	.text._ZN10layer_norm40ln_parallel_residual_bwd_finalize_kernelINS_22Kernel_traits_finalizeILj6144E6__halfS2_S2_S2_fjLb0ELj1024ELj4ENS_18Kernel_traits_baseILj6144ES2_S2_S2_S2_fjLj1024EEEEELb0EEEvNS_9BwdParamsE,"ax",@progbits
	.align	128
        .global         _ZN10layer_norm40ln_parallel_residual_bwd_finalize_kernelINS_22Kernel_traits_finalizeILj6144E6__halfS2_S2_S2_fjLb0ELj1024ELj4ENS_18Kernel_traits_baseILj6144ES2_S2_S2_S2_fjLj1024EEEEELb0EEEvNS_9BwdParamsE
        .type           _ZN10layer_norm40ln_parallel_residual_bwd_finalize_kernelINS_22Kernel_traits_finalizeILj6144E6__halfS2_S2_S2_fjLb0ELj1024ELj4ENS_18Kernel_traits_baseILj6144ES2_S2_S2_S2_fjLj1024EEEEELb0EEEvNS_9BwdParamsE,@function
        .size           _ZN10layer_norm40ln_parallel_residual_bwd_finalize_kernelINS_22Kernel_traits_finalizeILj6144E6__halfS2_S2_S2_fjLb0ELj1024ELj4ENS_18Kernel_traits_baseILj6144ES2_S2_S2_S2_fjLj1024EEEEELb0EEEvNS_9BwdParamsE,(.L_x_3233 - _ZN10layer_norm40ln_parallel_residual_bwd_finalize_kernelINS_22Kernel_traits_finalizeILj6144E6__halfS2_S2_S2_fjLb0ELj1024ELj4ENS_18Kernel_traits_baseILj6144ES2_S2_S2_S2_fjLj1024EEEEELb0EEEvNS_9BwdParamsE)
        .other          _ZN10layer_norm40ln_parallel_residual_bwd_finalize_kernelINS_22Kernel_traits_finalizeILj6144E6__halfS2_S2_S2_fjLb0ELj1024ELj4ENS_18Kernel_traits_baseILj6144ES2_S2_S2_S2_fjLj1024EEEEELb0EEEvNS_9BwdParamsE,@"STO_CUDA_ENTRY STV_DEFAULT"
_ZN10layer_norm40ln_parallel_residual_bwd_finalize_kernelINS_22Kernel_traits_finalizeILj6144E6__halfS2_S2_S2_fjLb0ELj1024ELj4ENS_18Kernel_traits_baseILj6144ES2_S2_S2_S2_fjLj1024EEEEELb0EEEvNS_9BwdParamsE:
.text._ZN10layer_norm40ln_parallel_residual_bwd_finalize_kernelINS_22Kernel_traits_finalizeILj6144E6__halfS2_S2_S2_fjLb0ELj1024ELj4ENS_18Kernel_traits_baseILj6144ES2_S2_S2_S2_fjLj1024EEEEELb0EEEvNS_9BwdParamsE:
        /* <DEDUP_REMOVED lines=22> */
.L_x_491:
        /* <DEDUP_REMOVED lines=42> */
.L_x_483:
        /* <DEDUP_REMOVED lines=62> */
.L_x_482:
[----:B------:R-:W-:Y:S05]  /*07e0*/  BSYNC B1 ;  /* 0x0000000000017941 */ /* 0x000fea0003800000 */
.L_x_481:
        /* <DEDUP_REMOVED lines=38> */
.L_x_485:
[----:B------:R-:W-:Y:S05]  /*0a50*/  BSYNC B1 ;  /* 0x0000000000017941 */ /* 0x000fea0003800000 */
.L_x_484:
        /* <DEDUP_REMOVED lines=20> */
.L_x_486:
[----:B------:R-:W-:Y:S05]  /*0ba0*/  BSYNC B1 ;  /* 0x0000000000017941 */ /* 0x000fea0003800000 */
.L_x_480:
[----:B------:R-:W-:Y:S05]  /*0bb0*/  BSYNC B0 ;  /* 0x0000000000007941 */ /* 0x000fea0003800000 */
.L_x_479:
        /* <DEDUP_REMOVED lines=54> */
.L_x_512:
        /* <DEDUP_REMOVED lines=10> */
.L_x_487:
        /* <DEDUP_REMOVED lines=19> */
[----:B-1----:R-:W-:-:S03]  /*10f0*/  F2FP.F16.F32.PACK_AB R7, R23, R22 ;  /* 0x000000161707723e */ /* 0x002fc600000000ff */
[----:B0-----:R-:W-:Y:S01]  /*1100*/  IMAD.WIDE.U32 R8, R5, 0x4, R8 ;  /* 0x0000000405087825 */ /* 0x001fe200078e0008 */
[----:B---3--:R-:W-:Y:S01]  /*1110*/  F2FP.F16.F32.PACK_AB R15, R15, R14 ;  /* 0x0000000e0f0f723e */ /* 0x008fe200000000ff */
[----:B------:R1:W-:Y:S01]  /*1120*/  STG.E desc[UR6][R20.64], R7 ;  /* 0x0000000714007986 */ /* 0x0003e2000c101906 */
[----:B----4-:R-:W-:-:S03]  /*1130*/  F2FP.F16.F32.PACK_AB R17, R17, R16 ;  /* 0x000000101111723e */ /* 0x010fc600000000ff */
[----:B------:R1:W-:Y:S01]  /*1140*/  STG.E desc[UR6][R12.64], R15 ;  /* 0x0000000f0c007986 */ /* 0x0003e2000c101906 */
[----:B------:R-:W-:-:S03]  /*1150*/  F2FP.F16.F32.PACK_AB R19, R19, R18 ;  /* 0x000000121313723e */ /* 0x000fc600000000ff */
[----:B------:R1:W-:Y:S04]  /*1160*/  STG.E desc[UR6][R10.64], R17 ;  /* 0x000000110a007986 */ /* 0x0003e8000c101906 */
[----:B------:R1:W-:Y:S02]  /*1170*/  STG.E desc[UR6][R8.64], R19 ;  /* 0x0000001308007986 */ /* 0x0003e4000c101906 */
.L_x_490:
[----:B------:R-:W-:Y:S05]  /*1180*/  BSYNC B0 ;  /* 0x0000000000007941 */ /* 0x000fea0003800000 */
.L_x_489:
[C---:B------:R-:W-:Y:S02]  /*1190*/  ISETP.GT.U32.AND P1, PT, R4.reuse, -0x1801, PT ;  /* 0xffffe7ff0400780c */ /* 0x040fe40003f24070 */
[----:B------:R-:W-:Y:S02]  /*11a0*/  IADD3 R4, R4, 0x1800, RZ ;  /* 0x0000180004047810 */ /* 0x000fe40007ffe0ff */
[----:B------:R-:W-:-:S09]  /*11b0*/  IADD3 R5, R5, 0xc00, RZ ;  /* 0x00000c0005057810 */ /* 0x000fd20007ffe0ff */
[----:B------:R-:W-:Y:S05]  /*11c0*/  @P1 BRA `(.L_x_491) ;  /* 0xffffffec00e41947 */ /* 0x000fea000383ffff */
[----:B------:R-:W-:Y:S05]  /*11d0*/  EXIT ;  /* 0x000000000000794d */ /* 0x000fea0003800000 */
.L_x_488:
[----:B------:R-:W-:Y:S01]  /*11e0*/  HFMA2.MMA R14, -RZ, RZ, 0, 5.9604644775390625e-08 ;  /* 0x00000001ff0e7435 */ /* 0x000fe200000001ff */
[----:B----4-:R-:W-:Y:S02]  /*11f0*/  MOV R27, R10 ;  /* 0x0000000a001b7202 */ /* 0x010fe40000000f00 */
[----:B------:R-:W-:Y:S02]  /*1200*/  MOV R13, 0x1f ;  /* 0x0000001f000d7802 */ /* 0x000fe40000000f00 */
[----:B------:R-:W-:-:S07]  /*1210*/  MOV R12, 0xffffffff ;  /* 0xffffffff000c7802 */ /* 0x000fce0000000f00 */
[----:B0123--:R-:W-:Y:S05]  /*1220*/  WARPSYNC.COLLECTIVE R12, `(.L_x_492) ;  /* 0x000000000c087348 */ /* 0x00ffea0003c00000 */
[----:B------:R4:W0:Y:S02]  /*1230*/  SHFL.BFLY P2, R17, R27, R14, R13 ;  /* 0x0c00000e1b117389 */ /* 0x000824000004000d */
[----:B01234-:R-:W-:Y:S01]  /*1240*/  ENDCOLLECTIVE ;  /* 0x000000000000791b */ /* 0x01ffe20003800000 */
.L_x_492:
[----:B------:R-:W-:Y:S01]  /*1250*/  HFMA2.MMA R14, -RZ, RZ, 0, 1.1920928955078125e-07 ;  /* 0x00000002ff0e7435 */ /* 0x000fe200000001ff */
[----:B------:R-:W-:-:S05]  /*1260*/  FADD.FTZ R11, R10, R17 ;  /* 0x000000110a0b7221 */ /* 0x000fca0000010000 */
[----:B------:R-:W-:-:S07]  /*1270*/  MOV R27, R11 ;  /* 0x0000000b001b7202 */ /* 0x000fce0000000f00 */
[----:B------:R-:W-:Y:S05]  /*1280*/  WARPSYNC.COLLECTIVE R12, `(.L_x_493) ;  /* 0x000000000c087348 */ /* 0x000fea0003c00000 */
[----:B------:R0:W1:Y:S02]  /*1290*/  SHFL.BFLY P2, R17, R27, R14, R13 ;  /* 0x0c00000e1b117389 */ /* 0x000064000004000d */
[----:B01----:R-:W-:Y:S01]  /*12a0*/  ENDCOLLECTIVE ;  /* 0x000000000000791b */ /* 0x003fe20003800000 */
.L_x_493:
[----:B------:R-:W-:Y:S01]  /*12b0*/  HFMA2.MMA R14, -RZ, RZ, 0, 2.384185791015625e-07 ;  /* 0x00000004ff0e7435 */ /* 0x000fe200000001ff */
[----:B------:R-:W-:-:S05]  /*12c0*/  FADD.FTZ R10, R11, R17 ;  /* 0x000000110b0a7221 */ /* 0x000fca0000010000 */
[----:B------:R-:W-:-:S07]  /*12d0*/  MOV R27, R10 ;  /* 0x0000000a001b7202 */ /* 0x000fce0000000f00 */
[----:B------:R-:W-:Y:S05]  /*12e0*/  WARPSYNC.COLLECTIVE R12, `(.L_x_494) ;  /* 0x000000000c087348 */ /* 0x000fea0003c00000 */
[----:B------:R0:W1:Y:S02]  /*12f0*/  SHFL.BFLY P2, R17, R27, R14, R13 ;  /* 0x0c00000e1b117389 */ /* 0x000064000004000d */
[----:B01----:R-:W-:Y:S01]  /*1300*/  ENDCOLLECTIVE ;  /* 0x000000000000791b */ /* 0x003fe20003800000 */
.L_x_494:
[----:B------:R-:W-:Y:S01]  /*1310*/  MOV R14, 0x8 ;  /* 0x00000008000e7802 */ /* 0x000fe20000000f00 */
[----:B------:R-:W-:-:S04]  /*1320*/  FADD.FTZ R19, R10, R17 ;  /* 0x000000110a137221 */ /* 0x000fc80000010000 */
[----:B------:R-:W-:-:S07]  /*1330*/  IMAD.MOV.U32 R27, RZ, RZ, R19 ;  /* 0x000000ffff1b7224 */ /* 0x000fce00078e0013 */
[----:B------:R-:W-:Y:S05]  /*1340*/  WARPSYNC.COLLECTIVE R12, `(.L_x_495) ;  /* 0x000000000c087348 */ /* 0x000fea0003c00000 */
[----:B------:R0:W1:Y:S02]  /*1350*/  SHFL.BFLY P2, R17, R27, R14, R13 ;  /* 0x0c00000e1b117389 */ /* 0x000064000004000d */
[----:B01----:R-:W-:Y:S01]  /*1360*/  ENDCOLLECTIVE ;  /* 0x000000000000791b */ /* 0x003fe20003800000 */
.L_x_495:
[----:B------:R-:W-:Y:S01]  /*1370*/  HFMA2.MMA R14, -RZ, RZ, 0, 9.5367431640625e-07 ;  /* 0x00000010ff0e7435 */ /* 0x000fe200000001ff */
[----:B------:R-:W-:-:S05]  /*1380*/  FADD.FTZ R11, R19, R17 ;  /* 0x00000011130b7221 */ /* 0x000fca0000010000 */
[----:B------:R-:W-:-:S07]  /*1390*/  MOV R27, R11 ;  /* 0x0000000b001b7202 */ /* 0x000fce0000000f00 */
[----:B------:R-:W-:Y:S05]  /*13a0*/  WARPSYNC.COLLECTIVE R12, `(.L_x_496) ;  /* 0x000000000c087348 */ /* 0x000fea0003c00000 */
[----:B------:R0:W1:Y:S02]  /*13b0*/  SHFL.BFLY P2, R17, R27, R14, R13 ;  /* 0x0c00000e1b117389 */ /* 0x000064000004000d */
[----:B01----:R-:W-:Y:S01]  /*13c0*/  ENDCOLLECTIVE ;  /* 0x000000000000791b */ /* 0x003fe20003800000 */
.L_x_496:
[----:B------:R-:W-:Y:S01]  /*13d0*/  HFMA2.MMA R14, -RZ, RZ, 0, 5.9604644775390625e-08 ;  /* 0x00000001ff0e7435 */ /* 0x000fe200000001ff */
[----:B------:R-:W-:Y:S02]  /*13e0*/  MOV R27, R15 ;  /* 0x0000000f001b7202 */ /* 0x000fe40000000f00 */
[----:B------:R-:W-:-:S08]  /*13f0*/  MOV R10, R17 ;  /* 0x00000011000a7202 */ /* 0x000fd00000000f00 */
[----:B------:R-:W-:Y:S05]  /*1400*/  WARPSYNC.COLLECTIVE R12, `(.L_x_497) ;  /* 0x000000000c087348 */ /* 0x000fea0003c00000 */
[----:B------:R0:W1:Y:S02]  /*1410*/  SHFL.BFLY P2, R17, R27, R14, R13 ;  /* 0x0c00000e1b117389 */ /* 0x000064000004000d */
[----:B01----:R-:W-:Y:S01]  /*1420*/  ENDCOLLECTIVE ;  /* 0x000000000000791b */ /* 0x003fe20003800000 */
.L_x_497:
[----:B------:R-:W-:Y:S01]  /*1430*/  HFMA2.MMA R14, -RZ, RZ, 0, 1.1920928955078125e-07 ;  /* 0x00000002ff0e7435 */ /* 0x000fe200000001ff */
[----:B------:R-:W-:-:S05]  /*1440*/  MOV R16, R17 ;  /* 0x0000001100107202 */ /* 0x000fca0000000f00 */
[----:B------:R-:W-:-:S05]  /*1450*/  FADD.FTZ R16, R15, R16 ;  /* 0x000000100f107221 */ /* 0x000fca0000010000 */
[----:B------:R-:W-:-:S07]  /*1460*/  MOV R27, R16 ;  /* 0x00000010001b7202 */ /* 0x000fce0000000f00 */
[----:B------:R-:W-:Y:S05]  /*1470*/  WARPSYNC.COLLECTIVE R12, `(.L_x_498) ;  /* 0x000000000c087348 */ /* 0x000fea0003c00000 */
[----:B------:R0:W1:Y:S02]  /*1480*/  SHFL.BFLY P2, R17, R27, R14, R13 ;  /* 0x0c00000e1b117389 */ /* 0x000064000004000d */
[----:B01----:R-:W-:Y:S01]  /*1490*/  ENDCOLLECTIVE ;  /* 0x000000000000791b */ /* 0x003fe20003800000 */
.L_x_498:
[----:B------:R-:W-:Y:S01]  /*14a0*/  HFMA2.MMA R14, -RZ, RZ, 0, 2.384185791015625e-07 ;  /* 0x00000004ff0e7435 */ /* 0x000fe200000001ff */
[----:B------:R-:W-:-:S05]  /*14b0*/  MOV R19, R17 ;  /* 0x0000001100137202 */ /* 0x000fca0000000f00 */
[----:B------:R-:W-:-:S05]  /*14c0*/  FADD.FTZ R15, R16, R19 ;  /* 0x00000013100f7221 */ /* 0x000fca0000010000 */
[----:B------:R-:W-:-:S07]  /*14d0*/  MOV R27, R15 ;  /* 0x0000000f001b7202 */ /* 0x000fce0000000f00 */
[----:B------:R-:W-:Y:S05]  /*14e0*/  WARPSYNC.COLLECTIVE R12, `(.L_x_499) ;  /* 0x000000000c087348 */ /* 0x000fea0003c00000 */
[----:B------:R0:W1:Y:S02]  /*14f0*/  SHFL.BFLY P2, R17, R27, R14, R13 ;  /* 0x0c00000e1b117389 */ /* 0x000064000004000d */
[----:B01----:R-:W-:Y:S01]  /*1500*/  ENDCOLLECTIVE ;  /* 0x000000000000791b */ /* 0x003fe20003800000 */
.L_x_499:
[----:B------:R-:W-:Y:S01]  /*1510*/  HFMA2.MMA R14, -RZ, RZ, 0, 4.76837158203125e-07 ;  /* 0x00000008ff0e7435 */ /* 0x000fe200000001ff */
[----:B------:R-:W-:-:S05]  /*1520*/  MOV R18, R17 ;  /* 0x0000001100127202 */ /* 0x000fca0000000f00 */
[----:B------:R-:W-:-:S05]  /*1530*/  FADD.FTZ R20, R15, R18 ;  /* 0x000000120f147221 */ /* 0x000fca0000010000 */
[----:B------:R-:W-:-:S07]  /*1540*/  MOV R27, R20 ;  /* 0x00000014001b7202 */ /* 0x000fce0000000f00 */
[----:B------:R-:W-:Y:S05]  /*1550*/  WARPSYNC.COLLECTIVE R12, `(.L_x_500) ;  /* 0x000000000c087348 */ /* 0x000fea0003c00000 */
[----:B------:R0:W1:Y:S02]  /*1560*/  SHFL.BFLY P2, R17, R27, R14, R13 ;  /* 0x0c00000e1b117389 */ /* 0x000064000004000d */
[----:B01----:R-:W-:Y:S01]  /*1570*/  ENDCOLLECTIVE ;  /* 0x000000000000791b */ /* 0x003fe20003800000 */
.L_x_500:
[----:B------:R-:W-:Y:S01]  /*1580*/  HFMA2.MMA R14, -RZ, RZ, 0, 9.5367431640625e-07 ;  /* 0x00000010ff0e7435 */ /* 0x000fe200000001ff */
[----:B------:R-:W-:-:S04]  /*1590*/  IMAD.MOV.U32 R21, RZ, RZ, R17 ;  /* 0x000000ffff157224 */ /* 0x000fc800078e0011 */
[----:B------:R-:W-:-:S05]  /*15a0*/  FADD.FTZ R16, R20, R21 ;  /* 0x0000001514107221 */ /* 0x000fca0000010000 */
[----:B------:R-:W-:-:S07]  /*15b0*/  MOV R27, R16 ;  /* 0x00000010001b7202 */ /* 0x000fce0000000f00 */
[----:B------:R-:W-:Y:S05]  /*15c0*/  WARPSYNC.COLLECTIVE R12, `(.L_x_501) ;  /* 0x000000000c087348 */ /* 0x000fea0003c00000 */
[----:B------:R0:W1:Y:S02]  /*15d0*/  SHFL.BFLY P2, R17, R27, R14, R13 ;  /* 0x0c00000e1b117389 */ /* 0x000064000004000d */
[----:B01----:R-:W-:Y:S01]  /*15e0*/  ENDCOLLECTIVE ;  /* 0x000000000000791b */ /* 0x003fe20003800000 */
.L_x_501:
[----:B------:R-:W-:Y:S01]  /*15f0*/  HFMA2.MMA R14, -RZ, RZ, 0, 5.9604644775390625e-08 ;  /* 0x00000001ff0e7435 */ /* 0x000fe200000001ff */
[----:B------:R-:W-:Y:S02]  /*1600*/  MOV R27, R9 ;  /* 0x00000009001b7202 */ /* 0x000fe40000000f00 */
[----:B------:R-:W-:-:S08]  /*1610*/  MOV R15, R17 ;  /* 0x00000011000f7202 */ /* 0x000fd00000000f00 */
[----:B------:R-:W-:Y:S05]  /*1620*/  WARPSYNC.COLLECTIVE R12, `(.L_x_502) ;  /* 0x000000000c087348 */ /* 0x000fea0003c00000 */
[----:B------:R0:W1:Y:S02]  /*1630*/  SHFL.BFLY P2, R17, R27, R14, R13 ;  /* 0x0c00000e1b117389 */ /* 0x000064000004000d */
[----:B01----:R-:W-:Y:S01]  /*1640*/  ENDCOLLECTIVE ;  /* 0x000000000000791b */ /* 0x003fe20003800000 */
.L_x_502:
[----:B------:R-:W-:Y:S01]  /*1650*/  HFMA2.MMA R14, -RZ, RZ, 0, 1.1920928955078125e-07 ;  /* 0x00000002ff0e7435 */ /* 0x000fe200000001ff */
[----:B------:R-:W-:-:S05]  /*1660*/  MOV R18, R17 ;  /* 0x0000001100127202 */ /* 0x000fca0000000f00 */
[----:B------:R-:W-:-:S05]  /*1670*/  FADD.FTZ R20, R9, R18 ;  /* 0x0000001209147221 */ /* 0x000fca0000010000 */
[----:B------:R-:W-:-:S07]  /*1680*/  MOV R27, R20 ;  /* 0x00000014001b7202 */ /* 0x000fce0000000f00 */
[----:B------:R-:W-:Y:S05]  /*1690*/  WARPSYNC.COLLECTIVE R12, `(.L_x_503) ;  /* 0x000000000c087348 */ /* 0x000fea0003c00000 */
[----:B------:R0:W1:Y:S02]  /*16a0*/  SHFL.BFLY P2, R17, R27, R14, R13 ;  /* 0x0c00000e1b117389 */ /* 0x000064000004000d */
[----:B01----:R-:W-:Y:S01]  /*16b0*/  ENDCOLLECTIVE ;  /* 0x000000000000791b */ /* 0x003fe20003800000 */
.L_x_503:
[----:B------:R-:W-:Y:S01]  /*16c0*/  HFMA2.MMA R14, -RZ, RZ, 0, 2.384185791015625e-07 ;  /* 0x00000004ff0e7435 */ /* 0x000fe200000001ff */
[----:B------:R-:W-:-:S05]  /*16d0*/  MOV R21, R17 ;  /* 0x0000001100157202 */ /* 0x000fca0000000f00 */
[----:B------:R-:W-:-:S05]  /*16e0*/  FADD.FTZ R9, R20, R21 ;  /* 0x0000001514097221 */ /* 0x000fca0000010000 */
[----:B------:R-:W-:-:S07]  /*16f0*/  MOV R27, R9 ;  /* 0x00000009001b7202 */ /* 0x000fce0000000f00 */
[----:B------:R-:W-:Y:S05]  /*1700*/  WARPSYNC.COLLECTIVE R12, `(.L_x_504) ;  /* 0x000000000c087348 */ /* 0x000fea0003c00000 */
[----:B------:R0:W1:Y:S02]  /*1710*/  SHFL.BFLY P2, R17, R27, R14, R13 ;  /* 0x0c00000e1b117389 */ /* 0x000064000004000d */
[----:B01----:R-:W-:Y:S01]  /*1720*/  ENDCOLLECTIVE ;  /* 0x000000000000791b */ /* 0x003fe20003800000 */
.L_x_504:
[----:B------:R-:W-:Y:S01]  /*1730*/  HFMA2.MMA R14, -RZ, RZ, 0, 4.76837158203125e-07 ;  /* 0x00000008ff0e7435 */ /* 0x000fe200000001ff */
[----:B------:R-:W-:-:S05]  /*1740*/  MOV R22, R17 ;  /* 0x0000001100167202 */ /* 0x000fca0000000f00 */
[----:B------:R-:W-:-:S05]  /*1750*/  FADD.FTZ R22, R9, R22 ;  /* 0x0000001609167221 */ /* 0x000fca0000010000 */
[----:B------:R-:W-:-:S07]  /*1760*/  MOV R27, R22 ;  /* 0x00000016001b7202 */ /* 0x000fce0000000f00 */
[----:B------:R-:W-:Y:S05]  /*1770*/  WARPSYNC.COLLECTIVE R12, `(.L_x_505) ;  /* 0x000000000c087348 */ /* 0x000fea0003c00000 */
[----:B------:R0:W1:Y:S02]  /*1780*/  SHFL.BFLY P2, R17, R27, R14, R13 ;  /* 0x0c00000e1b117389 */ /* 0x000064000004000d */
[----:B01----:R-:W-:Y:S01]  /*1790*/  ENDCOLLECTIVE ;  /* 0x000000000000791b */ /* 0x003fe20003800000 */
.L_x_505:
[----:B------:R-:W-:Y:S01]  /*17a0*/  HFMA2.MMA R14, -RZ, RZ, 0, 9.5367431640625e-07 ;  /* 0x00000010ff0e7435 */ /* 0x000fe200000001ff */
[----:B------:R-:W-:-:S05]  /*17b0*/  MOV R23, R17 ;  /* 0x0000001100177202 */ /* 0x000fca0000000f00 */
[----:B------:R-:W-:-:S04]  /*17c0*/  FADD.FTZ R18, R22, R23 ;  /* 0x0000001716127221 */ /* 0x000fc80000010000 */
[----:B------:R-:W-:-:S07]  /*17d0*/  IMAD.MOV.U32 R27, RZ, RZ, R18 ;  /* 0x000000ffff1b7224 */ /* 0x000fce00078e0012 */
[----:B------:R-:W-:Y:S05]  /*17e0*/  WARPSYNC.COLLECTIVE R12, `(.L_x_506) ;  /* 0x000000000c087348 */ /* 0x000fea0003c00000 */
[----:B------:R0:W1:Y:S02]  /*17f0*/  SHFL.BFLY P2, R17, R27, R14, R13 ;  /* 0x0c00000e1b117389 */ /* 0x000064000004000d */
[----:B01----:R-:W-:Y:S01]  /*1800*/  ENDCOLLECTIVE ;  /* 0x000000000000791b */ /* 0x003fe20003800000 */
.L_x_506:
[----:B------:R-:W-:Y:S01]  /*1810*/  HFMA2.MMA R14, -RZ, RZ, 0, 5.9604644775390625e-08 ;  /* 0x00000001ff0e7435 */ /* 0x000fe200000001ff */
[----:B------:R-:W-:Y:S02]  /*1820*/  MOV R27, R8 ;  /* 0x00000008001b7202 */ /* 0x000fe40000000f00 */
[----:B------:R-:W-:-:S08]  /*1830*/  MOV R9, R17 ;  /* 0x0000001100097202 */ /* 0x000fd00000000f00 */
[----:B------:R-:W-:Y:S05]  /*1840*/  WARPSYNC.COLLECTIVE R12, `(.L_x_507) ;  /* 0x000000000c087348 */ /* 0x000fea0003c00000 */
[----:B------:R0:W1:Y:S02]  /*1850*/  SHFL.BFLY P2, R17, R27, R14, R13 ;  /* 0x0c00000e1b117389 */ /* 0x000064000004000d */
[----:B01----:R-:W-:Y:S01]  /*1860*/  ENDCOLLECTIVE ;  /* 0x000000000000791b */ /* 0x003fe20003800000 */
.L_x_507:
[----:B------:R-:W-:Y:S01]  /*1870*/  HFMA2.MMA R14, -RZ, RZ, 0, 1.1920928955078125e-07 ;  /* 0x00000002ff0e7435 */ /* 0x000fe200000001ff */
[----:B------:R-:W-:-:S05]  /*1880*/  MOV R19, R17 ;  /* 0x0000001100137202 */ /* 0x000fca0000000f00 */
[----:B------:R-:W-:-:S05]  /*1890*/  FADD.FTZ R23, R8, R19 ;  /* 0x0000001308177221 */ /* 0x000fca0000010000 */
[----:B------:R-:W-:-:S07]  /*18a0*/  MOV R27, R23 ;  /* 0x00000017001b7202 */ /* 0x000fce0000000f00 */
[----:B------:R-:W-:Y:S05]  /*18b0*/  WARPSYNC.COLLECTIVE R12, `(.L_x_508) ;  /* 0x000000000c087348 */ /* 0x000fea0003c00000 */
[----:B------:R0:W1:Y:S02]  /*18c0*/  SHFL.BFLY P2, R17, R27, R14, R13 ;  /* 0x0c00000e1b117389 */ /* 0x000064000004000d */
[----:B01----:R-:W-:Y:S01]  /*18d0*/  ENDCOLLECTIVE ;  /* 0x000000000000791b */ /* 0x003fe20003800000 */
.L_x_508:
[----:B------:R-:W-:Y:S01]  /*18e0*/  HFMA2.MMA R14, -RZ, RZ, 0, 2.384185791015625e-07 ;  /* 0x00000004ff0e7435 */ /* 0x000fe200000001ff */
[----:B------:R-:W-:-:S05]  /*18f0*/  MOV R22, R17 ;  /* 0x0000001100167202 */ /* 0x000fca0000000f00 */
[----:B------:R-:W-:-:S05]  /*1900*/  FADD.FTZ R8, R23, R22 ;  /* 0x0000001617087221 */ /* 0x000fca0000010000 */
[----:B------:R-:W-:-:S07]  /*1910*/  MOV R27, R8 ;  /* 0x00000008001b7202 */ /* 0x000fce0000000f00 */
[----:B------:R-:W-:Y:S05]  /*1920*/  WARPSYNC.COLLECTIVE R12, `(.L_x_509) ;  /* 0x000000000c087348 */ /* 0x000fea0003c00000 */
[----:B------:R0:W1:Y:S02]  /*1930*/  SHFL.BFLY P2, R17, R27, R14, R13 ;  /* 0x0c00000e1b117389 */ /* 0x000064000004000d */
[----:B01----:R-:W-:Y:S01]  /*1940*/  ENDCOLLECTIVE ;  /* 0x000000000000791b */ /* 0x003fe20003800000 */
.L_x_509:
[----:B------:R-:W-:Y:S01]  /*1950*/  HFMA2.MMA R14, -RZ, RZ, 0, 4.76837158203125e-07 ;  /* 0x00000008ff0e7435 */ /* 0x000fe200000001ff */
[----:B------:R-:W-:-:S05]  /*1960*/  MOV R21, R17 ;  /* 0x0000001100157202 */ /* 0x000fca0000000f00 */
[----:B------:R-:W-:-:S05]  /*1970*/  FADD.FTZ R24, R8, R21 ;  /* 0x0000001508187221 */ /* 0x000fca0000010000 */
[----:B------:R-:W-:-:S07]  /*1980*/  MOV R27, R24 ;  /* 0x00000018001b7202 */ /* 0x000fce0000000f00 */
[----:B------:R-:W-:Y:S05]  /*1990*/  WARPSYNC.COLLECTIVE R12, `(.L_x_510) ;  /* 0x000000000c087348 */ /* 0x000fea0003c00000 */
[----:B------:R0:W1:Y:S02]  /*19a0*/  SHFL.BFLY P2, R17, R27, R14, R13 ;  /* 0x0c00000e1b117389 */ /* 0x000064000004000d */
[----:B01----:R-:W-:Y:S01]  /*19b0*/  ENDCOLLECTIVE ;  /* 0x000000000000791b */ /* 0x003fe20003800000 */
.L_x_510:
[----:B------:R-:W-:Y:S01]  /*19c0*/  HFMA2.MMA R14, -RZ, RZ, 0, 9.5367431640625e-07 ;  /* 0x00000010ff0e7435 */ /* 0x000fe200000001ff */
[----:B------:R-:W-:-:S05]  /*19d0*/  MOV R25, R17 ;  /* 0x0000001100197202 */ /* 0x000fca0000000f00 */
[----:B------:R-:W-:-:S05]  /*19e0*/  FADD.FTZ R25, R24, R25 ;  /* 0x0000001918197221 */ /* 0x000fca0000010000 */
[----:B------:R-:W-:-:S07]  /*19f0*/  MOV R27, R25 ;  /* 0x00000019001b7202 */ /* 0x000fce0000000f00 */
[----:B------:R-:W-:Y:S05]  /*1a00*/  WARPSYNC.COLLECTIVE R12, `(.L_x_511) ;  /* 0x000000000c087348 */ /* 0x000fea0003c00000 */
[----:B------:R0:W1:Y:S02]  /*1a10*/  SHFL.BFLY P2, R17, R27, R14, R13 ;  /* 0x0c00000e1b117389 */ /* 0x000064000004000d */
[----:B01----:R-:W-:Y:S01]  /*1a20*/  ENDCOLLECTIVE ;  /* 0x000000000000791b */ /* 0x003fe20003800000 */
.L_x_511:
[----:B------:R-:W-:Y:S05]  /*1a30*/  BRA `(.L_x_512) ;  /* 0xfffffff400387947 */ /* 0x000fea000383ffff */
.L_x_513:
        /* <DEDUP_REMOVED lines=12> */
.L_x_3233:


//--------------------- .text._ZN10layer_norm31ln_parallel_residual_bwd_kernelINS_13Kernel_traitsI6__halfS2_S2_S2_fjLj6144ELj1ELj1ELj8ELj16ENS_18Kernel_traits_baseILj6144ES2_S2_S2_S2_fjLj256EEEEELb1ELb1ELb0EEEvNS_9BwdParamsE --------------------------
	.section	.text._ZN10layer_norm31ln_parallel_residual_bwd_kernelINS_13Kernel_traitsI6__halfS2_S2_S2_fjLj6144ELj1ELj1ELj8ELj16ENS_18Kernel_traits_baseILj6144ES2_S2_S2_S2_fjLj256EEEEELb1ELb1ELb0EEEvNS_9BwdParamsE,"ax",@progbits
	.align	128
        .global         _ZN10layer_norm31ln_parallel_residual_bwd_kernelINS_13Kernel_traitsI6__halfS2_S2_S2_fjLj6144ELj1ELj1ELj8ELj16ENS_18Kernel_traits_baseILj6144ES2_S2_S2_S2_fjLj256EEEEELb1ELb1ELb0EEEvNS_9BwdParamsE
        .type           _ZN10layer_norm31ln_parallel_residual_bwd_kernelINS_13Kernel_traitsI6__halfS2_S2_S2_fjLj6144ELj1ELj1ELj8ELj16ENS_18Kernel_traits_baseILj6144ES2_S2_S2_S2_fjLj256EEEEELb1ELb1ELb0EEEvNS_9BwdParamsE,@function
        .size           _ZN10layer_norm31ln_parallel_residual_bwd_kernelINS_13Kernel_traitsI6__halfS2_S2_S2_fjLj6144ELj1ELj1ELj8ELj16ENS_18Kernel_traits_baseILj6144ES2_S2_S2_S2_fjLj256EEEEELb1ELb1ELb0EEEvNS_9BwdParamsE,(.L_x_3234 - _ZN10layer_norm31ln_parallel_residual_bwd_kernelINS_13Kernel_traitsI6__halfS2_S2_S2_fjLj6144ELj1ELj1ELj8ELj16ENS_18Kernel_traits_baseILj6144ES2_S2_S2_S2_fjLj256EEEEELb1ELb1ELb0EEEvNS_9BwdParamsE)
        .other          _ZN10layer_norm31ln_parallel_residual_bwd_kernelINS_13Kernel_traitsI6__halfS2_S2_S2_fjLj6144ELj1ELj1ELj8ELj16ENS_18Kernel_traits_baseILj6144ES2_S2_S2_S2_fjLj256EEEEELb1ELb1ELb0EEEvNS_9BwdParamsE,@"STO_CUDA_ENTRY STV_DEFAULT"
_ZN10layer_norm31ln_parallel_residual_bwd_kernelINS_13Kernel_traitsI6__halfS2_S2_S2_fjLj6144ELj1ELj1ELj8ELj16ENS_18Kernel_traits_baseILj6144ES2_S2_S2_S2_fjLj256EEEEELb1ELb1ELb0EEEvNS_9BwdParamsE:
.text._ZN10layer_norm31ln_parallel_residual_bwd_kernelINS_13Kernel_traitsI6__halfS2_S2_S2_fjLj6144ELj1ELj1ELj8ELj16ENS_18Kernel_traits_baseILj6144ES2_S2_S2_S2_fjLj256EEEEELb1ELb1ELb0EEEvNS_9BwdParamsE:
[----:B------:R-:W-:Y:S01]  /*0000*/  LDC R1, c[0x0][0x28] ;  /* 0x00000a00ff017b82 */ /* 0x000fe20000000800 */
[----:B------:R-:W0:Y:S01]  /*0010*/  S2R R173, SR_TID.X ;  /* 0x0000000000ad7919 */ /* 0x000e220000002100 */
[----:B------:R-:W-:-:S06]  /*0020*/  ULDC UR4, c[0x0][0x218] ;  /* 0x0000860000047ab9 */ /* 0x000fcc0000000800 */
[----:B------:R-:W1:Y:S01]  /*0030*/  S2UR UR6, SR_CTAID.X ;  /* 0x00000000000679c3 */ /* 0x000e620000002500 */
[----:B------:R-:W-:Y:S01]  /*0040*/  MOV R2, UR4 ;  /* 0x0000000400027c02 */ /* 0x000fe20008000f00 */
[----:B------:R-:W-:Y:S01]  /*0050*/  ULDC UR7, c[0x0][0x214] ;  /* 0x0000850000077ab9 */ /* 0x000fe20000000800 */
[----:B------:R-:W-:Y:S01]  /*0060*/  ULDC.64 UR4, c[0x0][0x208] ;  /* 0x0000820000047ab9 */ /* 0x000fe20000000a00 */
        /* <DEDUP_REMOVED lines=21> */
[----:B-1----:R-:W-:-:S04]  /*01c0*/  LEA.HI R125, R173, UR6, RZ, 0x18 ;  /* 0x00000006ad7d7c11 */ /* 0x002fc8000f8fc0ff */
[----:B------:R-:W-:Y:S01]  /*01d0*/  ISETP.GE.AND P0, PT, R125, UR7, PT ;  /* 0x000000077d007c0c */ /* 0x000fe2000bf06270 */
[C---:B0-----:R-:W-:Y:S01]  /*01e0*/  @P5 IMAD.WIDE.U32 R4, R3.reuse, 0x10, R4 ;  /* 0x0000001003045825 */ /* 0x041fe200078e0004 */
[----:B------:R-:W-:Y:S02]  /*01f0*/  @P5 LOP3.LUT R3, R3, 0x100, RZ, 0xfc, !PT ;  /* 0x0000010003035812 */ /* 0x000fe400078efcff */
[----:B------:R-:W-:Y:S02]  /*0200*/  CS2R R48, SRZ ;  /* 0x0000000000307805 */ /* 0x000fe4000001ff00 */
[----:B------:R-:W-:Y:S02]  /*0210*/  CS2R R50, SRZ ;  /* 0x0000000000327805 */ /* 0x000fe4000001ff00 */
[----:B------:R-:W-:Y:S01]  /*0220*/  CS2R R44, SRZ ;  /* 0x00000000002c7805 */ /* 0x000fe2000001ff00 */
[----:B------:R-:W5:Y:S01]  /*0230*/  @P5 LDG.E.128 R104, desc[UR4][R4.64] ;  /* 0x0000000404685981 */ /* 0x000f62000c1e1d00 */
[C---:B--2---:R-:W-:Y:S01]  /*0240*/  @P4 IMAD.WIDE.U32 R8, R3.reuse, 0x10, R6 ;  /* 0x0000001003084825 */ /* 0x044fe200078e0006 */
[----:B------:R-:W-:-:S02]  /*0250*/  @P4 IADD3 R3, R3, 0x100, RZ ;  /* 0x0000010003034810 */ /* 0x000fc40007ffe0ff */
[----:B------:R-:W-:Y:S02]  /*0260*/  CS2R R46, SRZ ;  /* 0x00000000002e7805 */ /* 0x000fe4000001ff00 */
[----:B------:R-:W-:Y:S02]  /*0270*/  CS2R R40, SRZ ;  /* 0x0000000000287805 */ /* 0x000fe4000001ff00 */
[----:B------:R-:W-:Y:S01]  /*0280*/  CS2R R42, SRZ ;  /* 0x00000000002a7805 */ /* 0x000fe2000001ff00 */
[----:B------:R0:W5:Y:S01]  /*0290*/  @P4 LDG.E.128 R112, desc[UR4][R8.64] ;  /* 0x0000000408704981 */ /* 0x000162000c1e1d00 */
[----:B---3--:R-:W-:Y:S01]  /*02a0*/  @P3 IMAD.WIDE.U32 R6, R3, 0x10, R10 ;  /* 0x0000001003063825 */ /* 0x008fe200078e000a */
[----:B------:R-:W-:Y:S02]  /*02b0*/  CS2R R36, SRZ ;  /* 0x0000000000247805 */ /* 0x000fe4000001ff00 */
[----:B------:R-:W-:Y:S02]  /*02c0*/  CS2R R38, SRZ ;  /* 0x0000000000267805 */ /* 0x000fe4000001ff00 */
[----:B------:R-:W-:-:S02]  /*02d0*/  CS2R R32, SRZ ;  /* 0x0000000000207805 */ /* 0x000fc4000001ff00 */
[----:B------:R-:W-:Y:S01]  /*02e0*/  CS2R R34, SRZ ;  /* 0x0000000000227805 */ /* 0x000fe2000001ff00 */
[----:B------:R1:W5:Y:S01]  /*02f0*/  @P3 LDG.E.128 R120, desc[UR4][R6.64] ;  /* 0x0000000406783981 */ /* 0x000362000c1e1d00 */
        /* <DEDUP_REMOVED lines=12> */
[----:B------:R-:W-:Y:S02]  /*03c0*/  CS2R R4, SRZ ;  /* 0x0000000000047805 */ /* 0x000fe4000001ff00 */
[----:B-1----:R-:W-:Y:S01]  /*03d0*/  CS2R R6, SRZ ;  /* 0x0000000000067805 */ /* 0x002fe2000001ff00 */
[----:B------:R-:W-:Y:S06]  /*03e0*/  @P0 BRA `(.L_x_514) ;  /* 0x0000003000dc0947 */ /* 0x000fec0003800000 */
[----:B------:R-:W-:Y:S01]  /*03f0*/  ULDC.U8 UR6, c[0x0][0x2a0] ;  /* 0x0000a80000067ab9 */ /* 0x000fe20000000000 */
[--C-:B-----5:R-:W-:Y:S01]  /*0400*/  HADD2.F32 R100, -RZ, R104.reuse.H0_H0 ;  /* 0x20000068ff647230 */ /* 0x120fe20000004100 */
[----:B------:R-:W-:Y:S01]  /*0410*/  ISETP.NE.AND P0, PT, RZ, UR6, PT ;  /* 0x00000006ff007c0c */ /* 0x000fe2000bf05270 */
[----:B------:R-:W-:Y:S01]  /*0420*/  HADD2.F32 R101, -RZ, R104.H1_H1 ;  /* 0x30000068ff657230 */ /* 0x000fe20000004100 */
[----:B------:R-:W-:Y:S01]  /*0430*/  HFMA2.MMA R76, -RZ, RZ, 0, 5.9604644775390625e-08 ;  /* 0x00000001ff4c7435 */ /* 0x000fe200000001ff */
[--C-:B------:R-:W-:Y:S01]  /*0440*/  HADD2.F32 R102, -RZ, R105.reuse.H0_H0 ;  /* 0x20000069ff667230 */ /* 0x100fe20000004100 */
[----:B------:R-:W-:Y:S01]  /*0450*/  P2R R175, PR, RZ, 0x1 ;  /* 0x00000001ffaf7803 */ /* 0x000fe20000000000 */
[----:B------:R-:W-:Y:S01]  /*0460*/  HADD2.F32 R103, -RZ, R105.H1_H1 ;  /* 0x30000069ff677230 */ /* 0x000fe20000004100 */
[----:B------:R-:W-:Y:S01]  /*0470*/  MOV R49, RZ ;  /* 0x000000ff00317202 */ /* 0x000fe20000000f00 */
        /* <DEDUP_REMOVED lines=20> */
.L_x_528:
        /* <DEDUP_REMOVED lines=11> */
[C---:B------:R-:W-:Y:S01]  /*0670*/  IMAD R77, R125.reuse, R2, RZ ;  /* 0x000000027d4d7224 */ /* 0x040fe200078e02ff */
[----:B------:R-:W-:Y:S02]  /*0680*/  MOV R82, RZ ;  /* 0x000000ff00527202 */ /* 0x000fe40000000f00 */
[----:B------:R-:W-:Y:S02]  /*0690*/  IADD3 R125, R125, UR8, RZ ;  /* 0x000000087d7d7c10 */ /* 0x000fe4000fffe0ff */
        /* <DEDUP_REMOVED lines=10> */
[C---:B------:R-:W-:Y:S02]  /*0740*/  SHF.L.U32 R3, R126.reuse, 0x3, RZ ;  /* 0x000000037e037819 */ /* 0x040fe400000006ff */
[C---:B------:R-:W-:Y:S01]  /*0750*/  SHF.L.U64.HI R82, R126.reuse, 0x3, RZ ;  /* 0x000000037e527819 */ /* 0x040fe200000102ff */
[----:B0-----:R-:W-:Y:S01]  /*0760*/  IMAD.WIDE.U32 R72, R126, 0x10, R72 ;  /* 0x000000107e487825 */ /* 0x001fe200078e0048 */
[----:B------:R-:W-:Y:S02]  /*0770*/  ISETP.NE.U32.AND P0, PT, RZ, UR16, PT ;  /* 0x00000010ff007c0c */ /* 0x000fe4000bf05070 */
[----:B------:R-:W-:Y:S02]  /*0780*/  IADD3 R96, P1, R3, UR14, RZ ;  /* 0x0000000e03607c10 */ /* 0x000fe4000ff3e0ff */
[----:B------:R-:W-:Y:S01]  /*0790*/  ISETP.NE.AND.EX P0, PT, RZ, UR17, PT, P0 ;  /* 0x00000011ff007c0c */ /* 0x000fe2000bf05300 */
[----:B------:R-:W3:Y:S01]  /*07a0*/  LDG.E.128 R72, desc[UR4][R72.64] ;  /* 0x0000000448487981 */ /* 0x000ee2000c1e1d00 */
        /* <DEDUP_REMOVED lines=11> */
[--C-:B--2---:R-:W-:Y:S02]  /*0860*/  HADD2.F32 R3, -RZ, R76.reuse.H0_H0 ;  /* 0x2000004cff037230 */ /* 0x104fe40000004100 */
[----:B------:R-:W-:Y:S02]  /*0870*/  HADD2.F32 R81, -RZ, R76.H1_H1 ;  /* 0x3000004cff517230 */ /* 0x000fe40000004100 */
[--C-:B------:R-:W-:Y:S02]  /*0880*/  HADD2.F32 R87, -RZ, R77.reuse.H0_H0 ;  /* 0x2000004dff577230 */ /* 0x100fe40000004100 */
[----:B------:R-:W-:Y:S02]  /*0890*/  HADD2.F32 R161, -RZ, R77.H1_H1 ;  /* 0x3000004dffa17230 */ /* 0x000fe40000004100 */
[----:B------:R-:W-:Y:S02]  /*08a0*/  HADD2.F32 R163, -RZ, R78.H0_H0 ;  /* 0x2000004effa37230 */ /* 0x000fe40000004100 */
[----:B---3--:R-:W-:-:S02]  /*08b0*/  HADD2.F32 R77, -RZ, R72.H0_H0 ;  /* 0x20000048ff4d7230 */ /* 0x008fc40000004100 */
[----:B------:R-:W-:Y:S02]  /*08c0*/  HADD2.F32 R76, -RZ, R72.H1_H1 ;  /* 0x30000048ff4c7230 */ /* 0x000fe40000004100 */
[----:B------:R-:W-:-:S04]  /*08d0*/  FADD.FTZ R72, -R80, R3 ;  /* 0x0000000350487221 */ /* 0x000fc80000010100 */
[C---:B-----5:R-:W-:Y:S01]  /*08e0*/  FMUL.FTZ R3, R157.reuse, R72 ;  /* 0x000000489d037220 */ /* 0x060fe20000410000 */
[C---:B------:R-:W-:Y:S01]  /*08f0*/  FADD.FTZ R72, -R80.reuse, R87 ;  /* 0x0000005750487221 */ /* 0x040fe20000010100 */
[C---:B------:R-:W-:Y:S01]  /*0900*/  FADD.FTZ R164, -R80.reuse, R161 ;  /* 0x000000a150a47221 */ /* 0x040fe20000010100 */
[----:B------:R-:W-:Y:S02]  /*0910*/  HADD2.F32 R167, -RZ, R78.H1_H1 ;  /* 0x3000004effa77230 */ /* 0x000fe40000004100 */
[----:B------:R-:W-:Y:S01]  /*0920*/  FMUL.FTZ R161, R157, R72 ;  /* 0x000000489da17220 */ /* 0x000fe20000410000 */
[----:B------:R-:W-:Y:S01]  /*0930*/  FADD.FTZ R72, -R80, R163 ;  /* 0x000000a350487221 */ /* 0x000fe20000010100 */
[--C-:B0-----:R-:W-:Y:S02]  /*0940*/  HADD2.F32 R85, -RZ, R79.reuse.H0_H0 ;  /* 0x2000004fff557230 */ /* 0x101fe40000004100 */
[----:B------:R-:W-:Y:S02]  /*0950*/  HADD2.F32 R171, -RZ, R79.H1_H1 ;  /* 0x3000004fffab7230 */ /* 0x000fe40000004100 */
[----:B------:R-:W-:-:S02]  /*0960*/  HADD2.F32 R79, -RZ, R73.H0_H0 ;  /* 0x20000049ff4f7230 */ /* 0x000fc40000004100 */
[----:B------:R-:W-:Y:S02]  /*0970*/  HADD2.F32 R78, -RZ, R73.H1_H1 ;  /* 0x30000049ff4e7230 */ /* 0x000fe40000004100 */
[----:B------:R-:W-:Y:S01]  /*0980*/  FMUL.FTZ R162, R100, R77 ;  /* 0x0000004d64a27220 */ /* 0x000fe20000410000 */
[--C-:B------:R-:W-:Y:S02]  /*0990*/  HADD2.F32 R73, -RZ, R74.reuse.H0_H0 ;  /* 0x2000004aff497230 */ /* 0x100fe40000004100 */
[----:B------:R-:W-:Y:S01]  /*09a0*/  FMUL.FTZ R163, R157, R72 ;  /* 0x000000489da37220 */ /* 0x000fe20000410000 */
[C---:B------:R-:W-:Y:S01]  /*09b0*/  FADD.FTZ R160, -R80.reuse, R81 ;  /* 0x0000005150a07221 */ /* 0x040fe20000010100 */
[----:B------:R-:W-:Y:S01]  /*09c0*/  FMUL.FTZ R159, R101, R76 ;  /* 0x0000004c659f7220 */ /* 0x000fe20000410000 */
[----:B------:R-:W-:Y:S01]  /*09d0*/  FADD.FTZ R170, -R80, R167 ;  /* 0x000000a750aa7221 */ /* 0x000fe20000010100 */
[----:B------:R-:W-:Y:S01]  /*09e0*/  FADD.FTZ R20, R20, R73 ;  /* 0x0000004914147221 */ /* 0x000fe20000010000 */
[-C--:B------:R-:W-:Y:S01]  /*09f0*/  FFMA.FTZ R44, R163, R73.reuse, R44 ;  /* 0x00000049a32c7223 */ /* 0x080fe2000001002c */
[----:B------:R-:W-:Y:S01]  /*0a00*/  FMUL.FTZ R168, R104, R73 ;  /* 0x0000004968a87220 */ /* 0x000fe20000410000 */
[----:B------:R-:W-:Y:S01]  /*0a10*/  FADD.FTZ R72, RZ, R162 ;  /* 0x000000a2ff487221 */ /* 0x000fe20000010000 */
[----:B------:R-:W-:Y:S01]  /*0a20*/  FMUL.FTZ R160, R157, R160 ;  /* 0x000000a09da07220 */ /* 0x000fe20000410000 */
[----:B------:R-:W-:Y:S01]  /*0a30*/  FFMA.FTZ R73, R3, R162, RZ ;  /* 0x000000a203497223 */ /* 0x000fe200000100ff */
[----:B------:R-:W-:-:S02]  /*0a40*/  HADD2.F32 R74, -RZ, R74.H1_H1 ;  /* 0x3000004aff4a7230 */ /* 0x000fc40000004100 */
[----:B------:R-:W-:Y:S01]  /*0a50*/  FMUL.FTZ R170, R157, R170 ;  /* 0x000000aa9daa7220 */ /* 0x000fe20000410000 */
[--C-:B-1----:R-:W-:Y:S02]  /*0a60*/  HADD2.F32 R83, -RZ, R75.reuse.H0_H0 ;  /* 0x2000004bff537230 */ /* 0x102fe40000004100 */
[----:B------:R-:W-:Y:S02]  /*0a70*/  HADD2.F32 R82, -RZ, R75.H1_H1 ;  /* 0x3000004bff527230 */ /* 0x000fe40000004100 */
[----:B------:R-:W-:Y:S01]  /*0a80*/  FADD.FTZ R75, R72, R159 ;  /* 0x0000009f484b7221 */ /* 0x000fe20000010000 */
[----:B------:R-:W-:Y:S01]  /*0a90*/  FMUL.FTZ R166, R102, R79 ;  /* 0x0000004f66a67220 */ /* 0x000fe20000410000 */
[----:B------:R-:W-:Y:S01]  /*0aa0*/  FFMA.FTZ R72, R160, R159, R73 ;  /* 0x0000009fa0487223 */ /* 0x000fe20000010049 */
[----:B------:R-:W-:Y:S01]  /*0ab0*/  FADD.FTZ R21, R21, R74 ;  /* 0x0000004a15157221 */ /* 0x000fe20000010000 */
[-C--:B------:R-:W-:Y:S01]  /*0ac0*/  FFMA.FTZ R45, R170, R74.reuse, R45 ;  /* 0x0000004aaa2d7223 */ /* 0x080fe2000001002d */
[----:B------:R-:W-:Y:S01]  /*0ad0*/  FMUL.FTZ R167, R105, R74 ;  /* 0x0000004a69a77220 */ /* 0x000fe20000410000 */
[----:B------:R-:W-:Y:S01]  /*0ae0*/  FMUL.FTZ R164, R157, R164 ;  /* 0x000000a49da47220 */ /* 0x000fe20000410000 */
[----:B------:R-:W-:Y:S01]  /*0af0*/  FMUL.FTZ R165, R103, R78 ;  /* 0x0000004e67a57220 */ /* 0x000fe20000410000 */
[----:B------:R-:W-:Y:S01]  /*0b00*/  FADD.FTZ R74, R75, R166 ;  /* 0x000000a64b4a7221 */ /* 0x000fe20000010000 */
[----:B------:R-:W-:-:S03]  /*0b10*/  FFMA.FTZ R73, R161, R166, R72 ;  /* 0x000000a6a1497223 */ /* 0x000fc60000010048 */
[----:B------:R-:W-:Y:S01]  /*0b20*/  FADD.FTZ R75, R74, R165 ;  /* 0x000000a54a4b7221 */ /* 0x000fe20000010000 */
[----:B------:R-:W-:Y:S01]  /*0b30*/  FFMA.FTZ R72, R164, R165, R73 ;  /* 0x000000a5a4487223 */ /* 0x000fe20000010049 */
[----:B------:R-:W-:Y:S01]  /*0b40*/  FADD.FTZ R25, R25, R76 ;  /* 0x0000004c19197221 */ /* 0x000fe20000010000 */
[----:B------:R-:W-:Y:S01]  /*0b50*/  FFMA.FTZ R49, R160, R76, R49 ;  /* 0x0000004ca0317223 */ /* 0x000fe20000010031 */
[C---:B------:R-:W-:Y:S01]  /*0b60*/  FADD.FTZ R76, -R80.reuse, R85 ;  /* 0x00000055504c7221 */ /* 0x040fe20000010100 */
[----:B------:R-:W-:Y:S01]  /*0b70*/  FADD.FTZ R74, R75, R168 ;  /* 0x000000a84b4a7221 */ /* 0x000fe20000010000 */
[----:B------:R-:W-:Y:S01]  /*0b80*/  FFMA.FTZ R73, R163, R168, R72 ;  /* 0x000000a8a3497223 */ /* 0x000fe20000010048 */
        /* <DEDUP_REMOVED lines=22> */
.L_x_516:
[----:B------:R-:W-:Y:S05]  /*0cf0*/  BSYNC B0 ;  /* 0x0000000000007941 */ /* 0x000fea0003800000 */
.L_x_515:
[----:B------:R-:W-:Y:S04]  /*0d00*/  BSSY B0, `(.L_x_517) ;  /* 0x0000061000007945 */ /* 0x000fe80003800000 */
[----:B------:R-:W-:Y:S05]  /*0d10*/  @!P4 BRA `(.L_x_518) ;  /* 0x00000004007cc947 */ /* 0x000fea0003800000 */
        /* <DEDUP_REMOVED lines=27> */
[----:B------:R-:W-:-:S02]  /*0ed0*/  HADD2.F32 R139, -RZ, R78.H0_H0 ;  /* 0x2000004eff8b7230 */ /* 0x000fc40000004100 */
[--C-:B---3--:R-:W-:Y:S02]  /*0ee0*/  HADD2.F32 R77, -RZ, R72.reuse.H0_H0 ;  /* 0x20000048ff4d7230 */ /* 0x108fe40000004100 */
[----:B------:R-:W-:Y:S02]  /*0ef0*/  HADD2.F32 R76, -RZ, R72.H1_H1 ;  /* 0x30000048ff4c7230 */ /* 0x000fe40000004100 */
[----:B------:R-:W-:-:S04]  /*0f00*/  FADD.FTZ R72, -R80, R127 ;  /* 0x0000007f50487221 */ /* 0x000fc80000010100 */
[----:B-----5:R-:W-:Y:S01]  /*0f10*/  FMUL.FTZ R127, R157, R72 ;  /* 0x000000489d7f7220 */ /* 0x020fe20000410000 */
[----:B------:R-:W-:Y:S01]  /*0f20*/  FADD.FTZ R72, -R80, R135 ;  /* 0x0000008750487221 */ /* 0x000fe20000010100 */
[----:B------:R-:W-:-:S03]  /*0f30*/  HADD2.F32 R141, -RZ, R78.H1_H1 ;  /* 0x3000004eff8d7230 */ /* 0x000fc60000004100 */
[----:B------:R-:W-:Y:S01]  /*0f40*/  FMUL.FTZ R135, R157, R72 ;  /* 0x000000489d877220 */ /* 0x000fe20000410000 */
[C---:B------:R-:W-:Y:S01]  /*0f50*/  FADD.FTZ R72, -R80.reuse, R139 ;  /* 0x0000008b50487221 */ /* 0x040fe20000010100 */
[--C-:B0-----:R-:W-:Y:S02]  /*0f60*/  HADD2.F32 R87, -RZ, R79.reuse.H0_H0 ;  /* 0x2000004fff577230 */ /* 0x101fe40000004100 */
[----:B------:R-:W-:Y:S02]  /*0f70*/  HADD2.F32 R145, -RZ, R79.H1_H1 ;  /* 0x3000004fff917230 */ /* 0x000fe40000004100 */
[----:B------:R-:W-:Y:S01]  /*0f80*/  FADD.FTZ R136, -R80, R137 ;  /* 0x0000008950887221 */ /* 0x000fe20000010100 */
[--C-:B------:R-:W-:Y:S02]  /*0f90*/  HADD2.F32 R79, -RZ, R73.reuse.H0_H0 ;  /* 0x20000049ff4f7230 */ /* 0x100fe40000004100 */
[----:B------:R-:W-:Y:S02]  /*0fa0*/  HADD2.F32 R78, -RZ, R73.H1_H1 ;  /* 0x30000049ff4e7230 */ /* 0x000fe40000004100 */
[----:B------:R-:W-:Y:S01]  /*0fb0*/  FMUL.FTZ R134, R108, R77 ;  /* 0x0000004d6c867220 */ /* 0x000fe20000410000 */
[----:B------:R-:W-:-:S02]  /*0fc0*/  HADD2.F32 R73, -RZ, R74.H0_H0 ;  /* 0x2000004aff497230 */ /* 0x000fc40000004100 */
[----:B------:R-:W-:Y:S01]  /*0fd0*/  FMUL.FTZ R137, R157, R72 ;  /* 0x000000489d897220 */ /* 0x000fe20000410000 */
[C---:B------:R-:W-:Y:S01]  /*0fe0*/  FADD.FTZ R132, -R80.reuse, R133 ;  /* 0x0000008550847221 */ /* 0x040fe20000010100 */
[----:B------:R-:W-:Y:S01]  /*0ff0*/  FMUL.FTZ R133, R109, R76 ;  /* 0x0000004c6d857220 */ /* 0x000fe20000410000 */
[----:B------:R-:W-:Y:S01]  /*1000*/  FADD.FTZ R142, -R80, R141 ;  /* 0x0000008d508e7221 */ /* 0x000fe20000010100 */
[----:B------:R-:W-:Y:S01]  /*1010*/  FADD.FTZ R12, R12, R73 ;  /* 0x000000490c0c7221 */ /* 0x000fe20000010000 */
[-C--:B------:R-:W-:Y:S01]  /*1020*/  FFMA.FTZ R36, R137, R73.reuse, R36 ;  /* 0x0000004989247223 */ /* 0x080fe20000010024 */
[----:B------:R-:W-:Y:S01]  /*1030*/  FMUL.FTZ R140, R112, R73 ;  /* 0x00000049708c7220 */ /* 0x000fe20000410000 */
[----:B------:R-:W-:Y:S01]  /*1040*/  FADD.FTZ R72, R81, R134 ;  /* 0x0000008651487221 */ /* 0x000fe20000010000 */
[----:B------:R-:W-:Y:S01]  /*1050*/  FMUL.FTZ R132, R157, R132 ;  /* 0x000000849d847220 */ /* 0x000fe20000410000 */
[----:B------:R-:W-:Y:S01]  /*1060*/  FFMA.FTZ R73, R127, R134, R82 ;  /* 0x000000867f497223 */ /* 0x000fe20000010052 */
        /* <DEDUP_REMOVED lines=18> */
[----:B------:R-:W-:Y:S01]  /*1190*/  FADD.FTZ R76, -R80, R87 ;  /* 0x00000057504c7221 */ /* 0x000fe20000010100 */
[----:B------:R-:W-:Y:S01]  /*11a0*/  FADD.FTZ R74, R75, R140 ;  /* 0x0000008c4b4a7221 */ /* 0x000fe20000010000 */
[----:B------:R-:W-:Y:S01]  /*11b0*/  FFMA.FTZ R73, R137, R140, R72 ;  /* 0x0000008c89497223 */ /* 0x000fe20000010048 */
[----:B------:R-:W-:Y:S01]  /*11c0*/  FMUL.FTZ R144, R114, R85 ;  /* 0x0000005572907220 */ /* 0x000fe20000410000 */
[----:B------:R-:W-:Y:S01]  /*11d0*/  FMUL.FTZ R143, R157, R76 ;  /* 0x0000004c9d8f7220 */ /* 0x000fe20000410000 */
        /* <DEDUP_REMOVED lines=19> */
.L_x_518:
[----:B------:R-:W-:Y:S05]  /*1310*/  BSYNC B0 ;  /* 0x0000000000007941 */ /* 0x000fea0003800000 */
.L_x_517:
[----:B------:R-:W-:Y:S04]  /*1320*/  BSSY B0, `(.L_x_519) ;  /* 0x0000060000007945 */ /* 0x000fe80003800000 */
[----:B------:R-:W-:Y:S05]  /*1330*/  @!P3 BRA `(.L_x_520) ;  /* 0x000000040078b947 */ /* 0x000fea0003800000 */
[----:B------:R-:W-:Y:S02]  /*1340*/  ISETP.NE.U32.AND P0, PT, RZ, UR16, PT ;  /* 0x00000010ff007c0c */ /* 0x000fe4000bf05070 */
[C---:B------:R-:W-:Y:S02]  /*1350*/  LEA R76, P1, R83.reuse, UR12, 0x4 ;  /* 0x0000000c534c7c11 */ /* 0x040fe4000f8220ff */
[----:B------:R-:W-:Y:S02]  /*1360*/  ISETP.NE.AND.EX P0, PT, RZ, UR17, PT, P0 ;  /* 0x00000011ff007c0c */ /* 0x000fe4000bf05300 */
[C---:B------:R-:W-:Y:S02]  /*1370*/  SHF.L.U32 R87, R83.reuse, 0x3, RZ ;  /* 0x0000000353577819 */ /* 0x040fe400000006ff */
[----:B------:R-:W-:Y:S02]  /*1380*/  LEA.HI.X R77, R83, UR13, RZ, 0x4, P1 ;  /* 0x0000000d534d7c11 */ /* 0x000fe400088f24ff */
[----:B------:R-:W-:-:S02]  /*1390*/  SHF.R.U32.HI R72, RZ, 0x1d, R83 ;  /* 0x0000001dff487819 */ /* 0x000fc40000011653 */
[C---:B------:R-:W-:Y:S02]  /*13a0*/  IADD3 R88, P1, R87.reuse, UR14, RZ ;  /* 0x0000000e57587c10 */ /* 0x040fe4000ff3e0ff */
[----:B------:R-:W2:Y:S02]  /*13b0*/  LDG.E.128 R76, desc[UR4][R76.64] ;  /* 0x000000044c4c7981 */ /* 0x000ea4000c1e1d00 */
[----:B------:R-:W-:Y:S01]  /*13c0*/  IADD3.X R89, R72, UR15, RZ, P1, !PT ;  /* 0x0000000f48597c10 */ /* 0x000fe20008ffe4ff */
[----:B------:R-:W0:Y:S05]  /*13d0*/  @P0 LDC.64 R74, c[0x0][0x248] ;  /* 0x00009200ff4a0b82 */ /* 0x000e2a0000000a00 */
[----:B------:R-:W5:Y:S01]  /*13e0*/  LDG.E.64 R88, desc[UR4][R88.64] ;  /* 0x0000000458587981 */ /* 0x000f62000c1e1b00 */
[----:B0-----:R-:W-:-:S04]  /*13f0*/  @P0 IADD3 R86, P1, R87, R74, RZ ;  /* 0x0000004a57560210 */ /* 0x001fc80007f3e0ff */
[----:B------:R-:W-:Y:S02]  /*1400*/  @P0 IADD3.X R87, R72, R75, RZ, P1, !PT ;  /* 0x0000004b48570210 */ /* 0x000fe40000ffe4ff */
[----:B------:R-:W0:Y:S01]  /*1410*/  LDC.64 R72, c[0x0][0x2b8] ;  /* 0x0000ae00ff487b82 */ /* 0x000e220000000a00 */
[----:B------:R-:W-:Y:S02]  /*1420*/  ISETP.NE.U32.AND P1, PT, RZ, UR10, PT ;  /* 0x0000000aff007c0c */ /* 0x000fe4000bf25070 */
[----:B------:R-:W5:Y:S02]  /*1430*/  @P0 LDG.E.64 R90, desc[UR4][R86.64] ;  /* 0x00000004565a0981 */ /* 0x000f64000c1e1b00 */
[----:B------:R-:W-:-:S13]  /*1440*/  ISETP.NE.AND.EX P1, PT, RZ, UR11, PT, P1 ;  /* 0x0000000bff007c0c */ /* 0x000fda000bf25310 */
[----:B------:R-:W-:-:S04]  /*1450*/  @P1 LEA R84, P6, R83, UR10, 0x4 ;  /* 0x0000000a53541c11 */ /* 0x000fc8000f8c20ff */
[C---:B------:R-:W-:Y:S01]  /*1460*/  @P1 LEA.HI.X R85, R83.reuse, UR11, RZ, 0x4, P6 ;  /* 0x0000000b53551c11 */ /* 0x040fe2000b0f24ff */
[----:B0-----:R-:W-:-:S04]  /*1470*/  IMAD.WIDE.U32 R72, R83, 0x10, R72 ;  /* 0x0000001053487825 */ /* 0x001fc800078e0048 */
[----:B------:R0:W5:Y:S04]  /*1480*/  @P1 LDG.E.128 R60, desc[UR4][R84.64] ;  /* 0x00000004543c1981 */ /* 0x000168000c1e1d00 */
[----:B------:R-:W3:Y:S01]  /*1490*/  LDG.E.128 R72, desc[UR4][R72.64] ;  /* 0x0000000448487981 */ /* 0x000ee2000c1e1d00 */
[--C-:B--2---:R-:W-:Y:S02]  /*14a0*/  HADD2.F32 R131, -RZ, R77.reuse.H0_H0 ;  /* 0x2000004dff837230 */ /* 0x104fe40000004100 */
[----:B------:R-:W-:Y:S02]  /*14b0*/  HADD2.F32 R147, -RZ, R77.H1_H1 ;  /* 0x3000004dff937230 */ /* 0x000fe40000004100 */
[----:B------:R-:W-:Y:S02]  /*14c0*/  HADD2.F32 R77, -RZ, R78.H1_H1 ;  /* 0x3000004eff4d7230 */ /* 0x000fe40000004100 */
[----:B------:R-:W-:-:S02]  /*14d0*/  HADD2.F32 R129, -RZ, R76.H1_H1 ;  /* 0x3000004cff817230 */ /* 0x000fc40000004100 */
[----:B------:R-:W-:Y:S02]  /*14e0*/  HADD2.F32 R83, -RZ, R76.H0_H0 ;  /* 0x2000004cff537230 */ /* 0x000fe40000004100 */
[C---:B------:R-:W-:Y:S01]  /*14f0*/  FADD.FTZ R158, -R80.reuse, R77 ;  /* 0x0000004d509e7221 */ /* 0x040fe20000010100 */
[C---:B------:R-:W-:Y:S01]  /*1500*/  FADD.FTZ R148, -R80.reuse, R129 ;  /* 0x0000008150947221 */ /* 0x040fe20000010100 */
[----:B------:R-:W-:Y:S02]  /*1510*/  HADD2.F32 R149, -RZ, R78.H0_H0 ;  /* 0x2000004eff957230 */ /* 0x000fe40000004100 */
[----:B------:R-:W-:Y:S01]  /*1520*/  FADD.FTZ R76, -R80, R83 ;  /* 0x00000053504c7221 */ /* 0x000fe20000010100 */
[--C-:B------:R-:W-:Y:S02]  /*1530*/  HADD2.F32 R151, -RZ, R79.reuse.H0_H0 ;  /* 0x2000004fff977230 */ /* 0x100fe40000004100 */
[----:B-----5:R-:W-:Y:S01]  /*1540*/  FMUL.FTZ R148, R157, R148 ;  /* 0x000000949d947220 */ /* 0x020fe20000410000 */
[----:B------:R-:W-:-:S02]  /*1550*/  HADD2.F32 R79, -RZ, R79.H1_H1 ;  /* 0x3000004fff4f7230 */ /* 0x000fc40000004100 */
[C---:B------:R-:W-:Y:S01]  /*1560*/  FMUL.FTZ R129, R157.reuse, R76 ;  /* 0x0000004c9d817220 */ /* 0x040fe20000410000 */
[C---:B0-----:R-:W-:Y:S01]  /*1570*/  FADD.FTZ R84, -R80.reuse, R149 ;  /* 0x0000009550547221 */ /* 0x041fe20000010100 */
[C---:B------:R-:W-:Y:S01]  /*1580*/  FADD.FTZ R78, -R80.reuse, R131 ;  /* 0x00000083504e7221 */ /* 0x040fe20000010100 */
[C---:B------:R-:W-:Y:S01]  /*1590*/  FADD.FTZ R152, -R80.reuse, R147 ;  /* 0x0000009350987221 */ /* 0x040fe20000010100 */
[C---:B------:R-:W-:Y:S01]  /*15a0*/  FADD.FTZ R124, -R80.reuse, R151 ;  /* 0x00000097507c7221 */ /* 0x040fe20000010100 */
[----:B------:R-:W-:Y:S01]  /*15b0*/  FADD.FTZ R130, -R80, R79 ;  /* 0x0000004f50827221 */ /* 0x000fe20000010100 */
[C---:B------:R-:W-:Y:S01]  /*15c0*/  FMUL.FTZ R147, R157.reuse, R78 ;  /* 0x0000004e9d937220 */ /* 0x040fe20000410000 */
[C---:B------:R-:W-:Y:S01]  /*15d0*/  FMUL.FTZ R152, R157.reuse, R152 ;  /* 0x000000989d987220 */ /* 0x040fe20000410000 */
[C---:B------:R-:W-:Y:S01]  /*15e0*/  FMUL.FTZ R153, R157.reuse, R84 ;  /* 0x000000549d997220 */ /* 0x040fe20000410000 */
[C---:B------:R-:W-:Y:S01]  /*15f0*/  FMUL.FTZ R158, R157.reuse, R158 ;  /* 0x0000009e9d9e7220 */ /* 0x040fe20000410000 */
[C---:B------:R-:W-:Y:S01]  /*1600*/  FMUL.FTZ R131, R157.reuse, R124 ;  /* 0x0000007c9d837220 */ /* 0x040fe20000410000 */
[----:B------:R-:W-:Y:S01]  /*1610*/  FMUL.FTZ R130, R157, R130 ;  /* 0x000000829d827220 */ /* 0x000fe20000410000 */
[----:B---3--:R-:W-:-:S02]  /*1620*/  HADD2.F32 R77, -RZ, R72.H0_H0 ;  /* 0x20000048ff4d7230 */ /* 0x008fc40000004100 */
[----:B------:R-:W-:-:S03]  /*1630*/  HADD2.F32 R72, -RZ, R72.H1_H1 ;  /* 0x30000048ff487230 */ /* 0x000fc60000004100 */
[----:B------:R-:W-:Y:S01]  /*1640*/  FMUL.FTZ R150, R116, R77 ;  /* 0x0000004d74967220 */ /* 0x000fe20000410000 */
[--C-:B------:R-:W-:Y:S02]  /*1650*/  HADD2.F32 R79, -RZ, R73.reuse.H0_H0 ;  /* 0x20000049ff4f7230 */ /* 0x100fe40000004100 */
[----:B------:R-:W-:Y:S01]  /*1660*/  FADD.FTZ R9, R9, R72 ;  /* 0x0000004809097221 */ /* 0x000fe20000010000 */
[-C--:B------:R-:W-:Y:S01]  /*1670*/  FFMA.FTZ R33, R148, R72.reuse, R33 ;  /* 0x0000004894217223 */ /* 0x080fe20000010021 */
[----:B------:R-:W-:Y:S01]  /*1680*/  FMUL.FTZ R149, R117, R72 ;  /* 0x0000004875957220 */ /* 0x000fe20000410000 */
[----:B------:R-:W-:Y:S02]  /*1690*/  HADD2.F32 R80, -RZ, R73.H1_H1 ;  /* 0x30000049ff507230 */ /* 0x000fe40000004100 */
[----:B------:R-:W-:Y:S01]  /*16a0*/  FADD.FTZ R72, R81, R150 ;  /* 0x0000009651487221 */ /* 0x000fe20000010000 */
[----:B------:R-:W-:Y:S01]  /*16b0*/  FFMA.FTZ R73, R129, R150, R82 ;  /* 0x0000009681497223 */ /* 0x000fe20000010052 */
[----:B------:R-:W-:-:S02]  /*16c0*/  HADD2.F32 R85, -RZ, R75.H0_H0 ;  /* 0x2000004bff557230 */ /* 0x000fc40000004100 */
[----:B------:R-:W-:Y:S02]  /*16d0*/  HADD2.F32 R76, -RZ, R75.H1_H1 ;  /* 0x3000004bff4c7230 */ /* 0x000fe40000004100 */
[----:B------:R-:W-:Y:S01]  /*16e0*/  FADD.FTZ R75, R72, R149 ;  /* 0x00000095484b7221 */ /* 0x000fe20000010000 */
[----:B------:R-:W-:Y:S01]  /*16f0*/  FMUL.FTZ R154, R118, R79 ;  /* 0x0000004f769a7220 */ /* 0x000fe20000410000 */
[----:B------:R-:W-:Y:S01]  /*1700*/  FFMA.FTZ R72, R148, R149, R73 ;  /* 0x0000009594487223 */ /* 0x000fe20000010049 */
[--C-:B------:R-:W-:Y:S02]  /*1710*/  HADD2.F32 R83, -RZ, R74.reuse.H0_H0 ;  /* 0x2000004aff537230 */ /* 0x100fe40000004100 */
[----:B------:R-:W-:Y:S01]  /*1720*/  FMUL.FTZ R151, R119, R80 ;  /* 0x0000005077977220 */ /* 0x000fe20000410000 */
[----:B------:R-:W-:Y:S02]  /*1730*/  HADD2.F32 R86, -RZ, R74.H1_H1 ;  /* 0x3000004aff567230 */ /* 0x000fe40000004100 */
        /* <DEDUP_REMOVED lines=8> */
[----:B------:R-:W-:Y:S02]  /*17c0*/  FMUL.FTZ R124, R122, R85 ;  /* 0x000000557a7c7220 */ /* 0x000fe40000410000 */
        /* <DEDUP_REMOVED lines=21> */
.L_x_520:
[----:B------:R-:W-:Y:S05]  /*1920*/  BSYNC B0 ;  /* 0x0000000000007941 */ /* 0x000fea0003800000 */
.L_x_519:
        /* <DEDUP_REMOVED lines=25> */
.L_x_543:
        /* <DEDUP_REMOVED lines=47> */
[----:B------:R-:W-:Y:S01]  /*1db0*/  FADD.FTZ R78, R166, -R75 ;  /* 0x8000004ba64e7221 */ /* 0x000fe20000010000 */
[----:B------:R-:W-:Y:S01]  /*1dc0*/  FADD.FTZ R82, R165, -R76 ;  /* 0x8000004ca5527221 */ /* 0x000fe20000010000 */
[--C-:B------:R-:W-:Y:S02]  /*1dd0*/  @P0 HADD2.F32 R73, -RZ, R52.reuse.H0_H0 ;  /* 0x20000034ff490230 */ /* 0x100fe40000004100 */
[----:B-----5:R-:W-:Y:S01]  /*1de0*/  FMUL.FTZ R72, R157, R72 ;  /* 0x000000489d487220 */ /* 0x020fe20000410000 */
[----:B------:R-:W-:-:S02]  /*1df0*/  @P0 HADD2.F32 R76, -RZ, R52.H1_H1 ;  /* 0x30000034ff4c0230 */ /* 0x000fc40000004100 */
[C---:B------:R-:W-:Y:S01]  /*1e00*/  FMUL.FTZ R75, R157.reuse, R74 ;  /* 0x0000004a9d4b7220 */ /* 0x040fe20000410000 */
[--C-:B------:R-:W-:Y:S02]  /*1e10*/  @P0 HADD2.F32 R77, -RZ, R53.reuse.H0_H0 ;  /* 0x20000035ff4d0230 */ /* 0x100fe40000004100 */
[----:B------:R-:W-:Y:S01]  /*1e20*/  FMUL.FTZ R78, R157, R78 ;  /* 0x0000004e9d4e7220 */ /* 0x000fe20000410000 */
[----:B------:R-:W-:Y:S01]  /*1e30*/  @P0 FADD.FTZ R72, R72, R73 ;  /* 0x0000004948480221 */ /* 0x000fe20000010000 */
[----:B------:R-:W-:Y:S01]  /*1e40*/  @P0 FADD.FTZ R75, R75, R76 ;  /* 0x0000004c4b4b0221 */ /* 0x000fe20000010000 */
[-CC-:B------:R-:W-:Y:S01]  /*1e50*/  FFMA.FTZ R73, R163, R81.reuse, R176.reuse ;  /* 0x00000051a3497223 */ /* 0x180fe200000100b0 */
[----:B------:R-:W-:Y:S01]  /*1e60*/  @P0 FADD.FTZ R78, R78, R77 ;  /* 0x0000004d4e4e0221 */ /* 0x000fe20000010000 */
[-CC-:B------:R-:W-:Y:S01]  /*1e70*/  FFMA.FTZ R76, R170, R81.reuse, R176.reuse ;  /* 0x00000051aa4c7223 */ /* 0x180fe200000100b0 */
[-CC-:B------:R-:W-:Y:S01]  /*1e80*/  FFMA.FTZ R77, R169, R81.reuse, R176.reuse ;  /* 0x00000051a94d7223 */ /* 0x180fe200000100b0 */
[----:B------:R-:W-:Y:S01]  /*1e90*/  FFMA.FTZ R176, R174, R81, R176 ;  /* 0x00000051aeb07223 */ /* 0x000fe200000100b0 */
[----:B------:R-:W-:-:S02]  /*1ea0*/  @P0 HADD2.F32 R79, -RZ, R53.H1_H1 ;  /* 0x30000035ff4f0230 */ /* 0x000fc40000004100 */
[----:B------:R-:W-:Y:S01]  /*1eb0*/  FMUL.FTZ R82, R157, R82 ;  /* 0x000000529d527220 */ /* 0x000fe20000410000 */
[----:B------:R-:W-:Y:S01]  /*1ec0*/  FADD.FTZ R74, R168, -R73 ;  /* 0x80000049a84a7221 */ /* 0x000fe20000010000 */
[----:B------:R-:W-:Y:S01]  /*1ed0*/  FADD.FTZ R84, R167, -R76 ;  /* 0x8000004ca7547221 */ /* 0x000fe20000010000 */
[----:B------:R-:W-:Y:S01]  /*1ee0*/  FADD.FTZ R86, R172, -R77 ;  /* 0x8000004dac567221 */ /* 0x000fe20000010000 */
[----:B------:R-:W-:Y:S01]  /*1ef0*/  FADD.FTZ R178, R171, -R176 ;  /* 0x800000b0abb27221 */ /* 0x000fe20000010000 */
[----:B------:R-:W-:Y:S01]  /*1f00*/  @P0 FADD.FTZ R82, R82, R79 ;  /* 0x0000004f52520221 */ /* 0x000fe20000010000 */
[--C-:B------:R-:W-:Y:S02]  /*1f10*/  @P0 HADD2.F32 R76, -RZ, R54.reuse.H0_H0 ;  /* 0x20000036ff4c0230 */ /* 0x100fe40000004100 */
[C---:B------:R-:W-:Y:S01]  /*1f20*/  FMUL.FTZ R79, R157.reuse, R74 ;  /* 0x0000004a9d4f7220 */ /* 0x040fe20000410000 */
[----:B------:R-:W-:Y:S02]  /*1f30*/  @P0 HADD2.F32 R73, -RZ, R54.H1_H1 ;  /* 0x30000036ff490230 */ /* 0x000fe40000004100 */
[----:B------:R-:W-:Y:S01]  /*1f40*/  FMUL.FTZ R84, R157, R84 ;  /* 0x000000549d547220 */ /* 0x000fe20000410000 */
[----:B------:R-:W-:-:S02]  /*1f50*/  @P0 HADD2.F32 R77, -RZ, R55.H0_H0 ;  /* 0x20000037ff4d0230 */ /* 0x000fc40000004100 */
[C---:B------:R-:W-:Y:S01]  /*1f60*/  FMUL.FTZ R176, R157.reuse, R86 ;  /* 0x000000569db07220 */ /* 0x040fe20000410000 */
[----:B------:R-:W-:Y:S02]  /*1f70*/  @P0 HADD2.F32 R83, -RZ, R55.H1_H1 ;  /* 0x30000037ff530230 */ /* 0x000fe40000004100 */
        /* <DEDUP_REMOVED lines=9> */
[----:B------:R-:W-:Y:S02]  /*2010*/  @P0 F2FP.F16.F32.PACK_AB R73, RZ, R72 ;  /* 0x00000048ff49023e */ /* 0x000fe400000000ff */
[----:B------:R-:W-:Y:S01]  /*2020*/  @P0 F2FP.F16.F32.PACK_AB R76, RZ, R78 ;  /* 0x0000004eff4c023e */ /* 0x000fe200000000ff */
[----:B------:R-:W-:Y:S01]  /*2030*/  FMUL.FTZ R78, R78, UR19 ;  /* 0x000000134e4e7c20 */ /* 0x000fe20008410000 */
[----:B------:R-:W-:Y:S01]  /*2040*/  @P0 F2FP.F16.F32.PACK_AB R83, RZ, R79 ;  /* 0x0000004fff53023e */ /* 0x000fe200000000ff */
[----:B------:R-:W-:Y:S01]  /*2050*/  FMUL.FTZ R79, R79, UR19 ;  /* 0x000000134f4f7c20 */ /* 0x000fe20008410000 */
[----:B------:R-:W-:Y:S01]  /*2060*/  @P0 F2FP.F16.F32.PACK_AB R86, RZ, R176 ;  /* 0x000000b0ff56023e */ /* 0x000fe200000000ff */
[----:B------:R-:W-:Y:S01]  /*2070*/  FMUL.FTZ R176, R176, UR19 ;  /* 0x00000013b0b07c20 */ /* 0x000fe20008410000 */
[----:B------:R-:W-:Y:S01]  /*2080*/  @P0 F2FP.F16.F32.PACK_AB R74, RZ, R75 ;  /* 0x0000004bff4a023e */ /* 0x000fe200000000ff */
[----:B------:R-:W-:Y:S01]  /*2090*/  FMUL.FTZ R75, R75, UR19 ;  /* 0x000000134b4b7c20 */ /* 0x000fe20008410000 */
[----:B------:R-:W-:-:S02]  /*20a0*/  @P0 F2FP.F16.F32.PACK_AB R77, RZ, R82 ;  /* 0x00000052ff4d023e */ /* 0x000fc400000000ff */
[----:B------:R-:W-:Y:S01]  /*20b0*/  @P0 F2FP.F16.F32.PACK_AB R85, RZ, R84 ;  /* 0x00000054ff55023e */ /* 0x000fe200000000ff */
[----:B------:R-:W-:Y:S01]  /*20c0*/  FMUL.FTZ R84, R84, UR19 ;  /* 0x0000001354547c20 */ /* 0x000fe20008410000 */
[----:B------:R-:W-:Y:S02]  /*20d0*/  @P0 F2FP.F16.F32.PACK_AB R87, RZ, R178 ;  /* 0x000000b2ff57023e */ /* 0x000fe400000000ff */
[----:B------:R-:W-:Y:S02]  /*20e0*/  @P0 PRMT R64, R73, 0x7610, R64 ;  /* 0x0000761049400816 */ /* 0x000fe40000000040 */
        /* <DEDUP_REMOVED lines=9> */
[----:B------:R-:W-:-:S02]  /*2180*/  MOV R73, R96 ;  /* 0x0000006000497202 */ /* 0x000fc40000000f00 */
[----:B------:R-:W-:Y:S02]  /*2190*/  @P6 LEA.HI.X R77, R126, UR17, RZ, 0x4, P0 ;  /* 0x000000117e4d6c11 */ /* 0x000fe400080f24ff */
[----:B------:R-:W-:Y:S02]  /*21a0*/  LOP3.LUT P0, RZ, R73, 0xff, RZ, 0xc0, !PT ;  /* 0x000000ff49ff7812 */ /* 0x000fe4000780c0ff */
[----:B------:R-:W-:Y:S02]  /*21b0*/  @P6 MOV R74, R98 ;  /* 0x00000062004a6202 */ /* 0x000fe40000000f00 */
        /* <DEDUP_REMOVED lines=8> */
[----:B------:R-:W-:-:S04]  /*2240*/  LOP3.LUT P0, RZ, R96, 0xff00, RZ, 0xc0, !PT ;  /* 0x0000ff0060ff7812 */ /* 0x000fc8000780c0ff */
[----:B------:R-:W-:Y:S02]  /*2250*/  FSEL R180, R75, RZ, P0 ;  /* 0x000000ff4bb47208 */ /* 0x000fe40000000000 */
[----:B------:R-:W-:-:S04]  /*2260*/  @P6 LOP3.LUT P0, RZ, R98, 0xff00, RZ, 0xc0, !PT ;  /* 0x0000ff0062ff6812 */ /* 0x000fc8000780c0ff */
[----:B------:R-:W-:Y:S01]  /*2270*/  @P6 FSEL R75, R75, RZ, P0 ;  /* 0x000000ff4b4b6208 */ /* 0x000fe20000000000 */
[----:B0-----:R-:W-:Y:S01]  /*2280*/  FMUL.FTZ R73, R82, UR19 ;  /* 0x0000001352497c20 */ /* 0x001fe20008410000 */
[----:B------:R-:W-:Y:S02]  /*2290*/  LOP3.LUT P0, RZ, R96, 0xff0000, RZ, 0xc0, !PT ;  /* 0x00ff000060ff7812 */ /* 0x000fe4000780c0ff */
[----:B------:R-:W-:Y:S02]  /*22a0*/  @P6 F2FP.F16.F32.PACK_AB R82, RZ, R74 ;  /* 0x0000004aff52623e */ /* 0x000fe400000000ff */
[----:B------:R-:W-:Y:S02]  /*22b0*/  FSEL R181, R78, RZ, P0 ;  /* 0x000000ff4eb57208 */ /* 0x000fe40000000000 */
[----:B------:R-:W-:Y:S02]  /*22c0*/  @P6 LOP3.LUT P0, RZ, R98, 0xff0000, RZ, 0xc0, !PT ;  /* 0x00ff000062ff6812 */ /* 0x000fe4000780c0ff */
[----:B------:R-:W-:-:S02]  /*22d0*/  @P6 F2FP.F16.F32.PACK_AB R83, RZ, R75 ;  /* 0x0000004bff53623e */ /* 0x000fc400000000ff */
[----:B------:R-:W-:Y:S02]  /*22e0*/  @P6 FSEL R72, R78, RZ, P0 ;  /* 0x000000ff4e486208 */ /* 0x000fe40000000000 */
[----:B------:R-:W-:Y:S02]  /*22f0*/  LOP3.LUT P0, RZ, R96, 0xff000000, RZ, 0xc0, !PT ;  /* 0xff00000060ff7812 */ /* 0x000fe4000780c0ff */
[----:B------:R-:W-:Y:S02]  /*2300*/  @P6 PRMT R68, R82, 0x7610, R68 ;  /* 0x0000761052446816 */ /* 0x000fe40000000044 */
[----:B------:R-:W-:Y:S02]  /*2310*/  FSEL R182, R73, RZ, P0 ;  /* 0x000000ff49b67208 */ /* 0x000fe40000000000 */
[----:B------:R-:W-:Y:S02]  /*2320*/  @P6 LOP3.LUT P0, RZ, R98, 0xff000000, RZ, 0xc0, !PT ;  /* 0xff00000062ff6812 */ /* 0x000fe4000780c0ff */
[----:B------:R-:W-:-:S02]  /*2330*/  @P6 PRMT R68, R68, 0x5410, R83 ;  /* 0x0000541044446816 */ /* 0x000fc40000000053 */
[----:B------:R-:W-:Y:S02]  /*2340*/  @P6 FSEL R73, R73, RZ, P0 ;  /* 0x000000ff49496208 */ /* 0x000fe40000000000 */
[----:B------:R-:W-:Y:S02]  /*2350*/  LOP3.LUT P0, RZ, R97, 0xff, RZ, 0xc0, !PT ;  /* 0x000000ff61ff7812 */ /* 0x000fe4000780c0ff */
[----:B------:R-:W-:Y:S02]  /*2360*/  @P6 F2FP.F16.F32.PACK_AB R85, RZ, R73 ;  /* 0x00000049ff55623e */ /* 0x000fe400000000ff */
[----:B------:R-:W-:Y:S02]  /*2370*/  FSEL R183, R79, RZ, P0 ;  /* 0x000000ff4fb77208 */ /* 0x000fe40000000000 */
[----:B------:R-:W-:Y:S02]  /*2380*/  @P6 LOP3.LUT P0, RZ, R99, 0xff, RZ, 0xc0, !PT ;  /* 0x000000ff63ff6812 */ /* 0x000fe4000780c0ff */
[----:B------:R-:W-:-:S02]  /*2390*/  F2FP.F16.F32.PACK_AB R73, R182, R181 ;  /* 0x000000b5b649723e */ /* 0x000fc400000000ff */
[----:B------:R-:W-:Y:S02]  /*23a0*/  @P6 FSEL R86, R79, RZ, P0 ;  /* 0x000000ff4f566208 */ /* 0x000fe40000000000 */
[----:B------:R-:W-:Y:S01]  /*23b0*/  LOP3.LUT P0, RZ, R97, 0xff00, RZ, 0xc0, !PT ;  /* 0x0000ff0061ff7812 */ /* 0x000fe2000780c0ff */
[----:B------:R-:W0:Y:S01]  /*23c0*/  LDC.64 R78, c[0x0][0x2f8] ;  /* 0x0000be00ff4e7b82 */ /* 0x000e220000000a00 */
[----:B------:R-:W-:Y:S02]  /*23d0*/  @P6 F2FP.F16.F32.PACK_AB R86, RZ, R86 ;  /* 0x00000056ff56623e */ /* 0x000fe400000000ff */
        /* <DEDUP_REMOVED lines=8> */
[----:B------:R-:W-:-:S02]  /*2460*/  @P6 F2FP.F16.F32.PACK_AB R87, RZ, R87 ;  /* 0x00000057ff57623e */ /* 0x000fc400000000ff */
[----:B------:R-:W-:Y:S02]  /*2470*/  @P6 FSEL R176, R176, RZ, P0 ;  /* 0x000000ffb0b06208 */ /* 0x000fe40000000000 */
[----:B------:R-:W-:Y:S01]  /*2480*/  LOP3.LUT P0, RZ, R97, 0xff000000, RZ, 0xc0, !PT ;  /* 0xff00000061ff7812 */ /* 0x000fe2000780c0ff */
[----:B0-----:R-:W-:Y:S01]  /*2490*/  IMAD.WIDE.U32 R78, R126, 0x10, R78 ;  /* 0x000000107e4e7825 */ /* 0x001fe200078e004e */
[----:B------:R-:W-:Y:S02]  /*24a0*/  @P6 F2FP.F16.F32.PACK_AB R176, RZ, R176 ;  /* 0x000000b0ffb0623e */ /* 0x000fe400000000ff */
[----:B------:R-:W-:Y:S02]  /*24b0*/  FSEL R178, R177, RZ, P0 ;  /* 0x000000ffb1b27208 */ /* 0x000fe40000000000 */
[----:B------:R-:W-:Y:S02]  /*24c0*/  @P6 LOP3.LUT P0, RZ, R99, 0xff000000, RZ, 0xc0, !PT ;  /* 0xff00000063ff6812 */ /* 0x000fe4000780c0ff */
[----:B------:R-:W-:-:S02]  /*24d0*/  @P6 PRMT R69, R84, 0x7610, R69 ;  /* 0x0000761054456816 */ /* 0x000fc40000000045 */
[----:B------:R-:W-:Y:S02]  /*24e0*/  @P6 FSEL R177, R177, RZ, P0 ;  /* 0x000000ffb1b16208 */ /* 0x000fe40000000000 */
[----:B------:R-:W-:Y:S02]  /*24f0*/  @P6 PRMT R71, R176, 0x7610, R71 ;  /* 0x00007610b0476816 */ /* 0x000fe40000000047 */
[----:B------:R-:W-:Y:S02]  /*2500*/  @P6 F2FP.F16.F32.PACK_AB R177, RZ, R177 ;  /* 0x000000b1ffb1623e */ /* 0x000fe400000000ff */
[----:B------:R-:W-:Y:S02]  /*2510*/  F2FP.F16.F32.PACK_AB R74, R184, R183 ;  /* 0x000000b7b84a723e */ /* 0x000fe400000000ff */
[----:B------:R-:W-:Y:S02]  /*2520*/  F2FP.F16.F32.PACK_AB R72, R180, R179 ;  /* 0x000000b3b448723e */ /* 0x000fe400000000ff */
[----:B------:R-:W-:-:S02]  /*2530*/  F2FP.F16.F32.PACK_AB R75, R178, R185 ;  /* 0x000000b9b24b723e */ /* 0x000fc400000000ff */
[----:B------:R-:W-:Y:S02]  /*2540*/  @P6 PRMT R69, R69, 0x5410, R85 ;  /* 0x0000541045456816 */ /* 0x000fe40000000055 */
[----:B------:R-:W-:Y:S01]  /*2550*/  @P6 PRMT R70, R70, 0x5410, R87 ;  /* 0x0000541046466816 */ /* 0x000fe20000000057 */
[----:B------:R0:W-:Y:S01]  /*2560*/  STG.E.128 desc[UR4][R78.64], R72 ;  /* 0x000000484e007986 */ /* 0x0001e2000c101d04 */
[----:B------:R-:W-:Y:S02]  /*2570*/  @P6 PRMT R71, R71, 0x5410, R177 ;  /* 0x0000541047476816 */ /* 0x000fe400000000b1 */
[----:B------:R-:W-:-:S03]  /*2580*/  IADD3 R126, R126, 0x100, RZ ;  /* 0x000001007e7e7810 */ /* 0x000fc60007ffe0ff */
[----:B------:R0:W-:Y:S04]  /*2590*/  @P6 STG.E.128 desc[UR4][R76.64], R68 ;  /* 0x000000444c006986 */ /* 0x0001e8000c101d04 */
.L_x_523:
[----:B------:R-:W-:Y:S05]  /*25a0*/  BSYNC B0 ;  /* 0x0000000000007941 */ /* 0x000fea0003800000 */
.L_x_522:
        /* <DEDUP_REMOVED lines=140> */
.L_x_525:
[----:B------:R-:W-:Y:S05]  /*2e70*/  BSYNC B0 ;  /* 0x0000000000007941 */ /* 0x000fea0003800000 */
.L_x_524:
        /* <DEDUP_REMOVED lines=18> */
[----:B------:R-:W-:Y:S01]  /*2fa0*/  FFMA.FTZ R81, R130, R81, R80 ;  /* 0x0000005182517223 */ /* 0x000fe20000010050 */
[----:B------:R-:W-:Y:S01]  /*2fb0*/  FADD.FTZ R80, R151, -R76 ;  /* 0x8000004c97507221 */ /* 0x000fe20000010000 */
[----:B------:R-:W-:Y:S01]  /*2fc0*/  FADD.FTZ R82, R156, -R77 ;  /* 0x8000004d9c527221 */ /* 0x000fe20000010000 */
[----:B------:R-:W-:-:S02]  /*2fd0*/  @P0 HADD2.F32 R73, -RZ, R60.H0_H0 ;  /* 0x2000003cff490230 */ /* 0x000fc40000004100 */
[C---:B-----5:R-:W-:Y:S01]  /*2fe0*/  FMUL.FTZ R72, R157.reuse, R72 ;  /* 0x000000489d487220 */ /* 0x060fe20000410000 */
[----:B------:R-:W-:Y:S02]  /*2ff0*/  @P0 HADD2.F32 R76, -RZ, R60.H1_H1 ;  /* 0x3000003cff4c0230 */ /* 0x000fe40000004100 */
[C---:B------:R-:W-:Y:S01]  /*3000*/  FMUL.FTZ R75, R157.reuse, R74 ;  /* 0x0000004a9d4b7220 */ /* 0x040fe20000410000 */
[--C-:B------:R-:W-:Y:S02]  /*3010*/  @P0 HADD2.F32 R77, -RZ, R61.reuse.H0_H0 ;  /* 0x2000003dff4d0230 */ /* 0x100fe40000004100 */
[----:B------:R-:W-:Y:S01]  /*3020*/  FMUL.FTZ R78, R157, R78 ;  /* 0x0000004e9d4e7220 */ /* 0x000fe20000410000 */
[----:B------:R-:W-:Y:S01]  /*3030*/  FADD.FTZ R84, R155, -R84 ;  /* 0x800000549b547221 */ /* 0x000fe20000010000 */
[----:B------:R-:W-:Y:S01]  /*3040*/  FADD.FTZ R86, R124, -R79 ;  /* 0x8000004f7c567221 */ /* 0x000fe20000010000 */
[----:B------:R-:W-:Y:S01]  /*3050*/  FADD.FTZ R176, R128, -R81 ;  /* 0x8000005180b07221 */ /* 0x000fe20000010000 */
[----:B------:R-:W-:Y:S01]  /*3060*/  @P0 FADD.FTZ R72, R72, R73 ;  /* 0x0000004948480221 */ /* 0x000fe20000010000 */
[----:B------:R-:W-:Y:S01]  /*3070*/  @P0 FADD.FTZ R75, R75, R76 ;  /* 0x0000004c4b4b0221 */ /* 0x000fe20000010000 */
[----:B------:R-:W-:Y:S01]  /*3080*/  @P0 FADD.FTZ R78, R78, R77 ;  /* 0x0000004d4e4e0221 */ /* 0x000fe20000010000 */
[C---:B------:R-:W-:Y:S01]  /*3090*/  FMUL.FTZ R80, R157.reuse, R80 ;  /* 0x000000509d507220 */ /* 0x040fe20000410000 */
[C---:B------:R-:W-:Y:S01]  /*30a0*/  FMUL.FTZ R82, R157.reuse, R82 ;  /* 0x000000529d527220 */ /* 0x040fe20000410000 */
[C---:B------:R-:W-:Y:S01]  /*30b0*/  FMUL.FTZ R81, R157.reuse, R84 ;  /* 0x000000549d517220 */ /* 0x040fe20000410000 */
[----:B------:R-:W-:Y:S01]  /*30c0*/  FMUL.FTZ R86, R157, R86 ;  /* 0x000000569d567220 */ /* 0x000fe20000410000 */
[----:B------:R-:W-:-:S02]  /*30d0*/  @P0 HADD2.F32 R73, -RZ, R61.H1_H1 ;  /* 0x3000003dff490230 */ /* 0x000fc40000004100 */
[----:B------:R-:W-:Y:S01]  /*30e0*/  FMUL.FTZ R157, R157, R176 ;  /* 0x000000b09d9d7220 */ /* 0x000fe20000410000 */
[--C-:B------:R-:W-:Y:S02]  /*30f0*/  @P0 HADD2.F32 R77, -RZ, R62.reuse.H0_H0 ;  /* 0x2000003eff4d0230 */ /* 0x100fe40000004100 */
[----:B------:R-:W-:Y:S02]  /*3100*/  @P0 HADD2.F32 R74, -RZ, R62.H1_H1 ;  /* 0x3000003eff4a0230 */ /* 0x000fe40000004100 */
[----:B------:R-:W-:Y:S01]  /*3110*/  @P0 FADD.FTZ R80, R80, R73 ;  /* 0x0000004950500221 */ /* 0x000fe20000010000 */
[--C-:B------:R-:W-:Y:S02]  /*3120*/  @P0 HADD2.F32 R79, -RZ, R63.reuse.H0_H0 ;  /* 0x2000003fff4f0230 */ /* 0x100fe40000004100 */
[----:B------:R-:W-:Y:S01]  /*3130*/  @P0 FADD.FTZ R82, R82, R77 ;  /* 0x0000004d52520221 */ /* 0x000fe20000010000 */
[----:B------:R-:W-:Y:S02]  /*3140*/  @P0 HADD2.F32 R76, -RZ, R63.H1_H1 ;  /* 0x3000003fff4c0230 */ /* 0x000fe40000004100 */
[----:B------:R-:W-:Y:S01]  /*3150*/  @P0 FADD.FTZ R81, R81, R74 ;  /* 0x0000004a51510221 */ /* 0x000fe20000010000 */
[----:B------:R-:W-:-:S02]  /*3160*/  @P0 FADD.FTZ R86, R86, R79 ;  /* 0x0000004f56560221 */ /* 0x000fc40000010000 */
[----:B------:R-:W-:Y:S01]  /*3170*/  @P0 FADD.FTZ R157, R157, R76 ;  /* 0x0000004c9d9d0221 */ /* 0x000fe20000010000 */
[----:B------:R-:W-:-:S03]  /*3180*/  ISETP.NE.U32.AND P0, PT, RZ, UR20, PT ;  /* 0x00000014ff007c0c */ /* 0x000fc6000bf05070 */
        /* <DEDUP_REMOVED lines=46> */
[----:B------:R-:W-:-:S02]  /*3470*/  @P6 PRMT R68, R80, 0x7610, R68 ;  /* 0x0000761050446816 */ /* 0x000fc40000000044 */
[----:B------:R-:W-:Y:S02]  /*3480*/  @P6 FSEL R72, R78, RZ, P0 ;  /* 0x000000ff4e486208 */ /* 0x000fe40000000000 */
[----:B------:R-:W-:Y:S01]  /*3490*/  LOP3.LUT P0, RZ, R88, 0xff000000, RZ, 0xc0, !PT ;  /* 0xff00000058ff7812 */ /* 0x000fe2000780c0ff */
[----:B------:R-:W0:Y:S03]  /*34a0*/  LDC.64 R78, c[0x0][0x2f8] ;  /* 0x0000be00ff4e7b82 */ /* 0x000e260000000a00 */
[----:B------:R-:W-:Y:S02]  /*34b0*/  FSEL R179, R73, RZ, P0 ;  /* 0x000000ff49b37208 */ /* 0x000fe40000000000 */
[----:B------:R-:W-:-:S04]  /*34c0*/  @P6 LOP3.LUT P0, RZ, R90, 0xff000000, RZ, 0xc0, !PT ;  /* 0xff0000005aff6812 */ /* 0x000fc8000780c0ff */
        /* <DEDUP_REMOVED lines=8> */
[----:B0-----:R-:W-:Y:S01]  /*3550*/  IMAD.WIDE.U32 R78, R126, 0x10, R78 ;  /* 0x000000107e4e7825 */ /* 0x001fe200078e004e */
[----:B------:R-:W-:Y:S02]  /*3560*/  @P6 F2FP.F16.F32.PACK_AB R82, RZ, R72 ;  /* 0x00000048ff52623e */ /* 0x000fe400000000ff */
[----:B------:R-:W-:Y:S02]  /*3570*/  FSEL R181, R81, RZ, P0 ;  /* 0x000000ff51b57208 */ /* 0x000fe40000000000 */
[----:B------:R-:W-:Y:S02]  /*3580*/  @P6 LOP3.LUT P0, RZ, R91, 0xff00, RZ, 0xc0, !PT ;  /* 0x0000ff005bff6812 */ /* 0x000fe4000780c0ff */
[----:B------:R-:W-:-:S02]  /*3590*/  @P6 F2FP.F16.F32.PACK_AB R84, RZ, R84 ;  /* 0x00000054ff54623e */ /* 0x000fc400000000ff */
[----:B------:R-:W-:Y:S02]  /*35a0*/  @P6 FSEL R85, R81, RZ, P0 ;  /* 0x000000ff51556208 */ /* 0x000fe40000000000 */
[----:B------:R-:W-:Y:S02]  /*35b0*/  LOP3.LUT P0, RZ, R89, 0xff0000, RZ, 0xc0, !PT ;  /* 0x00ff000059ff7812 */ /* 0x000fe4000780c0ff */
        /* <DEDUP_REMOVED lines=9> */
[----:B------:R-:W-:-:S02]  /*3650*/  @P6 PRMT R69, R82, 0x7610, R69 ;  /* 0x0000761052456816 */ /* 0x000fc40000000045 */
[----:B------:R-:W-:Y:S02]  /*3660*/  @P6 FSEL R87, R87, RZ, P0 ;  /* 0x000000ff57576208 */ /* 0x000fe40000000000 */
[----:B------:R-:W-:Y:S02]  /*3670*/  @P6 PRMT R70, R84, 0x7610, R70 ;  /* 0x0000761054466816 */ /* 0x000fe40000000046 */
[----:B------:R-:W-:Y:S02]  /*3680*/  @P6 F2FP.F16.F32.PACK_AB R87, RZ, R87 ;  /* 0x00000057ff57623e */ /* 0x000fe400000000ff */
[----:B------:R-:W-:Y:S02]  /*3690*/  @P6 PRMT R71, R86, 0x7610, R71 ;  /* 0x0000761056476816 */ /* 0x000fe40000000047 */
[----:B------:R-:W-:Y:S02]  /*36a0*/  F2FP.F16.F32.PACK_AB R74, R181, R180 ;  /* 0x000000b4b54a723e */ /* 0x000fe400000000ff */
[----:B------:R-:W-:-:S02]  /*36b0*/  F2FP.F16.F32.PACK_AB R72, R177, R176 ;  /* 0x000000b0b148723e */ /* 0x000fc400000000ff */
[----:B------:R-:W-:Y:S02]  /*36c0*/  F2FP.F16.F32.PACK_AB R75, R157, R182 ;  /* 0x000000b69d4b723e */ /* 0x000fe400000000ff */
[----:B------:R-:W-:Y:S02]  /*36d0*/  @P6 PRMT R68, R68, 0x5410, R81 ;  /* 0x0000541044446816 */ /* 0x000fe40000000051 */
[----:B------:R-:W-:Y:S01]  /*36e0*/  @P6 PRMT R69, R69, 0x5410, R83 ;  /* 0x0000541045456816 */ /* 0x000fe20000000053 */
[----:B------:R2:W-:Y:S01]  /*36f0*/  STG.E.128 desc[UR4][R78.64], R72 ;  /* 0x000000484e007986 */ /* 0x0005e2000c101d04 */
[----:B------:R-:W-:Y:S02]  /*3700*/  @P6 PRMT R70, R70, 0x5410, R85 ;  /* 0x0000541046466816 */ /* 0x000fe40000000055 */
[----:B------:R-:W-:-:S05]  /*3710*/  @P6 PRMT R71, R71, 0x5410, R87 ;  /* 0x0000541047476816 */ /* 0x000fca0000000057 */
[----:B------:R2:W-:Y:S02]  /*3720*/  @P6 STG.E.128 desc[UR4][R76.64], R68 ;  /* 0x000000444c006986 */ /* 0x0005e4000c101d04 */
.L_x_527:
[----:B------:R-:W-:Y:S05]  /*3730*/  BSYNC B0 ;  /* 0x0000000000007941 */ /* 0x000fea0003800000 */
.L_x_526:
[----:B012---:R-:W-:Y:S01]  /*3740*/  SEL R76, RZ, 0x1, P2 ;  /* 0x00000001ff4c7807 */ /* 0x007fe20001000000 */
[----:B------:R-:W-:Y:S06]  /*3750*/  @!P1 BRA `(.L_x_528) ;  /* 0xffffffcc00989947 */ /* 0x000fec000383ffff */
.L_x_514:
        /* <DEDUP_REMOVED lines=17> */
.L_x_530:
[----:B------:R-:W-:Y:S05]  /*3870*/  BSYNC B0 ;  /* 0x0000000000007941 */ /* 0x000fea0003800000 */
.L_x_529:
        /* <DEDUP_REMOVED lines=11> */
.L_x_532:
[----:B------:R-:W-:Y:S05]  /*3930*/  BSYNC B0 ;  /* 0x0000000000007941 */ /* 0x000fea0003800000 */
.L_x_531:
        /* <DEDUP_REMOVED lines=10> */
.L_x_521:
[----:B------:R-:W-:Y:S01]  /*39e0*/  HFMA2.MMA R85, -RZ, RZ, 0, 9.5367431640625e-07 ;  /* 0x00000010ff557435 */ /* 0x000fe200000001ff */
[----:B------:R-:W-:Y:S02]  /*39f0*/  MOV R84, R81 ;  /* 0x0000005100547202 */ /* 0x000fe40000000f00 */
[----:B------:R-:W-:Y:S02]  /*3a00*/  MOV R86, 0x1f ;  /* 0x0000001f00567802 */ /* 0x000fe40000000f00 */
[----:B------:R-:W-:-:S07]  /*3a10*/  MOV R83, 0xffffffff ;  /* 0xffffffff00537802 */ /* 0x000fce0000000f00 */
[----:B-----5:R-:W-:Y:S05]  /*3a20*/  WARPSYNC.COLLECTIVE R83, `(.L_x_533) ;  /* 0x0000000053087348 */ /* 0x020fea0003c00000 */
[----:B------:R0:W1:Y:S02]  /*3a30*/  SHFL.DOWN P6, R177, R84, R85, R86 ;  /* 0x0800005554b17389 */ /* 0x00006400000c0056 */
[----:B01---5:R-:W-:Y:S01]  /*3a40*/  ENDCOLLECTIVE ;  /* 0x000000000000791b */ /* 0x023fe20003800000 */
.L_x_533:
[----:B------:R-:W-:Y:S02]  /*3a50*/  MOV R84, R82 ;  /* 0x0000005200547202 */ /* 0x000fe40000000f00 */
[----:B------:R-:W-:-:S07]  /*3a60*/  MOV R74, R177 ;  /* 0x000000b1004a7202 */ /* 0x000fce0000000f00 */
[----:B------:R-:W-:Y:S05]  /*3a70*/  WARPSYNC.COLLECTIVE R83, `(.L_x_534) ;  /* 0x0000000053087348 */ /* 0x000fea0003c00000 */
[----:B------:R0:W1:Y:S02]  /*3a80*/  SHFL.DOWN P6, R177, R84, R85, R86 ;  /* 0x0800005554b17389 */ /* 0x00006400000c0056 */
[----:B01----:R-:W-:Y:S01]  /*3a90*/  ENDCOLLECTIVE ;  /* 0x000000000000791b */ /* 0x003fe20003800000 */
.L_x_534:
[----:B------:R-:W-:Y:S01]  /*3aa0*/  FADD.FTZ R74, R74, R81 ;  /* 0x000000514a4a7221 */ /* 0x000fe20000010000 */
[----:B------:R-:W-:-:S04]  /*3ab0*/  HFMA2.MMA R85, -RZ, RZ, 0, 4.76837158203125e-07 ;  /* 0x00000008ff557435 */ /* 0x000fc800000001ff */
[----:B------:R-:W-:Y:S02]  /*3ac0*/  MOV R84, R74 ;  /* 0x0000004a00547202 */ /* 0x000fe40000000f00 */
[----:B------:R-:W-:-:S07]  /*3ad0*/  MOV R75, R177 ;  /* 0x000000b1004b7202 */ /* 0x000fce0000000f00 */
[----:B------:R-:W-:Y:S05]  /*3ae0*/  WARPSYNC.COLLECTIVE R83, `(.L_x_535) ;  /* 0x0000000053087348 */ /* 0x000fea0003c00000 */
[----:B------:R0:W1:Y:S02]  /*3af0*/  SHFL.DOWN P6, R177, R84, R85, R86 ;  /* 0x0800005554b17389 */ /* 0x00006400000c0056 */
[----:B01----:R-:W-:Y:S01]  /*3b00*/  ENDCOLLECTIVE ;  /* 0x000000000000791b */ /* 0x003fe20003800000 */
.L_x_535:
[----:B------:R-:W-:-:S05]  /*3b10*/  FADD.FTZ R75, R75, R82 ;  /* 0x000000524b4b7221 */ /* 0x000fca0000010000 */
[----:B------:R-:W-:Y:S02]  /*3b20*/  MOV R84, R75 ;  /* 0x0000004b00547202 */ /* 0x000fe40000000f00 */
[----:B------:R-:W-:-:S07]  /*3b30*/  MOV R77, R177 ;  /* 0x000000b1004d7202 */ /* 0x000fce0000000f00 */
[----:B------:R-:W-:Y:S05]  /*3b40*/  WARPSYNC.COLLECTIVE R83, `(.L_x_536) ;  /* 0x0000000053087348 */ /* 0x000fea0003c00000 */
[----:B------:R0:W1:Y:S02]  /*3b50*/  SHFL.DOWN P6, R177, R84, R85, R86 ;  /* 0x0800005554b17389 */ /* 0x00006400000c0056 */
[----:B01----:R-:W-:Y:S01]  /*3b60*/  ENDCOLLECTIVE ;  /* 0x000000000000791b */ /* 0x003fe20003800000 */
.L_x_536:
[----:B------:R-:W-:Y:S01]  /*3b70*/  FADD.FTZ R77, R74, R77 ;  /* 0x0000004d4a4d7221 */ /* 0x000fe20000010000 */
[----:B------:R-:W-:-:S04]  /*3b80*/  HFMA2.MMA R85, -RZ, RZ, 0, 2.384185791015625e-07 ;  /* 0x00000004ff557435 */ /* 0x000fc800000001ff */
[----:B------:R-:W-:Y:S02]  /*3b90*/  MOV R84, R77 ;  /* 0x0000004d00547202 */ /* 0x000fe40000000f00 */
[----:B------:R-:W-:-:S07]  /*3ba0*/  MOV R76, R177 ;  /* 0x000000b1004c7202 */ /* 0x000fce0000000f00 */
[----:B------:R-:W-:Y:S05]  /*3bb0*/  WARPSYNC.COLLECTIVE R83, `(.L_x_537) ;  /* 0x0000000053087348 */ /* 0x000fea0003c00000 */
[----:B------:R0:W1:Y:S02]  /*3bc0*/  SHFL.DOWN P6, R177, R84, R85, R86 ;  /* 0x0800005554b17389 */ /* 0x00006400000c0056 */
[----:B01----:R-:W-:Y:S01]  /*3bd0*/  ENDCOLLECTIVE ;  /* 0x000000000000791b */ /* 0x003fe20003800000 */
.L_x_537:
[----:B------:R-:W-:-:S05]  /*3be0*/  FADD.FTZ R76, R75, R76 ;  /* 0x0000004c4b4c7221 */ /* 0x000fca0000010000 */
[----:B------:R-:W-:Y:S02]  /*3bf0*/  MOV R84, R76 ;  /* 0x0000004c00547202 */ /* 0x000fe40000000f00 */
[----:B------:R-:W-:-:S07]  /*3c00*/  MOV R78, R177 ;  /* 0x000000b1004e7202 */ /* 0x000fce0000000f00 */
[----:B------:R-:W-:Y:S05]  /*3c10*/  WARPSYNC.COLLECTIVE R83, `(.L_x_538) ;  /* 0x0000000053087348 */ /* 0x000fea0003c00000 */
[----:B------:R0:W1:Y:S02]  /*3c20*/  SHFL.DOWN P6, R177, R84, R85, R86 ;  /* 0x0800005554b17389 */ /* 0x00006400000c0056 */
[----:B01----:R-:W-:Y:S01]  /*3c30*/  ENDCOLLECTIVE ;  /* 0x000000000000791b */ /* 0x003fe20003800000 */
.L_x_538:
[----:B------:R-:W-:Y:S01]  /*3c40*/  FADD.FTZ R78, R77, R78 ;  /* 0x0000004e4d4e7221 */ /* 0x000fe20000010000 */
[----:B------:R-:W-:-:S04]  /*3c50*/  HFMA2.MMA R85, -RZ, RZ, 0, 1.1920928955078125e-07 ;  /* 0x00000002ff557435 */ /* 0x000fc800000001ff */
[----:B------:R-:W-:Y:S02]  /*3c60*/  MOV R84, R78 ;  /* 0x0000004e00547202 */ /* 0x000fe40000000f00 */
[----:B------:R-:W-:-:S07]  /*3c70*/  MOV R79, R177 ;  /* 0x000000b1004f7202 */ /* 0x000fce0000000f00 */
[----:B------:R-:W-:Y:S05]  /*3c80*/  WARPSYNC.COLLECTIVE R83, `(.L_x_539) ;  /* 0x0000000053087348 */ /* 0x000fea0003c00000 */
[----:B------:R0:W1:Y:S02]  /*3c90*/  SHFL.DOWN P6, R177, R84, R85, R86 ;  /* 0x0800005554b17389 */ /* 0x00006400000c0056 */
[----:B01----:R-:W-:Y:S01]  /*3ca0*/  ENDCOLLECTIVE ;  /* 0x000000000000791b */ /* 0x003fe20003800000 */
.L_x_539:
[----:B------:R-:W-:-:S05]  /*3cb0*/  FADD.FTZ R79, R76, R79 ;  /* 0x0000004f4c4f7221 */ /* 0x000fca0000010000 */
[----:B------:R-:W-:Y:S02]  /*3cc0*/  MOV R84, R79 ;  /* 0x0000004f00547202 */ /* 0x000fe40000000f00 */
[----:B------:R-:W-:-:S07]  /*3cd0*/  MOV R81, R177 ;  /* 0x000000b100517202 */ /* 0x000fce0000000f00 */
[----:B------:R-:W-:Y:S05]  /*3ce0*/  WARPSYNC.COLLECTIVE R83, `(.L_x_540) ;  /* 0x0000000053087348 */ /* 0x000fea0003c00000 */
[----:B------:R0:W1:Y:S02]  /*3cf0*/  SHFL.DOWN P6, R177, R84, R85, R86 ;  /* 0x0800005554b17389 */ /* 0x00006400000c0056 */
[----:B01----:R-:W-:Y:S01]  /*3d00*/  ENDCOLLECTIVE ;  /* 0x000000000000791b */ /* 0x003fe20003800000 */
.L_x_540:
[----:B------:R-:W-:Y:S01]  /*3d10*/  FADD.FTZ R81, R78, R81 ;  /* 0x000000514e517221 */ /* 0x000fe20000010000 */
[----:B------:R-:W-:-:S04]  /*3d20*/  HFMA2.MMA R85, -RZ, RZ, 0, 5.9604644775390625e-08 ;  /* 0x00000001ff557435 */ /* 0x000fc800000001ff */
[----:B------:R-:W-:Y:S02]  /*3d30*/  MOV R84, R81 ;  /* 0x0000005100547202 */ /* 0x000fe40000000f00 */
[----:B------:R-:W-:-:S07]  /*3d40*/  MOV R80, R177 ;  /* 0x000000b100507202 */ /* 0x000fce0000000f00 */
[----:B------:R-:W-:Y:S05]  /*3d50*/  WARPSYNC.COLLECTIVE R83, `(.L_x_541) ;  /* 0x0000000053087348 */ /* 0x000fea0003c00000 */
[----:B------:R0:W1:Y:S02]  /*3d60*/  SHFL.DOWN P6, R177, R84, R85, R86 ;  /* 0x0800005554b17389 */ /* 0x00006400000c0056 */
[----:B01----:R-:W-:Y:S01]  /*3d70*/  ENDCOLLECTIVE ;  /* 0x000000000000791b */ /* 0x003fe20003800000 */
.L_x_541:
[----:B------:R-:W-:-:S05]  /*3d80*/  FADD.FTZ R80, R79, R80 ;  /* 0x000000504f507221 */ /* 0x000fca0000010000 */
[----:B------:R-:W-:Y:S02]  /*3d90*/  MOV R84, R80 ;  /* 0x0000005000547202 */ /* 0x000fe40000000f00 */
[----:B------:R-:W-:-:S07]  /*3da0*/  MOV R176, R177 ;  /* 0x000000b100b07202 */ /* 0x000fce0000000f00 */
[----:B------:R-:W-:Y:S05]  /*3db0*/  WARPSYNC.COLLECTIVE R83, `(.L_x_542) ;  /* 0x0000000053087348 */ /* 0x000fea0003c00000 */
[----:B------:R0:W1:Y:S02]  /*3dc0*/  SHFL.DOWN P6, R177, R84, R85, R86 ;  /* 0x0800005554b17389 */ /* 0x00006400000c0056 */
[----:B01----:R-:W-:Y:S01]  /*3dd0*/  ENDCOLLECTIVE ;  /* 0x000000000000791b */ /* 0x003fe20003800000 */
.L_x_542:
[----:B------:R-:W-:Y:S05]  /*3de0*/  BRA `(.L_x_543) ;  /* 0xffffffdc00347947 */ /* 0x000fea000383ffff */
.L_x_544:
        /* <DEDUP_REMOVED lines=9> */
.L_x_3234:


//--------------------- .text._ZN10layer_norm22ln_bwd_finalize_kernelINS_22Kernel_traits_finalizeILj6144E6__halfS2_S2_S2_fjLb0ELj1024ELj4ENS_18Kernel_traits_baseILj6144ES2_S2_S2_S2_fjLj1024EEEEELb0ELb1EEEvNS_9BwdParamsE --------------------------
	.section	.text._ZN10layer_norm22ln_bwd_finalize_kernelINS_22Kernel_traits_finalizeILj6144E6__halfS2_S2_S2_fjLb0ELj1024ELj4ENS_18Kernel_traits_baseILj6144ES2_S2_S2_S2_fjLj1024EEEEELb0ELb1EEEvNS_9BwdParamsE,"ax",@progbits
	.align	128
        .global         _ZN10layer_norm22ln_bwd_finalize_kernelINS_22Kernel_traits_finalizeILj6144E6__halfS2_S2_S2_fjLb0ELj1024ELj4ENS_18Kernel_traits_baseILj6144ES2_S2_S2_S2_fjLj1024EEEEELb0ELb1EEEvNS_9BwdParamsE
        .type           _ZN10layer_norm22ln_bwd_finalize_kernelINS_22Kernel_traits_finalizeILj6144E6__halfS2_S2_S2_fjLb0ELj1024ELj4ENS_18Kernel_traits_baseILj6144ES2_S2_S2_S2_fjLj1024EEEEELb0ELb1EEEvNS_9BwdParamsE,@function
        .size           _ZN10layer_norm22ln_bwd_finalize_kernelINS_22Kernel_traits_finalizeILj6144E6__halfS2_S2_S2_fjLb0ELj1024ELj4ENS_18Kernel_traits_baseILj6144ES2_S2_S2_S2_fjLj1024EEEEELb0ELb1EEEvNS_9BwdParamsE,(.L_x_3235 - _ZN10layer_norm22ln_bwd_finalize_kernelINS_22Kernel_traits_finalizeILj6144E6__halfS2_S2_S2_fjLb0ELj1024ELj4ENS_18Kernel_traits_baseILj6144ES2_S2_S2_S2_fjLj1024EEEEELb0ELb1EEEvNS_9BwdParamsE)
        .other          _ZN10layer_norm22ln_bwd_finalize_kernelINS_22Kernel_traits_finalizeILj6144E6__halfS2_S2_S2_fjLb0ELj1024ELj4ENS_18Kernel_traits_baseILj6144ES2_S2_S2_S2_fjLj1024EEEEELb0ELb1EEEvNS_9BwdParamsE,@"STO_CUDA_ENTRY STV_DEFAULT"
_ZN10layer_norm22ln_bwd_finalize_kernelINS_22Kernel_traits_finalizeILj6144E6__halfS2_S2_S2_fjLb0ELj1024ELj4ENS_18Kernel_traits_baseILj6144ES2_S2_S2_S2_fjLj1024EEEEELb0ELb1EEEvNS_9BwdParamsE:
.text._ZN10layer_norm22ln_bwd_finalize_kernelINS_22Kernel_traits_finalizeILj6144E6__halfS2_S2_S2_fjLb0ELj1024ELj4ENS_18Kernel_traits_baseILj6144ES2_S2_S2_S2_fjLj1024EEEEELb0ELb1EEEvNS_9BwdParamsE:
        /* <DEDUP_REMOVED lines=26> */
.L_x_556:
        /* <DEDUP_REMOVED lines=31> */
.L_x_549:
        /* <DEDUP_REMOVED lines=34> */
.L_x_548:
[----:B------:R-:W-:Y:S05]  /*05b0*/  BSYNC B1 ;  /* 0x0000000000017941 */ /* 0x000fea0003800000 */
.L_x_547:
        /* <DEDUP_REMOVED lines=25> */
.L_x_551:
[----:B------:R-:W-:Y:S05]  /*0750*/  BSYNC B1 ;  /* 0x0000000000017941 */ /* 0x000fea0003800000 */
.L_x_550:
        /* <DEDUP_REMOVED lines=12> */
.L_x_546:
[----:B------:R-:W-:Y:S05]  /*0820*/  BSYNC B0 ;  /* 0x0000000000007941 */ /* 0x000fea0003800000 */
.L_x_545:
        /* <DEDUP_REMOVED lines=29> */
.L_x_567:
[----:B------:R-:W-:Y:S01]  /*0a00*/  @!P1 SHF.R.U32.HI R12, RZ, 0x3, R0 ;  /* 0x00000003ff0c9819 */ /* 0x000fe20000011600 */
[----:B----4-:R-:W-:Y:S01]  /*0a10*/  FADD.FTZ R14, R9, R14 ;  /* 0x0000000e090e7221 */ /* 0x010fe20000010000 */
[----:B---3--:R-:W-:Y:S02]  /*0a20*/  FADD.FTZ R11, R10, R11 ;  /* 0x0000000b0a0b7221 */ /* 0x008fe40000010000 */
[----:B------:R-:W-:-:S05]  /*0a30*/  @!P1 LOP3.LUT R12, R12, 0x1ffffffc, RZ, 0xc0, !PT ;  /* 0x1ffffffc0c0c9812 */ /* 0x000fca00078ec0ff */
[----:B------:R3:W-:Y:S04]  /*0a40*/  @!P1 STS [R12+UR4+0x2000], R14 ;  /* 0x0020000e0c009988 */ /* 0x0007e80008000804 */
[----:B------:R3:W-:Y:S02]  /*0a50*/  @!P1 STS [R12+UR4+0x2080], R11 ;  /* 0x0020800b0c009988 */ /* 0x0007e40008000804 */
.L_x_552:
        /* <DEDUP_REMOVED lines=10> */
[----:B---3--:R-:W-:Y:S02]  /*0b00*/  F2FP.F16.F32.PACK_AB R15, R15, R14 ;  /* 0x0000000e0f0f723e */ /* 0x008fe400000000ff */
[----:B-----5:R-:W-:-:S03]  /*0b10*/  F2FP.F16.F32.PACK_AB R17, R17, R16 ;  /* 0x000000101111723e */ /* 0x020fc600000000ff */
[----:B------:R4:W-:Y:S04]  /*0b20*/  STG.E desc[UR6][R12.64], R15 ;  /* 0x0000000f0c007986 */ /* 0x0009e8000c101906 */
[----:B------:R4:W-:Y:S02]  /*0b30*/  STG.E desc[UR6][R10.64], R17 ;  /* 0x000000110a007986 */ /* 0x0009e4000c101906 */
.L_x_555:
[----:B------:R-:W-:Y:S05]  /*0b40*/  BSYNC B0 ;  /* 0x0000000000007941 */ /* 0x000fea0003800000 */
.L_x_554:
[C---:B------:R-:W-:Y:S02]  /*0b50*/  ISETP.GT.U32.AND P1, PT, R3.reuse, -0x1801, PT ;  /* 0xffffe7ff0300780c */ /* 0x040fe40003f24070 */
[----:B------:R-:W-:Y:S02]  /*0b60*/  IADD3 R3, R3, 0x1800, RZ ;  /* 0x0000180003037810 */ /* 0x000fe40007ffe0ff */
[----:B------:R-:W-:-:S09]  /*0b70*/  IADD3 R4, R4, 0xc00, RZ ;  /* 0x00000c0004047810 */ /* 0x000fd20007ffe0ff */
[----:B------:R-:W-:Y:S05]  /*0b80*/  @P1 BRA `(.L_x_556) ;  /* 0xfffffff400841947 */ /* 0x000fea000383ffff */
[----:B------:R-:W-:Y:S05]  /*0b90*/  EXIT ;  /* 0x000000000000794d */ /* 0x000fea0003800000 */
.L_x_553:
[----:B------:R-:W-:Y:S01]  /*0ba0*/  HFMA2.MMA R22, -RZ, RZ, 0, 1.847743988037109375e-06 ;  /* 0x0000001fff167435 */ /* 0x000fe200000001ff */
[----:B0--3--:R-:W-:Y:S01]  /*0bb0*/  MOV R20, R10 ;  /* 0x0000000a00147202 */ /* 0x009fe20000000f00 */
[----:B------:R-:W-:Y:S01]  /*0bc0*/  IMAD.MOV.U32 R19, RZ, RZ, 0x1 ;  /* 0x00000001ff137424 */ /* 0x000fe200078e00ff */
[----:B------:R-:W-:-:S08]  /*0bd0*/  MOV R17, 0xffffffff ;  /* 0xffffffff00117802 */ /* 0x000fd00000000f00 */
[----:B-12---:R-:W-:Y:S05]  /*0be0*/  WARPSYNC.COLLECTIVE R17, `(.L_x_557) ;  /* 0x0000000011087348 */ /* 0x006fea0003c00000 */
[----:B------:R0:W3:Y:S02]  /*0bf0*/  SHFL.BFLY P2, R18, R20, R19, R22 ;  /* 0x0c00001314127389 */ /* 0x0000e40000040016 */
[----:B0123--:R-:W-:Y:S01]  /*0c00*/  ENDCOLLECTIVE ;  /* 0x000000000000791b */ /* 0x00ffe20003800000 */
.L_x_557:
[----:B------:R-:W-:Y:S01]  /*0c10*/  HFMA2.MMA R19, -RZ, RZ, 0, 1.1920928955078125e-07 ;  /* 0x00000002ff137435 */ /* 0x000fe200000001ff */
[----:B------:R-:W-:-:S05]  /*0c20*/  MOV R11, R18 ;  /* 0x00000012000b7202 */ /* 0x000fca0000000f00 */
[----:B------:R-:W-:-:S04]  /*0c30*/  FADD.FTZ R11, R10, R11 ;  /* 0x0000000b0a0b7221 */ /* 0x000fc80000010000 */
[----:B------:R-:W-:-:S07]  /*0c40*/  IMAD.MOV.U32 R20, RZ, RZ, R11 ;  /* 0x000000ffff147224 */ /* 0x000fce00078e000b */
[----:B------:R-:W-:Y:S05]  /*0c50*/  WARPSYNC.COLLECTIVE R17, `(.L_x_558) ;  /* 0x0000000011087348 */ /* 0x000fea0003c00000 */
[----:B------:R0:W1:Y:S02]  /*0c60*/  SHFL.BFLY P2, R18, R20, R19, R22 ;  /* 0x0c00001314127389 */ /* 0x0000640000040016 */
[----:B01----:R-:W-:Y:S01]  /*0c70*/  ENDCOLLECTIVE ;  /* 0x000000000000791b */ /* 0x003fe20003800000 */
.L_x_558:
[----:B------:R-:W-:Y:S01]  /*0c80*/  IMAD.MOV.U32 R19, RZ, RZ, 0x4 ;  /* 0x00000004ff137424 */ /* 0x000fe200078e00ff */
[----:B------:R-:W-:-:S05]  /*0c90*/  MOV R12, R18 ;  /* 0x00000012000c7202 */ /* 0x000fca0000000f00 */
[----:B------:R-:W-:-:S05]  /*0ca0*/  FADD.FTZ R12, R11, R12 ;  /* 0x0000000c0b0c7221 */ /* 0x000fca0000010000 */
[----:B------:R-:W-:-:S07]  /*0cb0*/  MOV R20, R12 ;  /* 0x0000000c00147202 */ /* 0x000fce0000000f00 */
[----:B------:R-:W-:Y:S05]  /*0cc0*/  WARPSYNC.COLLECTIVE R17, `(.L_x_559) ;  /* 0x0000000011087348 */ /* 0x000fea0003c00000 */
[----:B------:R0:W1:Y:S02]  /*0cd0*/  SHFL.BFLY P2, R18, R20, R19, R22 ;  /* 0x0c00001314127389 */ /* 0x0000640000040016 */
[----:B01----:R-:W-:Y:S01]  /*0ce0*/  ENDCOLLECTIVE ;  /* 0x000000000000791b */ /* 0x003fe20003800000 */
.L_x_559:
[----:B------:R-:W-:Y:S01]  /*0cf0*/  HFMA2.MMA R19, -RZ, RZ, 0, 4.76837158203125e-07 ;  /* 0x00000008ff137435 */ /* 0x000fe200000001ff */
[----:B------:R-:W-:-:S05]  /*0d00*/  MOV R13, R18 ;  /* 0x00000012000d7202 */ /* 0x000fca0000000f00 */
[----:B------:R-:W-:-:S05]  /*0d10*/  FADD.FTZ R13, R12, R13 ;  /* 0x0000000d0c0d7221 */ /* 0x000fca0000010000 */
[----:B------:R-:W-:-:S07]  /*0d20*/  MOV R20, R13 ;  /* 0x0000000d00147202 */ /* 0x000fce0000000f00 */
[----:B------:R-:W-:Y:S05]  /*0d30*/  WARPSYNC.COLLECTIVE R17, `(.L_x_560) ;  /* 0x0000000011087348 */ /* 0x000fea0003c00000 */
[----:B------:R0:W1:Y:S02]  /*0d40*/  SHFL.BFLY P2, R18, R20, R19, R22 ;  /* 0x0c00001314127389 */ /* 0x0000640000040016 */
[----:B01----:R-:W-:Y:S01]  /*0d50*/  ENDCOLLECTIVE ;  /* 0x000000000000791b */ /* 0x003fe20003800000 */
.L_x_560:
[----:B------:R-:W-:Y:S01]  /*0d60*/  HFMA2.MMA R19, -RZ, RZ, 0, 9.5367431640625e-07 ;  /* 0x00000010ff137435 */ /* 0x000fe200000001ff */
[----:B------:R-:W-:-:S04]  /*0d70*/  IMAD.MOV.U32 R10, RZ, RZ, R18 ;  /* 0x000000ffff0a7224 */ /* 0x000fc800078e0012 */
[----:B------:R-:W-:-:S05]  /*0d80*/  FADD.FTZ R10, R13, R10 ;  /* 0x0000000a0d0a7221 */ /* 0x000fca0000010000 */
[----:B------:R-:W-:-:S07]  /*0d90*/  MOV R20, R10 ;  /* 0x0000000a00147202 */ /* 0x000fce0000000f00 */
[----:B------:R-:W-:Y:S05]  /*0da0*/  WARPSYNC.COLLECTIVE R17, `(.L_x_561) ;  /* 0x0000000011087348 */ /* 0x000fea0003c00000 */
[----:B------:R0:W1:Y:S02]  /*0db0*/  SHFL.BFLY P2, R18, R20, R19, R22 ;  /* 0x0c00001314127389 */ /* 0x0000640000040016 */
[----:B01----:R-:W-:Y:S01]  /*0dc0*/  ENDCOLLECTIVE ;  /* 0x000000000000791b */ /* 0x003fe20003800000 */
.L_x_561:
[----:B------:R-:W-:Y:S01]  /*0dd0*/  HFMA2.MMA R19, -RZ, RZ, 0, 5.9604644775390625e-08 ;  /* 0x00000001ff137435 */ /* 0x000fe200000001ff */
[----:B------:R-:W-:Y:S01]  /*0de0*/  IMAD.MOV.U32 R20, RZ, RZ, R9 ;  /* 0x000000ffff147224 */ /* 0x000fe200078e0009 */
[----:B------:R-:W-:-:S09]  /*0df0*/  MOV R11, R18 ;  /* 0x00000012000b7202 */ /* 0x000fd20000000f00 */
[----:B------:R-:W-:Y:S05]  /*0e00*/  WARPSYNC.COLLECTIVE R17, `(.L_x_562) ;  /* 0x0000000011087348 */ /* 0x000fea0003c00000 */
[----:B------:R0:W1:Y:S02]  /*0e10*/  SHFL.BFLY P2, R18, R20, R19, R22 ;  /* 0x0c00001314127389 */ /* 0x0000640000040016 */
[----:B01----:R-:W-:Y:S01]  /*0e20*/  ENDCOLLECTIVE ;  /* 0x000000000000791b */ /* 0x003fe20003800000 */
.L_x_562:
[----:B------:R-:W-:Y:S01]  /*0e30*/  HFMA2.MMA R19, -RZ, RZ, 0, 1.1920928955078125e-07 ;  /* 0x00000002ff137435 */ /* 0x000fe200000001ff */
[----:B------:R-:W-:-:S05]  /*0e40*/  MOV R12, R18 ;  /* 0x00000012000c7202 */ /* 0x000fca0000000f00 */
[----:B------:R-:W-:-:S05]  /*0e50*/  FADD.FTZ R14, R9, R12 ;  /* 0x0000000c090e7221 */ /* 0x000fca0000010000 */
[----:B------:R-:W-:-:S07]  /*0e60*/  MOV R20, R14 ;  /* 0x0000000e00147202 */ /* 0x000fce0000000f00 */
[----:B------:R-:W-:Y:S05]  /*0e70*/  WARPSYNC.COLLECTIVE R17, `(.L_x_563) ;  /* 0x0000000011087348 */ /* 0x000fea0003c00000 */
[----:B------:R0:W1:Y:S02]  /*0e80*/  SHFL.BFLY P2, R18, R20, R19, R22 ;  /* 0x0c00001314127389 */ /* 0x0000640000040016 */
[----:B01----:R-:W-:Y:S01]  /*0e90*/  ENDCOLLECTIVE ;  /* 0x000000000000791b */ /* 0x003fe20003800000 */
.L_x_563:
[----:B------:R-:W-:Y:S01]  /*0ea0*/  HFMA2.MMA R19, -RZ, RZ, 0, 2.384185791015625e-07 ;  /* 0x00000004ff137435 */ /* 0x000fe200000001ff */
[----:B------:R-:W-:-:S04]  /*0eb0*/  IMAD.MOV.U32 R13, RZ, RZ, R18 ;  /* 0x000000ffff0d7224 */ /* 0x000fc800078e0012 */
[----:B------:R-:W-:-:S05]  /*0ec0*/  FADD.FTZ R15, R14, R13 ;  /* 0x0000000d0e0f7221 */ /* 0x000fca0000010000 */
[----:B------:R-:W-:-:S07]  /*0ed0*/  MOV R20, R15 ;  /* 0x0000000f00147202 */ /* 0x000fce0000000f00 */
[----:B------:R-:W-:Y:S05]  /*0ee0*/  WARPSYNC.COLLECTIVE R17, `(.L_x_564) ;  /* 0x0000000011087348 */ /* 0x000fea0003c00000 */
[----:B------:R0:W1:Y:S02]  /*0ef0*/  SHFL.BFLY P2, R18, R20, R19, R22 ;  /* 0x0c00001314127389 */ /* 0x0000640000040016 */
[----:B01----:R-:W-:Y:S01]  /*0f00*/  ENDCOLLECTIVE ;  /* 0x000000000000791b */ /* 0x003fe20003800000 */
.L_x_564:
[----:B------:R-:W-:Y:S01]  /*0f10*/  IMAD.MOV.U32 R19, RZ, RZ, 0x8 ;  /* 0x00000008ff137424 */ /* 0x000fe200078e00ff */
[----:B------:R-:W-:-:S05]  /*0f20*/  MOV R16, R18 ;  /* 0x0000001200107202 */ /* 0x000fca0000000f00 */
[----:B------:R-:W-:-:S05]  /*0f30*/  FADD.FTZ R16, R15, R16 ;  /* 0x000000100f107221 */ /* 0x000fca0000010000 */
[----:B------:R-:W-:-:S07]  /*0f40*/  MOV R20, R16 ;  /* 0x0000001000147202 */ /* 0x000fce0000000f00 */
[----:B------:R-:W-:Y:S05]  /*0f50*/  WARPSYNC.COLLECTIVE R17, `(.L_x_565) ;  /* 0x0000000011087348 */ /* 0x000fea0003c00000 */
[----:B------:R0:W1:Y:S02]  /*0f60*/  SHFL.BFLY P2, R18, R20, R19, R22 ;  /* 0x0c00001314127389 */ /* 0x0000640000040016 */
[----:B01----:R-:W-:Y:S01]  /*0f70*/  ENDCOLLECTIVE ;  /* 0x000000000000791b */ /* 0x003fe20003800000 */
.L_x_565:
[----:B------:R-:W-:Y:S01]  /*0f80*/  HFMA2.MMA R19, -RZ, RZ, 0, 9.5367431640625e-07 ;  /* 0x00000010ff137435 */ /* 0x000fe200000001ff */
[----:B------:R-:W-:-:S05]  /*0f90*/  MOV R9, R18 ;  /* 0x0000001200097202 */ /* 0x000fca0000000f00 */
[----:B------:R-:W-:-:S05]  /*0fa0*/  FADD.FTZ R9, R16, R9 ;  /* 0x0000000910097221 */ /* 0x000fca0000010000 */
[----:B------:R-:W-:-:S07]  /*0fb0*/  MOV R20, R9 ;  /* 0x0000000900147202 */ /* 0x000fce0000000f00 */
[----:B------:R-:W-:Y:S05]  /*0fc0*/  WARPSYNC.COLLECTIVE R17, `(.L_x_566) ;  /* 0x0000000011087348 */ /* 0x000fea0003c00000 */
[----:B------:R0:W1:Y:S02]  /*0fd0*/  SHFL.BFLY P2, R18, R20, R19, R22 ;  /* 0x0c00001314127389 */ /* 0x0000640000040016 */
[----:B01----:R-:W-:Y:S01]  /*0fe0*/  ENDCOLLECTIVE ;  /* 0x000000000000791b */ /* 0x003fe20003800000 */
.L_x_566:
[----:B------:R-:W-:Y:S01]  /*0ff0*/  MOV R14, R18 ;  /* 0x00000012000e7202 */ /* 0x000fe20000000f00 */
[----:B------:R-:W-:Y:S06]  /*1000*/  BRA `(.L_x_567) ;  /* 0xfffffff8007c7947 */ /* 0x000fec000383ffff */
.L_x_568:
        /* <DEDUP_REMOVED lines=15> */
.L_x_3235:


//--------------------- .text._ZN10layer_norm40ln_parallel_residual_bwd_finalize_kernelINS_22Kernel_traits_finalizeILj6144E6__halfS2_S2_S2_fjLb0ELj1024ELj4ENS_18Kernel_traits_baseILj6144ES2_S2_S2_S2_fjLj1024EEEEELb1EEEvNS_9BwdParamsE --------------------------
	.section	.text._ZN10layer_norm40ln_parallel_residual_bwd_finalize_kernelINS_22Kernel_traits_finalizeILj6144E6__halfS2_S2_S2_fjLb0ELj1024ELj4ENS_18Kernel_traits_baseILj6144ES2_S2_S2_S2_fjLj1024EEEEELb1EEEvNS_9BwdParamsE,"ax",@progbits
	.align	128
        .global         _ZN10layer_norm40ln_parallel_residual_bwd_finalize_kernelINS_22Kernel_traits_finalizeILj6144E6__halfS2_S2_S2_fjLb0ELj1024ELj4ENS_18Kernel_traits_baseILj6144ES2_S2_S2_S2_fjLj1024EEEEELb1EEEvNS_9BwdParamsE
        .type           _ZN10layer_norm40ln_parallel_residual_bwd_finalize_kernelINS_22Kernel_traits_finalizeILj6144E6__halfS2_S2_S2_fjLb0ELj1024ELj4ENS_18Kernel_traits_baseILj6144ES2_S2_S2_S2_fjLj1024EEEEELb1EEEvNS_9BwdParamsE,@function
        .size           _ZN10layer_norm40ln_parallel_residual_bwd_finalize_kernelINS_22Kernel_traits_finalizeILj6144E6__halfS2_S2_S2_fjLb0ELj1024ELj4ENS_18Kernel_traits_baseILj6144ES2_S2_S2_S2_fjLj1024EEEEELb1EEEvNS_9BwdParamsE,(.L_x_3236 - _ZN10layer_norm40ln_parallel_residual_bwd_finalize_kernelINS_22Kernel_traits_finalizeILj6144E6__halfS2_S2_S2_fjLb0ELj1024ELj4ENS_18Kernel_traits_baseILj6144ES2_S2_S2_S2_fjLj1024EEEEELb1EEEvNS_9BwdParamsE)
        .other          _ZN10layer_norm40ln_parallel_residual_bwd_finalize_kernelINS_22Kernel_traits_finalizeILj6144E6__halfS2_S2_S2_fjLb0ELj1024ELj4ENS_18Kernel_traits_baseILj6144ES2_S2_S2_S2_fjLj1024EEEEELb1EEEvNS_9BwdParamsE,@"STO_CUDA_ENTRY STV_DEFAULT"
_ZN10layer_norm40ln_parallel_residual_bwd_finalize_kernelINS_22Kernel_traits_finalizeILj6144E6__halfS2_S2_S2_fjLb0ELj1024ELj4ENS_18Kernel_traits_baseILj6144ES2_S2_S2_S2_fjLj1024EEEEELb1EEEvNS_9BwdParamsE:
.text._ZN10layer_norm40ln_parallel_residual_bwd_finalize_kernelINS_22Kernel_traits_finalizeILj6144E6__halfS2_S2_S2_fjLb0ELj1024ELj4ENS_18Kernel_traits_baseILj6144ES2_S2_S2_S2_fjLj1024EEEEELb1EEEvNS_9BwdParamsE:
        /* <DEDUP_REMOVED lines=23> */
.L_x_580:
        /* <DEDUP_REMOVED lines=41> */
.L_x_573:
        /* <DEDUP_REMOVED lines=62> */
.L_x_572:
[----:B------:R-:W-:Y:S05]  /*07e0*/  BSYNC B1 ;  /* 0x0000000000017941 */ /* 0x000fea0003800000 */
.L_x_571:
        /* <DEDUP_REMOVED lines=39> */
.L_x_575:
[----:B------:R-:W-:Y:S05]  /*0a60*/  BSYNC B1 ;  /* 0x0000000000017941 */ /* 0x000fea0003800000 */
.L_x_574:
        /* <DEDUP_REMOVED lines=20> */
.L_x_570:
[----:B------:R-:W-:Y:S05]  /*0bb0*/  BSYNC B0 ;  /* 0x0000000000007941 */ /* 0x000fea0003800000 */
.L_x_569:
        /* <DEDUP_REMOVED lines=54> */
.L_x_601:
        /* <DEDUP_REMOVED lines=10> */
.L_x_576:
        /* <DEDUP_REMOVED lines=26> */
.L_x_579:
[----:B------:R-:W-:Y:S05]  /*1160*/  BSYNC B0 ;  /* 0x0000000000007941 */ /* 0x000fea0003800000 */
.L_x_578:
[C---:B------:R-:W-:Y:S02]  /*1170*/  ISETP.GT.U32.AND P1, PT, R4.reuse, -0x1801, PT ;  /* 0xffffe7ff0400780c */ /* 0x040fe40003f24070 */
[----:B------:R-:W-:Y:S02]  /*1180*/  IADD3 R4, R4, 0x1800, RZ ;  /* 0x0000180004047810 */ /* 0x000fe40007ffe0ff */
[----:B------:R-:W-:-:S09]  /*1190*/  IADD3 R5, R5, 0xc00, RZ ;  /* 0x00000c0005057810 */ /* 0x000fd20007ffe0ff */
[----:B------:R-:W-:Y:S05]  /*11a0*/  @P1 BRA `(.L_x_580) ;  /* 0xffffffec00f01947 */ /* 0x000fea000383ffff */
[----:B------:R-:W-:Y:S05]  /*11b0*/  EXIT ;  /* 0x000000000000794d */ /* 0x000fea0003800000 */
.L_x_577:
[----:B------:R-:W-:Y:S01]  /*11c0*/  HFMA2.MMA R13, -RZ, RZ, 0, 5.9604644775390625e-08 ;  /* 0x00000001ff0d7435 */ /* 0x000fe200000001ff */
[----:B0-----:R-:W-:Y:S02]  /*11d0*/  MOV R26, R9 ;  /* 0x00000009001a7202 */ /* 0x001fe40000000f00 */
[----:B------:R-:W-:Y:S02]  /*11e0*/  MOV R12, 0x1f ;  /* 0x0000001f000c7802 */ /* 0x000fe40000000f00 */
[----:B------:R-:W-:-:S07]  /*11f0*/  MOV R11, 0xffffffff ;  /* 0xffffffff000b7802 */ /* 0x000fce0000000f00 */
[----:B-1234-:R-:W-:Y:S05]  /*1200*/  WARPSYNC.COLLECTIVE R11, `(.L_x_581) ;  /* 0x000000000b087348 */ /* 0x01efea0003c00000 */
[----:B------:R0:W0:Y:S02]  /*1210*/  SHFL.BFLY P2, R16, R26, R13, R12 ;  /* 0x0c00000d1a107389 */ /* 0x000024000004000c */
[----:B01234-:R-:W-:Y:S01]  /*1220*/  ENDCOLLECTIVE ;  /* 0x000000000000791b */ /* 0x01ffe20003800000 */
.L_x_581:
[----:B------:R-:W-:Y:S01]  /*1230*/  HFMA2.MMA R13, -RZ, RZ, 0, 1.1920928955078125e-07 ;  /* 0x00000002ff0d7435 */ /* 0x000fe200000001ff */
[----:B------:R-:W-:-:S05]  /*1240*/  FADD.FTZ R10, R9, R16 ;  /* 0x00000010090a7221 */ /* 0x000fca0000010000 */
[----:B------:R-:W-:-:S07]  /*1250*/  MOV R26, R10 ;  /* 0x0000000a001a7202 */ /* 0x000fce0000000f00 */
[----:B------:R-:W-:Y:S05]  /*1260*/  WARPSYNC.COLLECTIVE R11, `(.L_x_582) ;  /* 0x000000000b087348 */ /* 0x000fea0003c00000 */
[----:B------:R0:W1:Y:S02]  /*1270*/  SHFL.BFLY P2, R16, R26, R13, R12 ;  /* 0x0c00000d1a107389 */ /* 0x000064000004000c */
[----:B01----:R-:W-:Y:S01]  /*1280*/  ENDCOLLECTIVE ;  /* 0x000000000000791b */ /* 0x003fe20003800000 */
.L_x_582:
[----:B------:R-:W-:Y:S01]  /*1290*/  HFMA2.MMA R13, -RZ, RZ, 0, 2.384185791015625e-07 ;  /* 0x00000004ff0d7435 */ /* 0x000fe200000001ff */
[----:B------:R-:W-:-:S05]  /*12a0*/  FADD.FTZ R9, R10, R16 ;  /* 0x000000100a097221 */ /* 0x000fca0000010000 */
[----:B------:R-:W-:-:S07]  /*12b0*/  MOV R26, R9 ;  /* 0x00000009001a7202 */ /* 0x000fce0000000f00 */
[----:B------:R-:W-:Y:S05]  /*12c0*/  WARPSYNC.COLLECTIVE R11, `(.L_x_583) ;  /* 0x000000000b087348 */ /* 0x000fea0003c00000 */
[----:B------:R0:W1:Y:S02]  /*12d0*/  SHFL.BFLY P2, R16, R26, R13, R12 ;  /* 0x0c00000d1a107389 */ /* 0x000064000004000c */
[----:B01----:R-:W-:Y:S01]  /*12e0*/  ENDCOLLECTIVE ;  /* 0x000000000000791b */ /* 0x003fe20003800000 */
.L_x_583:
[----:B------:R-:W-:Y:S01]  /*12f0*/  HFMA2.MMA R13, -RZ, RZ, 0, 4.76837158203125e-07 ;  /* 0x00000008ff0d7435 */ /* 0x000fe200000001ff */
[----:B------:R-:W-:-:S05]  /*1300*/  FADD.FTZ R18, R9, R16 ;  /* 0x0000001009127221 */ /* 0x000fca0000010000 */
[----:B------:R-:W-:-:S07]  /*1310*/  MOV R26, R18 ;  /* 0x00000012001a7202 */ /* 0x000fce0000000f00 */
[----:B------:R-:W-:Y:S05]  /*1320*/  WARPSYNC.COLLECTIVE R11, `(.L_x_584) ;  /* 0x000000000b087348 */ /* 0x000fea0003c00000 */
[----:B------:R0:W1:Y:S02]  /*1330*/  SHFL.BFLY P2, R16, R26, R13, R12 ;  /* 0x0c00000d1a107389 */ /* 0x000064000004000c */
[----:B01----:R-:W-:Y:S01]  /*1340*/  ENDCOLLECTIVE ;  /* 0x000000000000791b */ /* 0x003fe20003800000 */
.L_x_584:
[----:B------:R-:W-:Y:S01]  /*1350*/  HFMA2.MMA R13, -RZ, RZ, 0, 9.5367431640625e-07 ;  /* 0x00000010ff0d7435 */ /* 0x000fe200000001ff */
[----:B------:R-:W-:-:S05]  /*1360*/  FADD.FTZ R10, R18, R16 ;  /* 0x00000010120a7221 */ /* 0x000fca0000010000 */
[----:B------:R-:W-:-:S07]  /*1370*/  MOV R26, R10 ;  /* 0x0000000a001a7202 */ /* 0x000fce0000000f00 */
[----:B------:R-:W-:Y:S05]  /*1380*/  WARPSYNC.COLLECTIVE R11, `(.L_x_585) ;  /* 0x000000000b087348 */ /* 0x000fea0003c00000 */
[----:B------:R0:W1:Y:S02]  /*1390*/  SHFL.BFLY P2, R16, R26, R13, R12 ;  /* 0x0c00000d1a107389 */ /* 0x000064000004000c */
[----:B01----:R-:W-:Y:S01]  /*13a0*/  ENDCOLLECTIVE ;  /* 0x000000000000791b */ /* 0x003fe20003800000 */
.L_x_585:
[----:B------:R-:W-:Y:S01]  /*13b0*/  MOV R26, R14 ;  /* 0x0000000e001a7202 */ /* 0x000fe20000000f00 */
[----:B------:R-:W-:Y:S01]  /*13c0*/  IMAD.MOV.U32 R13, RZ, RZ, 0x1 ;  /* 0x00000001ff0d7424 */ /* 0x000fe200078e00ff */
[----:B------:R-:W-:-:S07]  /*13d0*/  MOV R9, R16 ;  /* 0x0000001000097202 */ /* 0x000fce0000000f00 */
[----:B------:R-:W-:Y:S05]  /*13e0*/  WARPSYNC.COLLECTIVE R11, `(.L_x_586) ;  /* 0x000000000b087348 */ /* 0x000fea0003c00000 */
[----:B------:R0:W1:Y:S02]  /*13f0*/  SHFL.BFLY P2, R16, R26, R13, R12 ;  /* 0x0c00000d1a107389 */ /* 0x000064000004000c */
[----:B01----:R-:W-:Y:S01]  /*1400*/  ENDCOLLECTIVE ;  /* 0x000000000000791b */ /* 0x003fe20003800000 */
.L_x_586:
[----:B------:R-:W-:Y:S01]  /*1410*/  HFMA2.MMA R13, -RZ, RZ, 0, 1.1920928955078125e-07 ;  /* 0x00000002ff0d7435 */ /* 0x000fe200000001ff */
[----:B------:R-:W-:-:S05]  /*1420*/  MOV R15, R16 ;  /* 0x00000010000f7202 */ /* 0x000fca0000000f00 */
[----:B------:R-:W-:-:S05]  /*1430*/  FADD.FTZ R15, R14, R15 ;  /* 0x0000000f0e0f7221 */ /* 0x000fca0000010000 */
[----:B------:R-:W-:-:S07]  /*1440*/  MOV R26, R15 ;  /* 0x0000000f001a7202 */ /* 0x000fce0000000f00 */
[----:B------:R-:W-:Y:S05]  /*1450*/  WARPSYNC.COLLECTIVE R11, `(.L_x_587) ;  /* 0x000000000b087348 */ /* 0x000fea0003c00000 */
[----:B------:R0:W1:Y:S02]  /*1460*/  SHFL.BFLY P2, R16, R26, R13, R12 ;  /* 0x0c00000d1a107389 */ /* 0x000064000004000c */
[----:B01----:R-:W-:Y:S01]  /*1470*/  ENDCOLLECTIVE ;  /* 0x000000000000791b */ /* 0x003fe20003800000 */
.L_x_587:
[----:B------:R-:W-:Y:S01]  /*1480*/  HFMA2.MMA R13, -RZ, RZ, 0, 2.384185791015625e-07 ;  /* 0x00000004ff0d7435 */ /* 0x000fe200000001ff */
[----:B------:R-:W-:-:S05]  /*1490*/  MOV R18, R16 ;  /* 0x0000001000127202 */ /* 0x000fca0000000f00 */
[----:B------:R-:W-:-:S05]  /*14a0*/  FADD.FTZ R14, R15, R18 ;  /* 0x000000120f0e7221 */ /* 0x000fca0000010000 */
[----:B------:R-:W-:-:S07]  /*14b0*/  MOV R26, R14 ;  /* 0x0000000e001a7202 */ /* 0x000fce0000000f00 */
[----:B------:R-:W-:Y:S05]  /*14c0*/  WARPSYNC.COLLECTIVE R11, `(.L_x_588) ;  /* 0x000000000b087348 */ /* 0x000fea0003c00000 */
[----:B------:R0:W1:Y:S02]  /*14d0*/  SHFL.BFLY P2, R16, R26, R13, R12 ;  /* 0x0c00000d1a107389 */ /* 0x000064000004000c */
[----:B01----:R-:W-:Y:S01]  /*14e0*/  ENDCOLLECTIVE ;  /* 0x000000000000791b */ /* 0x003fe20003800000 */
.L_x_588:
[----:B------:R-:W-:Y:S01]  /*14f0*/  HFMA2.MMA R13, -RZ, RZ, 0, 4.76837158203125e-07 ;  /* 0x00000008ff0d7435 */ /* 0x000fe200000001ff */
[----:B------:R-:W-:-:S05]  /*1500*/  MOV R17, R16 ;  /* 0x0000001000117202 */ /* 0x000fca0000000f00 */
[----:B------:R-:W-:-:S05]  /*1510*/  FADD.FTZ R19, R14, R17 ;  /* 0x000000110e137221 */ /* 0x000fca0000010000 */
[----:B------:R-:W-:-:S07]  /*1520*/  MOV R26, R19 ;  /* 0x00000013001a7202 */ /* 0x000fce0000000f00 */
[----:B------:R-:W-:Y:S05]  /*1530*/  WARPSYNC.COLLECTIVE R11, `(.L_x_589) ;  /* 0x000000000b087348 */ /* 0x000fea0003c00000 */
[----:B------:R0:W1:Y:S02]  /*1540*/  SHFL.BFLY P2, R16, R26, R13, R12 ;  /* 0x0c00000d1a107389 */ /* 0x000064000004000c */
[----:B01----:R-:W-:Y:S01]  /*1550*/  ENDCOLLECTIVE ;  /* 0x000000000000791b */ /* 0x003fe20003800000 */
.L_x_589:
[----:B------:R-:W-:Y:S01]  /*1560*/  HFMA2.MMA R13, -RZ, RZ, 0, 9.5367431640625e-07 ;  /* 0x00000010ff0d7435 */ /* 0x000fe200000001ff */
[----:B------:R-:W-:-:S05]  /*1570*/  MOV R20, R16 ;  /* 0x0000001000147202 */ /* 0x000fca0000000f00 */
[----:B------:R-:W-:-:S05]  /*1580*/  FADD.FTZ R15, R19, R20 ;  /* 0x00000014130f7221 */ /* 0x000fca0000010000 */
[----:B------:R-:W-:-:S07]  /*1590*/  MOV R26, R15 ;  /* 0x0000000f001a7202 */ /* 0x000fce0000000f00 */
[----:B------:R-:W-:Y:S05]  /*15a0*/  WARPSYNC.COLLECTIVE R11, `(.L_x_590) ;  /* 0x000000000b087348 */ /* 0x000fea0003c00000 */
[----:B------:R0:W1:Y:S02]  /*15b0*/  SHFL.BFLY P2, R16, R26, R13, R12 ;  /* 0x0c00000d1a107389 */ /* 0x000064000004000c */
[----:B01----:R-:W-:Y:S01]  /*15c0*/  ENDCOLLECTIVE ;  /* 0x000000000000791b */ /* 0x003fe20003800000 */
.L_x_590:
[----:B------:R-:W-:Y:S01]  /*15d0*/  HFMA2.MMA R13, -RZ, RZ, 0, 5.9604644775390625e-08 ;  /* 0x00000001ff0d7435 */ /* 0x000fe200000001ff */
[----:B------:R-:W-:Y:S02]  /*15e0*/  MOV R26, R8 ;  /* 0x00000008001a7202 */ /* 0x000fe40000000f00 */
[----:B------:R-:W-:-:S08]  /*15f0*/  MOV R14, R16 ;  /* 0x00000010000e7202 */ /* 0x000fd00000000f00 */
[----:B------:R-:W-:Y:S05]  /*1600*/  WARPSYNC.COLLECTIVE R11, `(.L_x_591) ;  /* 0x000000000b087348 */ /* 0x000fea0003c00000 */
[----:B------:R0:W1:Y:S02]  /*1610*/  SHFL.BFLY P2, R16, R26, R13, R12 ;  /* 0x0c00000d1a107389 */ /* 0x000064000004000c */
[----:B01----:R-:W-:Y:S01]  /*1620*/  ENDCOLLECTIVE ;  /* 0x000000000000791b */ /* 0x003fe20003800000 */
.L_x_591:
[----:B------:R-:W-:Y:S01]  /*1630*/  HFMA2.MMA R13, -RZ, RZ, 0, 1.1920928955078125e-07 ;  /* 0x00000002ff0d7435 */ /* 0x000fe200000001ff */
[----:B------:R-:W-:-:S05]  /*1640*/  MOV R17, R16 ;  /* 0x0000001000117202 */ /* 0x000fca0000000f00 */
[----:B------:R-:W-:-:S05]  /*1650*/  FADD.FTZ R19, R8, R17 ;  /* 0x0000001108137221 */ /* 0x000fca0000010000 */
[----:B------:R-:W-:-:S07]  /*1660*/  MOV R26, R19 ;  /* 0x00000013001a7202 */ /* 0x000fce0000000f00 */
[----:B------:R-:W-:Y:S05]  /*1670*/  WARPSYNC.COLLECTIVE R11, `(.L_x_592) ;  /* 0x000000000b087348 */ /* 0x000fea0003c00000 */
[----:B------:R0:W1:Y:S02]  /*1680*/  SHFL.BFLY P2, R16, R26, R13, R12 ;  /* 0x0c00000d1a107389 */ /* 0x000064000004000c */
[----:B01----:R-:W-:Y:S01]  /*1690*/  ENDCOLLECTIVE ;  /* 0x000000000000791b */ /* 0x003fe20003800000 */
.L_x_592:
[----:B------:R-:W-:Y:S01]  /*16a0*/  IMAD.MOV.U32 R13, RZ, RZ, 0x4 ;  /* 0x00000004ff0d7424 */ /* 0x000fe200078e00ff */
[----:B------:R-:W-:-:S05]  /*16b0*/  MOV R20, R16 ;  /* 0x0000001000147202 */ /* 0x000fca0000000f00 */
[----:B------:R-:W-:-:S05]  /*16c0*/  FADD.FTZ R8, R19, R20 ;  /* 0x0000001413087221 */ /* 0x000fca0000010000 */
[----:B------:R-:W-:-:S07]  /*16d0*/  MOV R26, R8 ;  /* 0x00000008001a7202 */ /* 0x000fce0000000f00 */
[----:B------:R-:W-:Y:S05]  /*16e0*/  WARPSYNC.COLLECTIVE R11, `(.L_x_593) ;  /* 0x000000000b087348 */ /* 0x000fea0003c00000 */
[----:B------:R0:W1:Y:S02]  /*16f0*/  SHFL.BFLY P2, R16, R26, R13, R12 ;  /* 0x0c00000d1a107389 */ /* 0x000064000004000c */
[----:B01----:R-:W-:Y:S01]  /*1700*/  ENDCOLLECTIVE ;  /* 0x000000000000791b */ /* 0x003fe20003800000 */
.L_x_593:
[----:B------:R-:W-:Y:S01]  /*1710*/  HFMA2.MMA R13, -RZ, RZ, 0, 4.76837158203125e-07 ;  /* 0x00000008ff0d7435 */ /* 0x000fe200000001ff */
[----:B------:R-:W-:-:S05]  /*1720*/  MOV R21, R16 ;  /* 0x0000001000157202 */ /* 0x000fca0000000f00 */
[----:B------:R-:W-:-:S05]  /*1730*/  FADD.FTZ R21, R8, R21 ;  /* 0x0000001508157221 */ /* 0x000fca0000010000 */
[----:B------:R-:W-:-:S07]  /*1740*/  MOV R26, R21 ;  /* 0x00000015001a7202 */ /* 0x000fce0000000f00 */
[----:B------:R-:W-:Y:S05]  /*1750*/  WARPSYNC.COLLECTIVE R11, `(.L_x_594) ;  /* 0x000000000b087348 */ /* 0x000fea0003c00000 */
[----:B------:R0:W1:Y:S02]  /*1760*/  SHFL.BFLY P2, R16, R26, R13, R12 ;  /* 0x0c00000d1a107389 */ /* 0x000064000004000c */
[----:B01----:R-:W-:Y:S01]  /*1770*/  ENDCOLLECTIVE ;  /* 0x000000000000791b */ /* 0x003fe20003800000 */
.L_x_594:
[----:B------:R-:W-:Y:S01]  /*1780*/  HFMA2.MMA R13, -RZ, RZ, 0, 9.5367431640625e-07 ;  /* 0x00000010ff0d7435 */ /* 0x000fe200000001ff */
[----:B------:R-:W-:-:S05]  /*1790*/  MOV R22, R16 ;  /* 0x0000001000167202 */ /* 0x000fca0000000f00 */
[----:B------:R-:W-:-:S05]  /*17a0*/  FADD.FTZ R17, R21, R22 ;  /* 0x0000001615117221 */ /* 0x000fca0000010000 */
[----:B------:R-:W-:-:S07]  /*17b0*/  MOV R26, R17 ;  /* 0x00000011001a7202 */ /* 0x000fce0000000f00 */
[----:B------:R-:W-:Y:S05]  /*17c0*/  WARPSYNC.COLLECTIVE R11, `(.L_x_595) ;  /* 0x000000000b087348 */ /* 0x000fea0003c00000 */
[----:B------:R0:W1:Y:S02]  /*17d0*/  SHFL.BFLY P2, R16, R26, R13, R12 ;  /* 0x0c00000d1a107389 */ /* 0x000064000004000c */
[----:B01----:R-:W-:Y:S01]  /*17e0*/  ENDCOLLECTIVE ;  /* 0x000000000000791b */ /* 0x003fe20003800000 */
.L_x_595:
[----:B------:R-:W-:Y:S01]  /*17f0*/  HFMA2.MMA R13, -RZ, RZ, 0, 5.9604644775390625e-08 ;  /* 0x00000001ff0d7435 */ /* 0x000fe200000001ff */
[----:B------:R-:W-:Y:S02]  /*1800*/  MOV R26, R7 ;  /* 0x00000007001a7202 */ /* 0x000fe40000000f00 */
[----:B------:R-:W-:-:S08]  /*1810*/  MOV R8, R16 ;  /* 0x0000001000087202 */ /* 0x000fd00000000f00 */
[----:B------:R-:W-:Y:S05]  /*1820*/  WARPSYNC.COLLECTIVE R11, `(.L_x_596) ;  /* 0x000000000b087348 */ /* 0x000fea0003c00000 */
[----:B------:R0:W1:Y:S02]  /*1830*/  SHFL.BFLY P2, R16, R26, R13, R12 ;  /* 0x0c00000d1a107389 */ /* 0x000064000004000c */
[----:B01----:R-:W-:Y:S01]  /*1840*/  ENDCOLLECTIVE ;  /* 0x000000000000791b */ /* 0x003fe20003800000 */
.L_x_596:
[----:B------:R-:W-:Y:S01]  /*1850*/  HFMA2.MMA R13, -RZ, RZ, 0, 1.1920928955078125e-07 ;  /* 0x00000002ff0d7435 */ /* 0x000fe200000001ff */
[----:B------:R-:W-:-:S05]  /*1860*/  MOV R18, R16 ;  /* 0x0000001000127202 */ /* 0x000fca0000000f00 */
[----:B------:R-:W-:-:S05]  /*1870*/  FADD.FTZ R22, R7, R18 ;  /* 0x0000001207167221 */ /* 0x000fca0000010000 */
[----:B------:R-:W-:-:S07]  /*1880*/  MOV R26, R22 ;  /* 0x00000016001a7202 */ /* 0x000fce0000000f00 */
[----:B------:R-:W-:Y:S05]  /*1890*/  WARPSYNC.COLLECTIVE R11, `(.L_x_597) ;  /* 0x000000000b087348 */ /* 0x000fea0003c00000 */
[----:B------:R0:W1:Y:S02]  /*18a0*/  SHFL.BFLY P2, R16, R26, R13, R12 ;  /* 0x0c00000d1a107389 */ /* 0x000064000004000c */
[----:B01----:R-:W-:Y:S01]  /*18b0*/  ENDCOLLECTIVE ;  /* 0x000000000000791b */ /* 0x003fe20003800000 */
.L_x_597:
[----:B------:R-:W-:Y:S01]  /*18c0*/  HFMA2.MMA R13, -RZ, RZ, 0, 2.384185791015625e-07 ;  /* 0x00000004ff0d7435 */ /* 0x000fe200000001ff */
[----:B------:R-:W-:-:S05]  /*18d0*/  MOV R21, R16 ;  /* 0x0000001000157202 */ /* 0x000fca0000000f00 */
[----:B------:R-:W-:-:S05]  /*18e0*/  FADD.FTZ R7, R22, R21 ;  /* 0x0000001516077221 */ /* 0x000fca0000010000 */
[----:B------:R-:W-:-:S07]  /*18f0*/  MOV R26, R7 ;  /* 0x00000007001a7202 */ /* 0x000fce0000000f00 */
[----:B------:R-:W-:Y:S05]  /*1900*/  WARPSYNC.COLLECTIVE R11, `(.L_x_598) ;  /* 0x000000000b087348 */ /* 0x000fea0003c00000 */
[----:B------:R0:W1:Y:S02]  /*1910*/  SHFL.BFLY P2, R16, R26, R13, R12 ;  /* 0x0c00000d1a107389 */ /* 0x000064000004000c */
[----:B01----:R-:W-:Y:S01]  /*1920*/  ENDCOLLECTIVE ;  /* 0x000000000000791b */ /* 0x003fe20003800000 */
.L_x_598:
[----:B------:R-:W-:Y:S01]  /*1930*/  HFMA2.MMA R13, -RZ, RZ, 0, 4.76837158203125e-07 ;  /* 0x00000008ff0d7435 */ /* 0x000fe200000001ff */
[----:B------:R-:W-:-:S05]  /*1940*/  MOV R20, R16 ;  /* 0x0000001000147202 */ /* 0x000fca0000000f00 */
[----:B------:R-:W-:-:S05]  /*1950*/  FADD.FTZ R23, R7, R20 ;  /* 0x0000001407177221 */ /* 0x000fca0000010000 */
[----:B------:R-:W-:-:S07]  /*1960*/  MOV R26, R23 ;  /* 0x00000017001a7202 */ /* 0x000fce0000000f00 */
[----:B------:R-:W-:Y:S05]  /*1970*/  WARPSYNC.COLLECTIVE R11, `(.L_x_599) ;  /* 0x000000000b087348 */ /* 0x000fea0003c00000 */
[----:B------:R0:W1:Y:S02]  /*1980*/  SHFL.BFLY P2, R16, R26, R13, R12 ;  /* 0x0c00000d1a107389 */ /* 0x000064000004000c */
[----:B01----:R-:W-:Y:S01]  /*1990*/  ENDCOLLECTIVE ;  /* 0x000000000000791b */ /* 0x003fe20003800000 */
.L_x_599:
[----:B------:R-:W-:Y:S01]  /*19a0*/  HFMA2.MMA R13, -RZ, RZ, 0, 9.5367431640625e-07 ;  /* 0x00000010ff0d7435 */ /* 0x000fe200000001ff */
[----:B------:R-:W-:-:S05]  /*19b0*/  MOV R24, R16 ;  /* 0x0000001000187202 */ /* 0x000fca0000000f00 */
[----:B------:R-:W-:-:S05]  /*19c0*/  FADD.FTZ R24, R23, R24 ;  /* 0x0000001817187221 */ /* 0x000fca0000010000 */
[----:B------:R-:W-:-:S07]  /*19d0*/  MOV R26, R24 ;  /* 0x00000018001a7202 */ /* 0x000fce0000000f00 */
[----:B------:R-:W-:Y:S05]  /*19e0*/  WARPSYNC.COLLECTIVE R11, `(.L_x_600) ;  /* 0x000000000b087348 */ /* 0x000fea0003c00000 */
[----:B------:R0:W1:Y:S02]  /*19f0*/  SHFL.BFLY P2, R16, R26, R13, R12 ;  /* 0x0c00000d1a107389 */ /* 0x000064000004000c */
[----:B01----:R-:W-:Y:S01]  /*1a00*/  ENDCOLLECTIVE ;  /* 0x000000000000791b */ /* 0x003fe20003800000 */
.L_x_600:
[----:B------:R-:W-:Y:S05]  /*1a10*/  BRA `(.L_x_601) ;  /* 0xfffffff400407947 */ /* 0x000fea000383ffff */
.L_x_602:
        /* <DEDUP_REMOVED lines=14> */
.L_x_3236:


//--------------------- .text._ZN10layer_norm31ln_parallel_residual_bwd_kernelINS_13Kernel_traitsI6__halfS2_S2_S2_fjLj6144ELj1ELj1ELj8ELj16ENS_18Kernel_traits_baseILj6144ES2_S2_S2_S2_fjLj256EEEEELb1ELb1ELb1EEEvNS_9BwdParamsE --------------------------
	.section	.text._ZN10layer_norm31ln_parallel_residual_bwd_kernelINS_13Kernel_traitsI6__halfS2_S2_S2_fjLj6144ELj1ELj1ELj8ELj16ENS_18Kernel_traits_baseILj6144ES2_S2_S2_S2_fjLj256EEEEELb1ELb1ELb1EEEvNS_9BwdParamsE,"ax",@progbits
	.align	128
        .global         _ZN10layer_norm31ln_parallel_residual_bwd_kernelINS_13Kernel_traitsI6__halfS2_S2_S2_fjLj6144ELj1ELj1ELj8ELj16ENS_18Kernel_traits_baseILj6144ES2_S2_S2_S2_fjLj256EEEEELb1ELb1ELb1EEEvNS_9BwdParamsE
        .type           _ZN10layer_norm31ln_parallel_residual_bwd_kernelINS_13Kernel_traitsI6__halfS2_S2_S2_fjLj6144ELj1ELj1ELj8ELj16ENS_18Kernel_traits_baseILj6144ES2_S2_S2_S2_fjLj256EEEEELb1ELb1ELb1EEEvNS_9BwdParamsE,@function
        .size           _ZN10layer_norm31ln_parallel_residual_bwd_kernelINS_13Kernel_traitsI6__halfS2_S2_S2_fjLj6144ELj1ELj1ELj8ELj16ENS_18Kernel_traits_baseILj6144ES2_S2_S2_S2_fjLj256EEEEELb1ELb1ELb1EEEvNS_9BwdParamsE,(.L_x_3237 - _ZN10layer_norm31ln_parallel_residual_bwd_kernelINS_13Kernel_traitsI6__halfS2_S2_S2_fjLj6144ELj1ELj1ELj8ELj16ENS_18Kernel_traits_baseILj6144ES2_S2_S2_S2_fjLj256EEEEELb1ELb1ELb1EEEvNS_9BwdParamsE)
        .other          _ZN10layer_norm31ln_parallel_residual_bwd_kernelINS_13Kernel_traitsI6__halfS2_S2_S2_fjLj6144ELj1ELj1ELj8ELj16ENS_18Kernel_traits_baseILj6144ES2_S2_S2_S2_fjLj256EEEEELb1ELb1ELb1EEEvNS_9BwdParamsE,@"STO_CUDA_ENTRY STV_DEFAULT"
_ZN10layer_norm31ln_parallel_residual_bwd_kernelINS_13Kernel_traitsI6__halfS2_S2_S2_fjLj6144ELj1ELj1ELj8ELj16ENS_18Kernel_traits_baseILj6144ES2_S2_S2_S2_fjLj256EEEEELb1ELb1ELb1EEEvNS_9BwdParamsE:
.text._ZN10layer_norm31ln_parallel_residual_bwd_kernelINS_13Kernel_traitsI6__halfS2_S2_S2_fjLj6144ELj1ELj1ELj8ELj16ENS_18Kernel_traits_baseILj6144ES2_S2_S2_S2_fjLj256EEEEELb1ELb1ELb1EEEvNS_9BwdParamsE:
        /* <DEDUP_REMOVED lines=40> */
.L_x_603:
        /* <DEDUP_REMOVED lines=36> */
[----:B------:R-:W-:Y:S02]  /*04c0*/  PLOP3.LUT P3, PT, PT, PT, UP0, 0x80, 0x0 ;  /* 0x000000000000781c */ /* 0x000fe40003f6f008 */
[----:B------:R-:W-:-:S02]  /*04d0*/  CS2R R128, SRZ ;  /* 0x0000000000807805 */ /* 0x000fc4000001ff00 */
[----:B------:R-:W-:Y:S02]  /*04e0*/  CS2R R130, SRZ ;  /* 0x0000000000827805 */ /* 0x000fe4000001ff00 */
[----:B------:R-:W-:Y:S01]  /*04f0*/  LOP3.LUT R132, R58, 0xff, RZ, 0xc0, !PT ;  /* 0x000000ff3a847812 */ /* 0x000fe200078ec0ff */
[--C-:B--2---:R-:W-:Y:S02]  /*0500*/  HADD2.F32 R60, -RZ, R64.reuse.H0_H0 ;  /* 0x20000040ff3c7230 */ /* 0x104fe40000004100 */
[----:B------:R-:W-:Y:S02]  /*0510*/  HADD2.F32 R61, -RZ, R64.H1_H1 ;  /* 0x30000040ff3d7230 */ /* 0x000fe40000004100 */
[--C-:B------:R-:W-:Y:S02]  /*0520*/  HADD2.F32 R62, -RZ, R65.reuse.H0_H0 ;  /* 0x20000041ff3e7230 */ /* 0x100fe40000004100 */
[----:B------:R-:W-:Y:S02]  /*0530*/  HADD2.F32 R63, -RZ, R65.H1_H1 ;  /* 0x30000041ff3f7230 */ /* 0x000fe40000004100 */
[----:B---3--:R-:W-:-:S02]  /*0540*/  HADD2.F32 R68, -RZ, R72.H0_H0 ;  /* 0x20000048ff447230 */ /* 0x008fc40000004100 */
[----:B------:R-:W-:Y:S02]  /*0550*/  HADD2.F32 R69, -RZ, R72.H1_H1 ;  /* 0x30000048ff457230 */ /* 0x000fe40000004100 */
[--C-:B------:R-:W-:Y:S02]  /*0560*/  HADD2.F32 R70, -RZ, R73.reuse.H0_H0 ;  /* 0x20000049ff467230 */ /* 0x100fe40000004100 */
[----:B------:R-:W-:Y:S02]  /*0570*/  HADD2.F32 R71, -RZ, R73.H1_H1 ;  /* 0x30000049ff477230 */ /* 0x000fe40000004100 */
[--C-:B----4-:R-:W-:Y:S02]  /*0580*/  HADD2.F32 R76, -RZ, R80.reuse.H0_H0 ;  /* 0x20000050ff4c7230 */ /* 0x110fe40000004100 */
[----:B------:R-:W-:Y:S02]  /*0590*/  HADD2.F32 R77, -RZ, R80.H1_H1 ;  /* 0x30000050ff4d7230 */ /* 0x000fe40000004100 */
[----:B------:R-:W-:-:S02]  /*05a0*/  HADD2.F32 R78, -RZ, R81.H0_H0 ;  /* 0x20000051ff4e7230 */ /* 0x000fc40000004100 */
[----:B------:R-:W-:Y:S02]  /*05b0*/  HADD2.F32 R79, -RZ, R81.H1_H1 ;  /* 0x30000051ff4f7230 */ /* 0x000fe40000004100 */
[--C-:B------:R-:W-:Y:S02]  /*05c0*/  HADD2.F32 R64, -RZ, R66.reuse.H0_H0 ;  /* 0x20000042ff407230 */ /* 0x100fe40000004100 */
[----:B------:R-:W-:Y:S02]  /*05d0*/  HADD2.F32 R65, -RZ, R66.H1_H1 ;  /* 0x30000042ff417230 */ /* 0x000fe40000004100 */
[--C-:B------:R-:W-:Y:S02]  /*05e0*/  HADD2.F32 R72, -RZ, R74.reuse.H0_H0 ;  /* 0x2000004aff487230 */ /* 0x100fe40000004100 */
[----:B------:R-:W-:Y:S02]  /*05f0*/  HADD2.F32 R73, -RZ, R74.H1_H1 ;  /* 0x3000004aff497230 */ /* 0x000fe40000004100 */
[----:B------:R-:W-:-:S02]  /*0600*/  HADD2.F32 R80, -RZ, R82.H0_H0 ;  /* 0x20000052ff507230 */ /* 0x000fc40000004100 */
[----:B------:R-:W-:Y:S02]  /*0610*/  HADD2.F32 R81, -RZ, R82.H1_H1 ;  /* 0x30000052ff517230 */ /* 0x000fe40000004100 */
[----:B------:R-:W-:Y:S02]  /*0620*/  HADD2.F32 R66, -RZ, R67.H0_H0 ;  /* 0x20000043ff427230 */ /* 0x000fe40000004100 */
[----:B------:R-:W-:Y:S02]  /*0630*/  HADD2.F32 R74, -RZ, R75.H0_H0 ;  /* 0x2000004bff4a7230 */ /* 0x000fe40000004100 */
[----:B------:R-:W-:Y:S02]  /*0640*/  HADD2.F32 R82, -RZ, R83.H0_H0 ;  /* 0x20000053ff527230 */ /* 0x000fe40000004100 */
[----:B------:R-:W-:Y:S02]  /*0650*/  HADD2.F32 R67, -RZ, R67.H1_H1 ;  /* 0x30000043ff437230 */ /* 0x000fe40000004100 */
[----:B------:R-:W-:-:S02]  /*0660*/  HADD2.F32 R75, -RZ, R75.H1_H1 ;  /* 0x3000004bff4b7230 */ /* 0x000fc40000004100 */
[----:B------:R-:W-:-:S07]  /*0670*/  HADD2.F32 R83, -RZ, R83.H1_H1 ;  /* 0x30000053ff537230 */ /* 0x000fce0000004100 */
.L_x_607:
        /* <DEDUP_REMOVED lines=13> */
[----:B------:R-:W-:Y:S01]  /*0750*/  ISETP.NE.U32.AND P1, PT, RZ, UR12, PT ;  /* 0x0000000cff007c0c */ /* 0x000fe2000bf25070 */
[----:B-1----:R-:W-:Y:S01]  /*0760*/  IMAD.WIDE R52, R59, 0x4, R52 ;  /* 0x000000043b347825 */ /* 0x002fe200078e0234 */
[----:B------:R-:W0:Y:S01]  /*0770*/  LDC.64 R146, c[0x0][0x240] ;  /* 0x00009000ff927b82 */ /* 0x000e220000000a00 */
[----:B------:R-:W4:Y:S02]  /*0780*/  LDG.E.128 R32, desc[UR6][R32.64] ;  /* 0x0000000620207981 */ /* 0x000f24000c1e1d00 */
[----:B------:R-:W-:Y:S02]  /*0790*/  IMAD.WIDE.U32 R40, R133, 0x10, R40 ;  /* 0x0000001085287825 */ /* 0x000fe400078e0028 */
[----:B------:R-:W4:Y:S02]  /*07a0*/  LDG.E R0, desc[UR6][R52.64] ;  /* 0x0000000634007981 */ /* 0x000f24000c1e1900 */
[----:B--2---:R-:W-:Y:S01]  /*07b0*/  IMAD.WIDE.U32 R28, R135, 0x10, R44 ;  /* 0x00000010871c7825 */ /* 0x004fe200078e002c */
[----:B------:R-:W1:Y:S01]  /*07c0*/  @P0 LDC.64 R138, c[0x0][0x2c8] ;  /* 0x0000b200ff8a0b82 */ /* 0x000e620000000a00 */
[----:B------:R-:W2:Y:S04]  /*07d0*/  LDG.E.128 R40, desc[UR6][R40.64] ;  /* 0x0000000628287981 */ /* 0x000ea8000c1e1d00 */
[----:B------:R-:W2:Y:S01]  /*07e0*/  LDG.E.128 R28, desc[UR6][R28.64] ;  /* 0x000000061c1c7981 */ /* 0x000ea2000c1e1d00 */
[----:B---3--:R-:W-:-:S02]  /*07f0*/  IMAD.WIDE R54, R59, 0x4, R54 ;  /* 0x000000043b367825 */ /* 0x008fc400078e0236 */
[----:B------:R-:W3:Y:S03]  /*0800*/  @P0 LDC.64 R144, c[0x0][0x2c8] ;  /* 0x0000b200ff900b82 */ /* 0x000ee60000000a00 */
[----:B------:R0:W2:Y:S01]  /*0810*/  LDG.E R136, desc[UR6][R54.64] ;  /* 0x0000000636887981 */ /* 0x0000a2000c1e1900 */
[----:B------:R-:W-:-:S04]  /*0820*/  IMAD.WIDE.U32 R36, R134, 0x10, R44 ;  /* 0x0000001086247825 */ /* 0x000fc800078e002c */
[----:B------:R-:W3:Y:S02]  /*0830*/  @P0 LDC.64 R140, c[0x0][0x2c8] ;  /* 0x0000b200ff8c0b82 */ /* 0x000ee40000000a00 */
[----:B------:R-:W2:Y:S01]  /*0840*/  LDG.E.128 R36, desc[UR6][R36.64] ;  /* 0x0000000624247981 */ /* 0x000ea2000c1e1d00 */
[----:B------:R-:W-:-:S06]  /*0850*/  IMAD.WIDE.U32 R44, R133, 0x10, R44 ;  /* 0x00000010852c7825 */ /* 0x000fcc00078e002c */
[----:B------:R-:W2:Y:S01]  /*0860*/  LDG.E.128 R44, desc[UR6][R44.64] ;  /* 0x000000062c2c7981 */ /* 0x000ea2000c1e1d00 */
[----:B------:R-:W-:-:S13]  /*0870*/  ISETP.NE.AND.EX P1, PT, RZ, UR13, PT, P1 ;  /* 0x0000000dff007c0c */ /* 0x000fda000bf25310 */
[----:B------:R-:W1:Y:S01]  /*0880*/  @P1 LDC.64 R56, c[0x0][0x248] ;  /* 0x00009200ff381b82 */ /* 0x000e620000000a00 */
[----:B0-----:R-:W-:-:S06]  /*0890*/  IMAD.WIDE.U32 R54, R134, 0x8, R146 ;  /* 0x0000000886367825 */ /* 0x001fcc00078e0092 */
[----:B------:R-:W5:Y:S01]  /*08a0*/  LDG.E.64 R54, desc[UR6][R54.64] ;  /* 0x0000000636367981 */ /* 0x000f62000c1e1b00 */
[----:B------:R-:W0:Y:S08]  /*08b0*/  @P1 LDC.64 R142, c[0x0][0x248] ;  /* 0x00009200ff8e1b82 */ /* 0x000e300000000a00 */
[----:B------:R-:W0:Y:S01]  /*08c0*/  @P1 LDC.64 R148, c[0x0][0x248] ;  /* 0x00009200ff941b82 */ /* 0x000e220000000a00 */
[----:B-1----:R-:W-:-:S04]  /*08d0*/  @P1 IMAD.WIDE.U32 R52, R135, 0x8, R56 ;  /* 0x0000000887341825 */ /* 0x002fc800078e0038 */
[C---:B------:R-:W-:Y:S01]  /*08e0*/  IMAD.WIDE.U32 R56, R135.reuse, 0x8, R146 ;  /* 0x0000000887387825 */ /* 0x040fe200078e0092 */
[----:B------:R-:W5:Y:S05]  /*08f0*/  @P1 LDG.E.64 R2, desc[UR6][R52.64] ;  /* 0x0000000634021981 */ /* 0x000f6a000c1e1b00 */
[----:B------:R-:W5:Y:S01]  /*0900*/  LDG.E.64 R56, desc[UR6][R56.64] ;  /* 0x0000000638387981 */ /* 0x000f62000c1e1b00 */
[----:B------:R-:W-:-:S04]  /*0910*/  @P0 IMAD.WIDE.U32 R138, R135, 0x10, R138 ;  /* 0x00000010878a0825 */ /* 0x000fc800078e008a */
[C---:B------:R-:W-:Y:S01]  /*0920*/  IMAD.WIDE.U32 R146, R133.reuse, 0x8, R146 ;  /* 0x0000000885927825 */ /* 0x040fe200078e0092 */
[----:B------:R4:W5:Y:S03]  /*0930*/  @P0 LDG.E.128 R4, desc[UR6][R138.64] ;  /* 0x000000068a040981 */ /* 0x000966000c1e1d00 */
[C---:B---3--:R-:W-:Y:S01]  /*0940*/  @P0 IMAD.WIDE.U32 R144, R133.reuse, 0x10, R144 ;  /* 0x0000001085900825 */ /* 0x048fe200078e0090 */
[----:B------:R1:W5:Y:S03]  /*0950*/  LDG.E.64 R52, desc[UR6][R146.64] ;  /* 0x0000000692347981 */ /* 0x000366000c1e1b00 */
[C---:B0-----:R-:W-:Y:S01]  /*0960*/  @P1 IMAD.WIDE.U32 R142, R134.reuse, 0x8, R142 ;  /* 0x00000008868e1825 */ /* 0x041fe200078e008e */
[----:B------:R-:W5:Y:S03]  /*0970*/  @P0 LDG.E.128 R12, desc[UR6][R144.64] ;  /* 0x00000006900c0981 */ /* 0x000f66000c1e1d00 */
[----:B------:R-:W-:Y:S01]  /*0980*/  @P0 IMAD.WIDE.U32 R140, R134, 0x10, R140 ;  /* 0x00000010868c0825 */ /* 0x000fe200078e008c */
[----:B------:R0:W5:Y:S03]  /*0990*/  @P1 LDG.E.64 R48, desc[UR6][R142.64] ;  /* 0x000000068e301981 */ /* 0x000166000c1e1b00 */
[----:B------:R-:W-:Y:S01]  /*09a0*/  @P1 IMAD.WIDE.U32 R148, R133, 0x8, R148 ;  /* 0x0000000885941825 */ /* 0x000fe200078e0094 */
[----:B------:R3:W5:Y:S04]  /*09b0*/  @P0 LDG.E.128 R8, desc[UR6][R140.64] ;  /* 0x000000068c080981 */ /* 0x000768000c1e1d00 */
[----:B------:R3:W5:Y:S01]  /*09c0*/  @P1 LDG.E.64 R50, desc[UR6][R148.64] ;  /* 0x0000000694321981 */ /* 0x000762000c1e1b00 */
[----:B------:R-:W-:Y:S01]  /*09d0*/  UMOV UR4, 0xffffffff ;  /* 0xffffffff00047882 */ /* 0x000fe20000000000 */
[----:B------:R-:W-:-:S02]  /*09e0*/  IADD3 R59, R59, UR10, RZ ;  /* 0x0000000a3b3b7c10 */ /* 0x000fc4000fffe0ff */
[----:B------:R-:W-:Y:S02]  /*09f0*/  LOP3.LUT P2, RZ, R58, 0x1f, RZ, 0xc0, !PT ;  /* 0x0000001f3aff7812 */ /* 0x000fe4000784c0ff */
[----:B------:R-:W-:Y:S01]  /*0a00*/  ISETP.GE.AND P4, PT, R59, UR11, PT ;  /* 0x0000000b3b007c0c */ /* 0x000fe2000bf86270 */
[--C-:B----4-:R-:W-:Y:S02]  /*0a10*/  HADD2.F32 R138, -RZ, R24.reuse.H0_H0 ;  /* 0x20000018ff8a7230 */ /* 0x110fe40000004100 */
[----:B------:R-:W-:Y:S02]  /*0a20*/  HADD2.F32 R24, -RZ, R24.H1_H1 ;  /* 0x30000018ff187230 */ /* 0x000fe40000004100 */
[----:B-1----:R-:W-:Y:S01]  /*0a30*/  HADD2.F32 R147, -RZ, R33.H1_H1 ;  /* 0x30000021ff937230 */ /* 0x002fe20000004100 */
[----:B------:R-:W-:Y:S01]  /*0a40*/  FSEL R163, R0, RZ, !P3 ;  /* 0x000000ff00a37208 */ /* 0x000fe20005800000 */
[----:B0-----:R-:W-:Y:S02]  /*0a50*/  HADD2.F32 R143, -RZ, R26.H0_H0 ;  /* 0x2000001aff8f7230 */ /* 0x001fe40000004100 */
[----:B--2---:R-:W-:-:S02]  /*0a60*/  HADD2.F32 R0, -RZ, R40.H0_H0 ;  /* 0x20000028ff007230 */ /* 0x004fc40000004100 */
[C---:B------:R-:W-:Y:S01]  /*0a70*/  FADD.FTZ R145, -R163.reuse, R24 ;  /* 0x00000018a3917221 */ /* 0x040fe20000010100 */
[----:B------:R-:W-:Y:S02]  /*0a80*/  HADD2.F32 R139, -RZ, R28.H0_H0 ;  /* 0x2000001cff8b7230 */ /* 0x000fe40000004100 */
[--C-:B------:R-:W-:Y:S02]  /*0a90*/  HADD2.F32 R153, -RZ, R31.reuse.H0_H0 ;  /* 0x2000001fff997230 */ /* 0x100fe40000004100 */
[----:B------:R-:W-:Y:S02]  /*0aa0*/  HADD2.F32 R144, -RZ, R31.H1_H1 ;  /* 0x3000001fff907230 */ /* 0x000fe40000004100 */
[C---:B------:R-:W-:Y:S01]  /*0ab0*/  FADD.FTZ R31, -R163.reuse, R138 ;  /* 0x0000008aa31f7221 */ /* 0x040fe20000010100 */
[----:B------:R-:W-:Y:S02]  /*0ac0*/  HADD2.F32 R26, -RZ, R26.H1_H1 ;  /* 0x3000001aff1a7230 */ /* 0x000fe40000004100 */
[----:B------:R-:W-:Y:S01]  /*0ad0*/  FADD.FTZ R173, -R163, R147 ;  /* 0x00000093a3ad7221 */ /* 0x000fe20000010100 */
[----:B------:R-:W-:-:S02]  /*0ae0*/  HADD2.F32 R146, -RZ, R33.H0_H0 ;  /* 0x20000021ff927230 */ /* 0x000fc40000004100 */
[----:B------:R-:W-:Y:S01]  /*0af0*/  FADD.FTZ R187, -R163, R0 ;  /* 0x00000000a3bb7221 */ /* 0x000fe20000010100 */
[----:B------:R-:W-:Y:S02]  /*0b00*/  HADD2.F32 R28, -RZ, R28.H1_H1 ;  /* 0x3000001cff1c7230 */ /* 0x000fe40000004100 */
[----:B------:R-:W-:Y:S01]  /*0b10*/  FMUL.FTZ R145, R136, R145 ;  /* 0x0000009188917220 */ /* 0x000fe20000410000 */
[----:B------:R-:W-:Y:S02]  /*0b20*/  HADD2.F32 R142, -RZ, R25.H0_H0 ;  /* 0x20000019ff8e7230 */ /* 0x000fe40000004100 */
[----:B------:R-:W-:Y:S01]  /*0b30*/  FMUL.FTZ R147, R60, R139 ;  /* 0x0000008b3c937220 */ /* 0x000fe20000410000 */
[--C-:B------:R-:W-:Y:S02]  /*0b40*/  HADD2.F32 R152, -RZ, R34.reuse.H1_H1 ;  /* 0x30000022ff987230 */ /* 0x100fe40000004100 */
[----:B------:R-:W-:Y:S01]  /*0b50*/  FMUL.FTZ R0, R136, R31 ;  /* 0x0000001f88007220 */ /* 0x000fe20000410000 */
[----:B------:R-:W-:-:S02]  /*0b60*/  HADD2.F32 R150, -RZ, R34.H0_H0 ;  /* 0x20000022ff967230 */ /* 0x000fc40000004100 */
[C---:B------:R-:W-:Y:S01]  /*0b70*/  FADD.FTZ R161, -R163.reuse, R146 ;  /* 0x00000092a3a17221 */ /* 0x040fe20000010100 */
[--C-:B------:R-:W-:Y:S02]  /*0b80*/  HADD2.F32 R154, -RZ, R35.reuse.H0_H0 ;  /* 0x20000023ff9a7230 */ /* 0x100fe40000004100 */
[----:B------:R-:W-:Y:S02]  /*0b90*/  HADD2.F32 R155, -RZ, R35.H1_H1 ;  /* 0x30000023ff9b7230 */ /* 0x000fe40000004100 */
[----:B------:R-:W-:Y:S01]  /*0ba0*/  FADD.FTZ R35, -R163, R26 ;  /* 0x0000001aa3237221 */ /* 0x000fe20000010100 */
[--C-:B---3--:R-:W-:Y:S02]  /*0bb0*/  HADD2.F32 R141, -RZ, R29.reuse.H0_H0 ;  /* 0x2000001dff8d7230 */ /* 0x108fe40000004100 */
[----:B------:R-:W-:Y:S01]  /*0bc0*/  FADD.FTZ R107, R28, R107 ;  /* 0x0000006b1c6b7221 */ /* 0x000fe20000010000 */
[----:B------:R-:W-:Y:S02]  /*0bd0*/  HADD2.F32 R140, -RZ, R29.H1_H1 ;  /* 0x3000001dff8c7230 */ /* 0x000fe40000004100 */
[----:B------:R-:W-:Y:S01]  /*0be0*/  FFMA.FTZ R130, R145, R28, R130 ;  /* 0x0000001c91827223 */ /* 0x000fe20000010082 */
[----:B------:R-:W-:-:S02]  /*0bf0*/  HADD2.F32 R25, -RZ, R25.H1_H1 ;  /* 0x30000019ff197230 */ /* 0x000fc40000004100 */
[----:B------:R-:W-:Y:S01]  /*0c00*/  FMUL.FTZ R146, R61, R28 ;  /* 0x0000001c3d927220 */ /* 0x000fe20000410000 */
[----:B------:R-:W-:Y:S02]  /*0c10*/  HADD2.F32 R148, -RZ, R27.H0_H0 ;  /* 0x2000001bff947230 */ /* 0x000fe40000004100 */
[----:B------:R-:W-:Y:S01]  /*0c20*/  FADD.FTZ R31, RZ, R147 ;  /* 0x00000093ff1f7221 */ /* 0x000fe20000010000 */
[----:B------:R-:W-:Y:S02]  /*0c30*/  HADD2.F32 R29, -RZ, R32.H0_H0 ;  /* 0x20000020ff1d7230 */ /* 0x000fe40000004100 */
[----:B------:R-:W-:Y:S01]  /*0c40*/  FADD.FTZ R149, -R163, R142 ;  /* 0x0000008ea3957221 */ /* 0x000fe20000010100 */
[----:B------:R-:W-:Y:S02]  /*0c50*/  HADD2.F32 R157, -RZ, R41.H0_H0 ;  /* 0x20000029ff9d7230 */ /* 0x000fe40000004100 */
[----:B------:R-:W-:Y:S01]  /*0c60*/  FFMA.FTZ R28, R0, R147, RZ ;  /* 0x00000093001c7223 */ /* 0x000fe200000100ff */
[----:B------:R-:W-:-:S02]  /*0c70*/  HADD2.F32 R158, -RZ, R42.H0_H0 ;  /* 0x2000002aff9e7230 */ /* 0x000fc40000004100 */
[----:B------:R-:W-:Y:S01]  /*0c80*/  FADD.FTZ R179, -R163, R152 ;  /* 0x00000098a3b37221 */ /* 0x000fe20000010100 */
[----:B------:R-:W-:Y:S02]  /*0c90*/  HADD2.F32 R27, -RZ, R27.H1_H1 ;  /* 0x3000001bff1b7230 */ /* 0x000fe40000004100 */
[----:B------:R-:W-:Y:S02]  /*0ca0*/  HADD2.F32 R151, -RZ, R30.H0_H0 ;  /* 0x2000001eff977230 */ /* 0x000fe40000004100 */
[----:B------:R-:W-:Y:S02]  /*0cb0*/  HADD2.F32 R32, -RZ, R32.H1_H1 ;  /* 0x30000020ff207230 */ /* 0x000fe40000004100 */
[----:B------:R-:W-:Y:S02]  /*0cc0*/  HADD2.F32 R40, -RZ, R40.H1_H1 ;  /* 0x30000028ff287230 */ /* 0x000fe40000004100 */
[----:B------:R-:W-:Y:S02]  /*0cd0*/  HADD2.F32 R41, -RZ, R41.H1_H1 ;  /* 0x30000029ff297230 */ /* 0x000fe40000004100 */
[----:B------:R-:W-:-:S02]  /*0ce0*/  HADD2.F32 R42, -RZ, R42.H1_H1 ;  /* 0x3000002aff2a7230 */ /* 0x000fc40000004100 */
[--C-:B------:R-:W-:Y:S02]  /*0cf0*/  HADD2.F32 R169, -RZ, R43.reuse.H0_H0 ;  /* 0x2000002bffa97230 */ /* 0x100fe40000004100 */
[----:B------:R-:W-:Y:S02]  /*0d00*/  HADD2.F32 R160, -RZ, R43.H1_H1 ;  /* 0x3000002bffa07230 */ /* 0x000fe40000004100 */
[----:B------:R-:W-:Y:S01]  /*0d10*/  FADD.FTZ R175, -R163, R150 ;  /* 0x00000096a3af7221 */ /* 0x000fe20000010100 */
[----:B------:R-:W-:Y:S02]  /*0d20*/  HADD2.F32 R30, -RZ, R30.H1_H1 ;  /* 0x3000001eff1e7230 */ /* 0x000fe40000004100 */
[----:B------:R-:W-:Y:S01]  /*0d30*/  FMUL.FTZ R152, R136, R35 ;  /* 0x0000002388987220 */ /* 0x000fe20000410000 */
[----:B------:R-:W-:Y:S01]  /*0d40*/  FMUL.FTZ R150, R62, R141 ;  /* 0x0000008d3e967220 */ /* 0x000fe20000410000 */
[----:B------:R-:W-:Y:S01]  /*0d50*/  FADD.FTZ R31, R31, R146 ;  /* 0x000000921f1f7221 */ /* 0x000fe20000010000 */
[----:B------:R-:W-:-:S02]  /*0d60*/  HADD2.F32 R171, -RZ, R37.H0_H0 ;  /* 0x20000025ffab7230 */ /* 0x000fc40000004100 */
[C---:B------:R-:W-:Y:S01]  /*0d70*/  FADD.FTZ R33, -R163.reuse, R25 ;  /* 0x00000019a3217221 */ /* 0x040fe20000010100 */
[----:B------:R-:W-:Y:S02]  /*0d80*/  HADD2.F32 R34, -RZ, R37.H1_H1 ;  /* 0x30000025ff227230 */ /* 0x000fe40000004100 */
[----:B------:R-:W-:Y:S01]  /*0d90*/  FADD.FTZ R43, -R163, R29 ;  /* 0x0000001da32b7221 */ /* 0x000fe20000010100 */
[--C-:B------:R-:W-:Y:S02]  /*0da0*/  HADD2.F32 R183, -RZ, R39.reuse.H0_H0 ;  /* 0x20000027ffb77230 */ /* 0x100fe40000004100 */
[----:B------:R-:W-:Y:S01]  /*0db0*/  FMUL.FTZ R149, R136, R149 ;  /* 0x0000009588957220 */ /* 0x000fe20000410000 */
[----:B------:R-:W-:Y:S02]  /*0dc0*/  HADD2.F32 R156, -RZ, R39.H1_H1 ;  /* 0x30000027ff9c7230 */ /* 0x000fe40000004100 */
[----:B------:R-:W-:Y:S01]  /*0dd0*/  FFMA.FTZ R28, R145, R146, R28 ;  /* 0x00000092911c7223 */ /* 0x000fe2000001001c */
        /* <DEDUP_REMOVED lines=21> */
[----:B------:R-:W-:Y:S01]  /*0f30*/  FADD.FTZ R33, R30, R157 ;  /* 0x0000009d1e217221 */ /* 0x000fe20000010000 */
[----:B------:R-:W-:Y:S01]  /*0f40*/  FMUL.FTZ R155, R136, R143 ;  /* 0x0000008f889b7220 */ /* 0x000fe20000410000 */
[----:B------:R-:W-:-:S02]  /*0f50*/  FFMA.FTZ R28, R148, R157, R31 ;  /* 0x0000009d941c7223 */ /* 0x000fc4000001001f */
[----:B------:R-:W-:Y:S02]  /*0f60*/  FADD.FTZ R30, R33, R154 ;  /* 0x0000009a211e7221 */ /* 0x000fe40000010000 */
[----:B------:R-:W-:Y:S01]  /*0f70*/  FFMA.FTZ R31, R155, R154, R28 ;  /* 0x0000009a9b1f7223 */ /* 0x000fe2000001001c */
[----:B------:R-:W-:Y:S01]  /*0f80*/  FMUL.FTZ R162, R66, R153 ;  /* 0x0000009942a27220 */ /* 0x000fe20000410000 */
[----:B------:R-:W-:Y:S01]  /*0f90*/  FADD.FTZ R33, R30, R163 ;  /* 0x000000a31e217221 */ /* 0x000fe20000010000 */
[----:B------:R-:W-:Y:S01]  /*0fa0*/  FMUL.FTZ R165, R136, R165 ;  /* 0x000000a588a57220 */ /* 0x000fe20000410000 */
[----:B------:R-:W-:Y:S01]  /*0fb0*/  FFMA.FTZ R28, R152, R163, R31 ;  /* 0x000000a3981c7223 */ /* 0x000fe2000001001f */
[--C-:B------:R-:W-:Y:S02]  /*0fc0*/  HADD2.F32 R159, -RZ, R36.reuse.H0_H0 ;  /* 0x20000024ff9f7230 */ /* 0x100fe40000004100 */
[----:B------:R-:W-:Y:S01]  /*0fd0*/  FMUL.FTZ R167, R67, R144 ;  /* 0x0000009043a77220 */ /* 0x000fe20000410000 */
[----:B------:R-:W-:Y:S01]  /*0fe0*/  FADD.FTZ R30, R33, R162 ;  /* 0x000000a2211e7221 */ /* 0x000fe20000010000 */
[----:B------:R-:W-:Y:S01]  /*0ff0*/  FMUL.FTZ R160, R136, R37 ;  /* 0x0000002588a07220 */ /* 0x000fe20000410000 */
[----:B------:R-:W-:Y:S01]  /*1000*/  FFMA.FTZ R31, R165, R162, R28 ;  /* 0x000000a2a51f7223 */ /* 0x000fe2000001001c */
[----:B------:R-:W-:-:S02]  /*1010*/  HADD2.F32 R36, -RZ, R36.H1_H1 ;  /* 0x30000024ff247230 */ /* 0x000fc40000004100 */
[----:B------:R-:W-:Y:S01]  /*1020*/  FMUL.FTZ R41, R68, R159 ;  /* 0x0000009f44297220 */ /* 0x000fe20000410000 */
[----:B------:R-:W-:Y:S01]  /*1030*/  FADD.FTZ R28, R30, R167 ;  /* 0x000000a71e1c7221 */ /* 0x000fe20000010000 */
[----:B------:R-:W-:Y:S01]  /*1040*/  FMUL.FTZ R43, R136, R43 ;  /* 0x0000002b882b7220 */ /* 0x000fe20000410000 */
[----:B------:R-:W-:Y:S01]  /*1050*/  FFMA.FTZ R30, R160, R167, R31 ;  /* 0x000000a7a01e7223 */ /* 0x000fe2000001001f */
[--C-:B------:R-:W-:Y:S02]  /*1060*/  HADD2.F32 R27, -RZ, R47.reuse.H0_H0 ;  /* 0x2000002fff1b7230 */ /* 0x100fe40000004100 */
[----:B------:R-:W-:Y:S01]  /*1070*/  FADD.FTZ R28, R28, R41 ;  /* 0x000000291c1c7221 */ /* 0x000fe20000010000 */
[----:B------:R-:W-:Y:S02]  /*1080*/  HADD2.F32 R24, -RZ, R47.H1_H1 ;  /* 0x3000002fff187230 */ /* 0x000fe40000004100 */
[----:B------:R-:W-:Y:S01]  /*1090*/  FMUL.FTZ R47, R69, R36 ;  /* 0x00000024452f7220 */ /* 0x000fe20000410000 */
[----:B------:R-:W-:Y:S01]  /*10a0*/  FMUL.FTZ R40, R136, R39 ;  /* 0x0000002788287220 */ /* 0x000fe20000410000 */
[----:B------:R-:W-:Y:S01]  /*10b0*/  FFMA.FTZ R31, R43, R41, R30 ;  /* 0x000000292b1f7223 */ /* 0x000fe2000001001e */
[----:B------:R-:W-:-:S02]  /*10c0*/  HADD2.F32 R189, -RZ, R44.H0_H0 ;  /* 0x2000002cffbd7230 */ /* 0x000fc40000004100 */
[----:B------:R-:W-:Y:S01]  /*10d0*/  FADD.FTZ R33, R28, R47 ;  /* 0x0000002f1c217221 */ /* 0x000fe20000010000 */
[----:B------:R-:W-:Y:S02]  /*10e0*/  HADD2.F32 R32, -RZ, R44.H1_H1 ;  /* 0x3000002cff207230 */ /* 0x000fe40000004100 */
[----:B------:R-:W-:Y:S01]  /*10f0*/  FMUL.FTZ R44, R70, R171 ;  /* 0x000000ab462c7220 */ /* 0x000fe20000410000 */
[--C-:B------:R-:W-:Y:S02]  /*1100*/  HADD2.F32 R195, -RZ, R45.reuse.H0_H0 ;  /* 0x2000002dffc37230 */ /* 0x100fe40000004100 */
[----:B------:R-:W-:Y:S01]  /*1110*/  FFMA.FTZ R28, R40, R47, R31 ;  /* 0x0000002f281c7223 */ /* 0x000fe2000001001f */
[----:B------:R-:W-:Y:S02]  /*1120*/  HADD2.F32 R142, -RZ, R45.H1_H1 ;  /* 0x3000002dff8e7230 */ /* 0x000fe40000004100 */
[----:B------:R-:W-:Y:S01]  /*1130*/  FMUL.FTZ R45, R136, R161 ;  /* 0x000000a1882d7220 */ /* 0x000fe20000410000 */
[----:B------:R-:W-:-:S02]  /*1140*/  HADD2.F32 R177, -RZ, R38.H0_H0 ;  /* 0x20000026ffb17230 */ /* 0x000fc40000004100 */
[----:B------:R-:W-:Y:S01]  /*1150*/  FMUL.FTZ R143, R71, R34 ;  /* 0x00000022478f7220 */ /* 0x000fe20000410000 */
[----:B------:R-:W-:Y:S01]  /*1160*/  FADD.FTZ R30, R33, R44 ;  /* 0x0000002c211e7221 */ /* 0x000fe20000010000 */
[----:B------:R-:W-:Y:S01]  /*1170*/  FMUL.FTZ R42, R136, R173 ;  /* 0x000000ad882a7220 */ /* 0x000fe20000410000 */
[----:B------:R-:W-:Y:S01]  /*1180*/  FFMA.FTZ R31, R45, R44, R28 ;  /* 0x0000002c2d1f7223 */ /* 0x000fe2000001001c */
[----:B------:R-:W-:Y:S02]  /*1190*/  HADD2.F32 R38, -RZ, R38.H1_H1 ;  /* 0x30000026ff267230 */ /* 0x000fe40000004100 */
[----:B------:R-:W-:Y:S01]  /*11a0*/  FADD.FTZ R106, R139, R106 ;  /* 0x0000006a8b6a7221 */ /* 0x000fe20000010000 */
[----:B------:R-:W-:Y:S01]  /*11b0*/  FFMA.FTZ R131, R0, R139, R131 ;  /* 0x0000008b00837223 */ /* 0x000fe20000010083 */
[----:B------:R-:W-:Y:S01]  /*11c0*/  FMUL.FTZ R138, R72, R177 ;  /* 0x000000b1488a7220 */ /* 0x000fe20000410000 */
        /* <DEDUP_REMOVED lines=19> */
[----:B------:R-:W-:-:S02]  /*1300*/  HADD2.F32 R201, -RZ, R46.H0_H0 ;  /* 0x2000002effc97230 */ /* 0x000fc40000004100 */
[----:B------:R-:W-:Y:S01]  /*1310*/  FADD.FTZ R104, R141, R104 ;  /* 0x000000688d687221 */ /* 0x000fe20000010000 */
[----:B------:R-:W-:Y:S02]  /*1320*/  HADD2.F32 R26, -RZ, R46.H1_H1 ;  /* 0x3000002eff1a7230 */ /* 0x000fe40000004100 */
        /* <DEDUP_REMOVED lines=90> */
.L_x_618:
        /* <DEDUP_REMOVED lines=13> */
.L_x_606:
[----:B------:R-:W-:Y:S01]  /*19a0*/  UISETP.NE.AND UP0, UPT, UR17, URZ, UPT ;  /* 0x0000003f1100728c */ /* 0x000fe2000bf05270 */
[----:B0-----:R-:W-:-:S04]  /*19b0*/  SHF.R.U32.HI R24, RZ, 0x5, R58 ;  /* 0x00000005ff187819 */ /* 0x001fc8000001163a */
[----:B------:R-:W-:Y:S02]  /*19c0*/  LOP3.LUT R24, R24, 0x7fffff8, RZ, 0xc0, !PT ;  /* 0x07fffff818187812 */ /* 0x000fe400078ec0ff */
[----:B------:R-:W-:Y:S01]  /*19d0*/  PLOP3.LUT P3, PT, PT, PT, UP0, 0x80, 0x0 ;  /* 0x000000000000781c */ /* 0x000fe20003f6f008 */
[----:B------:R-:W-:Y:S05]  /*19e0*/  WARPSYNC.ALL ;  /* 0x0000000000007948 */ /* 0x000fea0003800000 */
[----:B------:R-:W0:Y:S08]  /*19f0*/  S2UR UR5, SR_CgaCtaId ;  /* 0x00000000000579c3 */ /* 0x000e300000008800 */
[----:B------:R-:W-:Y:S01]  /*1a00*/  BAR.SYNC.DEFER_BLOCKING 0x0 ;  /* 0x0000000000007b1d */ /* 0x000fe20000010000 */
[----:B------:R-:W-:-:S05]  /*1a10*/  @!P5 IADD3 R24, R24, 0x8, RZ ;  /* 0x000000081818d810 */ /* 0x000fca0007ffe0ff */
        /* <DEDUP_REMOVED lines=11> */
[----:B-----5:R-:W-:Y:S02]  /*1ad0*/  @P1 MOV R27, R2 ;  /* 0x00000002001b1202 */ /* 0x020fe40000000f00 */
[----:B-1----:R-:W-:Y:S01]  /*1ae0*/  FADD.FTZ R179, R179, R28 ;  /* 0x0000001cb3b37221 */ /* 0x002fe20000010000 */
[----:B------:R-:W-:Y:S01]  /*1af0*/  FADD.FTZ R24, R24, R29 ;  /* 0x0000001d18187221 */ /* 0x000fe20000010000 */
[----:B------:R-:W-:Y:S01]  /*1b00*/  @P1 LOP3.LUT P2, RZ, R27, 0xff, RZ, 0xc0, !PT ;  /* 0x000000ff1bff1812 */ /* 0x000fe2000784c0ff */
[----:B------:R-:W-:Y:S02]  /*1b10*/  @P0 HADD2.F32 R27, -RZ, R4.H0_H0 ;  /* 0x20000004ff1b0230 */ /* 0x000fe40000004100 */
[----:B------:R-:W-:Y:S01]  /*1b20*/  FADD.FTZ R179, R30, R179 ;  /* 0x000000b31eb37221 */ /* 0x000fe20000010000 */
[----:B------:R-:W-:Y:S01]  /*1b30*/  FADD.FTZ R24, R31, R24 ;  /* 0x000000181f187221 */ /* 0x000fe20000010000 */
[----:B------:R-:W-:Y:S01]  /*1b40*/  MOV R26, R56 ;  /* 0x00000038001a7202 */ /* 0x000fe20000000f00 */
[----:B------:R-:W-:-:S02]  /*1b50*/  @P0 HADD2.F32 R28, -RZ, R5.H1_H1 ;  /* 0x30000005ff1c0230 */ /* 0x000fc40000004100 */
[----:B--2---:R-:W-:Y:S01]  /*1b60*/  FADD.FTZ R179, R179, R32 ;  /* 0x00000020b3b37221 */ /* 0x004fe20000010000 */
[----:B------:R-:W-:Y:S01]  /*1b70*/  FADD.FTZ R24, R24, R33 ;  /* 0x0000002118187221 */ /* 0x000fe20000010000 */
[----:B------:R-:W-:Y:S01]  /*1b80*/  LOP3.LUT P6, RZ, R26, 0xff, RZ, 0xc0, !PT ;  /* 0x000000ff1aff7812 */ /* 0x000fe200078cc0ff */
[----:B------:R-:W-:Y:S02]  /*1b90*/  @P0 HADD2.F32 R26, -RZ, R5.H0_H0 ;  /* 0x20000005ff1a0230 */ /* 0x000fe40000004100 */
        /* <DEDUP_REMOVED lines=12> */
[----:B------:R-:W-:Y:S01]  /*1c60*/  FFMA.FTZ R148, R148, R25, R24 ;  /* 0x0000001994947223 */ /* 0x000fe20000010018 */
[----:B------:R-:W-:Y:S01]  /*1c70*/  FADD.FTZ R147, R147, -R0 ;  /* 0x8000000093937221 */ /* 0x000fe20000010000 */
[----:B------:R-:W-:Y:S01]  /*1c80*/  FADD.FTZ R145, R146, -R145 ;  /* 0x8000009192917221 */ /* 0x000fe20000010000 */
[----:B------:R-:W-:Y:S02]  /*1c90*/  @P0 HADD2.F32 R0, -RZ, R4.H1_H1 ;  /* 0x30000004ff000230 */ /* 0x000fe40000004100 */
[----:B------:R-:W-:Y:S01]  /*1ca0*/  FADD.FTZ R149, R150, -R149 ;  /* 0x8000009596957221 */ /* 0x000fe20000010000 */
[C---:B------:R-:W-:Y:S01]  /*1cb0*/  FMUL.FTZ R30, R136.reuse, R147 ;  /* 0x00000093881e7220 */ /* 0x040fe20000410000 */
[C---:B------:R-:W-:Y:S01]  /*1cc0*/  FMUL.FTZ R137, R136.reuse, R145 ;  /* 0x0000009188897220 */ /* 0x040fe20000410000 */
[----:B------:R-:W-:Y:S01]  /*1cd0*/  FFMA.FTZ R155, R155, R25, R24 ;  /* 0x000000199b9b7223 */ /* 0x000fe20000010018 */
[----:B------:R-:W-:Y:S01]  /*1ce0*/  FMUL.FTZ R147, R136, R149 ;  /* 0x0000009588937220 */ /* 0x000fe20000410000 */
[----:B------:R-:W-:Y:S01]  /*1cf0*/  @P0 FADD.FTZ R30, R30, R27 ;  /* 0x0000001b1e1e0221 */ /* 0x000fe20000010000 */
[----:B------:R-:W-:Y:S01]  /*1d00*/  @P0 FADD.FTZ R137, R137, R0 ;  /* 0x0000000089890221 */ /* 0x000fe20000010000 */
[----:B------:R-:W-:Y:S01]  /*1d10*/  FADD.FTZ R157, R157, -R148 ;  /* 0x800000949d9d7221 */ /* 0x000fe20000010000 */
[----:B------:R-:W-:Y:S01]  /*1d20*/  @P0 FADD.FTZ R147, R147, R26 ;  /* 0x0000001a93930221 */ /* 0x000fe20000010000 */
[----:B------:R-:W-:Y:S01]  /*1d30*/  FMUL.FTZ R32, R30, UR16 ;  /* 0x000000101e207c20 */ /* 0x000fe20008410000 */
[----:B------:R-:W-:Y:S01]  /*1d40*/  FMUL.FTZ R37, R137, UR16 ;  /* 0x0000001089257c20 */ /* 0x000fe20008410000 */
[----:B------:R-:W-:Y:S01]  /*1d50*/  FADD.FTZ R155, R154, -R155 ;  /* 0x8000009b9a9b7221 */ /* 0x000fe20000010000 */
[----:B------:R-:W-:Y:S01]  /*1d60*/  FMUL.FTZ R145, R136, R157 ;  /* 0x0000009d88917220 */ /* 0x000fe20000410000 */
[----:B------:R-:W-:Y:S01]  /*1d70*/  FFMA.FTZ R152, R152, R25, R24 ;  /* 0x0000001998987223 */ /* 0x000fe20000010018 */
[----:B------:R-:W-:Y:S01]  /*1d80*/  FSEL R0, R32, RZ, P6 ;  /* 0x000000ff20007208 */ /* 0x000fe20003000000 */
[--C-:B------:R-:W-:Y:S01]  /*1d90*/  @P0 HADD2.F32 R27, -RZ, R6.reuse.H0_H0 ;  /* 0x20000006ff1b0230 */ /* 0x100fe20000004100 */
[----:B------:R-:W-:Y:S01]  /*1da0*/  LOP3.LUT P6, RZ, R56, 0xff00, RZ, 0xc0, !PT ;  /* 0x0000ff0038ff7812 */ /* 0x000fe200078cc0ff */
[----:B------:R-:W-:Y:S01]  /*1db0*/  FMUL.FTZ R35, R147, UR16 ;  /* 0x0000001093237c20 */ /* 0x000fe20008410000 */
[----:B------:R-:W-:Y:S01]  /*1dc0*/  @P1 FSEL R32, R32, RZ, P2 ;  /* 0x000000ff20201208 */ /* 0x000fe20001000000 */
[----:B------:R-:W-:Y:S01]  /*1dd0*/  FMUL.FTZ R146, R136, R155 ;  /* 0x0000009b88927220 */ /* 0x000fe20000410000 */
[----:B------:R-:W-:Y:S01]  /*1de0*/  @P1 LOP3.LUT P2, RZ, R2, 0xff00, RZ, 0xc0, !PT ;  /* 0x0000ff0002ff1812 */ /* 0x000fe2000784c0ff */
[----:B------:R-:W-:Y:S01]  /*1df0*/  @P0 FADD.FTZ R145, R145, R28 ;  /* 0x0000001c91910221 */ /* 0x000fe20000010000 */
[----:B------:R-:W-:Y:S01]  /*1e00*/  FSEL R29, R37, RZ, P6 ;  /* 0x000000ff251d7208 */ /* 0x000fe20003000000 */
[----:B------:R-:W-:Y:S01]  /*1e10*/  FFMA.FTZ R165, R165, R25, R24 ;  /* 0x00000019a5a57223 */ /* 0x000fe20000010018 */
[----:B------:R-:W-:Y:S01]  /*1e20*/  LOP3.LUT P6, RZ, R56, 0xff0000, RZ, 0xc0, !PT ;  /* 0x00ff000038ff7812 */ /* 0x000fe200078cc0ff */
[----:B------:R-:W-:Y:S01]  /*1e30*/  FADD.FTZ R163, R163, -R152 ;  /* 0x80000098a3a37221 */ /* 0x000fe20000010000 */
[----:B------:R-:W-:Y:S01]  /*1e40*/  @P1 FSEL R37, R37, RZ, P2 ;  /* 0x000000ff25251208 */ /* 0x000fe20001000000 */
[----:B------:R-:W-:Y:S01]  /*1e50*/  @P0 FADD.FTZ R146, R146, R27 ;  /* 0x0000001b92920221 */ /* 0x000fe20000010000 */
[----:B------:R-:W-:Y:S01]  /*1e60*/  @P1 LOP3.LUT P2, RZ, R2, 0xff0000, RZ, 0xc0, !PT ;  /* 0x00ff000002ff1812 */ /* 0x000fe2000784c0ff */
[----:B------:R-:W-:Y:S01]  /*1e70*/  FMUL.FTZ R36, R145, UR16 ;  /* 0x0000001091247c20 */ /* 0x000fe20008410000 */
[C---:B------:R-:W-:Y:S01]  /*1e80*/  FSEL R28, R35.reuse, RZ, P6 ;  /* 0x000000ff231c7208 */ /* 0x040fe20003000000 */
[----:B------:R-:W-:Y:S01]  /*1e90*/  FADD.FTZ R165, R162, -R165 ;  /* 0x800000a5a2a57221 */ /* 0x000fe20000010000 */
[----:B------:R-:W-:Y:S01]  /*1ea0*/  @P0 HADD2.F32 R27, -RZ, R6.H1_H1 ;  /* 0x30000006ff1b0230 */ /* 0x000fe20000004100 */
[----:B------:R-:W-:Y:S01]  /*1eb0*/  LOP3.LUT P6, RZ, R56, 0xff000000, RZ, 0xc0, !PT ;  /* 0xff00000038ff7812 */ /* 0x000fe200078cc0ff */
[----:B------:R-:W-:Y:S01]  /*1ec0*/  FMUL.FTZ R148, R136, R163 ;  /* 0x000000a388947220 */ /* 0x000fe20000410000 */
[----:B------:R-:W-:Y:S01]  /*1ed0*/  @P1 FSEL R35, R35, RZ, P2 ;  /* 0x000000ff23231208 */ /* 0x000fe20001000000 */
[--C-:B------:R-:W-:Y:S01]  /*1ee0*/  @P0 HADD2.F32 R26, -RZ, R7.reuse.H0_H0 ;  /* 0x20000007ff1a0230 */ /* 0x100fe20000004100 */
[----:B------:R-:W-:Y:S01]  /*1ef0*/  @P1 LOP3.LUT P2, RZ, R2, 0xff000000, RZ, 0xc0, !PT ;  /* 0xff00000002ff1812 */ /* 0x000fe2000784c0ff */
[----:B------:R-:W-:Y:S01]  /*1f00*/  FFMA.FTZ R160, R160, R25, R24 ;  /* 0x00000019a0a07223 */ /* 0x000fe20000010018 */
[----:B------:R-:W-:Y:S01]  /*1f10*/  FMUL.FTZ R149, R136, R165 ;  /* 0x000000a588957220 */ /* 0x000fe20000410000 */
[----:B------:R-:W-:Y:S01]  /*1f20*/  FMUL.FTZ R34, R146, UR16 ;  /* 0x0000001092227c20 */ /* 0x000fe20008410000 */
[----:B------:R-:W-:Y:S01]  /*1f30*/  FSEL R31, R36, RZ, P6 ;  /* 0x000000ff241f7208 */ /* 0x000fe20003000000 */
[----:B------:R-:W-:Y:S01]  /*1f40*/  @P0 FADD.FTZ R148, R148, R27 ;  /* 0x0000001b94940221 */ /* 0x000fe20000010000 */
[----:B------:R-:W-:Y:S01]  /*1f50*/  LOP3.LUT P6, RZ, R57, 0xff, RZ, 0xc0, !PT ;  /* 0x000000ff39ff7812 */ /* 0x000fe200078cc0ff */
[----:B------:R-:W-:Y:S01]  /*1f60*/  FADD.FTZ R167, R167, -R160 ;  /* 0x800000a0a7a77221 */ /* 0x000fe20000010000 */
[----:B------:R-:W-:Y:S01]  /*1f70*/  @P1 FSEL R36, R36, RZ, P2 ;  /* 0x000000ff24241208 */ /* 0x000fe20001000000 */
[----:B------:R-:W-:Y:S01]  /*1f80*/  @P0 FADD.FTZ R149, R149, R26 ;  /* 0x0000001a95950221 */ /* 0x000fe20000010000 */
[----:B------:R-:W-:Y:S01]  /*1f90*/  @P1 LOP3.LUT P2, RZ, R3, 0xff, RZ, 0xc0, !PT ;  /* 0x000000ff03ff1812 */ /* 0x000fe2000784c0ff */
[----:B------:R-:W-:Y:S01]  /*1fa0*/  FMUL.FTZ R38, R148, UR16 ;  /* 0x0000001094267c20 */ /* 0x000fe20008410000 */
[----:B------:R-:W-:Y:S01]  /*1fb0*/  FSEL R26, R34, RZ, P6 ;  /* 0x000000ff221a7208 */ /* 0x000fe20003000000 */
[----:B------:R-:W-:Y:S01]  /*1fc0*/  @P0 HADD2.F32 R27, -RZ, R7.H1_H1 ;  /* 0x30000007ff1b0230 */ /* 0x000fe20000004100 */
[----:B------:R-:W-:Y:S01]  /*1fd0*/  LOP3.LUT P6, RZ, R57, 0xff00, RZ, 0xc0, !PT ;  /* 0x0000ff0039ff7812 */ /* 0x000fe200078cc0ff */
[----:B------:R-:W-:Y:S01]  /*1fe0*/  FMUL.FTZ R150, R136, R167 ;  /* 0x000000a788967220 */ /* 0x000fe20000410000 */
[----:B------:R-:W-:Y:S01]  /*1ff0*/  @P1 FSEL R34, R34, RZ, P2 ;  /* 0x000000ff22221208 */ /* 0x000fe20001000000 */
[----:B------:R-:W-:Y:S01]  /*2000*/  FMUL.FTZ R39, R149, UR16 ;  /* 0x0000001095277c20 */ /* 0x000fe20008410000 */
[----:B------:R-:W-:Y:S01]  /*2010*/  @P1 LOP3.LUT P2, RZ, R3, 0xff00, RZ, 0xc0, !PT ;  /* 0x0000ff0003ff1812 */ /* 0x000fe2000784c0ff */
[-CC-:B------:R-:W-:Y:S01]  /*2020*/  FFMA.FTZ R152, R43, R25.reuse, R24.reuse ;  /* 0x000000192b987223 */ /* 0x180fe20000010018 */
[----:B------:R-:W-:Y:S01]  /*2030*/  FSEL R33, R38, RZ, P6 ;  /* 0x000000ff26217208 */ /* 0x000fe20003000000 */
[----:B------:R-:W-:Y:S01]  /*2040*/  @P0 FADD.FTZ R150, R150, R27 ;  /* 0x0000001b96960221 */ /* 0x000fe20000010000 */
[----:B------:R-:W-:Y:S01]  /*2050*/  LOP3.LUT P6, RZ, R57, 0xff0000, RZ, 0xc0, !PT ;  /* 0x00ff000039ff7812 */ /* 0x000fe200078cc0ff */
[-C--:B------:R-:W-:Y:S01]  /*2060*/  FFMA.FTZ R45, R45, R25.reuse, R24 ;  /* 0x000000192d2d7223 */ /* 0x080fe20000010018 */
[----:B------:R-:W-:Y:S01]  /*2070*/  @P1 FSEL R38, R38, RZ, P2 ;  /* 0x000000ff26261208 */ /* 0x000fe20001000000 */
[----:B------:R-:W-:Y:S01]  /*2080*/  FADD.FTZ R41, R41, -R152 ;  /* 0x8000009829297221 */ /* 0x000fe20000010000 */
[----:B------:R-:W-:Y:S01]  /*2090*/  @P1 LOP3.LUT P2, RZ, R3, 0xff0000, RZ, 0xc0, !PT ;  /* 0x00ff000003ff1812 */ /* 0x000fe2000784c0ff */
[-CC-:B------:R-:W-:Y:S01]  /*20a0*/  FFMA.FTZ R40, R40, R25.reuse, R24.reuse ;  /* 0x0000001928287223 */ /* 0x180fe20000010018 */
[C---:B------:R-:W-:Y:S01]  /*20b0*/  FSEL R27, R39.reuse, RZ, P6 ;  /* 0x000000ff271b7208 */ /* 0x040fe20003000000 */
[----:B------:R-:W-:Y:S01]  /*20c0*/  FMUL.FTZ R155, R150, UR16 ;  /* 0x00000010969b7c20 */ /* 0x000fe20008410000 */
[----:B------:R-:W-:Y:S01]  /*20d0*/  @P1 FSEL R39, R39, RZ, P2 ;  /* 0x000000ff27271208 */ /* 0x000fe20001000000 */
[----:B------:R-:W-:Y:S01]  /*20e0*/  FADD.FTZ R165, R44, -R45 ;  /* 0x8000002d2ca57221 */ /* 0x000fe20000010000 */
[----:B------:R-:W-:Y:S01]  /*20f0*/  LOP3.LUT P6, RZ, R57, 0xff000000, RZ, 0xc0, !PT ;  /* 0xff00000039ff7812 */ /* 0x000fe200078cc0ff */
[--C-:B------:R-:W-:Y:S01]  /*2100*/  @P0 HADD2.F32 R45, -RZ, R8.reuse.H0_H0 ;  /* 0x20000008ff2d0230 */ /* 0x100fe20000004100 */
[----:B------:R-:W-:Y:S01]  /*2110*/  @P1 LOP3.LUT P2, RZ, R3, 0xff000000, RZ, 0xc0, !PT ;  /* 0xff00000003ff1812 */ /* 0x000fe2000784c0ff */
[----:B------:R-:W-:Y:S01]  /*2120*/  FFMA.FTZ R168, R168, R25, R24 ;  /* 0x00000019a8a87223 */ /* 0x000fe20000010018 */
[----:B------:R-:W-:Y:S01]  /*2130*/  FMUL.FTZ R160, R136, R41 ;  /* 0x0000002988a07220 */ /* 0x000fe20000410000 */
[----:B------:R-:W-:Y:S01]  /*2140*/  FADD.FTZ R47, R47, -R40 ;  /* 0x800000282f2f7221 */ /* 0x000fe20000010000 */
[-CC-:B------:R-:W-:Y:S01]  /*2150*/  FFMA.FTZ R42, R42, R25.reuse, R24.reuse ;  /* 0x000000192a2a7223 */ /* 0x180fe20000010018 */
[----:B------:R-:W-:Y:S01]  /*2160*/  FSEL R56, R155, RZ, P6 ;  /* 0x000000ff9b387208 */ /* 0x000fe20003000000 */
[----:B------:R-:W-:Y:S01]  /*2170*/  FFMA.FTZ R139, R139, R25, R24 ;  /* 0x000000198b8b7223 */ /* 0x000fe20000010018 */
[----:B------:R-:W-:Y:S01]  /*2180*/  @P1 FSEL R43, R155, RZ, P2 ;  /* 0x000000ff9b2b1208 */ /* 0x000fe20001000000 */
[----:B------:R-:W-:Y:S01]  /*2190*/  FADD.FTZ R155, R173, -R168 ;  /* 0x800000a8ad9b7221 */ /* 0x000fe20000010000 */
[----:B------:R-:W-:Y:S01]  /*21a0*/  @P0 FADD.FTZ R160, R160, R45 ;  /* 0x0000002da0a00221 */ /* 0x000fe20000010000 */
[----:B------:R-:W-:Y:S01]  /*21b0*/  @P0 HADD2.F32 R41, -RZ, R8.H1_H1 ;  /* 0x30000008ff290230 */ /* 0x000fe20000004100 */
[----:B------:R-:W-:Y:S01]  /*21c0*/  MOV R57, R54 ;  /* 0x0000003600397202 */ /* 0x000fe20000000f00 */
[----:B------:R-:W-:Y:S01]  /*21d0*/  FMUL.FTZ R168, R136, R47 ;  /* 0x0000002f88a87220 */ /* 0x000fe20000410000 */
[----:B------:R-:W-:Y:S01]  /*21e0*/  FADD.FTZ R143, R143, -R42 ;  /* 0x8000002a8f8f7221 */ /* 0x000fe20000010000 */
[----:B------:R-:W-:Y:S01]  /*21f0*/  @P1 MOV R154, R48 ;  /* 0x00000030009a1202 */ /* 0x000fe20000000f00 */
[----:B------:R-:W-:-:S02]  /*2200*/  @P0 HADD2.F32 R40, -RZ, R9.H0_H0 ;  /* 0x20000009ff280230 */ /* 0x000fc40000004100 */
[----:B------:R-:W-:Y:S01]  /*2210*/  FADD.FTZ R139, R138, -R139 ;  /* 0x8000008b8a8b7221 */ /* 0x000fe20000010000 */
[----:B------:R-:W-:Y:S01]  /*2220*/  FMUL.FTZ R165, R136, R165 ;  /* 0x000000a588a57220 */ /* 0x000fe20000410000 */
[----:B------:R-:W-:Y:S01]  /*2230*/  FMUL.FTZ R45, R160, UR16 ;  /* 0x00000010a02d7c20 */ /* 0x000fe20008410000 */
[----:B------:R-:W-:Y:S01]  /*2240*/  LOP3.LUT P6, RZ, R57, 0xff, RZ, 0xc0, !PT ;  /* 0x000000ff39ff7812 */ /* 0x000fe200078cc0ff */
[----:B------:R-:W-:Y:S02]  /*2250*/  @P0 HADD2.F32 R42, -RZ, R9.H1_H1 ;  /* 0x30000009ff2a0230 */ /* 0x000fe40000004100 */
[----:B------:R-:W-:Y:S01]  /*2260*/  @P0 FADD.FTZ R168, R168, R41 ;  /* 0x00000029a8a80221 */ /* 0x000fe20000010000 */
[----:B------:R-:W-:Y:S01]  /*2270*/  FFMA.FTZ R144, R144, R25, R24 ;  /* 0x0000001990907223 */ /* 0x000fe20000010018 */
[----:B------:R-:W-:Y:S01]  /*2280*/  FMUL.FTZ R167, R136, R143 ;  /* 0x0000008f88a77220 */ /* 0x000fe20000410000 */
[----:B------:R-:W-:Y:S01]  /*2290*/  @P1 LOP3.LUT P2, RZ, R154, 0xff, RZ, 0xc0, !PT ;  /* 0x000000ff9aff1812 */ /* 0x000fe2000784c0ff */
[----:B------:R-:W-:-:S02]  /*22a0*/  @P0 HADD2.F32 R44, -RZ, R10.H0_H0 ;  /* 0x2000000aff2c0230 */ /* 0x000fc40000004100 */
[----:B------:R-:W-:Y:S01]  /*22b0*/  FMUL.FTZ R163, R136, R139 ;  /* 0x0000008b88a37220 */ /* 0x000fe20000410000 */
[----:B------:R-:W-:Y:S01]  /*22c0*/  @P0 FADD.FTZ R165, R165, R40 ;  /* 0x00000028a5a50221 */ /* 0x000fe20000010000 */
[----:B------:R-:W-:Y:S01]  /*22d0*/  FSEL R40, R45, RZ, P6 ;  /* 0x000000ff2d287208 */ /* 0x000fe20003000000 */
[----:B------:R-:W-:Y:S01]  /*22e0*/  FMUL.FTZ R47, R168, UR16 ;  /* 0x00000010a82f7c20 */ /* 0x000fe20008410000 */
[----:B------:R-:W-:Y:S01]  /*22f0*/  FADD.FTZ R153, R153, -R144 ;  /* 0x8000009099997221 */ /* 0x000fe20000010000 */
[----:B------:R-:W-:Y:S01]  /*2300*/  @P0 FADD.FTZ R167, R167, R42 ;  /* 0x0000002aa7a70221 */ /* 0x000fe20000010000 */
[----:B------:R-:W-:Y:S01]  /*2310*/  LOP3.LUT P6, RZ, R54, 0xff00, RZ, 0xc0, !PT ;  /* 0x0000ff0036ff7812 */ /* 0x000fe200078cc0ff */
[----:B------:R-:W-:Y:S01]  /*2320*/  @P0 FADD.FTZ R163, R163, R44 ;  /* 0x0000002ca3a30221 */ /* 0x000fe20000010000 */
[----:B------:R-:W-:Y:S01]  /*2330*/  @P1 FSEL R42, R45, RZ, P2 ;  /* 0x000000ff2d2a1208 */ /* 0x000fe20001000000 */
[----:B------:R-:W-:Y:S01]  /*2340*/  FFMA.FTZ R161, R161, R25, R24 ;  /* 0x00000019a1a17223 */ /* 0x000fe20000010018 */
[----:B------:R-:W-:Y:S01]  /*2350*/  @P1 LOP3.LUT P2, RZ, R48, 0xff00, RZ, 0xc0, !PT ;  /* 0x0000ff0030ff1812 */ /* 0x000fe2000784c0ff */
[----:B------:R-:W-:-:S02]  /*2360*/  @P0 HADD2.F32 R44, -RZ, R10.H1_H1 ;  /* 0x3000000aff2c0230 */ /* 0x000fc40000004100 */
[----:B------:R-:W-:Y:S01]  /*2370*/  FMUL.FTZ R173, R136, R153 ;  /* 0x0000009988ad7220 */ /* 0x000fe20000410000 */
[----:B------:R-:W-:Y:S01]  /*2380*/  FMUL.FTZ R45, R165, UR16 ;  /* 0x00000010a52d7c20 */ /* 0x000fe20008410000 */
[----:B------:R-:W-:Y:S01]  /*2390*/  FSEL R41, R47, RZ, P6 ;  /* 0x000000ff2f297208 */ /* 0x000fe20003000000 */
[----:B------:R-:W-:Y:S01]  /*23a0*/  FADD.FTZ R161, R158, -R161 ;  /* 0x800000a19ea17221 */ /* 0x000fe20000010000 */
[----:B------:R-:W-:Y:S01]  /*23b0*/  LOP3.LUT P6, RZ, R54, 0xff0000, RZ, 0xc0, !PT ;  /* 0x00ff000036ff7812 */ /* 0x000fe200078cc0ff */
[----:B------:R-:W-:Y:S01]  /*23c0*/  @P0 FADD.FTZ R173, R173, R44 ;  /* 0x0000002cadad0221 */ /* 0x000fe20000010000 */
[----:B------:R-:W-:Y:S01]  /*23d0*/  @P1 FSEL R47, R47, RZ, P2 ;  /* 0x000000ff2f2f1208 */ /* 0x000fe20001000000 */
[----:B------:R-:W-:Y:S01]  /*23e0*/  FMUL.FTZ R44, R167, UR16 ;  /* 0x00000010a72c7c20 */ /* 0x000fe20008410000 */
[----:B------:R-:W-:Y:S01]  /*23f0*/  @P1 LOP3.LUT P2, RZ, R48, 0xff0000, RZ, 0xc0, !PT ;  /* 0x00ff000030ff1812 */ /* 0x000fe2000784c0ff */
[--C-:B------:R-:W-:Y:S01]  /*2400*/  @P0 HADD2.F32 R57, -RZ, R11.reuse.H0_H0 ;  /* 0x2000000bff390230 */ /* 0x100fe20000004100 */
[----:B------:R-:W-:Y:S01]  /*2410*/  FSEL R139, R45, RZ, P6 ;  /* 0x000000ff2d8b7208 */ /* 0x000fe20003000000 */
[----:B------:R-:W-:Y:S01]  /*2420*/  FMUL.FTZ R176, R136, R161 ;  /* 0x000000a188b07220 */ /* 0x000fe20000410000 */
[----:B------:R-:W-:Y:S01]  /*2430*/  LOP3.LUT P6, RZ, R54, 0xff000000, RZ, 0xc0, !PT ;  /* 0xff00000036ff7812 */ /* 0x000fe200078cc0ff */
[----:B------:R-:W-:Y:S01]  /*2440*/  FMUL.FTZ R54, R163, UR16 ;  /* 0x00000010a3367c20 */ /* 0x000fe20008410000 */
        /* <DEDUP_REMOVED lines=11> */
[----:B------:R-:W-:Y:S01]  /*2500*/  @P0 FADD.FTZ R178, R178, R153 ;  /* 0x00000099b2b20221 */ /* 0x000fe20000010000 */
[----:B------:R-:W-:Y:S01]  /*2510*/  FSEL R143, R54, RZ, P6 ;  /* 0x000000ff368f7208 */ /* 0x000fe20003000000 */
[-CC-:B------:R-:W-:Y:S01]  /*2520*/  FFMA.FTZ R141, R141, R25.reuse, R24.reuse ;  /* 0x000000198d8d7223 */ /* 0x180fe20000010018 */
[----:B------:R-:W-:Y:S01]  /*2530*/  LOP3.LUT P6, RZ, R55, 0xff00, RZ, 0xc0, !PT ;  /* 0x0000ff0037ff7812 */ /* 0x000fe200078cc0ff */
[----:B------:R-:W-:Y:S01]  /*2540*/  FMUL.FTZ R157, R178, UR16 ;  /* 0x00000010b29d7c20 */ /* 0x000fe20008410000 */
[----:B------:R-:W-:Y:S01]  /*2550*/  @P1 FSEL R44, R54, RZ, P2 ;  /* 0x000000ff362c1208 */ /* 0x000fe20001000000 */
[-CC-:B------:R-:W-:Y:S01]  /*2560*/  FFMA.FTZ R140, R140, R25.reuse, R24.reuse ;  /* 0x000000198c8c7223 */ /* 0x180fe20000010018 */
[----:B------:R-:W-:Y:S01]  /*2570*/  @P1 LOP3.LUT P2, RZ, R49, 0xff00, RZ, 0xc0, !PT ;  /* 0x0000ff0031ff1812 */ /* 0x000fe2000784c0ff */
[-CC-:B------:R-:W-:Y:S01]  /*2580*/  FFMA.FTZ R175, R175, R25.reuse, R24.reuse ;  /* 0x00000019afaf7223 */ /* 0x180fe20000010018 */
[----:B------:R-:W-:Y:S01]  /*2590*/  FSEL R152, R138, RZ, P6 ;  /* 0x000000ff8a987208 */ /* 0x000fe20003000000 */
[----:B------:R-:W-:Y:S01]  /*25a0*/  FADD.FTZ R141, R46, -R141 ;  /* 0x8000008d2e8d7221 */ /* 0x000fe20000010000 */
[----:B------:R-:W-:Y:S01]  /*25b0*/  LOP3.LUT P6, RZ, R55, 0xff0000, RZ, 0xc0, !PT ;  /* 0x00ff000037ff7812 */ /* 0x000fe200078cc0ff */
[--C-:B------:R-:W-:Y:S01]  /*25c0*/  FFMA.FTZ R164, R164, R25, R24.reuse ;  /* 0x00000019a4a47223 */ /* 0x100fe20000010018 */
[----:B------:R-:W-:Y:S01]  /*25d0*/  @P1 FSEL R54, R138, RZ, P2 ;  /* 0x000000ff8a361208 */ /* 0x000fe20001000000 */
[----:B------:R-:W-:Y:S01]  /*25e0*/  FADD.FTZ R175, R172, -R175 ;  /* 0x800000afacaf7221 */ /* 0x000fe20000010000 */
[----:B------:R-:W-:Y:S01]  /*25f0*/  @P1 LOP3.LUT P2, RZ, R49, 0xff0000, RZ, 0xc0, !PT ;  /* 0x00ff000031ff1812 */ /* 0x000fe2000784c0ff */
[----:B------:R-:W-:Y:S01]  /*2600*/  FMUL.FTZ R172, R136, R141 ;  /* 0x0000008d88ac7220 */ /* 0x000fe20000410000 */
[----:B------:R-:W-:Y:S01]  /*2610*/  FSEL R153, R154, RZ, P6 ;  /* 0x000000ff9a997208 */ /* 0x000fe20003000000 */
[-CC-:B------:R-:W-:Y:S01]  /*2620*/  FFMA.FTZ R159, R159, R25.reuse, R24.reuse ;  /* 0x000000199f9f7223 */ /* 0x180fe20000010018 */
[----:B------:R-:W-:Y:S01]  /*2630*/  LOP3.LUT P6, RZ, R55, 0xff000000, RZ, 0xc0, !PT ;  /* 0xff00000037ff7812 */ /* 0x000fe200078cc0ff */
[----:B------:R-:W-:Y:S01]  /*2640*/  FFMA.FTZ R174, R174, R25, R24 ;  /* 0x00000019aeae7223 */ /* 0x000fe20000010018 */
[----:B------:R-:W-:Y:S01]  /*2650*/  @P1 FSEL R138, R154, RZ, P2 ;  /* 0x000000ff9a8a1208 */ /* 0x000fe20001000000 */
[----:B------:R-:W-:Y:S01]  /*2660*/  FADD.FTZ R161, R171, -R164 ;  /* 0x800000a4aba17221 */ /* 0x000fe20000010000 */
[----:B------:R-:W-:Y:S01]  /*2670*/  MOV R55, R52 ;  /* 0x0000003400377202 */ /* 0x000fe20000000f00 */
[----:B------:R-:W-:Y:S01]  /*2680*/  @P0 HADD2.F32 R46, -RZ, R12.H1_H1 ;  /* 0x3000000cff2e0230 */ /* 0x000fe20000004100 */
[----:B------:R-:W-:Y:S01]  /*2690*/  @P1 LOP3.LUT P2, RZ, R49, 0xff000000, RZ, 0xc0, !PT ;  /* 0xff00000031ff1812 */ /* 0x000fe2000784c0ff */
[----:B------:R-:W-:Y:S01]  /*26a0*/  FADD.FTZ R159, R156, -R159 ;  /* 0x8000009f9c9f7221 */ /* 0x000fe20000010000 */
[----:B------:R-:W-:Y:S01]  /*26b0*/  @P1 MOV R155, R50 ;  /* 0x00000032009b1202 */ /* 0x000fe20000000f00 */
[----:B------:R-:W-:Y:S01]  /*26c0*/  @P0 HADD2.F32 R141, -RZ, R14.H0_H0 ;  /* 0x2000000eff8d0230 */ /* 0x000fe20000004100 */
[----:B------:R-:W-:Y:S01]  /*26d0*/  FSEL R154, R157, RZ, P6 ;  /* 0x000000ff9d9a7208 */ /* 0x000fe20003000000 */
[----:B------:R-:W-:Y:S01]  /*26e0*/  FMUL.FTZ R164, R136, R159 ;  /* 0x0000009f88a47220 */ /* 0x000fe20000410000 */
[----:B------:R-:W-:Y:S01]  /*26f0*/  LOP3.LUT P6, RZ, R55, 0xff, RZ, 0xc0, !PT ;  /* 0x000000ff37ff7812 */ /* 0x000fe200078cc0ff */
[----:B------:R-:W-:Y:S01]  /*2700*/  FFMA.FTZ R169, R169, R25, R24 ;  /* 0x00000019a9a97223 */ /* 0x000fe20000010018 */
[----:B------:R-:W-:Y:S01]  /*2710*/  @P1 FSEL R55, R157, RZ, P2 ;  /* 0x000000ff9d371208 */ /* 0x000fe20001000000 */
[----:B------:R-:W-:Y:S01]  /*2720*/  @P0 HADD2.F32 R157, -RZ, R13.H0_H0 ;  /* 0x2000000dff9d0230 */ /* 0x000fe20000004100 */
[----:B------:R-:W-:Y:S01]  /*2730*/  @P1 LOP3.LUT P2, RZ, R155, 0xff, RZ, 0xc0, !PT ;  /* 0x000000ff9bff1812 */ /* 0x000fe2000784c0ff */
[----:B------:R-:W-:Y:S01]  /*2740*/  FADD.FTZ R155, R151, -R140 ;  /* 0x8000008c979b7221 */ /* 0x000fe20000010000 */
[----:B------:R-:W-:-:S02]  /*2750*/  @P0 HADD2.F32 R151, -RZ, R12.H0_H0 ;  /* 0x2000000cff970230 */ /* 0x000fc40000004100 */
[----:B------:R-:W-:Y:S01]  /*2760*/  FADD.FTZ R169, R170, -R169 ;  /* 0x800000a9aaa97221 */ /* 0x000fe20000010000 */
[----:B------:R-:W-:Y:S01]  /*2770*/  @P0 FADD.FTZ R164, R164, R157 ;  /* 0x0000009da4a40221 */ /* 0x000fe20000010000 */
[----:B------:R-:W-:Y:S01]  /*2780*/  FMUL.FTZ R171, R136, R155 ;  /* 0x0000009b88ab7220 */ /* 0x000fe20000410000 */
[----:B------:R-:W-:Y:S01]  /*2790*/  FADD.FTZ R155, R177, -R174 ;  /* 0x800000aeb19b7221 */ /* 0x000fe20000010000 */
[----:B------:R-:W-:Y:S01]  /*27a0*/  @P0 FADD.FTZ R172, R172, R151 ;  /* 0x00000097acac0221 */ /* 0x000fe20000010000 */
[C---:B------:R-:W-:Y:S01]  /*27b0*/  FMUL.FTZ R177, R136.reuse, R161 ;  /* 0x000000a188b17220 */ /* 0x040fe20000410000 */
[----:B------:R-:W-:Y:S01]  /*27c0*/  FMUL.FTZ R174, R136, R175 ;  /* 0x000000af88ae7220 */ /* 0x000fe20000410000 */
[----:B------:R-:W-:Y:S01]  /*27d0*/  @P0 FADD.FTZ R171, R171, R46 ;  /* 0x0000002eabab0221 */ /* 0x000fe20000010000 */
[----:B------:R-:W-:Y:S01]  /*27e0*/  FMUL.FTZ R161, R172, UR16 ;  /* 0x00000010aca17c20 */ /* 0x000fe20008410000 */
[----:B------:R-:W-:Y:S02]  /*27f0*/  @P0 HADD2.F32 R46, -RZ, R13.H1_H1 ;  /* 0x3000000dff2e0230 */ /* 0x000fe40000004100 */
[----:B------:R-:W-:Y:S01]  /*2800*/  @P0 FADD.FTZ R174, R174, R141 ;  /* 0x0000008daeae0221 */ /* 0x000fe20000010000 */
[----:B------:R-:W-:Y:S01]  /*2810*/  FMUL.FTZ R159, R171, UR16 ;  /* 0x00000010ab9f7c20 */ /* 0x000fe20008410000 */
[----:B------:R-:W-:Y:S01]  /*2820*/  FMUL.FTZ R157, R164, UR16 ;  /* 0x00000010a49d7c20 */ /* 0x000fe20008410000 */
[----:B------:R-:W-:Y:S01]  /*2830*/  FSEL R141, R161, RZ, P6 ;  /* 0x000000ffa18d7208 */ /* 0x000fe20003000000 */
[----:B------:R-:W-:Y:S01]  /*2840*/  @P0 FADD.FTZ R177, R177, R46 ;  /* 0x0000002eb1b10221 */ /* 0x000fe20000010000 */
[----:B------:R-:W-:Y:S01]  /*2850*/  LOP3.LUT P6, RZ, R52, 0xff00, RZ, 0xc0, !PT ;  /* 0x0000ff0034ff7812 */ /* 0x000fe200078cc0ff */
[----:B------:R-:W-:Y:S01]  /*2860*/  @P0 HADD2.F32 R140, -RZ, R14.H1_H1 ;  /* 0x3000000eff8c0230 */ /* 0x000fe20000004100 */
[----:B------:R-:W-:Y:S01]  /*2870*/  @P1 FSEL R161, R161, RZ, P2 ;  /* 0x000000ffa1a11208 */ /* 0x000fe20001000000 */
[----:B------:R-:W-:Y:S01]  /*2880*/  FMUL.FTZ R158, R177, UR16 ;  /* 0x00000010b19e7c20 */ /* 0x000fe20008410000 */
[----:B------:R-:W-:Y:S01]  /*2890*/  FSEL R46, R159, RZ, P6 ;  /* 0x000000ff9f2e7208 */ /* 0x000fe20003000000 */
[----:B------:R-:W-:Y:S01]  /*28a0*/  FMUL.FTZ R175, R136, R155 ;  /* 0x0000009b88af7220 */ /* 0x000fe20000410000 */
[----:B------:R-:W-:Y:S01]  /*28b0*/  LOP3.LUT P6, RZ, R52, 0xff0000, RZ, 0xc0, !PT ;  /* 0x00ff000034ff7812 */ /* 0x000fe200078cc0ff */
[----:B------:R-:W-:Y:S01]  /*28c0*/  FMUL.FTZ R156, R174, UR16 ;  /* 0x00000010ae9c7c20 */ /* 0x000fe20008410000 */
[----:B------:R-:W-:Y:S01]  /*28d0*/  @P1 LOP3.LUT P2, RZ, R50, 0xff00, RZ, 0xc0, !PT ;  /* 0x0000ff0032ff1812 */ /* 0x000fe2000784c0ff */
[----:B------:R-:W-:Y:S01]  /*28e0*/  @P0 FADD.FTZ R175, R175, R140 ;  /* 0x0000008cafaf0221 */ /* 0x000fe20000010000 */
[----:B------:R-:W-:Y:S01]  /*28f0*/  FSEL R151, R157, RZ, P6 ;  /* 0x000000ff9d977208 */ /* 0x000fe20003000000 */
[--C-:B------:R-:W-:Y:S01]  /*2900*/  @P0 HADD2.F32 R162, -RZ, R15.reuse.H0_H0 ;  /* 0x2000000fffa20230 */ /* 0x100fe20000004100 */
[----:B------:R-:W-:Y:S01]  /*2910*/  LOP3.LUT P6, RZ, R52, 0xff000000, RZ, 0xc0, !PT ;  /* 0xff00000034ff7812 */ /* 0x000fe200078cc0ff */
[----:B------:R-:W-:Y:S01]  /*2920*/  FMUL.FTZ R170, R175, UR16 ;  /* 0x00000010afaa7c20 */ /* 0x000fe20008410000 */
[----:B------:R-:W-:Y:S01]  /*2930*/  @P1 FSEL R159, R159, RZ, P2 ;  /* 0x000000ff9f9f1208 */ /* 0x000fe20001000000 */
[----:B------:R-:W-:Y:S01]  /*2940*/  FMUL.FTZ R169, R136, R169 ;  /* 0x000000a988a97220 */ /* 0x000fe20000410000 */
[----:B------:R-:W-:Y:S01]  /*2950*/  @P1 LOP3.LUT P2, RZ, R50, 0xff0000, RZ, 0xc0, !PT ;  /* 0x00ff000032ff1812 */ /* 0x000fe2000784c0ff */
[----:B------:R-:W-:Y:S01]  /*2960*/  FFMA.FTZ R179, R166, R25, R24 ;  /* 0x00000019a6b37223 */ /* 0x000fe20000010018 */
[----:B------:R-:W-:Y:S01]  /*2970*/  FSEL R52, R158, RZ, P6 ;  /* 0x000000ff9e347208 */ /* 0x000fe20003000000 */
[----:B------:R-:W-:Y:S01]  /*2980*/  @P0 FADD.FTZ R169, R169, R162 ;  /* 0x000000a2a9a90221 */ /* 0x000fe20000010000 */
[----:B------:R-:W-:Y:S01]  /*2990*/  LOP3.LUT P6, RZ, R53, 0xff, RZ, 0xc0, !PT ;  /* 0x000000ff35ff7812 */ /* 0x000fe200078cc0ff */
[----:B------:R-:W-:Y:S01]  /*29a0*/  FADD.FTZ R179, R142, -R179 ;  /* 0x800000b38eb37221 */ /* 0x000fe20000010000 */
[----:B------:R-:W-:Y:S01]  /*29b0*/  @P1 FSEL R157, R157, RZ, P2 ;  /* 0x000000ff9d9d1208 */ /* 0x000fe20001000000 */
[----:B------:R-:W-:Y:S01]  /*29c0*/  @P0 HADD2.F32 R166, -RZ, R15.H1_H1 ;  /* 0x3000000fffa60230 */ /* 0x000fe20000004100 */
[----:B------:R-:W-:Y:S01]  /*29d0*/  @P1 LOP3.LUT P2, RZ, R50, 0xff000000, RZ, 0xc0, !PT ;  /* 0xff00000032ff1812 */ /* 0x000fe2000784c0ff */
[----:B------:R-:W-:Y:S01]  /*29e0*/  FMUL.FTZ R179, R136, R179 ;  /* 0x000000b388b37220 */ /* 0x000fe20000410000 */
[----:B------:R-:W-:-:S02]  /*29f0*/  FSEL R140, R156, RZ, P6 ;  /* 0x000000ff9c8c7208 */ /* 0x000fc40003000000 */
[----:B------:R-:W-:Y:S01]  /*2a00*/  @P1 LOP3.LUT P6, RZ, R51, 0xff, RZ, 0xc0, !PT ;  /* 0x000000ff33ff1812 */ /* 0x000fe200078cc0ff */
[----:B------:R-:W-:Y:S01]  /*2a10*/  @P0 FADD.FTZ R179, R179, R166 ;  /* 0x000000a6b3b30221 */ /* 0x000fe20000010000 */
[----:B------:R-:W-:Y:S02]  /*2a20*/  @P1 FSEL R158, R158, RZ, P2 ;  /* 0x000000ff9e9e1208 */ /* 0x000fe40001000000 */
[----:B------:R-:W-:Y:S02]  /*2a30*/  ISETP.NE.U32.AND P2, PT, RZ, UR14, PT ;  /* 0x0000000eff007c0c */ /* 0x000fe4000bf45070 */
[----:B------:R-:W-:Y:S02]  /*2a40*/  @P1 FSEL R156, R156, RZ, P6 ;  /* 0x000000ff9c9c1208 */ /* 0x000fe40003000000 */
[----:B------:R-:W-:Y:S02]  /*2a50*/  LOP3.LUT P6, RZ, R53, 0xff00, RZ, 0xc0, !PT ;  /* 0x0000ff0035ff7812 */ /* 0x000fe400078cc0ff */
[----:B------:R-:W-:-:S02]  /*2a60*/  ISETP.NE.AND.EX P2, PT, RZ, UR15, PT, P2 ;  /* 0x0000000fff007c0c */ /* 0x000fc4000bf45320 */
[C---:B------:R-:W-:Y:S02]  /*2a70*/  FSEL R155, R170.reuse, RZ, P6 ;  /* 0x000000ffaa9b7208 */ /* 0x040fe40003000000 */
[----:B------:R-:W-:Y:S02]  /*2a80*/  @P1 LOP3.LUT P6, RZ, R51, 0xff00, RZ, 0xc0, !PT ;  /* 0x0000ff0033ff1812 */ /* 0x000fe400078cc0ff */
[----:B------:R-:W-:Y:S02]  /*2a90*/  F2FP.F16.F32.PACK_AB R26, R33, R26 ;  /* 0x0000001a211a723e */ /* 0x000fe400000000ff */
[----:B------:R-:W-:Y:S01]  /*2aa0*/  @P1 FSEL R162, R170, RZ, P6 ;  /* 0x000000ffaaa21208 */ /* 0x000fe20003000000 */
[----:B------:R-:W-:Y:S01]  /*2ab0*/  FMUL.FTZ R170, R169, UR16 ;  /* 0x00000010a9aa7c20 */ /* 0x000fe20008410000 */
[----:B------:R-:W-:Y:S02]  /*2ac0*/  LOP3.LUT P6, RZ, R53, 0xff0000, RZ, 0xc0, !PT ;  /* 0x00ff000035ff7812 */ /* 0x000fe400078cc0ff */
[----:B------:R-:W-:Y:S01]  /*2ad0*/  @P1 F2FP.F16.F32.PACK_AB R39, RZ, R39 ;  /* 0x00000027ff27123e */ /* 0x000fe200000000ff */
[----:B------:R-:W0:Y:S01]  /*2ae0*/  @P2 LDC.64 R24, c[0x0][0x308] ;  /* 0x0000c200ff182b82 */ /* 0x000e220000000a00 */
[----:B------:R-:W-:-:S02]  /*2af0*/  @P2 F2FP.F16.F32.PACK_AB R30, RZ, R30 ;  /* 0x0000001eff1e223e */ /* 0x000fc400000000ff */
[----:B------:R-:W-:Y:S02]  /*2b00*/  FSEL R142, R170, RZ, P6 ;  /* 0x000000ffaa8e7208 */ /* 0x000fe40003000000 */
[----:B------:R-:W-:Y:S02]  /*2b10*/  @P2 F2FP.F16.F32.PACK_AB R147, RZ, R147 ;  /* 0x00000093ff93223e */ /* 0x000fe400000000ff */
[----:B------:R-:W-:Y:S02]  /*2b20*/  @P1 LOP3.LUT P6, RZ, R51, 0xff0000, RZ, 0xc0, !PT ;  /* 0x00ff000033ff1812 */ /* 0x000fe400078cc0ff */
[----:B------:R-:W-:Y:S02]  /*2b30*/  @P2 F2FP.F16.F32.PACK_AB R137, RZ, R137 ;  /* 0x00000089ff89223e */ /* 0x000fe400000000ff */
[----:B------:R-:W-:Y:S02]  /*2b40*/  @P2 F2FP.F16.F32.PACK_AB R146, RZ, R146 ;  /* 0x00000092ff92223e */ /* 0x000fe400000000ff */
[----:B------:R-:W-:-:S02]  /*2b50*/  @P2 PRMT R16, R30, 0x7610, R16 ;  /* 0x000076101e102816 */ /* 0x000fc40000000010 */
[----:B------:R-:W-:Y:S02]  /*2b60*/  @P2 F2FP.F16.F32.PACK_AB R145, RZ, R145 ;  /* 0x00000091ff91223e */ /* 0x000fe400000000ff */
[----:B------:R-:W-:Y:S02]  /*2b70*/  @P2 PRMT R17, R147, 0x7610, R17 ;  /* 0x0000761093112816 */ /* 0x000fe40000000011 */
[----:B------:R-:W-:Y:S02]  /*2b80*/  @P1 FSEL R136, R170, RZ, P6 ;  /* 0x000000ffaa881208 */ /* 0x000fe40003000000 */
[----:B------:R-:W-:Y:S02]  /*2b90*/  LOP3.LUT P6, RZ, R53, 0xff000000, RZ, 0xc0, !PT ;  /* 0xff00000035ff7812 */ /* 0x000fe400078cc0ff */
[----:B------:R-:W-:Y:S01]  /*2ba0*/  @P2 PRMT R18, R146, 0x7610, R18 ;  /* 0x0000761092122816 */ /* 0x000fe20000000012 */
[----:B0-----:R-:W-:Y:S01]  /*2bb0*/  @P2 IMAD.WIDE.U32 R24, R135, 0x10, R24 ;  /* 0x0000001087182825 */ /* 0x001fe200078e0018 */
[----:B------:R-:W-:-:S02]  /*2bc0*/  @P2 PRMT R16, R16, 0x5410, R137 ;  /* 0x0000541010102816 */ /* 0x000fc40000000089 */
[----:B------:R-:W-:Y:S02]  /*2bd0*/  @P1 F2FP.F16.F32.PACK_AB R53, RZ, R32 ;  /* 0x00000020ff35123e */ /* 0x000fe400000000ff */
[----:B------:R-:W-:Y:S01]  /*2be0*/  @P2 PRMT R17, R17, 0x5410, R145 ;  /* 0x0000541011112816 */ /* 0x000fe20000000091 */
[----:B------:R-:W0:Y:S01]  /*2bf0*/  LDC.64 R32, c[0x0][0x2f8] ;  /* 0x0000be00ff207b82 */ /* 0x000e220000000a00 */
[----:B------:R-:W-:Y:S02]  /*2c00*/  @P1 F2FP.F16.F32.PACK_AB R137, RZ, R37 ;  /* 0x00000025ff89123e */ /* 0x000fe400000000ff */
[----:B------:R-:W-:Y:S02]  /*2c10*/  @P1 F2FP.F16.F32.PACK_AB R146, RZ, R36 ;  /* 0x00000024ff92123e */ /* 0x000fe400000000ff */
[----:B------:R-:W-:Y:S02]  /*2c20*/  @P1 F2FP.F16.F32.PACK_AB R145, RZ, R35 ;  /* 0x00000023ff91123e */ /* 0x000fe400000000ff */
[----:B------:R-:W-:Y:S01]  /*2c30*/  @P1 F2FP.F16.F32.PACK_AB R147, RZ, R34 ;  /* 0x00000022ff93123e */ /* 0x000fe200000000ff */
[----:B------:R-:W1:Y:S01]  /*2c40*/  @P1 LDC.64 R36, c[0x0][0x300] ;  /* 0x0000c000ff241b82 */ /* 0x000e620000000a00 */
[----:B------:R-:W-:-:S02]  /*2c50*/  @P2 F2FP.F16.F32.PACK_AB R149, RZ, R149 ;  /* 0x00000095ff95223e */ /* 0x000fc400000000ff */
[----:B------:R-:W-:Y:S02]  /*2c60*/  @P2 F2FP.F16.F32.PACK_AB R148, RZ, R148 ;  /* 0x00000094ff94223e */ /* 0x000fe400000000ff */
[----:B------:R-:W-:Y:S02]  /*2c70*/  @P2 F2FP.F16.F32.PACK_AB R150, RZ, R150 ;  /* 0x00000096ff96223e */ /* 0x000fe400000000ff */
[----:B------:R-:W-:Y:S01]  /*2c80*/  @P2 PRMT R19, R149, 0x7610, R19 ;  /* 0x0000761095132816 */ /* 0x000fe20000000013 */
[----:B------:R-:W2:Y:S01]  /*2c90*/  @P2 LDC.64 R34, c[0x0][0x308] ;  /* 0x0000c200ff222b82 */ /* 0x000ea20000000a00 */
[----:B------:R-:W-:Y:S02]  /*2ca0*/  @P2 PRMT R18, R18, 0x5410, R148 ;  /* 0x0000541012122816 */ /* 0x000fe40000000094 */
[----:B------:R-:W-:Y:S02]  /*2cb0*/  @P2 PRMT R19, R19, 0x5410, R150 ;  /* 0x0000541013132816 */ /* 0x000fe40000000096 */
[----:B------:R-:W-:-:S02]  /*2cc0*/  @P2 F2FP.F16.F32.PACK_AB R160, RZ, R160 ;  /* 0x000000a0ffa0223e */ /* 0x000fc400000000ff */
[----:B------:R-:W-:Y:S01]  /*2cd0*/  @P2 F2FP.F16.F32.PACK_AB R165, RZ, R165 ;  /* 0x000000a5ffa5223e */ /* 0x000fe200000000ff */
[----:B------:R3:W-:Y:S01]  /*2ce0*/  @P2 STG.E.128 desc[UR6][R24.64], R16 ;  /* 0x0000001018002986 */ /* 0x0007e2000c101d06 */
[----:B------:R-:W-:Y:S02]  /*2cf0*/  @P2 F2FP.F16.F32.PACK_AB R163, RZ, R163 ;  /* 0x000000a3ffa3223e */ /* 0x000fe400000000ff */
[----:B------:R-:W-:Y:S02]  /*2d00*/  @P2 F2FP.F16.F32.PACK_AB R176, RZ, R176 ;  /* 0x000000b0ffb0223e */ /* 0x000fe400000000ff */
[----:B------:R-:W-:Y:S02]  /*2d10*/  @P1 F2FP.F16.F32.PACK_AB R38, RZ, R38 ;  /* 0x00000026ff26123e */ /* 0x000fe400000000ff */
[----:B------:R-:W-:Y:S01]  /*2d20*/  @P1 PRMT R22, R147, 0x7610, R22 ;  /* 0x0000761093161816 */ /* 0x000fe20000000016 */
[----:B-1----:R-:W-:Y:S01]  /*2d30*/  @P1 IMAD.WIDE.U32 R36, R135, 0x10, R36 ;  /* 0x0000001087241825 */ /* 0x002fe200078e0024 */
[----:B------:R-:W-:-:S02]  /*2d40*/  @P1 F2FP.F16.F32.PACK_AB R43, RZ, R43 ;  /* 0x0000002bff2b123e */ /* 0x000fc400000000ff */
[----:B------:R-:W-:Y:S02]  /*2d50*/  @P1 PRMT R20, R53, 0x7610, R20 ;  /* 0x0000761035141816 */ /* 0x000fe40000000014 */
[----:B------:R-:W-:Y:S02]  /*2d60*/  @P1 PRMT R21, R145, 0x7610, R21 ;  /* 0x0000761091151816 */ /* 0x000fe40000000015 */
[----:B------:R-:W-:Y:S01]  /*2d70*/  @P1 PRMT R23, R39, 0x7610, R23 ;  /* 0x0000761027171816 */ /* 0x000fe20000000017 */
[----:B--2---:R-:W-:Y:S01]  /*2d80*/  @P2 IMAD.WIDE.U32 R34, R134, 0x10, R34 ;  /* 0x0000001086222825 */ /* 0x004fe200078e0022 */
[----:B------:R-:W-:Y:S02]  /*2d90*/  @P2 F2FP.F16.F32.PACK_AB R168, RZ, R168 ;  /* 0x000000a8ffa8223e */ /* 0x000fe400000000ff */
[----:B------:R-:W-:Y:S02]  /*2da0*/  @P2 F2FP.F16.F32.PACK_AB R167, RZ, R167 ;  /* 0x000000a7ffa7223e */ /* 0x000fe400000000ff */
[----:B------:R-:W-:-:S02]  /*2db0*/  @P2 F2FP.F16.F32.PACK_AB R173, RZ, R173 ;  /* 0x000000adffad223e */ /* 0x000fc400000000ff */
[----:B------:R-:W-:Y:S02]  /*2dc0*/  @P2 F2FP.F16.F32.PACK_AB R178, RZ, R178 ;  /* 0x000000b2ffb2223e */ /* 0x000fe400000000ff */
[----:B---3--:R-:W-:Y:S02]  /*2dd0*/  @P2 PRMT R16, R160, 0x7610, R16 ;  /* 0x00007610a0102816 */ /* 0x008fe40000000010 */
[----:B------:R-:W-:Y:S02]  /*2de0*/  @P2 PRMT R17, R165, 0x7610, R17 ;  /* 0x00007610a5112816 */ /* 0x000fe40000000011 */
[----:B------:R-:W-:Y:S02]  /*2df0*/  @P2 PRMT R18, R163, 0x7610, R18 ;  /* 0x00007610a3122816 */ /* 0x000fe40000000012 */
[----:B------:R-:W-:Y:S02]  /*2e00*/  @P2 PRMT R19, R176, 0x7610, R19 ;  /* 0x00007610b0132816 */ /* 0x000fe40000000013 */
[----:B------:R-:W-:Y:S01]  /*2e10*/  @P1 PRMT R22, R22, 0x5410, R38 ;  /* 0x0000541016161816 */ /* 0x000fe20000000026 */
[----:B0-----:R-:W-:Y:S01]  /*2e20*/  IMAD.WIDE.U32 R38, R135, 0x10, R32 ;  /* 0x0000001087267825 */ /* 0x001fe200078e0020 */
[----:B------:R-:W-:-:S02]  /*2e30*/  F2FP.F16.F32.PACK_AB R27, R56, R27 ;  /* 0x0000001b381b723e */ /* 0x000fc400000000ff */
[----:B------:R-:W-:Y:S02]  /*2e40*/  F2FP.F16.F32.PACK_AB R25, R31, R28 ;  /* 0x0000001c1f19723e */ /* 0x000fe400000000ff */
[----:B------:R-:W-:Y:S02]  /*2e50*/  F2FP.F16.F32.PACK_AB R24, R29, R0 ;  /* 0x000000001d18723e */ /* 0x000fe400000000ff */
[----:B------:R-:W-:Y:S02]  /*2e60*/  @P1 PRMT R20, R20, 0x5410, R137 ;  /* 0x0000541014141816 */ /* 0x000fe40000000089 */
[----:B------:R-:W-:Y:S01]  /*2e70*/  @P1 PRMT R21, R21, 0x5410, R146 ;  /* 0x0000541015151816 */ /* 0x000fe20000000092 */
[----:B------:R0:W-:Y:S01]  /*2e80*/  STG.E.128 desc[UR6][R38.64], R24 ;  /* 0x0000001826007986 */ /* 0x0001e2000c101d06 */
[----:B------:R-:W-:Y:S02]  /*2e90*/  @P1 PRMT R23, R23, 0x5410, R43 ;  /* 0x0000541017171816 */ /* 0x000fe4000000002b */
[----:B------:R-:W-:Y:S01]  /*2ea0*/  F2FP.F16.F32.PACK_AB R28, R41, R40 ;  /* 0x00000028291c723e */ /* 0x000fe200000000ff */
[----:B------:R-:W-:Y:S01]  /*2eb0*/  IMAD.WIDE.U32 R40, R134, 0x10, R32 ;  /* 0x0000001086287825 */ /* 0x000fe200078e0020 */
[----:B------:R-:W-:Y:S01]  /*2ec0*/  @P2 PRMT R16, R16, 0x5410, R168 ;  /* 0x0000541010102816 */ /* 0x000fe200000000a8 */
[----:B------:R-:W-:Y:S01]  /*2ed0*/  @P1 STG.E.128 desc[UR6][R36.64], R20 ;  /* 0x0000001424001986 */ /* 0x000fe2000c101d06 */
[----:B------:R-:W-:Y:S01]  /*2ee0*/  @P2 PRMT R17, R17, 0x5410, R167 ;  /* 0x0000541011112816 */ /* 0x000fe200000000a7 */
[----:B------:R-:W-:Y:S01]  /*2ef0*/  IMAD.WIDE.U32 R32, R133, 0x10, R32 ;  /* 0x0000001085207825 */ /* 0x000fe200078e0020 */
[----:B------:R-:W-:-:S02]  /*2f00*/  @P2 PRMT R18, R18, 0x5410, R173 ;  /* 0x0000541012122816 */ /* 0x000fc400000000ad */
[----:B------:R-:W-:Y:S02]  /*2f10*/  @P2 PRMT R19, R19, 0x5410, R178 ;  /* 0x0000541013132816 */ /* 0x000fe400000000b2 */
[----:B------:R-:W-:Y:S02]  /*2f20*/  F2FP.F16.F32.PACK_AB R31, R154, R153 ;  /* 0x000000999a1f723e */ /* 0x000fe400000000ff */
[----:B------:R-:W-:Y:S01]  /*2f30*/  F2FP.F16.F32.PACK_AB R30, R152, R143 ;  /* 0x0000008f981e723e */ /* 0x000fe200000000ff */
[----:B------:R1:W-:Y:S01]  /*2f40*/  @P2 STG.E.128 desc[UR6][R34.64], R16 ;  /* 0x0000001022002986 */ /* 0x0003e2000c101d06 */
[----:B------:R-:W-:Y:S01]  /*2f50*/  F2FP.F16.F32.PACK_AB R29, R144, R139 ;  /* 0x0000008b901d723e */ /* 0x000fe200000000ff */
[----:B0-----:R-:W-:Y:S01]  /*2f60*/  FMUL.FTZ R24, R179, UR16 ;  /* 0x00000010b3187c20 */ /* 0x001fe20008410000 */
[----:B------:R-:W-:Y:S02]  /*2f70*/  @P1 F2FP.F16.F32.PACK_AB R42, RZ, R42 ;  /* 0x0000002aff2a123e */ /* 0x000fe400000000ff */
[----:B------:R-:W-:Y:S01]  /*2f80*/  @P1 F2FP.F16.F32.PACK_AB R45, RZ, R45 ;  /* 0x0000002dff2d123e */ /* 0x000fe200000000ff */
[----:B------:R0:W-:Y:S01]  /*2f90*/  STG.E.128 desc[UR6][R40.64], R28 ;  /* 0x0000001c28007986 */ /* 0x0001e2000c101d06 */
[----:B------:R-:W-:-:S02]  /*2fa0*/  @P1 F2FP.F16.F32.PACK_AB R44, RZ, R44 ;  /* 0x0000002cff2c123e */ /* 0x000fc400000000ff */
[----:B------:R-:W-:Y:S02]  /*2fb0*/  @P1 F2FP.F16.F32.PACK_AB R138, RZ, R138 ;  /* 0x0000008aff8a123e */ /* 0x000fe400000000ff */
[----:B------:R-:W-:Y:S02]  /*2fc0*/  @P1 F2FP.F16.F32.PACK_AB R47, RZ, R47 ;  /* 0x0000002fff2f123e */ /* 0x000fe400000000ff */
[----:B------:R-:W-:Y:S02]  /*2fd0*/  @P1 F2FP.F16.F32.PACK_AB R57, RZ, R57 ;  /* 0x00000039ff39123e */ /* 0x000fe400000000ff */
[----:B------:R-:W-:Y:S02]  /*2fe0*/  @P1 F2FP.F16.F32.PACK_AB R54, RZ, R54 ;  /* 0x00000036ff36123e */ /* 0x000fe400000000ff */
[----:B------:R-:W-:Y:S01]  /*2ff0*/  @P1 F2FP.F16.F32.PACK_AB R55, RZ, R55 ;  /* 0x00000037ff37123e */ /* 0x000fe200000000ff */
[----:B-1----:R-:W1:Y:S01]  /*3000*/  @P1 LDC.64 R34, c[0x0][0x300] ;  /* 0x0000c000ff221b82 */ /* 0x002e620000000a00 */
[----:B------:R-:W-:-:S02]  /*3010*/  @P1 PRMT R20, R42, 0x7610, R20 ;  /* 0x000076102a141816 */ /* 0x000fc40000000014 */
[----:B------:R-:W-:Y:S02]  /*3020*/  @P1 PRMT R21, R45, 0x7610, R21 ;  /* 0x000076102d151816 */ /* 0x000fe40000000015 */
[----:B------:R-:W-:Y:S02]  /*3030*/  @P1 PRMT R22, R44, 0x7610, R22 ;  /* 0x000076102c161816 */ /* 0x000fe40000000016 */
[----:B------:R-:W-:Y:S01]  /*3040*/  @P1 PRMT R23, R138, 0x7610, R23 ;  /* 0x000076108a171816 */ /* 0x000fe20000000017 */
[----:B0-----:R-:W0:Y:S01]  /*3050*/  @P1 LDC.64 R28, c[0x0][0x300] ;  /* 0x0000c000ff1c1b82 */ /* 0x001e220000000a00 */
[----:B------:R-:W-:Y:S02]  /*3060*/  FSEL R27, R24, RZ, P6 ;  /* 0x000000ff181b7208 */ /* 0x000fe40003000000 */
[----:B------:R-:W-:Y:S02]  /*3070*/  @P1 LOP3.LUT P6, RZ, R51, 0xff000000, RZ, 0xc0, !PT ;  /* 0xff00000033ff1812 */ /* 0x000fe400078cc0ff */
[----:B------:R-:W-:-:S02]  /*3080*/  @P2 F2FP.F16.F32.PACK_AB R172, RZ, R172 ;  /* 0x000000acffac223e */ /* 0x000fc400000000ff */
[----:B------:R-:W-:Y:S01]  /*3090*/  @P2 F2FP.F16.F32.PACK_AB R164, RZ, R164 ;  /* 0x000000a4ffa4223e */ /* 0x000fe200000000ff */
[----:B------:R-:W2:Y:S01]  /*30a0*/  @P2 LDC.64 R30, c[0x0][0x308] ;  /* 0x0000c200ff1e2b82 */ /* 0x000ea20000000a00 */
[----:B------:R-:W-:Y:S02]  /*30b0*/  @P2 F2FP.F16.F32.PACK_AB R174, RZ, R174 ;  /* 0x000000aeffae223e */ /* 0x000fe400000000ff */
[----:B------:R-:W-:Y:S02]  /*30c0*/  @P2 F2FP.F16.F32.PACK_AB R169, RZ, R169 ;  /* 0x000000a9ffa9223e */ /* 0x000fe400000000ff */
[----:B------:R-:W-:Y:S02]  /*30d0*/  @P1 PRMT R20, R20, 0x5410, R47 ;  /* 0x0000541014141816 */ /* 0x000fe4000000002f */
[----:B------:R-:W-:Y:S01]  /*30e0*/  @P1 PRMT R21, R21, 0x5410, R57 ;  /* 0x0000541015151816 */ /* 0x000fe20000000039 */
[----:B-1----:R-:W-:Y:S01]  /*30f0*/  @P1 IMAD.WIDE.U32 R34, R133, 0x10, R34 ;  /* 0x0000001085221825 */ /* 0x002fe200078e0022 */
[----:B------:R-:W-:-:S02]  /*3100*/  @P1 PRMT R22, R22, 0x5410, R54 ;  /* 0x0000541016161816 */ /* 0x000fc40000000036 */
[----:B------:R-:W-:Y:S02]  /*3110*/  @P1 PRMT R23, R23, 0x5410, R55 ;  /* 0x0000541017171816 */ /* 0x000fe40000000037 */
[----:B------:R-:W-:Y:S02]  /*3120*/  @P1 F2FP.F16.F32.PACK_AB R161, RZ, R161 ;  /* 0x000000a1ffa1123e */ /* 0x000fe400000000ff */
[----:B------:R-:W-:Y:S01]  /*3130*/  @P1 F2FP.F16.F32.PACK_AB R157, RZ, R157 ;  /* 0x0000009dff9d123e */ /* 0x000fe200000000ff */
[----:B0-----:R-:W-:Y:S01]  /*3140*/  @P1 IMAD.WIDE.U32 R28, R134, 0x10, R28 ;  /* 0x00000010861c1825 */ /* 0x001fe200078e001c */
[----:B------:R-:W-:Y:S02]  /*3150*/  @P1 FSEL R24, R24, RZ, P6 ;  /* 0x000000ff18181208 */ /* 0x000fe40003000000 */
[----:B------:R-:W-:Y:S02]  /*3160*/  @P1 F2FP.F16.F32.PACK_AB R156, RZ, R156 ;  /* 0x0000009cff9c123e */ /* 0x000fe400000000ff */
[----:B------:R-:W-:Y:S01]  /*3170*/  @P1 F2FP.F16.F32.PACK_AB R136, RZ, R136 ;  /* 0x00000088ff88123e */ /* 0x000fe200000000ff */
[----:B------:R0:W-:Y:S01]  /*3180*/  @P1 STG.E.128 desc[UR6][R28.64], R20 ;  /* 0x000000141c001986 */ /* 0x0001e2000c101d06 */
[----:B------:R-:W-:Y:S01]  /*3190*/  @P2 F2FP.F16.F32.PACK_AB R171, RZ, R171 ;  /* 0x000000abffab223e */ /* 0x000fe200000000ff */
[----:B--2---:R-:W-:Y:S01]  /*31a0*/  @P2 IMAD.WIDE.U32 R30, R133, 0x10, R30 ;  /* 0x00000010851e2825 */ /* 0x004fe200078e001e */
[----:B------:R-:W-:-:S02]  /*31b0*/  @P2 F2FP.F16.F32.PACK_AB R177, RZ, R177 ;  /* 0x000000b1ffb1223e */ /* 0x000fc400000000ff */
[----:B------:R-:W-:Y:S02]  /*31c0*/  @P2 F2FP.F16.F32.PACK_AB R175, RZ, R175 ;  /* 0x000000afffaf223e */ /* 0x000fe400000000ff */
[----:B------:R-:W-:Y:S02]  /*31d0*/  @P2 F2FP.F16.F32.PACK_AB R0, RZ, R179 ;  /* 0x000000b3ff00223e */ /* 0x000fe400000000ff */
[----:B------:R-:W-:Y:S02]  /*31e0*/  @P2 PRMT R16, R172, 0x7610, R16 ;  /* 0x00007610ac102816 */ /* 0x000fe40000000010 */
[----:B------:R-:W-:Y:S02]  /*31f0*/  @P2 PRMT R17, R164, 0x7610, R17 ;  /* 0x00007610a4112816 */ /* 0x000fe40000000011 */
[----:B------:R-:W-:Y:S02]  /*3200*/  @P2 PRMT R18, R174, 0x7610, R18 ;  /* 0x00007610ae122816 */ /* 0x000fe40000000012 */
[----:B------:R-:W-:-:S02]  /*3210*/  @P2 PRMT R19, R169, 0x7610, R19 ;  /* 0x00007610a9132816 */ /* 0x000fc40000000013 */
[----:B------:R-:W-:Y:S02]  /*3220*/  @P1 F2FP.F16.F32.PACK_AB R159, RZ, R159 ;  /* 0x0000009fff9f123e */ /* 0x000fe400000000ff */
[----:B------:R-:W-:Y:S02]  /*3230*/  @P1 F2FP.F16.F32.PACK_AB R158, RZ, R158 ;  /* 0x0000009eff9e123e */ /* 0x000fe400000000ff */
[----:B------:R-:W-:Y:S02]  /*3240*/  @P1 F2FP.F16.F32.PACK_AB R162, RZ, R162 ;  /* 0x000000a2ffa2123e */ /* 0x000fe400000000ff */
[----:B------:R-:W-:Y:S02]  /*3250*/  @P1 F2FP.F16.F32.PACK_AB R36, RZ, R24 ;  /* 0x00000018ff24123e */ /* 0x000fe400000000ff */
[----:B0-----:R-:W-:Y:S02]  /*3260*/  @P1 PRMT R20, R161, 0x7610, R20 ;  /* 0x00007610a1141816 */ /* 0x001fe40000000014 */
[----:B------:R-:W-:-:S02]  /*3270*/  @P1 PRMT R21, R157, 0x7610, R21 ;  /* 0x000076109d151816 */ /* 0x000fc40000000015 */
[----:B------:R-:W-:Y:S02]  /*3280*/  @P1 PRMT R22, R156, 0x7610, R22 ;  /* 0x000076109c161816 */ /* 0x000fe40000000016 */
[----:B------:R-:W-:Y:S02]  /*3290*/  @P1 PRMT R23, R136, 0x7610, R23 ;  /* 0x0000761088171816 */ /* 0x000fe40000000017 */
[----:B------:R-:W-:Y:S02]  /*32a0*/  @P2 PRMT R16, R16, 0x5410, R171 ;  /* 0x0000541010102816 */ /* 0x000fe400000000ab */
[----:B------:R-:W-:Y:S02]  /*32b0*/  @P2 PRMT R17, R17, 0x5410, R177 ;  /* 0x0000541011112816 */ /* 0x000fe400000000b1 */
[----:B------:R-:W-:Y:S02]  /*32c0*/  @P2 PRMT R18, R18, 0x5410, R175 ;  /* 0x0000541012122816 */ /* 0x000fe400000000af */
[----:B------:R-:W-:-:S02]  /*32d0*/  @P2 PRMT R19, R19, 0x5410, R0 ;  /* 0x0000541013132816 */ /* 0x000fc40000000000 */
[----:B------:R-:W-:Y:S02]  /*32e0*/  F2FP.F16.F32.PACK_AB R27, R27, R142 ;  /* 0x0000008e1b1b723e */ /* 0x000fe400000000ff */
[----:B------:R-:W-:Y:S01]  /*32f0*/  F2FP.F16.F32.PACK_AB R26, R155, R140 ;  /* 0x0000008c9b1a723e */ /* 0x000fe200000000ff */
[----:B------:R0:W-:Y:S01]  /*3300*/  @P2 STG.E.128 desc[UR6][R30.64], R16 ;  /* 0x000000101e002986 */ /* 0x0001e2000c101d06 */
[----:B------:R-:W-:Y:S02]  /*3310*/  F2FP.F16.F32.PACK_AB R25, R52, R151 ;  /* 0x000000973419723e */ /* 0x000fe400000000ff */
[----:B------:R-:W-:Y:S02]  /*3320*/  F2FP.F16.F32.PACK_AB R24, R46, R141 ;  /* 0x0000008d2e18723e */ /* 0x000fe400000000ff */
        /* <DEDUP_REMOVED lines=16> */
[----:B0-----:R-:W-:Y:S02]  /*3430*/  MOV R16, R126 ;  /* 0x0000007e00107202 */ /* 0x001fe40000000f00 */
        /* <DEDUP_REMOVED lines=38> */
[----:B------:R-:W-:-:S07]  /*36a0*/  MOV R55, R85 ;  /* 0x0000005500377202 */ /* 0x000fce0000000f00 */
.L_x_604:
        /* <DEDUP_REMOVED lines=23> */
.L_x_605:
[----:B------:R-:W-:Y:S01]  /*3820*/  HFMA2.MMA R34, -RZ, RZ, 0, 9.5367431640625e-07 ;  /* 0x00000010ff227435 */ /* 0x000fe200000001ff */
[----:B------:R-:W-:Y:S02]  /*3830*/  MOV R35, R27 ;  /* 0x0000001b00237202 */ /* 0x000fe40000000f00 */
[----:B------:R-:W-:Y:S02]  /*3840*/  MOV R37, 0x1f ;  /* 0x0000001f00257802 */ /* 0x000fe40000000f00 */
[----:B------:R-:W-:-:S07]  /*3850*/  MOV R32, 0xffffffff ;  /* 0xffffffff00207802 */ /* 0x000fce0000000f00 */
[----:B-----5:R-:W-:Y:S05]  /*3860*/  WARPSYNC.COLLECTIVE R32, `(.L_x_608) ;  /* 0x0000000020087348 */ /* 0x020fea0003c00000 */
[----:B------:R0:W1:Y:S02]  /*3870*/  SHFL.DOWN P3, R33, R35, R34, R37 ;  /* 0x0800002223217389 */ /* 0x0000640000060025 */
[----:B01---5:R-:W-:Y:S01]  /*3880*/  ENDCOLLECTIVE ;  /* 0x000000000000791b */ /* 0x023fe20003800000 */
.L_x_608:
[----:B------:R-:W-:Y:S02]  /*3890*/  MOV R35, R25 ;  /* 0x0000001900237202 */ /* 0x000fe40000000f00 */
[----:B------:R-:W-:-:S07]  /*38a0*/  MOV R24, R33 ;  /* 0x0000002100187202 */ /* 0x000fce0000000f00 */
[----:B------:R-:W-:Y:S05]  /*38b0*/  WARPSYNC.COLLECTIVE R32, `(.L_x_609) ;  /* 0x0000000020087348 */ /* 0x000fea0003c00000 */
[----:B------:R0:W1:Y:S02]  /*38c0*/  SHFL.DOWN P3, R33, R35, R34, R37 ;  /* 0x0800002223217389 */ /* 0x0000640000060025 */
[----:B01----:R-:W-:Y:S01]  /*38d0*/  ENDCOLLECTIVE ;  /* 0x000000000000791b */ /* 0x003fe20003800000 */
.L_x_609:
[----:B------:R-:W-:Y:S01]  /*38e0*/  FADD.FTZ R24, R27, R24 ;  /* 0x000000181b187221 */ /* 0x000fe20000010000 */
[----:B------:R-:W-:-:S04]  /*38f0*/  HFMA2.MMA R34, -RZ, RZ, 0, 4.76837158203125e-07 ;  /* 0x00000008ff227435 */ /* 0x000fc800000001ff */
[----:B------:R-:W-:Y:S02]  /*3900*/  MOV R35, R24 ;  /* 0x0000001800237202 */ /* 0x000fe40000000f00 */
[----:B------:R-:W-:-:S07]  /*3910*/  MOV R26, R33 ;  /* 0x00000021001a7202 */ /* 0x000fce0000000f00 */
[----:B------:R-:W-:Y:S05]  /*3920*/  WARPSYNC.COLLECTIVE R32, `(.L_x_610) ;  /* 0x0000000020087348 */ /* 0x000fea0003c00000 */
[----:B------:R0:W1:Y:S02]  /*3930*/  SHFL.DOWN P3, R33, R35, R34, R37 ;  /* 0x0800002223217389 */ /* 0x0000640000060025 */
[----:B01----:R-:W-:Y:S01]  /*3940*/  ENDCOLLECTIVE ;  /* 0x000000000000791b */ /* 0x003fe20003800000 */
.L_x_610:
[----:B------:R-:W-:-:S05]  /*3950*/  FADD.FTZ R26, R25, R26 ;  /* 0x0000001a191a7221 */ /* 0x000fca0000010000 */
[----:B------:R-:W-:Y:S02]  /*3960*/  MOV R35, R26 ;  /* 0x0000001a00237202 */ /* 0x000fe40000000f00 */
[----:B------:R-:W-:-:S07]  /*3970*/  MOV R29, R33 ;  /* 0x00000021001d7202 */ /* 0x000fce0000000f00 */
[----:B------:R-:W-:Y:S05]  /*3980*/  WARPSYNC.COLLECTIVE R32, `(.L_x_611) ;  /* 0x0000000020087348 */ /* 0x000fea0003c00000 */
[----:B------:R0:W1:Y:S02]  /*3990*/  SHFL.DOWN P3, R33, R35, R34, R37 ;  /* 0x0800002223217389 */ /* 0x0000640000060025 */
[----:B01----:R-:W-:Y:S01]  /*39a0*/  ENDCOLLECTIVE ;  /* 0x000000000000791b */ /* 0x003fe20003800000 */
.L_x_611:
[----:B------:R-:W-:Y:S01]  /*39b0*/  FADD.FTZ R29, R24, R29 ;  /* 0x0000001d181d7221 */ /* 0x000fe20000010000 */
[----:B------:R-:W-:-:S04]  /*39c0*/  HFMA2.MMA R34, -RZ, RZ, 0, 2.384185791015625e-07 ;  /* 0x00000004ff227435 */ /* 0x000fc800000001ff */
[----:B------:R-:W-:Y:S02]  /*39d0*/  MOV R35, R29 ;  /* 0x0000001d00237202 */ /* 0x000fe40000000f00 */
[----:B------:R-:W-:-:S07]  /*39e0*/  MOV R31, R33 ;  /* 0x00000021001f7202 */ /* 0x000fce0000000f00 */
[----:B------:R-:W-:Y:S05]  /*39f0*/  WARPSYNC.COLLECTIVE R32, `(.L_x_612) ;  /* 0x0000000020087348 */ /* 0x000fea0003c00000 */
[----:B------:R0:W1:Y:S02]  /*3a00*/  SHFL.DOWN P3, R33, R35, R34, R37 ;  /* 0x0800002223217389 */ /* 0x0000640000060025 */
[----:B01----:R-:W-:Y:S01]  /*3a10*/  ENDCOLLECTIVE ;  /* 0x000000000000791b */ /* 0x003fe20003800000 */
.L_x_612:
[----:B------:R-:W-:-:S05]  /*3a20*/  FADD.FTZ R31, R26, R31 ;  /* 0x0000001f1a1f7221 */ /* 0x000fca0000010000 */
[----:B------:R-:W-:Y:S02]  /*3a30*/  MOV R35, R31 ;  /* 0x0000001f00237202 */ /* 0x000fe40000000f00 */
[----:B------:R-:W-:-:S07]  /*3a40*/  MOV R28, R33 ;  /* 0x00000021001c7202 */ /* 0x000fce0000000f00 */
[----:B------:R-:W-:Y:S05]  /*3a50*/  WARPSYNC.COLLECTIVE R32, `(.L_x_613) ;  /* 0x0000000020087348 */ /* 0x000fea0003c00000 */
[----:B------:R0:W1:Y:S02]  /*3a60*/  SHFL.DOWN P3, R33, R35, R34, R37 ;  /* 0x0800002223217389 */ /* 0x0000640000060025 */
[----:B01----:R-:W-:Y:S01]  /*3a70*/  ENDCOLLECTIVE ;  /* 0x000000000000791b */ /* 0x003fe20003800000 */
.L_x_613:
[----:B------:R-:W-:Y:S01]  /*3a80*/  FADD.FTZ R28, R29, R28 ;  /* 0x0000001c1d1c7221 */ /* 0x000fe20000010000 */
[----:B------:R-:W-:-:S04]  /*3a90*/  HFMA2.MMA R34, -RZ, RZ, 0, 1.1920928955078125e-07 ;  /* 0x00000002ff227435 */ /* 0x000fc800000001ff */
[----:B------:R-:W-:Y:S02]  /*3aa0*/  MOV R35, R28 ;  /* 0x0000001c00237202 */ /* 0x000fe40000000f00 */
[----:B------:R-:W-:-:S07]  /*3ab0*/  MOV R30, R33 ;  /* 0x00000021001e7202 */ /* 0x000fce0000000f00 */
[----:B------:R-:W-:Y:S05]  /*3ac0*/  WARPSYNC.COLLECTIVE R32, `(.L_x_614) ;  /* 0x0000000020087348 */ /* 0x000fea0003c00000 */
[----:B------:R0:W1:Y:S02]  /*3ad0*/  SHFL.DOWN P3, R33, R35, R34, R37 ;  /* 0x0800002223217389 */ /* 0x0000640000060025 */
[----:B01----:R-:W-:Y:S01]  /*3ae0*/  ENDCOLLECTIVE ;  /* 0x000000000000791b */ /* 0x003fe20003800000 */
.L_x_614:
[----:B------:R-:W-:-:S05]  /*3af0*/  FADD.FTZ R30, R31, R30 ;  /* 0x0000001e1f1e7221 */ /* 0x000fca0000010000 */
[----:B------:R-:W-:Y:S02]  /*3b00*/  MOV R35, R30 ;  /* 0x0000001e00237202 */ /* 0x000fe40000000f00 */
[----:B------:R-:W-:-:S07]  /*3b10*/  MOV R25, R33 ;  /* 0x0000002100197202 */ /* 0x000fce0000000f00 */
[----:B------:R-:W-:Y:S05]  /*3b20*/  WARPSYNC.COLLECTIVE R32, `(.L_x_615) ;  /* 0x0000000020087348 */ /* 0x000fea0003c00000 */
[----:B------:R0:W1:Y:S02]  /*3b30*/  SHFL.DOWN P3, R33, R35, R34, R37 ;  /* 0x0800002223217389 */ /* 0x0000640000060025 */
[----:B01----:R-:W-:Y:S01]  /*3b40*/  ENDCOLLECTIVE ;  /* 0x000000000000791b */ /* 0x003fe20003800000 */
.L_x_615:
[----:B------:R-:W-:Y:S01]  /*3b50*/  FADD.FTZ R25, R28, R25 ;  /* 0x000000191c197221 */ /* 0x000fe20000010000 */
[----:B------:R-:W-:-:S04]  /*3b60*/  HFMA2.MMA R34, -RZ, RZ, 0, 5.9604644775390625e-08 ;  /* 0x00000001ff227435 */ /* 0x000fc800000001ff */
[----:B------:R-:W-:Y:S02]  /*3b70*/  MOV R35, R25 ;  /* 0x0000001900237202 */ /* 0x000fe40000000f00 */
[----:B------:R-:W-:-:S07]  /*3b80*/  MOV R27, R33 ;  /* 0x00000021001b7202 */ /* 0x000fce0000000f00 */
[----:B------:R-:W-:Y:S05]  /*3b90*/  WARPSYNC.COLLECTIVE R32, `(.L_x_616) ;  /* 0x0000000020087348 */ /* 0x000fea0003c00000 */
[----:B------:R0:W1:Y:S02]  /*3ba0*/  SHFL.DOWN P3, R33, R35, R34, R37 ;  /* 0x0800002223217389 */ /* 0x0000640000060025 */
[----:B01----:R-:W-:Y:S01]  /*3bb0*/  ENDCOLLECTIVE ;  /* 0x000000000000791b */ /* 0x003fe20003800000 */
.L_x_616:
[----:B------:R-:W-:-:S05]  /*3bc0*/  FADD.FTZ R27, R30, R27 ;  /* 0x0000001b1e1b7221 */ /* 0x000fca0000010000 */
[----:B------:R-:W-:Y:S02]  /*3bd0*/  MOV R35, R27 ;  /* 0x0000001b00237202 */ /* 0x000fe40000000f00 */
[----:B------:R-:W-:-:S07]  /*3be0*/  MOV R24, R33 ;  /* 0x0000002100187202 */ /* 0x000fce0000000f00 */
[----:B------:R-:W-:Y:S05]  /*3bf0*/  WARPSYNC.COLLECTIVE R32, `(.L_x_617) ;  /* 0x0000000020087348 */ /* 0x000fea0003c00000 */
[----:B------:R0:W1:Y:S02]  /*3c00*/  SHFL.DOWN P3, R33, R35, R34, R37 ;  /* 0x0800002223217389 */ /* 0x0000640000060025 */
[----:B01----:R-:W-:Y:S01]  /*3c10*/  ENDCOLLECTIVE ;  /* 0x000000000000791b */ /* 0x003fe20003800000 */
.L_x_617:
[----:B------:R-:W-:Y:S01]  /*3c20*/  MOV R26, R33 ;  /* 0x00000021001a7202 */ /* 0x000fe20000000f00 */
[----:B------:R-:W-:Y:S06]  /*3c30*/  BRA `(.L_x_618) ;  /* 0xffffffdc00247947 */ /* 0x000fec000383ffff */
.L_x_619:
        /* <DEDUP_REMOVED lines=12> */
.L_x_3237:


//--------------------- .text._ZN10layer_norm31ln_parallel_residual_bwd_kernelINS_13Kernel_traitsIf13__nv_bfloat16S2_S2_fjLj6144ELj1ELj1ELj8ELj16ENS_18Kernel_traits_baseILj6144EfS2_S2_S2_fjLj256EEEEELb0ELb0ELb0EEEvNS_9BwdParamsE --------------------------
	.section	.text._ZN10layer_norm31ln_parallel_residual_bwd_kernelINS_13Kernel_traitsIf13__nv_bfloat16S2_S2_fjLj6144ELj1ELj1ELj8ELj16ENS_18Kernel_traits_baseILj6144EfS2_S2_S2_fjLj256EEEEELb0ELb0ELb0EEEvNS_9BwdParamsE,"ax",@progbits
	.align	128
        .global         _ZN10layer_norm31ln_parallel_residual_bwd_kernelINS_13Kernel_traitsIf13__nv_bfloat16S2_S2_fjLj6144ELj1ELj1ELj8ELj16ENS_18Kernel_traits_baseILj6144EfS2_S2_S2_fjLj256EEEEELb0ELb0ELb0EEEvNS_9BwdParamsE
        .type           _ZN10layer_norm31ln_parallel_residual_bwd_kernelINS_13Kernel_traitsIf13__nv_bfloat16S2_S2_fjLj6144ELj1ELj1ELj8ELj16ENS_18Kernel_traits_baseILj6144EfS2_S2_S2_fjLj256EEEEELb0ELb0ELb0EEEvNS_9BwdParamsE,@function
        .size           _ZN10layer_norm31ln_parallel_residual_bwd_kernelINS_13Kernel_traitsIf13__nv_bfloat16S2_S2_fjLj6144ELj1ELj1ELj8ELj16ENS_18Kernel_traits_baseILj6144EfS2_S2_S2_fjLj256EEEEELb0ELb0ELb0EEEvNS_9BwdParamsE,(.L_x_3238 - _ZN10layer_norm31ln_parallel_residual_bwd_kernelINS_13Kernel_traitsIf13__nv_bfloat16S2_S2_fjLj6144ELj1ELj1ELj8ELj16ENS_18Kernel_traits_baseILj6144EfS2_S2_S2_fjLj256EEEEELb0ELb0ELb0EEEvNS_9BwdParamsE)
        .other          _ZN10layer_norm31ln_parallel_residual_bwd_kernelINS_13Kernel_traitsIf13__nv_bfloat16S2_S2_fjLj6144ELj1ELj1ELj8ELj16ENS_18Kernel_traits_baseILj6144EfS2_S2_S2_fjLj256EEEEELb0ELb0ELb0EEEvNS_9BwdParamsE,@"STO_CUDA_ENTRY STV_DEFAULT"
_ZN10layer_norm31ln_parallel_residual_bwd_kernelINS_13Kernel_traitsIf13__nv_bfloat16S2_S2_fjLj6144ELj1ELj1ELj8ELj16ENS_18Kernel_traits_baseILj6144EfS2_S2_S2_fjLj256EEEEELb0ELb0ELb0EEEvNS_9BwdParamsE:
.text._ZN10layer_norm31ln_parallel_residual_bwd_kernelINS_13Kernel_traitsIf13__nv_bfloat16S2_S2_fjLj6144ELj1ELj1ELj8ELj16ENS_18Kernel_traits_baseILj6144EfS2_S2_S2_fjLj256EEEEELb0ELb0ELb0EEEvNS_9BwdParamsE:
        /* <DEDUP_REMOVED lines=30> */
[----:B------:R-:W-:Y:S01]  /*01e0*/  @P1 LOP3.LUT R21, R21, 0x100, RZ, 0xfc, !PT ;  /* 0x0000010015151812 */ /* 0x000fe200078efcff */
[----:B------:R1:W5:Y:S04]  /*01f0*/  @P1 LDG.E.128 R164, desc[UR4][R4.64+0x10] ;  /* 0x0000100404a41981 */ /* 0x000368000c1e1d00 */
[----:B------:R2:W5:Y:S01]  /*0200*/  @P1 LDG.E.128 R160, desc[UR4][R6.64] ;  /* 0x0000000406a01981 */ /* 0x000562000c1e1d00 */
[----:B------:R-:W1:Y:S01]  /*0210*/  @P3 LDC.64 R18, c[0x0][0x268] ;  /* 0x00009a00ff123b82 */ /* 0x000e620000000a00 */
[----:B---3--:R-:W-:-:S02]  /*0220*/  @P2 IMAD.WIDE.U32 R12, R21, 0x20, R8 ;  /* 0x00000020150c2825 */ /* 0x008fc400078e0008 */
[----:B------:R2:W5:Y:S04]  /*0230*/  @P1 LDG.E.128 R156, desc[UR4][R6.64+0x10] ;  /* 0x00001004069c1981 */ /* 0x000568000c1e1d00 */
[----:B------:R2:W5:Y:S01]  /*0240*/  @P2 LDG.E.128 R152, desc[UR4][R12.64] ;  /* 0x000000040c982981 */ /* 0x000562000c1e1d00 */
[C---:B----4-:R-:W-:Y:S01]  /*0250*/  @P2 IMAD.WIDE.U32 R14, R21.reuse, 0x20, R10 ;  /* 0x00000020150e2825 */ /* 0x050fe200078e000a */
[----:B------:R-:W-:Y:S02]  /*0260*/  @P2 IADD3 R21, R21, 0x100, RZ ;  /* 0x0000010015152810 */ /* 0x000fe40007ffe0ff */
[----:B------:R2:W5:Y:S04]  /*0270*/  @P2 LDG.E.128 R148, desc[UR4][R12.64+0x10] ;  /* 0x000010040c942981 */ /* 0x000568000c1e1d00 */
[----:B------:R2:W5:Y:S01]  /*0280*/  @P2 LDG.E.128 R144, desc[UR4][R14.64] ;  /* 0x000000040e902981 */ /* 0x000562000c1e1d00 */
[----:B0-----:R-:W-:-:S03]  /*0290*/  @P3 IMAD.WIDE.U32 R8, R21, 0x20, R16 ;  /* 0x0000002015083825 */ /* 0x001fc600078e0010 */
[----:B------:R2:W5:Y:S04]  /*02a0*/  @P2 LDG.E.128 R140, desc[UR4][R14.64+0x10] ;  /* 0x000010040e8c2981 */ /* 0x000568000c1e1d00 */
[----:B------:R2:W5:Y:S01]  /*02b0*/  @P3 LDG.E.128 R136, desc[UR4][R8.64] ;  /* 0x0000000408883981 */ /* 0x000562000c1e1d00 */
[----:B-1----:R-:W-:-:S03]  /*02c0*/  @P3 IMAD.WIDE.U32 R10, R21, 0x20, R18 ;  /* 0x00000020150a3825 */ /* 0x002fc600078e0012 */
[----:B------:R2:W5:Y:S04]  /*02d0*/  @P3 LDG.E.128 R132, desc[UR4][R8.64+0x10] ;  /* 0x0000100408843981 */ /* 0x000568000c1e1d00 */
[----:B------:R2:W5:Y:S04]  /*02e0*/  @P3 LDG.E.128 R128, desc[UR4][R10.64] ;  /* 0x000000040a803981 */ /* 0x000568000c1e1d00 */
        /* <DEDUP_REMOVED lines=52> */
[----:B--2---:R-:W-:Y:S06]  /*0630*/  @P0 BRA `(.L_x_620) ;  /* 0x00000030005c0947 */ /* 0x004fec0003800000 */
[----:B------:R-:W0:Y:S01]  /*0640*/  LDC.U8 R4, c[0x0][0x2a0] ;  /* 0x0000a800ff047b82 */ /* 0x000e220000000000 */
[----:B------:R-:W-:Y:S01]  /*0650*/  HFMA2.MMA R6, -RZ, RZ, 0, 5.9604644775390625e-08 ;  /* 0x00000001ff067435 */ /* 0x000fe200000001ff */
[----:B------:R-:W-:-:S10]  /*0660*/  MOV R121, RZ ;  /* 0x000000ff00797202 */ /* 0x000fd40000000f00 */
.L_x_634:
[----:B012---:R-:W1:Y:S08]  /*0670*/  LDC.64 R184, c[0x0][0x258] ;  /* 0x00009600ffb87b82 */ /* 0x007e700000000a00 */
[----:B------:R-:W2:Y:S01]  /*0680*/  LDC.64 R196, c[0x0][0x250] ;  /* 0x00009400ffc47b82 */ /* 0x000ea20000000a00 */
[----:B-1----:R-:W-:-:S05]  /*0690*/  IMAD.WIDE R184, R5, 0x4, R184 ;  /* 0x0000000405b87825 */ /* 0x002fca00078e02b8 */
[----:B-----5:R-:W5:Y:S01]  /*06a0*/  LDG.E R7, desc[UR4][R184.64] ;  /* 0x00000004b8077981 */ /* 0x020f62000c1e1900 */
[----:B------:R-:W-:Y:S01]  /*06b0*/  MOV R2, UR18 ;  /* 0x0000001200027c02 */ /* 0x000fe20008000f00 */
[----:B--2---:R-:W-:-:S04]  /*06c0*/  IMAD.WIDE R196, R5, 0x4, R196 ;  /* 0x0000000405c47825 */ /* 0x004fc800078e02c4 */
[----:B------:R-:W-:Y:S01]  /*06d0*/  IMAD R186, R5, R2, RZ ;  /* 0x0000000205ba7224 */ /* 0x000fe200078e02ff */
[----:B------:R-:W-:Y:S01]  /*06e0*/  LOP3.LUT P4, RZ, R6, 0xff, RZ, 0xc0, !PT ;  /* 0x000000ff06ff7812 */ /* 0x000fe2000788c0ff */
[----:B------:R-:W-:Y:S01]  /*06f0*/  BSSY B0, `(.L_x_621) ;  /* 0x000008f000007945 */ /* 0x000fe20003800000 */
[----:B------:R1:W5:Y:S02]  /*0700*/  LDG.E R196, desc[UR4][R196.64] ;  /* 0x00000004c4c47981 */ /* 0x000364000c1e1900 */
[----:B------:R-:W-:-:S04]  /*0710*/  SHF.R.S32.HI R187, RZ, 0x1f, R186 ;  /* 0x0000001fffbb7819 */ /* 0x000fc800000114ba */
[----:B------:R-:W-:-:S04]  /*0720*/  LEA.HI R186, R187, R186, RZ, 0x3 ;  /* 0x000000babbba7211 */ /* 0x000fc800078f18ff */
[----:B------:R-:W-:Y:S02]  /*0730*/  LEA.HI.SX32 R6, R186, R3, 0x1d ;  /* 0x00000003ba067211 */ /* 0x000fe400078feaff */
[----:B------:R-:W-:Y:S02]  /*0740*/  MOV R224, RZ ;  /* 0x000000ff00e07202 */ /* 0x000fe40000000f00 */
[----:B------:R-:W-:Y:S02]  /*0750*/  MOV R240, RZ ;  /* 0x000000ff00f07202 */ /* 0x000fe40000000f00 */
[----:B------:R-:W-:Y:S02]  /*0760*/  IADD3 R5, R5, UR6, RZ ;  /* 0x0000000605057c10 */ /* 0x000fe4000fffe0ff */
[----:B-1----:R-:W-:Y:S01]  /*0770*/  MOV R197, R6 ;  /* 0x0000000600c57202 */ /* 0x002fe20000000f00 */
[----:B------:R-:W-:Y:S06]  /*0780*/  @!P1 BRA `(.L_x_622) ;  /* 0x0000000800149947 */ /* 0x000fec0003800000 */
[----:B------:R-:W1:Y:S01]  /*0790*/  LDC.64 R188, c[0x0][0x2b8] ;  /* 0x0000ae00ffbc7b82 */ /* 0x000e620000000a00 */
[----:B------:R-:W-:-:S04]  /*07a0*/  LEA R184, P0, R6, UR10, 0x4 ;  /* 0x0000000a06b87c11 */ /* 0x000fc8000f8020ff */
[----:B------:R-:W-:-:S03]  /*07b0*/  LEA.HI.X R185, R6, UR11, RZ, 0x4, P0 ;  /* 0x0000000b06b97c11 */ /* 0x000fc600080f24ff */
[----:B------:R-:W2:Y:S03]  /*07c0*/  LDC.64 R192, c[0x0][0x2c0] ;  /* 0x0000b000ffc07b82 */ /* 0x000ea60000000a00 */
[----:B------:R-:W3:Y:S01]  /*07d0*/  LDG.E.128 R184, desc[UR4][R184.64] ;  /* 0x00000004b8b87981 */ /* 0x000ee2000c1e1d00 */
[----:B-1----:R-:W-:-:S06]  /*07e0*/  IMAD.WIDE.U32 R188, R6, 0x10, R188 ;  /* 0x0000001006bc7825 */ /* 0x002fcc00078e00bc */
[----:B------:R-:W4:Y:S01]  /*07f0*/  LDG.E.128 R188, desc[UR4][R188.64] ;  /* 0x00000004bcbc7981 */ /* 0x000f22000c1e1d00 */
[----:B--2---:R-:W-:-:S06]  /*0800*/  IMAD.WIDE.U32 R192, R6, 0x10, R192 ;  /* 0x0000001006c07825 */ /* 0x004fcc00078e00c0 */
[----:B------:R-:W2:Y:S01]  /*0810*/  LDG.E.128 R192, desc[UR4][R192.64] ;  /* 0x00000004c0c07981 */ /* 0x000ea2000c1e1d00 */
[----:B------:R-:W-:-:S04]  /*0820*/  ISETP.NE.U32.AND P0, PT, RZ, UR8, PT ;  /* 0x00000008ff007c0c */ /* 0x000fc8000bf05070 */
[----:B------:R-:W-:-:S13]  /*0830*/  ISETP.NE.AND.EX P0, PT, RZ, UR9, PT, P0 ;  /* 0x00000009ff007c0c */ /* 0x000fda000bf05300 */
[----:B------:R-:W-:-:S04]  /*0840*/  @P0 LEA R198, P5, R6, UR8, 0x4 ;  /* 0x0000000806c60c11 */ /* 0x000fc8000f8a20ff */
[----:B------:R-:W-:-:S05]  /*0850*/  @P0 LEA.HI.X R199, R6, UR9, RZ, 0x4, P5 ;  /* 0x0000000906c70c11 */ /* 0x000fca000a8f24ff */
[----:B------:R1:W5:Y:S01]  /*0860*/  @P0 LDG.E.128 R24, desc[UR4][R198.64] ;  /* 0x00000004c6180981 */ /* 0x000362000c1e1d00 */
[----:B0-----:R-:W-:-:S04]  /*0870*/  ISETP.NE.AND P0, PT, R4, RZ, PT ;  /* 0x000000ff0400720c */ /* 0x001fc80003f05270 */
[----:B-----5:R-:W-:Y:S02]  /*0880*/  FSEL R201, R196, RZ, !P0 ;  /* 0x000000ffc4c97208 */ /* 0x020fe40004000000 */
[C---:B---3--:R-:W-:Y:S01]  /*0890*/  PRMT R220, R185.reuse, 0x7632, R220 ;  /* 0x00007632b9dc7816 */ /* 0x048fe200000000dc */
[----:B------:R-:W-:Y:S01]  /*08a0*/  IMAD.U32 R222, R185, 0x10000, RZ ;  /* 0x00010000b9de7824 */ /* 0x000fe200078e00ff */
[----:B------:R-:W-:Y:S02]  /*08b0*/  PRMT R223, R187, 0x7632, R223 ;  /* 0x00007632bbdf7816 */ /* 0x000fe400000000df */
[----:B------:R-:W-:Y:S01]  /*08c0*/  PRMT R185, R186, 0x7632, R185 ;  /* 0x00007632bab97816 */ /* 0x000fe200000000b9 */
[----:B------:R-:W-:Y:S01]  /*08d0*/  FADD.FTZ R224, -R201, R222 ;  /* 0x000000dec9e07221 */ /* 0x000fe20000010100 */
[----:B------:R-:W-:Y:S02]  /*08e0*/  PRMT R197, R184, 0x7632, R197 ;  /* 0x00007632b8c57816 */ /* 0x000fe400000000c5 */
[----:B------:R-:W-:Y:S01]  /*08f0*/  SHF.L.U32 R186, R186, 0x10, RZ ;  /* 0x00000010baba7819 */ /* 0x000fe200000006ff */
[----:B------:R-:W-:Y:S01]  /*0900*/  FMUL.FTZ R235, R7, R224 ;  /* 0x000000e007eb7220 */ /* 0x000fe20000410000 */
[----:B------:R-:W-:-:S02]  /*0910*/  SHF.L.U32 R184, R184, 0x10, RZ ;  /* 0x00000010b8b87819 */ /* 0x000fc400000006ff */
[----:B------:R-:W-:Y:S01]  /*0920*/  SHF.L.U32 R220, R220, 0x10, RZ ;  /* 0x00000010dcdc7819 */ /* 0x000fe200000006ff */
[----:B------:R-:W-:Y:S01]  /*0930*/  FADD.FTZ R226, -R201, R186 ;  /* 0x000000bac9e27221 */ /* 0x000fe20000010100 */
[----:B------:R-:W-:Y:S01]  /*0940*/  SHF.L.U32 R222, R223, 0x10, RZ ;  /* 0x00000010dfde7819 */ /* 0x000fe200000006ff */
[----:B-1----:R-:W-:Y:S01]  /*0950*/  FADD.FTZ R198, R184, -R201 ;  /* 0x800000c9b8c67221 */ /* 0x002fe20000010000 */
[----:B------:R-:W-:Y:S01]  /*0960*/  SHF.L.U32 R230, R187, 0x10, RZ ;  /* 0x00000010bbe67819 */ /* 0x000fe200000006ff */
[----:B------:R-:W-:Y:S01]  /*0970*/  FADD.FTZ R232, -R201, R220 ;  /* 0x000000dcc9e87221 */ /* 0x000fe20000010100 */
[----:B------:R-:W-:Y:S01]  /*0980*/  SHF.L.U32 R236, R197, 0x10, RZ ;  /* 0x00000010c5ec7819 */ /* 0x000fe200000006ff */
[C---:B------:R-:W-:Y:S01]  /*0990*/  FADD.FTZ R222, -R201.reuse, R222 ;  /* 0x000000dec9de7221 */ /* 0x040fe20000010100 */
[C---:B----4-:R-:W-:Y:S01]  /*09a0*/  PRMT R199, R188.reuse, 0x7632, R199 ;  /* 0x00007632bcc77816 */ /* 0x050fe200000000c7 */
[C---:B------:R-:W-:Y:S01]  /*09b0*/  FADD.FTZ R230, -R201.reuse, R230 ;  /* 0x000000e6c9e67221 */ /* 0x040fe20000010100 */
[----:B------:R-:W-:Y:S01]  /*09c0*/  SHF.L.U32 R223, R188, 0x10, RZ ;  /* 0x00000010bcdf7819 */ /* 0x000fe200000006ff */
[----:B------:R-:W-:Y:S01]  /*09d0*/  FADD.FTZ R236, -R201, R236 ;  /* 0x000000ecc9ec7221 */ /* 0x000fe20000010100 */
[----:B------:R-:W-:Y:S01]  /*09e0*/  SHF.L.U32 R228, R185, 0x10, RZ ;  /* 0x00000010b9e47819 */ /* 0x000fe200000006ff */
[----:B------:R-:W-:Y:S01]  /*09f0*/  FMUL.FTZ R231, R7, R226 ;  /* 0x000000e207e77220 */ /* 0x000fe20000410000 */
[----:B------:R-:W-:Y:S01]  /*0a00*/  PRMT R186, R191, 0x7632, R186 ;  /* 0x00007632bfba7816 */ /* 0x000fe200000000ba */
[C---:B--2---:R-:W-:Y:S01]  /*0a10*/  IMAD.U32 R187, R192.reuse, 0x10000, RZ ;  /* 0x00010000c0bb7824 */ /* 0x044fe200078e00ff */
[----:B------:R-:W-:Y:S01]  /*0a20*/  PRMT R188, R192, 0x7632, R188 ;  /* 0x00007632c0bc7816 */ /* 0x000fe200000000bc */
[----:B------:R-:W-:Y:S01]  /*0a30*/  FADD.FTZ R228, -R201, R228 ;  /* 0x000000e4c9e47221 */ /* 0x000fe20000010100 */
[----:B------:R-:W-:Y:S01]  /*0a40*/  SHF.L.U32 R237, R191, 0x10, RZ ;  /* 0x00000010bfed7819 */ /* 0x000fe200000006ff */
[C---:B------:R-:W-:Y:S01]  /*0a50*/  FMUL.FTZ R201, R7.reuse, R198 ;  /* 0x000000c607c97220 */ /* 0x040fe20000410000 */
[----:B------:R-:W-:Y:S01]  /*0a60*/  PRMT R191, R194, 0x7632, R191 ;  /* 0x00007632c2bf7816 */ /* 0x000fe200000000bf */
[----:B------:R-:W-:Y:S01]  /*0a70*/  FMUL.FTZ R236, R7, R236 ;  /* 0x000000ec07ec7220 */ /* 0x000fe20000410000 */
[----:B------:R-:W-:Y:S01]  /*0a80*/  PRMT R220, R195, 0x7632, R220 ;  /* 0x00007632c3dc7816 */ /* 0x000fe200000000dc */
[----:B------:R-:W-:Y:S01]  /*0a90*/  FMUL.FTZ R228, R7, R228 ;  /* 0x000000e407e47220 */ /* 0x000fe20000410000 */
[----:B------:R-:W-:Y:S01]  /*0aa0*/  PRMT R197, R189, 0x7632, R197 ;  /* 0x00007632bdc57816 */ /* 0x000fe200000000c5 */
[----:B------:R-:W-:Y:S01]  /*0ab0*/  FMUL.FTZ R222, R7, R222 ;  /* 0x000000de07de7220 */ /* 0x000fe20000410000 */
[----:B------:R-:W-:Y:S01]  /*0ac0*/  SHF.L.U32 R225, R189, 0x10, RZ ;  /* 0x00000010bde17819 */ /* 0x000fe200000006ff */
[----:B------:R-:W-:Y:S01]  /*0ad0*/  FMUL.FTZ R189, R160, R187 ;  /* 0x000000bba0bd7220 */ /* 0x000fe20000410000 */
[----:B------:R-:W-:Y:S01]  /*0ae0*/  SHF.L.U32 R188, R188, 0x10, RZ ;  /* 0x00000010bcbc7819 */ /* 0x000fe200000006ff */
[----:B------:R-:W-:Y:S01]  /*0af0*/  FADD.FTZ R48, R48, R187 ;  /* 0x000000bb30307221 */ /* 0x000fe20000010000 */
[----:B------:R-:W-:Y:S01]  /*0b00*/  PRMT R184, R190, 0x7632, R184 ;  /* 0x00007632beb87816 */ /* 0x000fe200000000b8 */
[----:B------:R-:W-:Y:S01]  /*0b10*/  FFMA.FTZ R238, R168, R223, R189 ;  /* 0x000000dfa8ee7223 */ /* 0x000fe200000100bd */
[----:B------:R-:W-:Y:S01]  /*0b20*/  SHF.L.U32 R227, R190, 0x10, RZ ;  /* 0x00000010bee37819 */ /* 0x000fe200000006ff */
[----:B------:R-:W-:Y:S01]  /*0b30*/  FMUL.FTZ R234, R161, R188 ;  /* 0x000000bca1ea7220 */ /* 0x000fe20000410000 */
[----:B------:R-:W-:Y:S01]  /*0b40*/  SHF.L.U32 R185, R194, 0x10, RZ ;  /* 0x00000010c2b97819 */ /* 0x000fe200000006ff */
[----:B------:R-:W-:Y:S01]  /*0b50*/  FFMA.FTZ R72, R201, R187, R72 ;  /* 0x000000bbc9487223 */ /* 0x000fe20000010048 */
[----:B------:R-:W-:Y:S01]  /*0b60*/  PRMT R190, R193, 0x7632, R190 ;  /* 0x00007632c1be7816 */ /* 0x000fe200000000be */
[----:B------:R-:W-:Y:S01]  /*0b70*/  FADD.FTZ R187, RZ, R238 ;  /* 0x000000eeffbb7221 */ /* 0x000fe20000010000 */
[----:B------:R-:W-:Y:S01]  /*0b80*/  SHF.L.U32 R194, R191, 0x10, RZ ;  /* 0x00000010bfc27819 */ /* 0x000fe200000006ff */
[----:B------:R-:W-:Y:S01]  /*0b90*/  FMUL.FTZ R229, R156, R185 ;  /* 0x000000b99ce57220 */ /* 0x000fe20000410000 */
[----:B------:R-:W-:Y:S01]  /*0ba0*/  SHF.L.U32 R198, R220, 0x10, RZ ;  /* 0x00000010dcc67819 */ /* 0x000fe200000006ff */
[----:B------:R-:W-:Y:S01]  /*0bb0*/  FFMA.FTZ R189, R201, R238, RZ ;  /* 0x000000eec9bd7223 */ /* 0x000fe200000100ff */
[----:B------:R-:W-:Y:S01]  /*0bc0*/  SHF.L.U32 R193, R193, 0x10, RZ ;  /* 0x00000010c1c17819 */ /* 0x000fe200000006ff */
[----:B------:R-:W-:Y:S01]  /*0bd0*/  FMUL.FTZ R226, R157, R194 ;  /* 0x000000c29de27220 */ /* 0x000fe20000410000 */
[----:B------:R-:W-:Y:S01]  /*0be0*/  SHF.L.U32 R192, R199, 0x10, RZ ;  /* 0x00000010c7c07819 */ /* 0x000fe200000006ff */
[----:B------:R-:W-:Y:S01]  /*0bf0*/  FMUL.FTZ R220, R159, R198 ;  /* 0x000000c69fdc7220 */ /* 0x000fe20000410000 */
[----:B------:R-:W-:Y:S01]  /*0c00*/  SHF.L.U32 R184, R184, 0x10, RZ ;  /* 0x00000010b8b87819 */ /* 0x000fe200000006ff */
[----:B------:R-:W-:Y:S01]  /*0c10*/  FMUL.FTZ R233, R162, R193 ;  /* 0x000000c1a2e97220 */ /* 0x000fe20000410000 */
[----:B------:R-:W-:Y:S01]  /*0c20*/  SHF.L.U32 R186, R186, 0x10, RZ ;  /* 0x00000010baba7819 */ /* 0x000fe200000006ff */
[-C--:B------:R-:W-:Y:S01]  /*0c30*/  FFMA.FTZ R234, R169, R192.reuse, R234 ;  /* 0x000000c0a9ea7223 */ /* 0x080fe200000100ea */
[----:B------:R-:W-:Y:S01]  /*0c40*/  SHF.L.U32 R190, R190, 0x10, RZ ;  /* 0x00000010bebe7819 */ /* 0x000fe200000006ff */
[----:B------:R-:W-:Y:S01]  /*0c50*/  FADD.FTZ R92, R92, R227 ;  /* 0x000000e35c5c7221 */ /* 0x000fe20000010000 */
[-C--:B------:R-:W-:Y:S01]  /*0c60*/  FFMA.FTZ R229, R164, R227.reuse, R229 ;  /* 0x000000e3a4e57223 */ /* 0x080fe200000100e5 */
[----:B------:R-:W-:Y:S01]  /*0c70*/  FFMA.FTZ R116, R231, R227, R116 ;  /* 0x000000e3e7747223 */ /* 0x000fe20000010074 */
[----:B------:R-:W-:Y:S01]  /*0c80*/  FADD.FTZ R97, R97, R192 ;  /* 0x000000c061617221 */ /* 0x000fe20000010000 */
[----:B------:R-:W-:Y:S01]  /*0c90*/  FFMA.FTZ R121, R236, R192, R121 ;  /* 0x000000c0ec797223 */ /* 0x000fe20000010079 */
[----:B------:R-:W-:Y:S01]  /*0ca0*/  FMUL.FTZ R227, R7, R230 ;  /* 0x000000e607e37220 */ /* 0x000fe20000410000 */
[----:B------:R-:W-:Y:S01]  /*0cb0*/  SHF.L.U32 R192, R197, 0x10, RZ ;  /* 0x00000010c5c07819 */ /* 0x000fe200000006ff */
[----:B------:R-:W-:Y:S01]  /*0cc0*/  FADD.FTZ R93, R93, R184 ;  /* 0x000000b85d5d7221 */ /* 0x000fe20000010000 */
[-C--:B------:R-:W-:Y:S01]  /*0cd0*/  FFMA.FTZ R226, R165, R184.reuse, R226 ;  /* 0x000000b8a5e27223 */ /* 0x080fe200000100e2 */
[----:B------:R-:W-:Y:S01]  /*0ce0*/  FFMA.FTZ R117, R228, R184, R117 ;  /* 0x000000b8e4757223 */ /* 0x000fe20000010075 */
        /* <DEDUP_REMOVED lines=9> */
[----:B------:R-:W-:Y:S01]  /*0d80*/  FMUL.FTZ R232, R7, R232 ;  /* 0x000000e807e87220 */ /* 0x000fe20000410000 */
[----:B------:R-:W-:Y:S01]  /*0d90*/  FFMA.FTZ R230, R171, R192, R230 ;  /* 0x000000c0abe67223 */ /* 0x000fe200000100e6 */
[----:B------:R-:W-:Y:S01]  /*0da0*/  FADD.FTZ R185, R184, R233 ;  /* 0x000000e9b8b97221 */ /* 0x000fe20000010000 */
[----:B------:R-:W-:Y:S01]  /*0db0*/  FFMA.FTZ R187, R235, R233, R186 ;  /* 0x000000e9ebbb7223 */ /* 0x000fe200000100ba */
[----:B------:R-:W-:Y:S01]  /*0dc0*/  SHF.L.U32 R195, R195, 0x10, RZ ;  /* 0x00000010c3c37819 */ /* 0x000fe200000006ff */
[----:B------:R-:W-:Y:S01]  /*0dd0*/  FADD.FTZ R96, R96, R223 ;  /* 0x000000df60607221 */ /* 0x000fe20000010000 */
[----:B------:R-:W-:Y:S01]  /*0de0*/  FADD.FTZ R184, R185, R230 ;  /* 0x000000e6b9b87221 */ /* 0x000fe20000010000 */
[----:B------:R-:W-:Y:S01]  /*0df0*/  FFMA.FTZ R186, R232, R230, R187 ;  /* 0x000000e6e8ba7223 */ /* 0x000fe200000100bb */
[----:B------:R-:W-:Y:S01]  /*0e00*/  FFMA.FTZ R120, R201, R223, R120 ;  /* 0x000000dfc9787223 */ /* 0x000fe20000010078 */
[----:B------:R-:W-:Y:S01]  /*0e10*/  FMUL.FTZ R223, R158, R195 ;  /* 0x000000c39edf7220 */ /* 0x000fe20000410000 */
[----:B------:R-:W-:Y:S01]  /*0e20*/  FADD.FTZ R185, R184, R229 ;  /* 0x000000e5b8b97221 */ /* 0x000fe20000010000 */
[----:B------:R-:W-:Y:S01]  /*0e30*/  FFMA.FTZ R187, R231, R229, R186 ;  /* 0x000000e5e7bb7223 */ /* 0x000fe200000100ba */
[----:B------:R-:W-:Y:S01]  /*0e40*/  FADD.FTZ R98, R98, R225 ;  /* 0x000000e162627221 */ /* 0x000fe20000010000 */
[----:B------:R-:W-:Y:S01]  /*0e50*/  FFMA.FTZ R223, R166, R237, R223 ;  /* 0x000000eda6df7223 */ /* 0x000fe200000100df */
[----:B------:R-:W-:Y:S01]  /*0e60*/  FADD.FTZ R184, R185, R226 ;  /* 0x000000e2b9b87221 */ /* 0x000fe20000010000 */
[----:B------:R-:W-:Y:S01]  /*0e70*/  FFMA.FTZ R186, R228, R226, R187 ;  /* 0x000000e2e4ba7223 */ /* 0x000fe200000100bb */
[----:B------:R-:W-:Y:S01]  /*0e80*/  FFMA.FTZ R122, R235, R225, R122 ;  /* 0x000000e1eb7a7223 */ /* 0x000fe2000001007a */
[----:B------:R-:W-:Y:S01]  /*0e90*/  FADD.FTZ R94, R94, R237 ;  /* 0x000000ed5e5e7221 */ /* 0x000fe20000010000 */
[----:B------:R-:W-:Y:S01]  /*0ea0*/  FADD.FTZ R185, R184, R223 ;  /* 0x000000dfb8b97221 */ /* 0x000fe20000010000 */
[C---:B------:R-:W-:Y:S01]  /*0eb0*/  FFMA.FTZ R187, R227.reuse, R223, R186 ;  /* 0x000000dfe3bb7223 */ /* 0x040fe200000100ba */
        /* <DEDUP_REMOVED lines=18> */
.L_x_622:
[----:B------:R-:W-:Y:S05]  /*0fe0*/  BSYNC B0 ;  /* 0x0000000000007941 */ /* 0x000fea0003800000 */
.L_x_621:
[----:B------:R-:W-:Y:S04]  /*0ff0*/  BSSY B0, `(.L_x_623) ;  /* 0x0000087000007945 */ /* 0x000fe80003800000 */
[----:B------:R-:W-:Y:S05]  /*1000*/  @!P2 BRA `(.L_x_624) ;  /* 0x000000080014a947 */ /* 0x000fea0003800000 */
[----:B------:R-:W1:Y:S08]  /*1010*/  LDC.64 R8, c[0x0][0x2b8] ;  /* 0x0000ae00ff087b82 */ /* 0x000e700000000a00 */
[----:B------:R-:W2:Y:S01]  /*1020*/  LDC.64 R12, c[0x0][0x2c0] ;  /* 0x0000b000ff0c7b82 */ /* 0x000ea20000000a00 */
[----:B------:R-:W-:-:S04]  /*1030*/  LEA R16, P0, R197, UR10, 0x4 ;  /* 0x0000000ac5107c11 */ /* 0x000fc8000f8020ff */
[----:B------:R-:W-:-:S06]  /*1040*/  LEA.HI.X R17, R197, UR11, RZ, 0x4, P0 ;  /* 0x0000000bc5117c11 */ /* 0x000fcc00080f24ff */
        /* <DEDUP_REMOVED lines=12> */
[----:B------:R-:W-:Y:S02]  /*1110*/  IADD3 R197, R197, 0x100, RZ ;  /* 0x00000100c5c57810 */ /* 0x000fe40007ffe0ff */
[C---:B----4-:R-:W-:Y:S02]  /*1120*/  PRMT R187, R9.reuse, 0x7632, R187 ;  /* 0x0000763209bb7816 */ /* 0x050fe400000000bb */
[----:B------:R-:W-:Y:S02]  /*1130*/  SHF.L.U32 R193, R9, 0x10, RZ ;  /* 0x0000001009c17819 */ /* 0x000fe400000006ff */
[C---:B------:R-:W-:Y:S02]  /*1140*/  PRMT R188, R10.reuse, 0x7632, R188 ;  /* 0x000076320abc7816 */ /* 0x040fe400000000bc */
[----:B------:R-:W-:-:S02]  /*1150*/  SHF.L.U32 R9, R10, 0x10, RZ ;  /* 0x000000100a097819 */ /* 0x000fc400000006ff */
[----:B---3--:R-:W-:Y:S02]  /*1160*/  SHF.L.U32 R10, R16, 0x10, RZ ;  /* 0x00000010100a7819 */ /* 0x008fe400000006ff */
[C---:B------:R-:W-:Y:S02]  /*1170*/  PRMT R189, R8.reuse, 0x7632, R189 ;  /* 0x0000763208bd7816 */ /* 0x040fe400000000bd */
[----:B------:R-:W-:Y:S02]  /*1180*/  SHF.L.U32 R225, R8, 0x10, RZ ;  /* 0x0000001008e17819 */ /* 0x000fe400000006ff */
[C---:B------:R-:W-:Y:S02]  /*1190*/  PRMT R186, R11.reuse, 0x7632, R186 ;  /* 0x000076320bba7816 */ /* 0x040fe400000000ba */
[----:B------:R-:W-:Y:S02]  /*11a0*/  SHF.L.U32 R191, R11, 0x10, RZ ;  /* 0x000000100bbf7819 */ /* 0x000fe400000006ff */
[----:B--2---:R-:W-:-:S02]  /*11b0*/  PRMT R8, R12, 0x7632, R8 ;  /* 0x000076320c087816 */ /* 0x004fc40000000008 */
[----:B------:R-:W-:Y:S02]  /*11c0*/  SHF.L.U32 R11, R12, 0x10, RZ ;  /* 0x000000100c0b7819 */ /* 0x000fe400000006ff */
[C---:B-1----:R-:W-:Y:S02]  /*11d0*/  PRMT R185, R13.reuse, 0x7632, R185 ;  /* 0x000076320db97816 */ /* 0x042fe400000000b9 */
[----:B------:R-:W-:Y:S02]  /*11e0*/  SHF.L.U32 R195, R13, 0x10, RZ ;  /* 0x000000100dc37819 */ /* 0x000fe400000006ff */
[----:B------:R-:W-:Y:S01]  /*11f0*/  PRMT R12, R17, 0x7632, R12 ;  /* 0x00007632110c7816 */ /* 0x000fe2000000000c */
[----:B------:R-:W-:Y:S01]  /*1200*/  FADD.FTZ R10, -R237, R10 ;  /* 0x0000000aed0a7221 */ /* 0x000fe20000010100 */
[----:B------:R-:W-:Y:S02]  /*1210*/  SHF.L.U32 R17, R17, 0x10, RZ ;  /* 0x0000001011117819 */ /* 0x000fe400000006ff */
[----:B------:R-:W-:-:S02]  /*1220*/  PRMT R13, R18, 0x7632, R13 ;  /* 0x00007632120d7816 */ /* 0x000fc4000000000d */
[----:B------:R-:W-:Y:S02]  /*1230*/  SHF.L.U32 R18, R18, 0x10, RZ ;  /* 0x0000001012127819 */ /* 0x000fe400000006ff */
[C---:B------:R-:W-:Y:S02]  /*1240*/  PRMT R190, R14.reuse, 0x7632, R190 ;  /* 0x000076320ebe7816 */ /* 0x040fe400000000be */
[----:B------:R-:W-:Y:S02]  /*1250*/  SHF.L.U32 R199, R14, 0x10, RZ ;  /* 0x000000100ec77819 */ /* 0x000fe400000006ff */
[----:B------:R-:W-:Y:S01]  /*1260*/  PRMT R16, R16, 0x7632, R16 ;  /* 0x0000763210107816 */ /* 0x000fe20000000010 */
[----:B------:R-:W-:Y:S01]  /*1270*/  FADD.FTZ R192, -R237, R17 ;  /* 0x00000011edc07221 */ /* 0x000fe20000010100 */
[----:B------:R-:W-:Y:S01]  /*1280*/  PRMT R14, R19, 0x7632, R14 ;  /* 0x00007632130e7816 */ /* 0x000fe2000000000e */
[----:B------:R-:W-:Y:S01]  /*1290*/  FMUL.FTZ R221, R7, R10 ;  /* 0x0000000a07dd7220 */ /* 0x000fe20000410000 */
[----:B------:R-:W-:Y:S01]  /*12a0*/  SHF.L.U32 R12, R12, 0x10, RZ ;  /* 0x000000100c0c7819 */ /* 0x000fe200000006ff */
[----:B------:R-:W-:Y:S01]  /*12b0*/  FADD.FTZ R194, -R237, R18 ;  /* 0x00000012edc27221 */ /* 0x000fe20000010100 */
[----:B------:R-:W-:Y:S01]  /*12c0*/  FMUL.FTZ R17, R146, R195 ;  /* 0x000000c392117220 */ /* 0x000fe20000410000 */
[----:B------:R-:W-:Y:S01]  /*12d0*/  SHF.L.U32 R16, R16, 0x10, RZ ;  /* 0x0000001010107819 */ /* 0x000fe200000006ff */
[----:B------:R-:W-:Y:S01]  /*12e0*/  IMAD.U32 R19, R19, 0x10000, RZ ;  /* 0x0001000013137824 */ /* 0x000fe200078e00ff */
[----:B------:R-:W-:Y:S01]  /*12f0*/  SHF.L.U32 R13, R13, 0x10, RZ ;  /* 0x000000100d0d7819 */ /* 0x000fe200000006ff */
[-C--:B------:R-:W-:Y:S01]  /*1300*/  FMUL.FTZ R219, R144, R11.reuse ;  /* 0x0000000b90db7220 */ /* 0x080fe20000410000 */
[----:B------:R-:W-:Y:S01]  /*1310*/  SHF.L.U32 R18, R14, 0x10, RZ ;  /* 0x000000100e127819 */ /* 0x000fe200000006ff */
[----:B------:R-:W-:Y:S01]  /*1320*/  FADD.FTZ R14, -R237, R12 ;  /* 0x0000000ced0e7221 */ /* 0x000fe20000010100 */
[----:B------:R-:W-:Y:S01]  /*1330*/  FADD.FTZ R40, R40, R11 ;  /* 0x0000000b28287221 */ /* 0x000fe20000010000 */
[----:B------:R-:W-:Y:S01]  /*1340*/  FFMA.FTZ R64, R221, R11, R64 ;  /* 0x0000000bdd407223 */ /* 0x000fe20000010040 */
[----:B------:R-:W-:Y:S01]  /*1350*/  FFMA.FTZ R12, R154, R193, R17 ;  /* 0x000000c19a0c7223 */ /* 0x000fe20000010011 */
[----:B------:R-:W-:Y:S01]  /*1360*/  FMUL.FTZ R11, R7, R194 ;  /* 0x000000c2070b7220 */ /* 0x000fe20000410000 */
[----:B------:R-:W-:Y:S01]  /*1370*/  FMUL.FTZ R17, R140, R199 ;  /* 0x000000c78c117220 */ /* 0x000fe20000410000 */
[----:B------:R-:W-:Y:S01]  /*1380*/  SHF.L.U32 R194, R8, 0x10, RZ ;  /* 0x0000001008c27819 */ /* 0x000fe200000006ff */
[C---:B------:R-:W-:Y:S01]  /*1390*/  FADD.FTZ R198, -R237.reuse, R19 ;  /* 0x00000013edc67221 */ /* 0x040fe20000010100 */
[C---:B------:R-:W-:Y:S01]  /*13a0*/  FADD.FTZ R218, -R237.reuse, R16 ;  /* 0x00000010edda7221 */ /* 0x040fe20000010100 */
[----:B------:R-:W-:Y:S01]  /*13b0*/  FADD.FTZ R16, -R237, R13 ;  /* 0x0000000ded107221 */ /* 0x000fe20000010100 */
[----:B------:R-:W-:Y:S01]  /*13c0*/  FMUL.FTZ R13, R7, R192 ;  /* 0x000000c0070d7220 */ /* 0x000fe20000410000 */
[----:B------:R-:W-:Y:S01]  /*13d0*/  FADD.FTZ R84, R84, R9 ;  /* 0x0000000954547221 */ /* 0x000fe20000010000 */
[-C--:B------:R-:W-:Y:S01]  /*13e0*/  FFMA.FTZ R10, R148, R9.reuse, R17 ;  /* 0x00000009940a7223 */ /* 0x080fe20000010011 */
[----:B------:R-:W-:Y:S01]  /*13f0*/  FFMA.FTZ R108, R11, R9, R108 ;  /* 0x000000090b6c7223 */ /* 0x000fe2000001006c */
[----:B------:R-:W-:Y:S01]  /*1400*/  SHF.L.U32 R192, R189, 0x10, RZ ;  /* 0x00000010bdc07819 */ /* 0x000fe200000006ff */
[----:B------:R-:W-:Y:S01]  /*1410*/  FMUL.FTZ R9, R7, R198 ;  /* 0x000000c607097220 */ /* 0x000fe20000410000 */
[----:B------:R-:W-:Y:S01]  /*1420*/  FMUL.FTZ R216, R145, R194 ;  /* 0x000000c291d87220 */ /* 0x000fe20000410000 */
[----:B------:R-:W-:Y:S01]  /*1430*/  FMUL.FTZ R218, R7, R218 ;  /* 0x000000da07da7220 */ /* 0x000fe20000410000 */
[----:B------:R-:W-:Y:S01]  /*1440*/  SHF.L.U32 R198, R185, 0x10, RZ ;  /* 0x00000010b9c67819 */ /* 0x000fe200000006ff */
[----:B------:R-:W-:Y:S01]  /*1450*/  FADD.FTZ R89, R89, R192 ;  /* 0x000000c059597221 */ /* 0x000fe20000010000 */
[----:B------:R-:W-:Y:S01]  /*1460*/  PRMT R184, R15, 0x7632, R184 ;  /* 0x000076320fb87816 */ /* 0x000fe200000000b8 */
[-C--:B------:R-:W-:Y:S01]  /*1470*/  FFMA.FTZ R216, R153, R192.reuse, R216 ;  /* 0x000000c099d87223 */ /* 0x080fe200000100d8 */
[----:B------:R-:W-:Y:S01]  /*1480*/  SHF.L.U32 R15, R15, 0x10, RZ ;  /* 0x000000100f0f7819 */ /* 0x000fe200000006ff */
[C---:B------:R-:W-:Y:S01]  /*1490*/  FFMA.FTZ R113, R218.reuse, R192, R113 ;  /* 0x000000c0da717223 */ /* 0x040fe20000010071 */
[----:B------:R-:W-:Y:S01]  /*14a0*/  FADD.FTZ R41, R41, R194 ;  /* 0x000000c229297221 */ /* 0x000fe20000010000 */
[----:B------:R-:W-:Y:S01]  /*14b0*/  FFMA.FTZ R65, R218, R194, R65 ;  /* 0x000000c2da417223 */ /* 0x000fe20000010041 */
[----:B------:R-:W-:-:S02]  /*14c0*/  SHF.L.U32 R192, R187, 0x10, RZ ;  /* 0x00000010bbc07819 */ /* 0x000fc400000006ff */
[----:B------:R-:W-:Y:S01]  /*14d0*/  SHF.L.U32 R194, R188, 0x10, RZ ;  /* 0x00000010bcc27819 */ /* 0x000fe200000006ff */
[----:B------:R-:W-:Y:S01]  /*14e0*/  FMUL.FTZ R188, R147, R198 ;  /* 0x000000c693bc7220 */ /* 0x000fe20000410000 */
[----:B------:R-:W-:Y:S01]  /*14f0*/  SHF.L.U32 R190, R190, 0x10, RZ ;  /* 0x00000010bebe7819 */ /* 0x000fe200000006ff */
[----:B------:R-:W-:Y:S01]  /*1500*/  FFMA.FTZ R219, R152, R225, R219 ;  /* 0x000000e198db7223 */ /* 0x000fe200000100db */
[-C--:B------:R-:W-:Y:S01]  /*1510*/  FMUL.FTZ R17, R142, R15.reuse ;  /* 0x0000000f8e117220 */ /* 0x080fe20000410000 */
[----:B------:R-:W-:Y:S01]  /*1520*/  FADD.FTZ R38, R38, R15 ;  /* 0x0000000f26267221 */ /* 0x000fe20000010000 */
[----:B------:R-:W-:Y:S01]  /*1530*/  FFMA.FTZ R62, R9, R15, R62 ;  /* 0x0000000f093e7223 */ /* 0x000fe2000001003e */
[----:B------:R-:W-:Y:S01]  /*1540*/  FFMA.FTZ R15, R155, R192, R188 ;  /* 0x000000c09b0f7223 */ /* 0x000fe200000100bc */
[----:B------:R-:W-:Y:S01]  /*1550*/  FMUL.FTZ R188, R141, R190 ;  /* 0x000000be8dbc7220 */ /* 0x000fe20000410000 */
[----:B------:R-:W-:Y:S01]  /*1560*/  FADD.FTZ R19, R224, R219 ;  /* 0x000000dbe0137221 */ /* 0x000fe20000010000 */
[----:B------:R-:W-:Y:S01]  /*1570*/  FFMA.FTZ R185, R221, R219, R240 ;  /* 0x000000dbddb97223 */ /* 0x000fe200000100f0 */
[----:B------:R-:W-:Y:S01]  /*1580*/  FMUL.FTZ R16, R7, R16 ;  /* 0x0000001007107220 */ /* 0x000fe20000410000 */
        /* <DEDUP_REMOVED lines=8> */
[----:B------:R-:W-:Y:S01]  /*1610*/  FMUL.FTZ R14, R7, R14 ;  /* 0x0000000e070e7220 */ /* 0x000fe20000410000 */
[----:B------:R-:W-:Y:S02]  /*1620*/  FFMA.FTZ R19, R13, R12, R188 ;  /* 0x0000000c0d137223 */ /* 0x000fe400000100bc */
[----:B------:R-:W-:Y:S01]  /*1630*/  FADD.FTZ R185, R184, R15 ;  /* 0x0000000fb8b97221 */ /* 0x000fe20000010000 */
[----:B------:R-:W-:Y:S01]  /*1640*/  FADD.FTZ R91, R91, R192 ;  /* 0x000000c05b5b7221 */ /* 0x000fe20000010000 */
[C---:B------:R-:W-:Y:S01]  /*1650*/  FFMA.FTZ R184, R14.reuse, R15, R19 ;  /* 0x0000000f0eb87223 */ /* 0x040fe20000010013 */
[----:B------:R-:W-:Y:S01]  /*1660*/  FFMA.FTZ R115, R14, R192, R115 ;  /* 0x000000c00e737223 */ /* 0x000fe20000010073 */
[----:B------:R-:W-:Y:S01]  /*1670*/  SHF.L.U32 R192, R186, 0x10, RZ ;  /* 0x00000010bac07819 */ /* 0x000fe200000006ff */
[----:B------:R-:W-:Y:S01]  /*1680*/  FADD.FTZ R186, R185, R10 ;  /* 0x0000000ab9ba7221 */ /* 0x000fe20000010000 */
[----:B------:R-:W-:Y:S01]  /*1690*/  FFMA.FTZ R185, R11, R10, R184 ;  /* 0x0000000a0bb97223 */ /* 0x000fe200000100b8 */
[----:B------:R-:W-:Y:S01]  /*16a0*/  FADD.FTZ R18, -R237, R18 ;  /* 0x00000012ed127221 */ /* 0x000fe20000010100 */
        /* <DEDUP_REMOVED lines=27> */
.L_x_624:
[----:B------:R-:W-:Y:S05]  /*1860*/  BSYNC B0 ;  /* 0x0000000000007941 */ /* 0x000fea0003800000 */
.L_x_623:
        /* <DEDUP_REMOVED lines=18> */
[----:B---3--:R-:W-:Y:S02]  /*1990*/  PRMT R200, R195, 0x7632, R200 ;  /* 0x00007632c3c87816 */ /* 0x008fe400000000c8 */
[----:B------:R-:W-:Y:S02]  /*19a0*/  SHF.L.U32 R196, R193, 0x10, RZ ;  /* 0x00000010c1c47819 */ /* 0x000fe400000006ff */
[C---:B----4-:R-:W-:Y:S02]  /*19b0*/  PRMT R206, R188.reuse, 0x7632, R206 ;  /* 0x00007632bcce7816 */ /* 0x050fe400000000ce */
[----:B------:R-:W-:Y:S02]  /*19c0*/  SHF.L.U32 R213, R188, 0x10, RZ ;  /* 0x00000010bcd57819 */ /* 0x000fe400000006ff */
[----:B------:R-:W-:-:S02]  /*19d0*/  SHF.L.U32 R188, R192, 0x10, RZ ;  /* 0x00000010c0bc7819 */ /* 0x000fc400000006ff */
[----:B-1----:R-:W-:Y:S02]  /*19e0*/  SHF.L.U32 R199, R190, 0x10, RZ ;  /* 0x00000010bec77819 */ /* 0x002fe400000006ff */
[C---:B--2---:R-:W-:Y:S01]  /*19f0*/  PRMT R208, R184.reuse, 0x7632, R208 ;  /* 0x00007632b8d07816 */ /* 0x044fe200000000d0 */
[----:B------:R-:W-:Y:S01]  /*1a00*/  FADD.FTZ R188, -R215, R188 ;  /* 0x000000bcd7bc7221 */ /* 0x000fe20000010100 */
[----:B------:R-:W-:Y:S02]  /*1a10*/  SHF.L.U32 R205, R184, 0x10, RZ ;  /* 0x00000010b8cd7819 */ /* 0x000fe400000006ff */
[C---:B------:R-:W-:Y:S02]  /*1a20*/  PRMT R184, R187.reuse, 0x7632, R184 ;  /* 0x00007632bbb87816 */ /* 0x040fe400000000b8 */
[----:B------:R-:W-:Y:S02]  /*1a30*/  SHF.L.U32 R211, R187, 0x10, RZ ;  /* 0x00000010bbd37819 */ /* 0x000fe400000006ff */
[----:B------:R-:W-:-:S02]  /*1a40*/  PRMT R210, R186, 0x7632, R210 ;  /* 0x00007632bad27816 */ /* 0x000fc400000000d2 */
[----:B------:R-:W-:Y:S02]  /*1a50*/  SHF.L.U32 R209, R186, 0x10, RZ ;  /* 0x00000010bad17819 */ /* 0x000fe400000006ff */
[----:B------:R-:W-:Y:S02]  /*1a60*/  PRMT R187, R190, 0x7632, R187 ;  /* 0x00007632bebb7816 */ /* 0x000fe400000000bb */
[----:B------:R-:W-:Y:S01]  /*1a70*/  SHF.L.U32 R200, R200, 0x10, RZ ;  /* 0x00000010c8c87819 */ /* 0x000fe200000006ff */
[----:B------:R-:W-:Y:S01]  /*1a80*/  FMUL.FTZ R203, R7, R188 ;  /* 0x000000bc07cb7220 */ /* 0x000fe20000410000 */
[----:B------:R-:W-:Y:S02]  /*1a90*/  PRMT R186, R189, 0x7632, R186 ;  /* 0x00007632bdba7816 */ /* 0x000fe400000000ba */
[----:B------:R-:W-:Y:S01]  /*1aa0*/  PRMT R190, R193, 0x7632, R190 ;  /* 0x00007632c1be7816 */ /* 0x000fe200000000be */
[----:B------:R-:W-:Y:S01]  /*1ab0*/  FMUL.FTZ R193, R128, R213 ;  /* 0x000000d580c17220 */ /* 0x000fe20000410000 */
[----:B------:R-:W-:Y:S01]  /*1ac0*/  SHF.L.U32 R189, R189, 0x10, RZ ;  /* 0x00000010bdbd7819 */ /* 0x000fe200000006ff */
[C---:B------:R-:W-:Y:S01]  /*1ad0*/  FADD.FTZ R196, -R215.reuse, R196 ;  /* 0x000000c4d7c47221 */ /* 0x040fe20000010100 */
[C---:B------:R-:W-:Y:S01]  /*1ae0*/  PRMT R198, R194.reuse, 0x7632, R198 ;  /* 0x00007632c2c67816 */ /* 0x040fe200000000c6 */
[----:B------:R-:W-:Y:S01]  /*1af0*/  IMAD.U32 R194, R194, 0x10000, RZ ;  /* 0x00010000c2c27824 */ /* 0x000fe200078e00ff */
[----:B------:R-:W-:Y:S01]  /*1b00*/  PRMT R192, R192, 0x7632, R192 ;  /* 0x00007632c0c07816 */ /* 0x000fe200000000c0 */
[----:B------:R-:W-:Y:S01]  /*1b10*/  FADD.FTZ R214, -R215, R200 ;  /* 0x000000c8d7d67221 */ /* 0x000fe20000010100 */
[----:B------:R-:W-:Y:S01]  /*1b20*/  SHF.L.U32 R207, R185, 0x10, RZ ;  /* 0x00000010b9cf7819 */ /* 0x000fe200000006ff */
[----:B------:R-:W-:Y:S01]  /*1b30*/  FADD.FTZ R80, R80, R205 ;  /* 0x000000cd50507221 */ /* 0x000fe20000010000 */
[-C--:B------:R-:W-:Y:S01]  /*1b40*/  FFMA.FTZ R200, R136, R205.reuse, R193 ;  /* 0x000000cd88c87223 */ /* 0x080fe200000100c1 */
[----:B------:R-:W-:Y:S01]  /*1b50*/  FFMA.FTZ R104, R203, R205, R104 ;  /* 0x000000cdcb687223 */ /* 0x000fe20000010068 */
[----:B------:R-:W-:Y:S01]  /*1b60*/  SHF.L.U32 R190, R190, 0x10, RZ ;  /* 0x00000010bebe7819 */ /* 0x000fe200000006ff */
[----:B------:R-:W-:Y:S01]  /*1b70*/  FMUL.FTZ R193, R130, R189 ;  /* 0x000000bd82c17220 */ /* 0x000fe20000410000 */
[----:B------:R-:W-:Y:S01]  /*1b80*/  FMUL.FTZ R205, R7, R196 ;  /* 0x000000c407cd7220 */ /* 0x000fe20000410000 */
[----:B------:R-:W-:Y:S01]  /*1b90*/  SHF.L.U32 R195, R195, 0x10, RZ ;  /* 0x00000010c3c37819 */ /* 0x000fe200000006ff */
[----:B------:R-:W-:Y:S01]  /*1ba0*/  FADD.FTZ R194, -R215, R194 ;  /* 0x000000c2d7c27221 */ /* 0x000fe20000010100 */
[----:B------:R-:W-:Y:S01]  /*1bb0*/  SHF.L.U32 R192, R192, 0x10, RZ ;  /* 0x00000010c0c07819 */ /* 0x000fe200000006ff */
[----:B------:R-:W-:Y:S01]  /*1bc0*/  FADD.FTZ R82, R82, R207 ;  /* 0x000000cf52527221 */ /* 0x000fe20000010000 */
[----:B------:R-:W-:Y:S01]  /*1bd0*/  PRMT R197, R185, 0x7632, R197 ;  /* 0x00007632b9c57816 */ /* 0x000fe200000000c5 */
[-C--:B------:R-:W-:Y:S01]  /*1be0*/  FFMA.FTZ R202, R138, R207.reuse, R193 ;  /* 0x000000cf8aca7223 */ /* 0x080fe200000100c1 */
[----:B------:R-:W-:Y:S01]  /*1bf0*/  PRMT R185, R191, 0x7632, R185 ;  /* 0x00007632bfb97816 */ /* 0x000fe200000000b9 */
[----:B------:R-:W-:Y:S01]  /*1c00*/  FFMA.FTZ R106, R205, R207, R106 ;  /* 0x000000cfcd6a7223 */ /* 0x000fe2000001006a */
[----:B------:R-:W-:Y:S01]  /*1c10*/  SHF.L.U32 R212, R198, 0x10, RZ ;  /* 0x00000010c6d47819 */ /* 0x000fe200000006ff */
[----:B------:R-:W-:Y:S01]  /*1c20*/  FADD.FTZ R198, -R215, R190 ;  /* 0x000000bed7c67221 */ /* 0x000fe20000010100 */
[----:B------:R-:W-:Y:S01]  /*1c30*/  SHF.L.U32 R191, R191, 0x10, RZ ;  /* 0x00000010bfbf7819 */ /* 0x000fe200000006ff */
[----:B------:R-:W-:Y:S01]  /*1c40*/  FMUL.FTZ R193, R124, R199 ;  /* 0x000000c77cc17220 */ /* 0x000fe20000410000 */
[----:B------:R-:W-:Y:S01]  /*1c50*/  FMUL.FTZ R207, R7, R194 ;  /* 0x000000c207cf7220 */ /* 0x000fe20000410000 */
[C---:B------:R-:W-:Y:S01]  /*1c60*/  FADD.FTZ R242, -R215.reuse, R195 ;  /* 0x000000c3d7f27221 */ /* 0x040fe20000010100 */
[----:B------:R-:W-:Y:S01]  /*1c70*/  SHF.L.U32 R190, R206, 0x10, RZ ;  /* 0x00000010cebe7819 */ /* 0x000fe200000006ff */
[----:B------:R-:W-:Y:S01]  /*1c80*/  FADD.FTZ R192, -R215, R192 ;  /* 0x000000c0d7c07221 */ /* 0x000fe20000010100 */
[----:B------:R-:W-:Y:S01]  /*1c90*/  FADD.FTZ R34, R34, R189 ;  /* 0x000000bd22227221 */ /* 0x000fe20000010000 */
[----:B------:R-:W-:Y:S01]  /*1ca0*/  FFMA.FTZ R58, R205, R189, R58 ;  /* 0x000000bdcd3a7223 */ /* 0x000fe2000001003a */
[----:B------:R-:W-:Y:S01]  /*1cb0*/  FADD.FTZ R76, R76, R209 ;  /* 0x000000d14c4c7221 */ /* 0x000fe20000010000 */
[-C--:B------:R-:W-:Y:S01]  /*1cc0*/  FFMA.FTZ R204, R132, R209.reuse, R193 ;  /* 0x000000d184cc7223 */ /* 0x080fe200000100c1 */
[----:B------:R-:W-:Y:S01]  /*1cd0*/  FFMA.FTZ R100, R207, R209, R100 ;  /* 0x000000d1cf647223 */ /* 0x000fe20000010064 */
[----:B------:R-:W-:Y:S01]  /*1ce0*/  FMUL.FTZ R189, R126, R191 ;  /* 0x000000bf7ebd7220 */ /* 0x000fe20000410000 */
[----:B------:R-:W-:Y:S01]  /*1cf0*/  FMUL.FTZ R209, R7, R242 ;  /* 0x000000f207d17220 */ /* 0x000fe20000410000 */
        /* <DEDUP_REMOVED lines=9> */
[----:B------:R-:W-:Y:S01]  /*1d90*/  SHF.L.U32 R188, R186, 0x10, RZ ;  /* 0x00000010babc7819 */ /* 0x000fe200000006ff */
[----:B------:R-:W-:Y:S01]  /*1da0*/  FADD.FTZ R33, R33, R190 ;  /* 0x000000be21217221 */ /* 0x000fe20000010000 */
[----:B------:R-:W-:Y:S01]  /*1db0*/  FFMA.FTZ R57, R208, R190, R57 ;  /* 0x000000bed0397223 */ /* 0x000fe20000010039 */
[----:B------:R-:W-:-:S02]  /*1dc0*/  SHF.L.U32 R186, R197, 0x10, RZ ;  /* 0x00000010c5ba7819 */ /* 0x000fc400000006ff */
        /* <DEDUP_REMOVED lines=10> */
[----:B------:R-:W-:Y:S01]  /*1e70*/  FADD.FTZ R224, R224, R200 ;  /* 0x000000c8e0e07221 */ /* 0x000fe20000010000 */
[----:B------:R-:W-:Y:S01]  /*1e80*/  FFMA.FTZ R187, R203, R200, R240 ;  /* 0x000000c8cbbb7223 */ /* 0x000fe200000100f0 */
[----:B------:R-:W-:Y:S01]  /*1e90*/  FADD.FTZ R212, -R215, R212 ;  /* 0x000000d4d7d47221 */ /* 0x000fe20000010100 */
        /* <DEDUP_REMOVED lines=8> */
[----:B------:R-:W-:Y:S02]  /*1f20*/  SHF.L.U32 R190, R185, 0x10, RZ ;  /* 0x00000010b9be7819 */ /* 0x000fe400000006ff */
[----:B------:R-:W-:Y:S01]  /*1f30*/  FADD.FTZ R185, R184, R213 ;  /* 0x000000d5b8b97221 */ /* 0x000fe20000010000 */
[----:B------:R-:W-:Y:S01]  /*1f40*/  FFMA.FTZ R184, R210, R213, R187 ;  /* 0x000000d5d2b87223 */ /* 0x000fe200000100bb */
[----:B------:R-:W-:Y:S02]  /*1f50*/  FMUL.FTZ R212, R7, R212 ;  /* 0x000000d407d47220 */ /* 0x000fe40000410000 */
        /* <DEDUP_REMOVED lines=23> */
.L_x_626:
[----:B------:R-:W-:Y:S05]  /*20d0*/  BSYNC B0 ;  /* 0x0000000000007941 */ /* 0x000fea0003800000 */
.L_x_625:
[----:B------:R-:W-:Y:S01]  /*20e0*/  SHF.R.U32.HI R185, RZ, 0x5, R0 ;  /* 0x00000005ffb97819 */ /* 0x000fe20000011600 */
[----:B------:R-:W-:Y:S01]  /*20f0*/  UMOV UR13, 0xffffffff ;  /* 0xffffffff000d7882 */ /* 0x000fe20000000000 */
[----:B------:R-:W-:Y:S02]  /*2100*/  LOP3.LUT P0, RZ, R0, 0x1f, RZ, 0xc0, !PT ;  /* 0x0000001f00ff7812 */ /* 0x000fe4000780c0ff */
[----:B------:R-:W-:Y:S02]  /*2110*/  LOP3.LUT R184, R185, 0x7fffff8, RZ, 0xc0, !PT ;  /* 0x07fffff8b9b87812 */ /* 0x000fe400078ec0ff */
[----:B------:R-:W-:Y:S02]  /*2120*/  ISETP.GE.AND P5, PT, R5, UR7, PT ;  /* 0x0000000705007c0c */ /* 0x000fe4000bfa6270 */
[----:B------:R-:W-:Y:S01]  /*2130*/  @!P4 IADD3 R184, R184, 0x8, RZ ;  /* 0x00000008b8b8c810 */ /* 0x000fe20007ffe0ff */
[----:B------:R-:W-:Y:S10]  /*2140*/  BRA.DIV UR13, `(.L_x_627) ;  /* 0x0000001a0d987947 */ /* 0x000ff4000b800000 */
[----:B------:R-:W1:Y:S04]  /*2150*/  SHFL.DOWN PT, R187, R224, 0x10, 0x1f ;  /* 0x0a001f00e0bb7f89 */ /* 0x000e6800000e0000 */
[----:B------:R-:W2:Y:S01]  /*2160*/  SHFL.DOWN PT, R189, R240, 0x10, 0x1f ;  /* 0x0a001f00f0bd7f89 */ /* 0x000ea200000e0000 */
[----:B-1----:R-:W-:Y:S01]  /*2170*/  FADD.FTZ R187, R187, R224 ;  /* 0x000000e0bbbb7221 */ /* 0x002fe20000010000 */
[----:B--2---:R-:W-:-:S04]  /*2180*/  FADD.FTZ R189, R189, R240 ;  /* 0x000000f0bdbd7221 */ /* 0x004fc80000010000 */
        /* <DEDUP_REMOVED lines=12> */
[----:B------:R1:W2:Y:S04]  /*2250*/  SHFL.DOWN PT, R187, R190, 0x1, 0x1f ;  /* 0x08201f00bebb7f89 */ /* 0x0002a800000e0000 */
[----:B------:R1:W3:Y:S02]  /*2260*/  SHFL.DOWN PT, R225, R192, 0x1, 0x1f ;  /* 0x08201f00c0e17f89 */ /* 0x0002e400000e0000 */
.L_x_649:
[----:B------:R-:W4:Y:S01]  /*2270*/  S2R R189, SR_CgaCtaId ;  /* 0x0000000000bd7919 */ /* 0x000f220000008800 */
[----:B------:R-:W-:Y:S01]  /*2280*/  MOV R186, 0x400 ;  /* 0x0000040000ba7802 */ /* 0x000fe20000000f00 */
[----:B--2---:R-:W-:Y:S01]  /*2290*/  FADD.FTZ R224, R190, R187 ;  /* 0x000000bbbee07221 */ /* 0x004fe20000010000 */
[----:B------:R-:W-:Y:S01]  /*22a0*/  @!P0 LOP3.LUT R185, R185, 0x7, RZ, 0xc0, !PT ;  /* 0x00000007b9b98812 */ /* 0x000fe200078ec0ff */
[----:B---3--:R-:W-:Y:S01]  /*22b0*/  FADD.FTZ R225, R192, R225 ;  /* 0x000000e1c0e17221 */ /* 0x008fe20000010000 */
[----:B------:R-:W-:Y:S05]  /*22c0*/  WARPSYNC.ALL ;  /* 0x0000000000007948 */ /* 0x000fea0003800000 */
[----:B------:R-:W-:Y:S01]  /*22d0*/  @!P0 IADD3 R185, R184, R185, RZ ;  /* 0x000000b9b8b98210 */ /* 0x000fe20007ffe0ff */
[----:B------:R-:W-:Y:S01]  /*22e0*/  BSSY B0, `(.L_x_628) ;  /* 0x0000081000007945 */ /* 0x000fe20003800000 */
[----:B----4-:R-:W-:-:S04]  /*22f0*/  LEA R186, R189, R186, 0x18 ;  /* 0x000000babdba7211 */ /* 0x010fc800078ec0ff */
[-C--:B------:R-:W-:Y:S02]  /*2300*/  @!P0 LEA R237, R185, R186.reuse, 0x3 ;  /* 0x000000bab9ed8211 */ /* 0x080fe400078e18ff */
[----:B------:R-:W-:-:S03]  /*2310*/  LEA R239, R184, R186, 0x3 ;  /* 0x000000bab8ef7211 */ /* 0x000fc600078e18ff */
[----:B------:R-:W-:Y:S01]  /*2320*/  @!P0 STS.64 [R237+0x6000], R224 ;  /* 0x006000e0ed008388 */ /* 0x000fe20000000a00 */
[----:B------:R-:W-:Y:S01]  /*2330*/  BAR.SYNC.DEFER_BLOCKING 0x0 ;  /* 0x0000000000007b1d */ /* 0x000fe20000010000 */
[----:B0-----:R-:W-:-:S05]  /*2340*/  ISETP.NE.AND P0, PT, R4, RZ, PT ;  /* 0x000000ff0400720c */ /* 0x001fca0003f05270 */
[----:B------:R-:W0:Y:S04]  /*2350*/  LDS.128 R184, [R239+0x6000] ;  /* 0x00600000efb87984 */ /* 0x000e280000000c00 */
[----:B-1----:R-:W1:Y:S04]  /*2360*/  LDS.128 R188, [R239+0x6010] ;  /* 0x00601000efbc7984 */ /* 0x002e680000000c00 */
[----:B------:R-:W2:Y:S04]  /*2370*/  LDS.128 R192, [R239+0x6020] ;  /* 0x00602000efc07984 */ /* 0x000ea80000000c00 */
[----:B-----5:R-:W3:Y:S01]  /*2380*/  LDS.128 R196, [R239+0x6030] ;  /* 0x00603000efc47984 */ /* 0x020ee20000000c00 */
        /* <DEDUP_REMOVED lines=35> */
[----:B------:R-:W-:Y:S02]  /*25c0*/  @P6 SHF.L.U32 R185, R24, 0x10, RZ ;  /* 0x0000001018b96819 */ /* 0x000fe400000006ff */
        /* <DEDUP_REMOVED lines=9> */
[----:B------:R-:W-:Y:S01]  /*2660*/  @P6 SHF.L.U32 R188, R26, 0x10, RZ ;  /* 0x000000101abc6819 */ /* 0x000fe200000006ff */
[--C-:B------:R-:W-:Y:S01]  /*2670*/  FFMA.FTZ R185, R232, R192, R193.reuse ;  /* 0x000000c0e8b97223 */ /* 0x100fe200000100c1 */
[----:B------:R-:W-:Y:S01]  /*2680*/  @P6 SHF.L.U32 R186, R186, 0x10, RZ ;  /* 0x00000010baba6819 */ /* 0x000fe200000006ff */
[----:B------:R-:W-:Y:S01]  /*2690*/  FMUL.FTZ R197, R7, R184 ;  /* 0x000000b807c57220 */ /* 0x000fe20000410000 */
[----:B------:R-:W-:Y:S01]  /*26a0*/  FFMA.FTZ R187, R228, R192, R193 ;  /* 0x000000c0e4bb7223 */ /* 0x000fe200000100c1 */
[----:B------:R-:W-:Y:S01]  /*26b0*/  @P6 FADD.FTZ R195, R195, R188 ;  /* 0x000000bcc3c36221 */ /* 0x000fe20000010000 */
[----:B------:R-:W-:Y:S01]  /*26c0*/  FADD.FTZ R188, R220, -R189 ;  /* 0x800000bddcbc7221 */ /* 0x000fe20000010000 */
[----:B------:R-:W-:Y:S01]  /*26d0*/  @P6 FADD.FTZ R197, R197, R186 ;  /* 0x000000bac5c56221 */ /* 0x000fe20000010000 */
[----:B------:R-:W-:Y:S01]  /*26e0*/  @P6 PRMT R184, R25, 0x7632, R184 ;  /* 0x0000763219b86816 */ /* 0x000fe200000000b8 */
[----:B------:R-:W-:Y:S01]  /*26f0*/  FADD.FTZ R196, R230, -R185 ;  /* 0x800000b9e6c47221 */ /* 0x000fe20000010000 */
[----:B------:R-:W-:Y:S01]  /*2700*/  @P6 PRMT R186, R26, 0x7632, R186 ;  /* 0x000076321aba6816 */ /* 0x000fe200000000ba */
[----:B------:R-:W-:Y:S01]  /*2710*/  FADD.FTZ R198, R226, -R187 ;  /* 0x800000bbe2c67221 */ /* 0x000fe20000010000 */
[----:B------:R-:W-:Y:S01]  /*2720*/  @P6 PRMT R189, R27, 0x7632, R189 ;  /* 0x000076321bbd6816 */ /* 0x000fe200000000bd */
[C---:B------:R-:W-:Y:S01]  /*2730*/  FMUL.FTZ R196, R7.reuse, R196 ;  /* 0x000000c407c47220 */ /* 0x040fe20000410000 */
[----:B------:R-:W-:Y:S01]  /*2740*/  @P6 SHF.L.U32 R185, R184, 0x10, RZ ;  /* 0x00000010b8b96819 */ /* 0x000fe200000006ff */
[----:B------:R-:W-:Y:S01]  /*2750*/  FMUL.FTZ R198, R7, R198 ;  /* 0x000000c607c67220 */ /* 0x000fe20000410000 */
[----:B------:R-:W-:Y:S01]  /*2760*/  @P6 SHF.L.U32 R184, R189, 0x10, RZ ;  /* 0x00000010bdb86819 */ /* 0x000fe200000006ff */
        /* <DEDUP_REMOVED lines=56> */
.L_x_629:
[----:B------:R-:W-:Y:S05]  /*2af0*/  BSYNC B0 ;  /* 0x0000000000007941 */ /* 0x000fea0003800000 */
.L_x_628:
        /* <DEDUP_REMOVED lines=18> */
[C---:B------:R-:W-:Y:S01]  /*2c20*/  FMUL.FTZ R190, R7.reuse, R190 ;  /* 0x000000be07be7220 */ /* 0x040fe20000410000 */
[----:B------:R-:W-:Y:S01]  /*2c30*/  @P6 SHF.L.U32 R187, R20, 0x10, RZ ;  /* 0x0000001014bb6819 */ /* 0x000fe200000006ff */
[----:B------:R-:W-:Y:S01]  /*2c40*/  FMUL.FTZ R197, R7, R198 ;  /* 0x000000c607c57220 */ /* 0x000fe20000410000 */
[----:B------:R-:W-:-:S02]  /*2c50*/  @P6 SHF.L.U32 R188, R21, 0x10, RZ ;  /* 0x0000001015bc6819 */ /* 0x000fc400000006ff */
[----:B------:R-:W-:Y:S01]  /*2c60*/  @P6 SHF.L.U32 R194, R22, 0x10, RZ ;  /* 0x0000001016c26819 */ /* 0x000fe200000006ff */
[----:B------:R-:W-:Y:S01]  /*2c70*/  @P6 FADD.FTZ R184, R184, R187 ;  /* 0x000000bbb8b86221 */ /* 0x000fe20000010000 */
[-C--:B------:R-:W-:Y:S01]  /*2c80*/  FFMA.FTZ R187, R218, R192.reuse, R193 ;  /* 0x000000c0dabb7223 */ /* 0x080fe200000100c1 */
[--C-:B------:R-:W-:Y:S01]  /*2c90*/  @P6 FADD.FTZ R185, R185, R188.reuse ;  /* 0x000000bcb9b96221 */ /* 0x100fe20000010000 */
[----:B------:R-:W-:Y:S01]  /*2ca0*/  @P6 PRMT R188, R20, 0x7632, R188 ;  /* 0x0000763214bc6816 */ /* 0x000fe200000000bc */
[----:B------:R-:W-:Y:S01]  /*2cb0*/  @P6 FADD.FTZ R191, R191, R194 ;  /* 0x000000c2bfbf6221 */ /* 0x000fe20000010000 */
[----:B------:R-:W-:Y:S01]  /*2cc0*/  FADD.FTZ R186, R216, -R187 ;  /* 0x800000bbd8ba7221 */ /* 0x000fe20000010000 */
[--C-:B------:R-:W-:Y:S01]  /*2cd0*/  FFMA.FTZ R194, R16, R192, R193.reuse ;  /* 0x000000c010c27223 */ /* 0x100fe200000100c1 */
[----:B------:R-:W-:Y:S02]  /*2ce0*/  @P6 SHF.L.U32 R188, R188, 0x10, RZ ;  /* 0x00000010bcbc6819 */ /* 0x000fe400000006ff */
[----:B------:R-:W-:Y:S01]  /*2cf0*/  FMUL.FTZ R195, R7, R186 ;  /* 0x000000ba07c37220 */ /* 0x000fe20000410000 */
[----:B------:R-:W-:Y:S01]  /*2d00*/  FFMA.FTZ R186, R14, R192, R193 ;  /* 0x000000c00eba7223 */ /* 0x000fe200000100c1 */
[----:B------:R-:W-:Y:S01]  /*2d10*/  @P6 SHF.L.U32 R189, R23, 0x10, RZ ;  /* 0x0000001017bd6819 */ /* 0x000fe200000006ff */
[----:B------:R-:W-:Y:S01]  /*2d20*/  FADD.FTZ R196, R17, -R194 ;  /* 0x800000c211c47221 */ /* 0x000fe20000010000 */
[----:B------:R-:W-:Y:S01]  /*2d30*/  @P6 FADD.FTZ R195, R195, R188 ;  /* 0x000000bcc3c36221 */ /* 0x000fe20000010000 */
[----:B------:R-:W-:Y:S01]  /*2d40*/  FADD.FTZ R186, R15, -R186 ;  /* 0x800000ba0fba7221 */ /* 0x000fe20000010000 */
[----:B------:R-:W-:Y:S01]  /*2d50*/  @P6 PRMT R187, R21, 0x7632, R187 ;  /* 0x0000763215bb6816 */ /* 0x000fe200000000bb */
[----:B------:R-:W-:Y:S01]  /*2d60*/  @P6 FADD.FTZ R190, R190, R189 ;  /* 0x000000bdbebe6221 */ /* 0x000fe20000010000 */
[----:B------:R-:W-:Y:S01]  /*2d70*/  @P6 PRMT R188, R23, 0x7632, R188 ;  /* 0x0000763217bc6816 */ /* 0x000fe200000000bc */
[C---:B------:R-:W-:Y:S01]  /*2d80*/  FMUL.FTZ R194, R7.reuse, R186 ;  /* 0x000000ba07c27220 */ /* 0x040fe20000410000 */
[----:B------:R-:W-:Y:S01]  /*2d90*/  @P6 PRMT R186, R22, 0x7632, R186 ;  /* 0x0000763216ba6816 */ /* 0x000fe200000000ba */
[----:B------:R-:W-:Y:S01]  /*2da0*/  FMUL.FTZ R196, R7, R196 ;  /* 0x000000c407c47220 */ /* 0x000fe20000410000 */
[----:B------:R-:W-:-:S02]  /*2db0*/  @P6 SHF.L.U32 R187, R187, 0x10, RZ ;  /* 0x00000010bbbb6819 */ /* 0x000fc400000006ff */
[----:B------:R-:W-:Y:S02]  /*2dc0*/  @P6 SHF.L.U32 R189, R186, 0x10, RZ ;  /* 0x00000010babd6819 */ /* 0x000fe400000006ff */
[----:B------:R-:W-:Y:S01]  /*2dd0*/  @P6 SHF.L.U32 R188, R188, 0x10, RZ ;  /* 0x00000010bcbc6819 */ /* 0x000fe200000006ff */
[----:B------:R-:W-:Y:S01]  /*2de0*/  @P6 FADD.FTZ R194, R194, R187 ;  /* 0x000000bbc2c26221 */ /* 0x000fe20000010000 */
        /* <DEDUP_REMOVED lines=53> */
.L_x_631:
[----:B------:R-:W-:Y:S05]  /*3140*/  BSYNC B0 ;  /* 0x0000000000007941 */ /* 0x000fea0003800000 */
.L_x_630:
        /* <DEDUP_REMOVED lines=39> */
[----:B------:R-:W-:-:S02]  /*33c0*/  @P6 SHF.L.U32 R184, R184, 0x10, RZ ;  /* 0x00000010b8b86819 */ /* 0x000fc400000006ff */
[----:B------:R-:W-:Y:S01]  /*33d0*/  @P6 SHF.L.U32 R188, R185, 0x10, RZ ;  /* 0x00000010b9bc6819 */ /* 0x000fe200000006ff */
[----:B------:R-:W-:Y:S01]  /*33e0*/  @P6 FADD.FTZ R194, R194, R191 ;  /* 0x000000bfc2c26221 */ /* 0x000fe20000010000 */
[----:B------:R-:W-:Y:S01]  /*33f0*/  ISETP.NE.U32.AND P0, PT, RZ, UR14, PT ;  /* 0x0000000eff007c0c */ /* 0x000fe2000bf05070 */
[----:B------:R-:W-:Y:S01]  /*3400*/  @P6 FADD.FTZ R187, R187, R184 ;  /* 0x000000b8bbbb6221 */ /* 0x000fe20000010000 */
        /* <DEDUP_REMOVED lines=55> */
.L_x_633:
[----:B------:R-:W-:Y:S05]  /*3780*/  BSYNC B0 ;  /* 0x0000000000007941 */ /* 0x000fea0003800000 */
.L_x_632:
[----:B------:R-:W-:Y:S01]  /*3790*/  SEL R6, RZ, 0x1, P4 ;  /* 0x00000001ff067807 */ /* 0x000fe20002000000 */
[----:B------:R-:W-:Y:S06]  /*37a0*/  @!P5 BRA `(.L_x_634) ;  /* 0xffffffcc00b0d947 */ /* 0x000fec000383ffff */
.L_x_620:
        /* <DEDUP_REMOVED lines=25> */
.L_x_636:
[----:B------:R-:W-:Y:S05]  /*3940*/  BSYNC B0 ;  /* 0x0000000000007941 */ /* 0x000fea0003800000 */
.L_x_635:
        /* <DEDUP_REMOVED lines=19> */
.L_x_638:
[----:B------:R-:W-:Y:S05]  /*3a80*/  BSYNC B0 ;  /* 0x0000000000007941 */ /* 0x000fea0003800000 */
.L_x_637:
        /* <DEDUP_REMOVED lines=18> */
.L_x_627:
[----:B-----5:R-:W-:Y:S01]  /*3bb0*/  HFMA2.MMA R196, -RZ, RZ, 0, 9.5367431640625e-07 ;  /* 0x00000010ffc47435 */ /* 0x020fe200000001ff */
[----:B------:R-:W-:Y:S01]  /*3bc0*/  MOV R195, R224 ;  /* 0x000000e000c37202 */ /* 0x000fe20000000f00 */
[----:B------:R-:W-:Y:S01]  /*3bd0*/  IMAD.MOV.U32 R197, RZ, RZ, 0x1f ;  /* 0x0000001fffc57424 */ /* 0x000fe200078e00ff */
[----:B------:R-:W-:-:S08]  /*3be0*/  MOV R194, 0xffffffff ;  /* 0xffffffff00c27802 */ /* 0x000fd00000000f00 */
[----:B0-----:R-:W-:Y:S05]  /*3bf0*/  WARPSYNC.COLLECTIVE R194, `(.L_x_639) ;  /* 0x00000000c2087348 */ /* 0x001fea0003c00000 */
[----:B------:R1:W2:Y:S02]  /*3c00*/  SHFL.DOWN P6, R225, R195, R196, R197 ;  /* 0x080000c4c3e17389 */ /* 0x0002a400000c00c5 */
[----:B012---:R-:W-:Y:S01]  /*3c10*/  ENDCOLLECTIVE ;  /* 0x000000000000791b */ /* 0x007fe20003800000 */
.L_x_639:
[----:B------:R-:W-:Y:S02]  /*3c20*/  MOV R195, R240 ;  /* 0x000000f000c37202 */ /* 0x000fe40000000f00 */
[----:B------:R-:W-:-:S07]  /*3c30*/  MOV R187, R225 ;  /* 0x000000e100bb7202 */ /* 0x000fce0000000f00 */
[----:B------:R-:W-:Y:S05]  /*3c40*/  WARPSYNC.COLLECTIVE R194, `(.L_x_640) ;  /* 0x00000000c2087348 */ /* 0x000fea0003c00000 */
[----:B------:R0:W1:Y:S02]  /*3c50*/  SHFL.DOWN P6, R225, R195, R196, R197 ;  /* 0x080000c4c3e17389 */ /* 0x00006400000c00c5 */
[----:B01----:R-:W-:Y:S01]  /*3c60*/  ENDCOLLECTIVE ;  /* 0x000000000000791b */ /* 0x003fe20003800000 */
.L_x_640:
[----:B------:R-:W-:Y:S01]  /*3c70*/  FADD.FTZ R187, R187, R224 ;  /* 0x000000e0bbbb7221 */ /* 0x000fe20000010000 */
[----:B------:R-:W-:-:S04]  /*3c80*/  HFMA2.MMA R196, -RZ, RZ, 0, 4.76837158203125e-07 ;  /* 0x00000008ffc47435 */ /* 0x000fc800000001ff */
[----:B------:R-:W-:Y:S02]  /*3c90*/  MOV R195, R187 ;  /* 0x000000bb00c37202 */ /* 0x000fe40000000f00 */
[----:B------:R-:W-:-:S07]  /*3ca0*/  MOV R189, R225 ;  /* 0x000000e100bd7202 */ /* 0x000fce0000000f00 */
[----:B------:R-:W-:Y:S05]  /*3cb0*/  WARPSYNC.COLLECTIVE R194, `(.L_x_641) ;  /* 0x00000000c2087348 */ /* 0x000fea0003c00000 */
[----:B------:R0:W1:Y:S02]  /*3cc0*/  SHFL.DOWN P6, R225, R195, R196, R197 ;  /* 0x080000c4c3e17389 */ /* 0x00006400000c00c5 */
[----:B01----:R-:W-:Y:S01]  /*3cd0*/  ENDCOLLECTIVE ;  /* 0x000000000000791b */ /* 0x003fe20003800000 */
.L_x_641:
[----:B------:R-:W-:-:S05]  /*3ce0*/  FADD.FTZ R189, R189, R240 ;  /* 0x000000f0bdbd7221 */ /* 0x000fca0000010000 */
[----:B------:R-:W-:Y:S02]  /*3cf0*/  MOV R195, R189 ;  /* 0x000000bd00c37202 */ /* 0x000fe40000000f00 */
[----:B------:R-:W-:-:S07]  /*3d00*/  MOV R186, R225 ;  /* 0x000000e100ba7202 */ /* 0x000fce0000000f00 */
[----:B------:R-:W-:Y:S05]  /*3d10*/  WARPSYNC.COLLECTIVE R194, `(.L_x_642) ;  /* 0x00000000c2087348 */ /* 0x000fea0003c00000 */
[----:B------:R0:W1:Y:S02]  /*3d20*/  SHFL.DOWN P6, R225, R195, R196, R197 ;  /* 0x080000c4c3e17389 */ /* 0x00006400000c00c5 */
[----:B01----:R-:W-:Y:S01]  /*3d30*/  ENDCOLLECTIVE ;  /* 0x000000000000791b */ /* 0x003fe20003800000 */
.L_x_642:
[----:B------:R-:W-:Y:S01]  /*3d40*/  FADD.FTZ R186, R187, R186 ;  /* 0x000000babbba7221 */ /* 0x000fe20000010000 */
[----:B------:R-:W-:-:S04]  /*3d50*/  HFMA2.MMA R196, -RZ, RZ, 0, 2.384185791015625e-07 ;  /* 0x00000004ffc47435 */ /* 0x000fc800000001ff */
[----:B------:R-:W-:Y:S02]  /*3d60*/  MOV R195, R186 ;  /* 0x000000ba00c37202 */ /* 0x000fe40000000f00 */
[----:B------:R-:W-:-:S07]  /*3d70*/  MOV R188, R225 ;  /* 0x000000e100bc7202 */ /* 0x000fce0000000f00 */
[----:B------:R-:W-:Y:S05]  /*3d80*/  WARPSYNC.COLLECTIVE R194, `(.L_x_643) ;  /* 0x00000000c2087348 */ /* 0x000fea0003c00000 */
[----:B------:R0:W1:Y:S02]  /*3d90*/  SHFL.DOWN P6, R225, R195, R196, R197 ;  /* 0x080000c4c3e17389 */ /* 0x00006400000c00c5 */
[----:B01----:R-:W-:Y:S01]  /*3da0*/  ENDCOLLECTIVE ;  /* 0x000000000000791b */ /* 0x003fe20003800000 */
.L_x_643:
[----:B------:R-:W-:-:S05]  /*3db0*/  FADD.FTZ R188, R189, R188 ;  /* 0x000000bcbdbc7221 */ /* 0x000fca0000010000 */
[----:B------:R-:W-:Y:S01]  /*3dc0*/  MOV R195, R188 ;  /* 0x000000bc00c37202 */ /* 0x000fe20000000f00 */
[----:B------:R-:W-:-:S07]  /*3dd0*/  IMAD.MOV.U32 R191, RZ, RZ, R225 ;  /* 0x000000ffffbf7224 */ /* 0x000fce00078e00e1 */
[----:B------:R-:W-:Y:S05]  /*3de0*/  WARPSYNC.COLLECTIVE R194, `(.L_x_644) ;  /* 0x00000000c2087348 */ /* 0x000fea0003c00000 */
[----:B------:R0:W1:Y:S02]  /*3df0*/  SHFL.DOWN P6, R225, R195, R196, R197 ;  /* 0x080000c4c3e17389 */ /* 0x00006400000c00c5 */
[----:B01----:R-:W-:Y:S01]  /*3e00*/  ENDCOLLECTIVE ;  /* 0x000000000000791b */ /* 0x003fe20003800000 */
.L_x_644:
[----:B------:R-:W-:Y:S01]  /*3e10*/  FADD.FTZ R191, R186, R191 ;  /* 0x000000bfbabf7221 */ /* 0x000fe20000010000 */
[----:B------:R-:W-:-:S04]  /*3e20*/  HFMA2.MMA R196, -RZ, RZ, 0, 1.1920928955078125e-07 ;  /* 0x00000002ffc47435 */ /* 0x000fc800000001ff */
[----:B------:R-:W-:Y:S02]  /*3e30*/  MOV R195, R191 ;  /* 0x000000bf00c37202 */ /* 0x000fe40000000f00 */
[----:B------:R-:W-:-:S07]  /*3e40*/  MOV R193, R225 ;  /* 0x000000e100c17202 */ /* 0x000fce0000000f00 */
[----:B------:R-:W-:Y:S05]  /*3e50*/  WARPSYNC.COLLECTIVE R194, `(.L_x_645) ;  /* 0x00000000c2087348 */ /* 0x000fea0003c00000 */
[----:B------:R0:W1:Y:S02]  /*3e60*/  SHFL.DOWN P6, R225, R195, R196, R197 ;  /* 0x080000c4c3e17389 */ /* 0x00006400000c00c5 */
[----:B01----:R-:W-:Y:S01]  /*3e70*/  ENDCOLLECTIVE ;  /* 0x000000000000791b */ /* 0x003fe20003800000 */
.L_x_645:
[----:B------:R-:W-:-:S05]  /*3e80*/  FADD.FTZ R193, R188, R193 ;  /* 0x000000c1bcc17221 */ /* 0x000fca0000010000 */
[----:B------:R-:W-:Y:S02]  /*3e90*/  MOV R195, R193 ;  /* 0x000000c100c37202 */ /* 0x000fe40000000f00 */
[----:B------:R-:W-:-:S07]  /*3ea0*/  MOV R190, R225 ;  /* 0x000000e100be7202 */ /* 0x000fce0000000f00 */
[----:B------:R-:W-:Y:S05]  /*3eb0*/  WARPSYNC.COLLECTIVE R194, `(.L_x_646) ;  /* 0x00000000c2087348 */ /* 0x000fea0003c00000 */
[----:B------:R0:W1:Y:S02]  /*3ec0*/  SHFL.DOWN P6, R225, R195, R196, R197 ;  /* 0x080000c4c3e17389 */ /* 0x00006400000c00c5 */
[----:B01----:R-:W-:Y:S01]  /*3ed0*/  ENDCOLLECTIVE ;  /* 0x000000000000791b */ /* 0x003fe20003800000 */
.L_x_646:
[----:B------:R-:W-:Y:S01]  /*3ee0*/  FADD.FTZ R190, R191, R190 ;  /* 0x000000bebfbe7221 */ /* 0x000fe20000010000 */
[----:B------:R-:W-:-:S04]  /*3ef0*/  HFMA2.MMA R196, -RZ, RZ, 0, 5.9604644775390625e-08 ;  /* 0x00000001ffc47435 */ /* 0x000fc800000001ff */
[----:B------:R-:W-:Y:S02]  /*3f00*/  MOV R195, R190 ;  /* 0x000000be00c37202 */ /* 0x000fe40000000f00 */
[----:B------:R-:W-:-:S07]  /*3f10*/  MOV R192, R225 ;  /* 0x000000e100c07202 */ /* 0x000fce0000000f00 */
[----:B------:R-:W-:Y:S05]  /*3f20*/  WARPSYNC.COLLECTIVE R194, `(.L_x_647) ;  /* 0x00000000c2087348 */ /* 0x000fea0003c00000 */
[----:B------:R0:W1:Y:S02]  /*3f30*/  SHFL.DOWN P6, R225, R195, R196, R197 ;  /* 0x080000c4c3e17389 */ /* 0x00006400000c00c5 */
[----:B01----:R-:W-:Y:S01]  /*3f40*/  ENDCOLLECTIVE ;  /* 0x000000000000791b */ /* 0x003fe20003800000 */
.L_x_647:
[----:B------:R-:W-:-:S05]  /*3f50*/  FADD.FTZ R192, R193, R192 ;  /* 0x000000c0c1c07221 */ /* 0x000fca0000010000 */
[----:B------:R-:W-:Y:S02]  /*3f60*/  MOV R195, R192 ;  /* 0x000000c000c37202 */ /* 0x000fe40000000f00 */
[----:B------:R-:W-:-:S07]  /*3f70*/  MOV R187, R225 ;  /* 0x000000e100bb7202 */ /* 0x000fce0000000f00 */
[----:B------:R-:W-:Y:S05]  /*3f80*/  WARPSYNC.COLLECTIVE R194, `(.L_x_648) ;  /* 0x00000000c2087348 */ /* 0x000fea0003c00000 */
[----:B------:R0:W1:Y:S02]  /*3f90*/  SHFL.DOWN P6, R225, R195, R196, R197 ;  /* 0x080000c4c3e17389 */ /* 0x00006400000c00c5 */
[----:B01----:R-:W-:Y:S01]  /*3fa0*/  ENDCOLLECTIVE ;  /* 0x000000000000791b */ /* 0x003fe20003800000 */
.L_x_648:
[----:B------:R-:W-:Y:S05]  /*3fb0*/  BRA `(.L_x_649) ;  /* 0xffffffe000ac7947 */ /* 0x000fea000383ffff */
.L_x_650:
        /* <DEDUP_REMOVED lines=12> */
.L_x_3238:


//--------------------- .text._ZN10layer_norm31ln_parallel_residual_bwd_kernelINS_13Kernel_traitsIf13__nv_bfloat16S2_S2_fjLj6144ELj1ELj1ELj8ELj16ENS_18Kernel_traits_baseILj6144EfS2_S2_S2_fjLj256EEEEELb0ELb0ELb1EEEvNS_9BwdParamsE --------------------------
	.section	.text._ZN10layer_norm31ln_parallel_residual_bwd_kernelINS_13Kernel_traitsIf13__nv_bfloat16S2_S2_fjLj6144ELj1ELj1ELj8ELj16ENS_18Kernel_traits_baseILj6144EfS2_S2_S2_fjLj256EEEEELb0ELb0ELb1EEEvNS_9BwdParamsE,"ax",@progbits
	.align	128
        .global         _ZN10layer_norm31ln_parallel_residual_bwd_kernelINS_13Kernel_traitsIf13__nv_bfloat16S2_S2_fjLj6144ELj1ELj1ELj8ELj16ENS_18Kernel_traits_baseILj6144EfS2_S2_S2_fjLj256EEEEELb0ELb0ELb1EEEvNS_9BwdParamsE
        .type           _ZN10layer_norm31ln_parallel_residual_bwd_kernelINS_13Kernel_traitsIf13__nv_bfloat16S2_S2_fjLj6144ELj1ELj1ELj8ELj16ENS_18Kernel_traits_baseILj6144EfS2_S2_S2_fjLj256EEEEELb0ELb0ELb1EEEvNS_9BwdParamsE,@function
        .size           _ZN10layer_norm31ln_parallel_residual_bwd_kernelINS_13Kernel_traitsIf13__nv_bfloat16S2_S2_fjLj6144ELj1ELj1ELj8ELj16ENS_18Kernel_traits_baseILj6144EfS2_S2_S2_fjLj256EEEEELb0ELb0ELb1EEEvNS_9BwdParamsE,(.L_x_3239 - _ZN10layer_norm31ln_parallel_residual_bwd_kernelINS_13Kernel_traitsIf13__nv_bfloat16S2_S2_fjLj6144ELj1ELj1ELj8ELj16ENS_18Kernel_traits_baseILj6144EfS2_S2_S2_fjLj256EEEEELb0ELb0ELb1EEEvNS_9BwdParamsE)
        .other          _ZN10layer_norm31ln_parallel_residual_bwd_kernelINS_13Kernel_traitsIf13__nv_bfloat16S2_S2_fjLj6144ELj1ELj1ELj8ELj16ENS_18Kernel_traits_baseILj6144EfS2_S2_S2_fjLj256EEEEELb0ELb0ELb1EEEvNS_9BwdParamsE,@"STO_CUDA_ENTRY STV_DEFAULT"
_ZN10layer_norm31ln_parallel_residual_bwd_kernelINS_13Kernel_traitsIf13__nv_bfloat16S2_S2_fjLj6144ELj1ELj1ELj8ELj16ENS_18Kernel_traits_baseILj6144EfS2_S2_S2_fjLj256EEEEELb0ELb0ELb1EEEvNS_9BwdParamsE:
.text._ZN10layer_norm31ln_parallel_residual_bwd_kernelINS_13Kernel_traitsIf13__nv_bfloat16S2_S2_fjLj6144ELj1ELj1ELj8ELj16ENS_18Kernel_traits_baseILj6144EfS2_S2_S2_fjLj256EEEEELb0ELb0ELb1EEEvNS_9BwdParamsE:
        /* <DEDUP_REMOVED lines=63> */
.L_x_651:
[----:B------:R-:W-:Y:S01]  /*03f0*/  SHF.L.U32 R0, R153, 0x5, RZ ;  /* 0x0000000599007819 */ /* 0x000fe200000006ff */
[----:B------:R-:W-:Y:S01]  /*0400*/  ULDC.64 UR4, c[0x0][0x260] ;  /* 0x0000980000047ab9 */ /* 0x000fe20000000a00 */
[----:B------:R-:W-:Y:S02]  /*0410*/  ULDC.64 UR8, c[0x0][0x268] ;  /* 0x00009a0000087ab9 */ /* 0x000fe40000000a00 */
[----:B------:R-:W-:-:S04]  /*0420*/  LOP3.LUT R0, R0, 0x1fe0, RZ, 0xc0, !PT ;  /* 0x00001fe000007812 */ /* 0x000fc800078ec0ff */
[C---:B------:R-:W-:Y:S02]  /*0430*/  IADD3 R2, P0, R0.reuse, UR4, RZ ;  /* 0x0000000400027c10 */ /* 0x040fe4000ff1e0ff */
[----:B------:R-:W-:Y:S02]  /*0440*/  IADD3 R4, P1, R0, UR8, RZ ;  /* 0x0000000800047c10 */ /* 0x000fe4000ff3e0ff */
[----:B------:R-:W-:Y:S01]  /*0450*/  IADD3.X R3, RZ, UR5, RZ, P0, !PT ;  /* 0x00000005ff037c10 */ /* 0x000fe200087fe4ff */
[----:B------:R-:W-:Y:S01]  /*0460*/  ULDC.64 UR4, c[0x0][0x2c8] ;  /* 0x0000b20000047ab9 */ /* 0x000fe20000000a00 */
[----:B------:R-:W-:Y:S02]  /*0470*/  IADD3.X R5, RZ, UR9, RZ, P1, !PT ;  /* 0x00000009ff057c10 */ /* 0x000fe40008ffe4ff */
[----:B------:R-:W-:Y:S01]  /*0480*/  ISETP.NE.U32.AND P0, PT, RZ, UR4, PT ;  /* 0x00000004ff007c0c */ /* 0x000fe2000bf05070 */
[----:B------:R-:W-:Y:S01]  /*0490*/  HFMA2.MMA R152, -RZ, RZ, 0, 0 ;  /* 0x00000000ff987435 */ /* 0x000fe200000001ff */
[----:B------:R-:W5:Y:S01]  /*04a0*/  LDG.E.128 R84, desc[UR6][R2.64] ;  /* 0x0000000602547981 */ /* 0x000f62000c1e1d00 */
[----:B------:R-:W-:Y:S01]  /*04b0*/  IMAD.MOV.U32 R208, RZ, RZ, 0x1 ;  /* 0x00000001ffd07424 */ /* 0x000fe200078e00ff */
[----:B------:R-:W-:-:S02]  /*04c0*/  ISETP.NE.AND.EX P0, PT, RZ, UR5, PT, P0 ;  /* 0x00000005ff007c0c */ /* 0x000fc4000bf05300 */
[----:B------:R-:W-:Y:S01]  /*04d0*/  CS2R R150, SRZ ;  /* 0x0000000000967805 */ /* 0x000fe2000001ff00 */
[----:B------:R-:W5:Y:S01]  /*04e0*/  LDG.E.128 R80, desc[UR6][R2.64+0x10] ;  /* 0x0000100602507981 */ /* 0x000f62000c1e1d00 */
[----:B------:R-:W-:Y:S02]  /*04f0*/  CS2R R148, SRZ ;  /* 0x0000000000947805 */ /* 0x000fe4000001ff00 */
[----:B------:R-:W-:Y:S02]  /*0500*/  CS2R R146, SRZ ;  /* 0x0000000000927805 */ /* 0x000fe4000001ff00 */
[----:B------:R-:W-:Y:S01]  /*0510*/  CS2R R144, SRZ ;  /* 0x0000000000907805 */ /* 0x000fe2000001ff00 */
[----:B------:R-:W5:Y:S01]  /*0520*/  LDG.E.128 R76, desc[UR6][R2.64+0x2000] ;  /* 0x00200006024c7981 */ /* 0x000f62000c1e1d00 */
[----:B------:R-:W-:Y:S02]  /*0530*/  CS2R R38, SRZ ;  /* 0x0000000000267805 */ /* 0x000fe4000001ff00 */
[----:B------:R-:W-:-:S02]  /*0540*/  CS2R R36, SRZ ;  /* 0x0000000000247805 */ /* 0x000fc4000001ff00 */
        /* <DEDUP_REMOVED lines=33> */
[----:B------:R0:W5:Y:S01]  /*0760*/  LDG.E.128 R40, desc[UR6][R4.64+0x4010] ;  /* 0x0040100604287981 */ /* 0x000162000c1e1d00 */
        /* <DEDUP_REMOVED lines=16> */
[----:B------:R-:W-:-:S02]  /*0870*/  MOV R0, RZ ;  /* 0x000000ff00007202 */ /* 0x000fc40000000f00 */
[----:B------:R-:W-:-:S07]  /*0880*/  LOP3.LUT R202, R153, 0xff, RZ, 0xc0, !PT ;  /* 0x000000ff99ca7812 */ /* 0x000fce00078ec0ff */
.L_x_655:
[----:B0-----:R-:W0:Y:S01]  /*0890*/  LDC.64 R136, c[0x0][0x2b8] ;  /* 0x0000ae00ff887b82 */ /* 0x001e220000000a00 */
[----:B------:R-:W-:-:S05]  /*08a0*/  IMAD R108, R204, UR10, RZ ;  /* 0x0000000acc6c7c24 */ /* 0x000fca000f8e02ff */
[----:B------:R-:W-:Y:S02]  /*08b0*/  SHF.R.S32.HI R109, RZ, 0x1f, R108 ;  /* 0x0000001fff6d7819 */ /* 0x000fe4000001146c */
[----:B------:R-:W1:Y:S02]  /*08c0*/  LDC.64 R132, c[0x0][0x238] ;  /* 0x00008e00ff847b82 */ /* 0x000e640000000a00 */
[----:B------:R-:W-:-:S04]  /*08d0*/  LEA.HI R109, R109, R108, RZ, 0x3 ;  /* 0x0000006c6d6d7211 */ /* 0x000fc800078f18ff */
[----:B------:R-:W-:Y:S02]  /*08e0*/  LEA.HI.SX32 R207, R109, R202, 0x1d ;  /* 0x000000ca6dcf7211 */ /* 0x000fe400078feaff */
[----:B------:R-:W2:Y:S08]  /*08f0*/  LDC.64 R134, c[0x0][0x250] ;  /* 0x00009400ff867b82 */ /* 0x000eb00000000a00 */
[----:B------:R-:W3:Y:S08]  /*0900*/  LDC.64 R140, c[0x0][0x2c0] ;  /* 0x0000b000ff8c7b82 */ /* 0x000ef00000000a00 */
[----:B------:R-:W4:Y:S01]  /*0910*/  LDC.64 R120, c[0x0][0x258] ;  /* 0x00009600ff787b82 */ /* 0x000f220000000a00 */
[----:B0-----:R-:W-:-:S04]  /*0920*/  IMAD.WIDE.U32 R112, R207, 0x10, R136 ;  /* 0x00000010cf707825 */ /* 0x001fc800078e0088 */
[C---:B-1----:R-:W-:Y:S02]  /*0930*/  IMAD.WIDE.U32 R108, R207.reuse, 0x10, R132 ;  /* 0x00000010cf6c7825 */ /* 0x042fe400078e0084 */
[----:B------:R-:W4:Y:S02]  /*0940*/  LDG.E.128 R112, desc[UR6][R112.64] ;  /* 0x0000000670707981 */ /* 0x000f24000c1e1d00 */
[----:B--2---:R-:W-:Y:S02]  /*0950*/  IMAD.WIDE R134, R204, 0x4, R134 ;  /* 0x00000004cc867825 */ /* 0x004fe400078e0286 */
[----:B------:R-:W2:Y:S04]  /*0960*/  LDG.E.128 R108, desc[UR6][R108.64] ;  /* 0x000000066c6c7981 */ /* 0x000ea8000c1e1d00 */
[----:B------:R-:W2:Y:S01]  /*0970*/  LDG.E R210, desc[UR6][R134.64] ;  /* 0x0000000686d27981 */ /* 0x000ea2000c1e1900 */
[----:B---3--:R-:W-:-:S06]  /*0980*/  IMAD.WIDE.U32 R116, R207, 0x10, R140 ;  /* 0x00000010cf747825 */ /* 0x008fcc00078e008c */
[----:B------:R-:W3:Y:S01]  /*0990*/  LDG.E.128 R116, desc[UR6][R116.64] ;  /* 0x0000000674747981 */ /* 0x000ee2000c1e1d00 */
[----:B----4-:R-:W-:-:S05]  /*09a0*/  IMAD.WIDE R138, R204, 0x4, R120 ;  /* 0x00000004cc8a7825 */ /* 0x010fca00078e0278 */
[----:B------:R-:W4:Y:S01]  /*09b0*/  LDG.E R206, desc[UR6][R138.64] ;  /* 0x000000068ace7981 */ /* 0x000f22000c1e1900 */
[----:B------:R-:W-:-:S05]  /*09c0*/  IADD3 R203, R207, 0x100, RZ ;  /* 0x00000100cfcb7810 */ /* 0x000fca0007ffe0ff */
[----:B------:R-:W-:-:S04]  /*09d0*/  IMAD.WIDE.U32 R120, R203, 0x10, R132 ;  /* 0x00000010cb787825 */ /* 0x000fc800078e0084 */
[C---:B------:R-:W-:Y:S02]  /*09e0*/  IMAD.WIDE.U32 R124, R203.reuse, 0x10, R136 ;  /* 0x00000010cb7c7825 */ /* 0x040fe400078e0088 */
[----:B------:R-:W4:Y:S02]  /*09f0*/  LDG.E.128 R120, desc[UR6][R120.64] ;  /* 0x0000000678787981 */ /* 0x000f24000c1e1d00 */
[----:B------:R-:W-:Y:S02]  /*0a00*/  IMAD.WIDE.U32 R128, R203, 0x10, R140 ;  /* 0x00000010cb807825 */ /* 0x000fe400078e008c */
[----:B------:R-:W4:Y:S04]  /*0a10*/  LDG.E.128 R124, desc[UR6][R124.64] ;  /* 0x000000067c7c7981 */ /* 0x000f28000c1e1d00 */
[----:B------:R-:W4:Y:S01]  /*0a20*/  LDG.E.128 R128, desc[UR6][R128.64] ;  /* 0x0000000680807981 */ /* 0x000f22000c1e1d00 */
[----:B------:R-:W-:-:S04]  /*0a30*/  VIADD R205, R207, 0x200 ;  /* 0x00000200cfcd7836 */ /* 0x000fc80000000000 */
[----:B------:R-:W-:-:S04]  /*0a40*/  IMAD.WIDE.U32 R132, R205, 0x10, R132 ;  /* 0x00000010cd847825 */ /* 0x000fc800078e0084 */
[C---:B------:R-:W-:Y:S02]  /*0a50*/  IMAD.WIDE.U32 R140, R205.reuse, 0x10, R140 ;  /* 0x00000010cd8c7825 */ /* 0x040fe400078e008c */
[----:B------:R-:W4:Y:S02]  /*0a60*/  LDG.E.128 R132, desc[UR6][R132.64] ;  /* 0x0000000684847981 */ /* 0x000f24000c1e1d00 */
[----:B------:R-:W-:Y:S02]  /*0a70*/  IMAD.WIDE.U32 R136, R205, 0x10, R136 ;  /* 0x00000010cd887825 */ /* 0x000fe400078e0088 */
[----:B------:R-:W4:Y:S04]  /*0a80*/  LDG.E.128 R140, desc[UR6][R140.64] ;  /* 0x000000068c8c7981 */ /* 0x000f28000c1e1d00 */
[----:B------:R-:W4:Y:S01]  /*0a90*/  LDG.E.128 R136, desc[UR6][R136.64] ;  /* 0x0000000688887981 */ /* 0x000f22000c1e1d00 */
[----:B------:R-:W-:Y:S01]  /*0aa0*/  ISETP.NE.AND P2, PT, RZ, UR11, PT ;  /* 0x0000000bff007c0c */ /* 0x000fe2000bf45270 */
[----:B------:R-:W-:Y:S01]  /*0ab0*/  UMOV UR4, 0xffffffff ;  /* 0xffffffff00047882 */ /* 0x000fe20000000000 */
[----:B------:R-:W-:-:S02]  /*0ac0*/  IADD3 R204, R204, UR12, RZ ;  /* 0x0000000ccccc7c10 */ /* 0x000fc4000fffe0ff */
[----:B------:R-:W-:Y:S02]  /*0ad0*/  LOP3.LUT P1, RZ, R153, 0x1f, RZ, 0xc0, !PT ;  /* 0x0000001f99ff7812 */ /* 0x000fe4000782c0ff */
[----:B------:R-:W-:Y:S02]  /*0ae0*/  ISETP.GE.AND P3, PT, R204, UR13, PT ;  /* 0x0000000dcc007c0c */ /* 0x000fe4000bf66270 */
[C---:B------:R-:W-:Y:S02]  /*0af0*/  PRMT R220, R114.reuse, 0x7632, R220 ;  /* 0x0000763272dc7816 */ /* 0x040fe400000000dc */
[----:B------:R-:W-:Y:S02]  /*0b00*/  SHF.L.U32 R233, R114, 0x10, RZ ;  /* 0x0000001072e97819 */ /* 0x000fe400000006ff */
[----:B--2---:R-:W-:Y:S02]  /*0b10*/  SHF.L.U32 R209, R108, 0x10, RZ ;  /* 0x000000106cd17819 */ /* 0x004fe400000006ff */
[----:B------:R-:W-:-:S02]  /*0b20*/  FSEL R114, R210, RZ, !P2 ;  /* 0x000000ffd2727208 */ /* 0x000fc40005000000 */
[----:B------:R-:W-:Y:S02]  /*0b30*/  PRMT R223, R108, 0x7632, R223 ;  /* 0x000076326cdf7816 */ /* 0x000fe400000000df */
[----:B------:R-:W-:Y:S01]  /*0b40*/  PRMT R219, R109, 0x7632, R219 ;  /* 0x000076326ddb7816 */ /* 0x000fe200000000db */
[----:B------:R-:W-:Y:S01]  /*0b50*/  FADD.FTZ R209, R209, -R114 ;  /* 0x80000072d1d17221 */ /* 0x000fe20000010000 */
[----:B------:R-:W-:Y:S02]  /*0b60*/  SHF.L.U32 R211, R109, 0x10, RZ ;  /* 0x000000106dd37819 */ /* 0x000fe400000006ff */
[----:B---3--:R-:W-:Y:S01]  /*0b70*/  SHF.L.U32 R229, R116, 0x10, RZ ;  /* 0x0000001074e57819 */ /* 0x008fe200000006ff */
[----:B------:R-:W0:Y:S01]  /*0b80*/  @P0 LDC.64 R108, c[0x0][0x2c8] ;  /* 0x0000b200ff6c0b82 */ /* 0x000e220000000a00 */
[----:B------:R-:W-:Y:S02]  /*0b90*/  SHF.L.U32 R215, R112, 0x10, RZ ;  /* 0x0000001070d77819 */ /* 0x000fe400000006ff */
[----:B------:R-:W-:-:S02]  /*0ba0*/  PRMT R221, R113, 0x7632, R221 ;  /* 0x0000763271dd7816 */ /* 0x000fc400000000dd */
[----:B------:R-:W-:Y:S01]  /*0bb0*/  SHF.L.U32 R213, R113, 0x10, RZ ;  /* 0x0000001071d57819 */ /* 0x000fe200000006ff */
[----:B----4-:R-:W-:Y:S01]  /*0bc0*/  FMUL.FTZ R210, R206, R209 ;  /* 0x000000d1ced27220 */ /* 0x010fe20000410000 */
[----:B-----5:R-:W-:Y:S01]  /*0bd0*/  FMUL.FTZ R113, R60, R229 ;  /* 0x000000e53c717220 */ /* 0x020fe20000410000 */
[----:B------:R-:W-:Y:S01]  /*0be0*/  FADD.FTZ R200, R215, R200 ;  /* 0x000000c8d7c87221 */ /* 0x000fe20000010000 */
[----:B------:R-:W-:Y:S01]  /*0bf0*/  PRMT R222, R112, 0x7632, R222 ;  /* 0x0000763270de7816 */ /* 0x000fe200000000de */
[-C--:B------:R-:W-:Y:S01]  /*0c00*/  FFMA.FTZ R201, R210, R215.reuse, R201 ;  /* 0x000000d7d2c97223 */ /* 0x080fe200000100c9 */
[----:B------:R-:W-:Y:S02]  /*0c10*/  FFMA.FTZ R215, R84, R215, R113 ;  /* 0x000000d754d77223 */ /* 0x000fe40000010071 */
[----:B------:R-:W1:Y:S01]  /*0c20*/  @P0 LDC.64 R112, c[0x0][0x2c8] ;  /* 0x0000b200ff700b82 */ /* 0x000e620000000a00 */
[----:B------:R-:W-:Y:S02]  /*0c30*/  PRMT R224, R116, 0x7632, R224 ;  /* 0x0000763274e07816 */ /* 0x000fe400000000e0 */
[----:B------:R-:W-:Y:S01]  /*0c40*/  SHF.L.U32 R223, R223, 0x10, RZ ;  /* 0x00000010dfdf7819 */ /* 0x000fe200000006ff */
[C---:B------:R-:W-:Y:S01]  /*0c50*/  IMAD.U32 R237, R115.reuse, 0x10000, RZ ;  /* 0x0001000073ed7824 */ /* 0x040fe200078e00ff */
[----:B------:R-:W-:-:S02]  /*0c60*/  PRMT R225, R115, 0x7632, R225 ;  /* 0x0000763273e17816 */ /* 0x000fc400000000e1 */
[C---:B------:R-:W-:Y:S02]  /*0c70*/  PRMT R226, R117.reuse, 0x7632, R226 ;  /* 0x0000763275e27816 */ /* 0x040fe400000000e2 */
[----:B------:R-:W-:Y:S02]  /*0c80*/  SHF.L.U32 R227, R117, 0x10, RZ ;  /* 0x0000001075e37819 */ /* 0x000fe400000006ff */
[C---:B------:R-:W-:Y:S02]  /*0c90*/  PRMT R115, R118.reuse, 0x7632, R115 ;  /* 0x0000763276737816 */ /* 0x040fe40000000073 */
[----:B------:R-:W-:Y:S01]  /*0ca0*/  SHF.L.U32 R117, R118, 0x10, RZ ;  /* 0x0000001076757819 */ /* 0x000fe200000006ff */
[----:B------:R-:W-:Y:S01]  /*0cb0*/  FADD.FTZ R223, -R114, R223 ;  /* 0x000000df72df7221 */ /* 0x000fe20000010100 */
[----:B------:R-:W-:Y:S01]  /*0cc0*/  SHF.L.U32 R118, R224, 0x10, RZ ;  /* 0x00000010e0767819 */ /* 0x000fe200000006ff */
[----:B------:R-:W-:Y:S01]  /*0cd0*/  IMAD.U32 R219, R219, 0x10000, RZ ;  /* 0x00010000dbdb7824 */ /* 0x000fe200078e00ff */
[----:B------:R-:W-:-:S02]  /*0ce0*/  PRMT R217, R110, 0x7632, R217 ;  /* 0x000076326ed97816 */ /* 0x000fc400000000d9 */
[----:B------:R-:W-:Y:S01]  /*0cf0*/  SHF.L.U32 R231, R110, 0x10, RZ ;  /* 0x000000106ee77819 */ /* 0x000fe200000006ff */
[----:B0-----:R-:W-:Y:S01]  /*0d00*/  @P0 IMAD.WIDE.U32 R108, R207, 0x10, R108 ;  /* 0x00000010cf6c0825 */ /* 0x001fe200078e006c */
[----:B------:R-:W-:-:S03]  /*0d10*/  SHF.L.U32 R222, R222, 0x10, RZ ;  /* 0x00000010dede7819 */ /* 0x000fc600000006ff */
[----:B------:R-:W-:Y:S01]  /*0d20*/  FMUL.FTZ R224, R206, R223 ;  /* 0x000000dfcee07220 */ /* 0x000fe20000410000 */
[----:B------:R-:W-:Y:S01]  /*0d30*/  FMUL.FTZ R228, R61, R118 ;  /* 0x000000763de47220 */ /* 0x000fe20000410000 */
[----:B------:R-:W-:Y:S01]  /*0d40*/  SHF.L.U32 R226, R226, 0x10, RZ ;  /* 0x00000010e2e27819 */ /* 0x000fe200000006ff */
[C---:B------:R-:W-:Y:S01]  /*0d50*/  FADD.FTZ R219, -R114.reuse, R219 ;  /* 0x000000db72db7221 */ /* 0x040fe20000010100 */
[----:B------:R-:W-:Y:S01]  /*0d60*/  SHF.L.U32 R217, R217, 0x10, RZ ;  /* 0x00000010d9d97819 */ /* 0x000fe200000006ff */
[C---:B------:R-:W-:Y:S01]  /*0d70*/  IMAD.U32 R235, R111.reuse, 0x10000, RZ ;  /* 0x000100006feb7824 */ /* 0x040fe200078e00ff */
[----:B------:R-:W-:Y:S01]  /*0d80*/  PRMT R218, R111, 0x7632, R218 ;  /* 0x000076326fda7816 */ /* 0x000fe200000000da */
[----:B------:R-:W-:Y:S01]  /*0d90*/  FADD.FTZ R231, -R114, R231 ;  /* 0x000000e772e77221 */ /* 0x000fe20000010100 */
[----:B------:R-:W0:Y:S01]  /*0da0*/  @P0 LDC.64 R110, c[0x0][0x2c8] ;  /* 0x0000b200ff6e0b82 */ /* 0x000e220000000a00 */
[----:B------:R-:W-:Y:S01]  /*0db0*/  FADD.FTZ R196, R222, R196 ;  /* 0x000000c4dec47221 */ /* 0x000fe20000010000 */
[-C--:B------:R-:W-:Y:S01]  /*0dc0*/  FFMA.FTZ R197, R224, R222.reuse, R197 ;  /* 0x000000dee0c57223 */ /* 0x080fe200000100c5 */
[----:B------:R-:W-:Y:S01]  /*0dd0*/  FFMA.FTZ R223, R85, R222, R228 ;  /* 0x000000de55df7223 */ /* 0x000fe200000100e4 */
[----:B------:R-:W-:Y:S01]  /*0de0*/  SHF.L.U32 R221, R221, 0x10, RZ ;  /* 0x00000010dddd7819 */ /* 0x000fe200000006ff */
[----:B------:R2:W5:Y:S01]  /*0df0*/  @P0 LDG.E.128 R88, desc[UR6][R108.64] ;  /* 0x000000066c580981 */ /* 0x000562000c1e1d00 */
[----:B------:R-:W-:Y:S01]  /*0e00*/  FMUL.FTZ R222, R206, R219 ;  /* 0x000000dbcede7220 */ /* 0x000fe20000410000 */
[C---:B------:R-:W-:Y:S01]  /*0e10*/  FADD.FTZ R211, -R114.reuse, R211 ;  /* 0x000000d372d37221 */ /* 0x040fe20000010100 */
[----:B------:R-:W-:Y:S01]  /*0e20*/  FADD.FTZ R217, -R114, R217 ;  /* 0x000000d972d97221 */ /* 0x000fe20000010100 */
[----:B------:R-:W-:Y:S01]  /*0e30*/  PRMT R116, R119, 0x7632, R116 ;  /* 0x0000763277747816 */ /* 0x000fe20000000074 */
[----:B------:R-:W-:Y:S01]  /*0e40*/  FMUL.FTZ R214, R206, R231 ;  /* 0x000000e7ced67220 */ /* 0x000fe20000410000 */
[----:B------:R-:W-:-:S02]  /*0e50*/  IMAD.U32 R115, R115, 0x10000, RZ ;  /* 0x0001000073737824 */ /* 0x000fc400078e00ff */
[----:B------:R-:W-:Y:S01]  /*0e60*/  FADD.FTZ R188, R221, R188 ;  /* 0x000000bcddbc7221 */ /* 0x000fe20000010000 */
[----:B--2---:R-:W-:Y:S01]  /*0e70*/  FMUL.FTZ R108, R63, R226 ;  /* 0x000000e23f6c7220 */ /* 0x004fe20000410000 */
[----:B------:R-:W-:Y:S01]  /*0e80*/  SHF.L.U32 R109, R218, 0x10, RZ ;  /* 0x00000010da6d7819 */ /* 0x000fe200000006ff */
[----:B------:R-:W-:Y:S01]  /*0e90*/  FFMA.FTZ R189, R222, R221, R189 ;  /* 0x000000dddebd7223 */ /* 0x000fe200000100bd */
[----:B------:R-:W-:Y:S01]  /*0ea0*/  SHF.L.U32 R219, R220, 0x10, RZ ;  /* 0x00000010dcdb7819 */ /* 0x000fe200000006ff */
[----:B------:R-:W-:Y:S01]  /*0eb0*/  FMUL.FTZ R216, R206, R211 ;  /* 0x000000d3ced87220 */ /* 0x000fe20000410000 */
[----:B-1----:R-:W-:-:S04]  /*0ec0*/  @P0 IMAD.WIDE.U32 R112, R205, 0x10, R112 ;  /* 0x00000010cd700825 */ /* 0x002fc800078e0070 */
[----:B------:R-:W-:Y:S01]  /*0ed0*/  FFMA.FTZ R221, R87, R221, R108 ;  /* 0x000000dd57dd7223 */ /* 0x000fe2000001006c */
[----:B------:R-:W-:Y:S01]  /*0ee0*/  FMUL.FTZ R220, R206, R217 ;  /* 0x000000d9cedc7220 */ /* 0x000fe20000410000 */
[----:B------:R-:W-:Y:S01]  /*0ef0*/  FADD.FTZ R235, -R114, R235 ;  /* 0x000000eb72eb7221 */ /* 0x000fe20000010100 */
[-C--:B------:R-:W-:Y:S01]  /*0f00*/  FMUL.FTZ R211, R56, R117.reuse ;  /* 0x0000007538d37220 */ /* 0x080fe20000410000 */
[----:B------:R-:W-:Y:S01]  /*0f10*/  FADD.FTZ R182, R117, R182 ;  /* 0x000000b675b67221 */ /* 0x000fe20000010000 */
[----:B------:R-:W-:Y:S01]  /*0f20*/  FFMA.FTZ R183, R214, R117, R183 ;  /* 0x00000075d6b77223 */ /* 0x000fe200000100b7 */
[----:B------:R-:W-:Y:S01]  /*0f30*/  SHF.L.U32 R116, R116, 0x10, RZ ;  /* 0x0000001074747819 */ /* 0x000fe200000006ff */
[----:B------:R-:W-:Y:S01]  /*0f40*/  FMUL.FTZ R108, R57, R115 ;  /* 0x00000073396c7220 */ /* 0x000fe20000410000 */
[----:B------:R-:W-:Y:S01]  /*0f50*/  FADD.FTZ R109, -R114, R109 ;  /* 0x0000006d726d7221 */ /* 0x000fe20000010100 */
[----:B------:R-:W-:Y:S01]  /*0f60*/  SHF.L.U32 R117, R120, 0x10, RZ ;  /* 0x0000001078757819 */ /* 0x000fe200000006ff */
[----:B------:R-:W-:Y:S01]  /*0f70*/  FADD.FTZ R180, R219, R180 ;  /* 0x000000b4dbb47221 */ /* 0x000fe20000010000 */
[----:B------:R-:W-:Y:S01]  /*0f80*/  FFMA.FTZ R181, R220, R219, R181 ;  /* 0x000000dbdcb57223 */ /* 0x000fe200000100b5 */
[----:B------:R-:W-:Y:S01]  /*0f90*/  FMUL.FTZ R209, R62, R227 ;  /* 0x000000e33ed17220 */ /* 0x000fe20000410000 */
[----:B------:R-:W-:Y:S01]  /*0fa0*/  FMUL.FTZ R212, R206, R235 ;  /* 0x000000ebced47220 */ /* 0x000fe20000410000 */
[----:B------:R1:W5:Y:S01]  /*0fb0*/  @P0 LDG.E.128 R96, desc[UR6][R112.64] ;  /* 0x0000000670600981 */ /* 0x000362000c1e1d00 */
[----:B------:R-:W-:Y:S01]  /*0fc0*/  FADD.FTZ R190, R227, R190 ;  /* 0x000000bee3be7221 */ /* 0x000fe20000010000 */
[----:B------:R-:W-:Y:S01]  /*0fd0*/  FFMA.FTZ R191, R216, R227, R191 ;  /* 0x000000e3d8bf7223 */ /* 0x000fe200000100bf */
[----:B------:R-:W-:Y:S01]  /*0fe0*/  FFMA.FTZ R219, R81, R219, R108 ;  /* 0x000000db51db7223 */ /* 0x000fe2000001006c */
[----:B------:R-:W-:Y:S01]  /*0ff0*/  FMUL.FTZ R218, R206, R109 ;  /* 0x0000006dceda7220 */ /* 0x000fe20000410000 */
[----:B------:R-:W-:-:S02]  /*1000*/  IMAD.U32 R225, R225, 0x10000, RZ ;  /* 0x00010000e1e17824 */ /* 0x000fc400078e00ff */
[----:B------:R-:W-:Y:S01]  /*1010*/  FMUL.FTZ R108, R59, R116 ;  /* 0x000000743b6c7220 */ /* 0x000fe20000410000 */
[C---:B------:R-:W-:Y:S01]  /*1020*/  PRMT R109, R123.reuse, 0x7632, R109 ;  /* 0x000076327b6d7816 */ /* 0x040fe2000000006d */
[----:B------:R-:W-:Y:S01]  /*1030*/  IMAD.U32 R235, R123, 0x10000, RZ ;  /* 0x000100007beb7824 */ /* 0x000fe200078e00ff */
[C---:B------:R-:W-:Y:S01]  /*1040*/  SHF.L.U32 R227, R125.reuse, 0x10, RZ ;  /* 0x000000107de37819 */ /* 0x040fe200000006ff */
[----:B------:R-:W-:Y:S01]  /*1050*/  FADD.FTZ R123, -R114, R117 ;  /* 0x00000075727b7221 */ /* 0x000fe20000010100 */
[----:B-1----:R-:W-:Y:S02]  /*1060*/  PRMT R112, R125, 0x7632, R112 ;  /* 0x000076327d707816 */ /* 0x002fe40000000070 */
[----:B------:R-:W-:Y:S01]  /*1070*/  SHF.L.U32 R125, R128, 0x10, RZ ;  /* 0x00000010807d7819 */ /* 0x000fe200000006ff */
[----:B------:R-:W-:Y:S01]  /*1080*/  FADD.FTZ R172, R225, R172 ;  /* 0x000000ace1ac7221 */ /* 0x000fe20000010000 */
[-C--:B------:R-:W-:Y:S01]  /*1090*/  FFMA.FTZ R173, R218, R225.reuse, R173 ;  /* 0x000000e1daad7223 */ /* 0x080fe200000100ad */
[----:B------:R-:W-:Y:S01]  /*10a0*/  FFMA.FTZ R217, R83, R225, R108 ;  /* 0x000000e153d97223 */ /* 0x000fe2000001006c */
[----:B------:R-:W-:Y:S01]  /*10b0*/  SHF.L.U32 R231, R124, 0x10, RZ ;  /* 0x000000107ce77819 */ /* 0x000fe200000006ff */
[----:B------:R-:W-:Y:S01]  /*10c0*/  FMUL.FTZ R232, R206, R123 ;  /* 0x0000007bcee87220 */ /* 0x000fe20000410000 */
[----:B------:R-:W-:Y:S01]  /*10d0*/  PRMT R113, R121, 0x7632, R113 ;  /* 0x0000763279717816 */ /* 0x000fe20000000071 */
[----:B------:R-:W-:Y:S01]  /*10e0*/  FADD.FTZ R198, R229, R198 ;  /* 0x000000c6e5c67221 */ /* 0x000fe20000010000 */
[----:B------:R-:W-:Y:S01]  /*10f0*/  SHF.L.U32 R225, R121, 0x10, RZ ;  /* 0x0000001079e17819 */ /* 0x000fe200000006ff */
[----:B------:R-:W-:Y:S01]  /*1100*/  FFMA.FTZ R199, R210, R229, R199 ;  /* 0x000000e5d2c77223 */ /* 0x000fe200000100c7 */
[----:B------:R-:W-:Y:S01]  /*1110*/  SHF.L.U32 R121, R129, 0x10, RZ ;  /* 0x0000001081797819 */ /* 0x000fe200000006ff */
[----:B------:R-:W-:Y:S01]  /*1120*/  FMUL.FTZ R123, R52, R125 ;  /* 0x0000007d347b7220 */ /* 0x000fe20000410000 */
[----:B------:R-:W-:-:S02]  /*1130*/  PRMT R108, R122, 0x7632, R108 ;  /* 0x000076327a6c7816 */ /* 0x000fc4000000006c */
[----:B------:R-:W-:Y:S01]  /*1140*/  SHF.L.U32 R229, R122, 0x10, RZ ;  /* 0x000000107ae57819 */ /* 0x000fe200000006ff */
[----:B------:R-:W-:Y:S01]  /*1150*/  FADD.FTZ R168, R231, R168 ;  /* 0x000000a8e7a87221 */ /* 0x000fe20000010000 */
[----:B------:R-:W-:Y:S01]  /*1160*/  PRMT R122, R128, 0x7632, R122 ;  /* 0x00007632807a7816 */ /* 0x000fe2000000007a */
[-C--:B------:R-:W-:Y:S01]  /*1170*/  FFMA.FTZ R169, R232, R231.reuse, R169 ;  /* 0x000000e7e8a97223 */ /* 0x080fe200000100a9 */
[----:B------:R-:W-:Y:S01]  /*1180*/  FADD.FTZ R194, R118, R194 ;  /* 0x000000c276c27221 */ /* 0x000fe20000010000 */
[----:B------:R-:W-:Y:S01]  /*1190*/  FFMA.FTZ R195, R224, R118, R195 ;  /* 0x00000076e0c37223 */ /* 0x000fe200000100c3 */
[----:B------:R-:W-:Y:S01]  /*11a0*/  FFMA.FTZ R231, R76, R231, R123 ;  /* 0x000000e74ce77223 */ /* 0x000fe2000001007b */
[----:B------:R-:W-:Y:S01]  /*11b0*/  PRMT R118, R120, 0x7632, R118 ;  /* 0x0000763278767816 */ /* 0x000fe20000000076 */
[----:B------:R-:W-:Y:S01]  /*11c0*/  FMUL.FTZ R123, R54, R121 ;  /* 0x00000079367b7220 */ /* 0x000fe20000410000 */
[----:B------:R-:W-:Y:S01]  /*11d0*/  IMAD.U32 R113, R113, 0x10000, RZ ;  /* 0x0001000071717824 */ /* 0x000fe200078e00ff */
[----:B------:R-:W-:Y:S01]  /*11e0*/  PRMT R120, R124, 0x7632, R120 ;  /* 0x000076327c787816 */ /* 0x000fe20000000078 */
[----:B0-----:R-:W-:Y:S01]  /*11f0*/  @P0 IMAD.WIDE.U32 R110, R203, 0x10, R110 ;  /* 0x00000010cb6e0825 */ /* 0x001fe200078e006e */
[----:B------:R-:W-:-:S03]  /*1200*/  SHF.L.U32 R122, R122, 0x10, RZ ;  /* 0x000000107a7a7819 */ /* 0x000fc600000006ff */
[----:B------:R-:W-:Y:S01]  /*1210*/  FADD.FTZ R170, R116, R170 ;  /* 0x000000aa74aa7221 */ /* 0x000fe20000010000 */
[----:B------:R-:W-:Y:S01]  /*1220*/  FFMA.FTZ R171, R218, R116, R171 ;  /* 0x00000074daab7223 */ /* 0x000fe200000100ab */
[----:B------:R-:W-:Y:S01]  /*1230*/  IMAD.U32 R119, R119, 0x10000, RZ ;  /* 0x0001000077777824 */ /* 0x000fe200078e00ff */
[----:B------:R-:W-:Y:S01]  /*1240*/  PRMT R116, R131, 0x7632, R116 ;  /* 0x0000763283747816 */ /* 0x000fe20000000074 */
[----:B------:R-:W-:Y:S01]  /*1250*/  FADD.FTZ R192, R213, R192 ;  /* 0x000000c0d5c07221 */ /* 0x000fe20000010000 */
[----:B------:R-:W-:Y:S01]  /*1260*/  SHF.L.U32 R109, R109, 0x10, RZ ;  /* 0x000000106d6d7819 */ /* 0x000fe200000006ff */
[----:B------:R-:W-:Y:S01]  /*1270*/  FFMA.FTZ R193, R216, R213, R193 ;  /* 0x000000d5d8c17223 */ /* 0x000fe200000100c1 */
[----:B------:R-:W-:Y:S01]  /*1280*/  FFMA.FTZ R228, R78, R227, R123 ;  /* 0x000000e34ee47223 */ /* 0x000fe2000001007b */
[----:B------:R-:W-:Y:S01]  /*1290*/  FADD.FTZ R113, -R114, R113 ;  /* 0x0000007172717221 */ /* 0x000fe20000010100 */
[----:B------:R-:W-:Y:S01]  /*12a0*/  FFMA.FTZ R213, R86, R213, R209 ;  /* 0x000000d556d57223 */ /* 0x000fe200000100d1 */
[----:B------:R-:W-:Y:S01]  /*12b0*/  SHF.L.U32 R123, R118, 0x10, RZ ;  /* 0x00000010767b7819 */ /* 0x000fe200000006ff */
[-C--:B------:R-:W-:Y:S01]  /*12c0*/  FMUL.FTZ R209, R58, R119.reuse ;  /* 0x000000773ad17220 */ /* 0x080fe20000410000 */
[----:B------:R-:W-:Y:S01]  /*12d0*/  SHF.L.U32 R120, R120, 0x10, RZ ;  /* 0x0000001078787819 */ /* 0x000fe200000006ff */
[----:B------:R0:W5:Y:S01]  /*12e0*/  @P0 LDG.E.128 R92, desc[UR6][R110.64] ;  /* 0x000000066e5c0981 */ /* 0x000162000c1e1d00 */
[----:B------:R-:W-:Y:S01]  /*12f0*/  FADD.FTZ R174, R119, R174 ;  /* 0x000000ae77ae7221 */ /* 0x000fe20000010000 */
[----:B------:R-:W-:Y:S01]  /*1300*/  FFMA.FTZ R175, R212, R119, R175 ;  /* 0x00000077d4af7223 */ /* 0x000fe200000100af */
[----:B------:R-:W-:Y:S01]  /*1310*/  FADD.FTZ R178, R115, R178 ;  /* 0x000000b273b27221 */ /* 0x000fe20000010000 */
[----:B------:R-:W-:Y:S01]  /*1320*/  FFMA.FTZ R179, R220, R115, R179 ;  /* 0x00000073dcb37223 */ /* 0x000fe200000100b3 */
[----:B------:R-:W-:Y:S01]  /*1330*/  FMUL.FTZ R118, R53, R122 ;  /* 0x0000007a35767220 */ /* 0x000fe20000410000 */
[----:B------:R-:W-:Y:S01]  /*1340*/  PRMT R124, R129, 0x7632, R124 ;  /* 0x00007632817c7816 */ /* 0x000fe2000000007c */
[----:B------:R-:W-:Y:S01]  /*1350*/  FADD.FTZ R109, -R114, R109 ;  /* 0x0000006d726d7221 */ /* 0x000fe20000010100 */
[----:B------:R-:W-:-:S02]  /*1360*/  PRMT R115, R130, 0x7632, R115 ;  /* 0x0000763282737816 */ /* 0x000fc40000000073 */
[----:B0-----:R-:W-:Y:S02]  /*1370*/  PRMT R110, R127, 0x7632, R110 ;  /* 0x000076327f6e7816 */ /* 0x001fe4000000006e */
[----:B------:R-:W-:Y:S01]  /*1380*/  SHF.L.U32 R119, R130, 0x10, RZ ;  /* 0x0000001082777819 */ /* 0x000fe200000006ff */
[----:B------:R-:W-:Y:S01]  /*1390*/  FMUL.FTZ R130, R206, R113 ;  /* 0x00000071ce827220 */ /* 0x000fe20000410000 */
[----:B------:R-:W-:Y:S01]  /*13a0*/  SHF.L.U32 R116, R116, 0x10, RZ ;  /* 0x0000001074747819 */ /* 0x000fe200000006ff */
[----:B------:R-:W-:Y:S01]  /*13b0*/  FADD.FTZ R225, -R114, R225 ;  /* 0x000000e172e17221 */ /* 0x000fe20000010100 */
[----:B------:R-:W-:Y:S01]  /*13c0*/  SHF.L.U32 R113, R108, 0x10, RZ ;  /* 0x000000106c717819 */ /* 0x000fe200000006ff */
[----:B------:R-:W-:Y:S01]  /*13d0*/  FADD.FTZ R184, R233, R184 ;  /* 0x000000b8e9b87221 */ /* 0x000fe20000010000 */
[-C--:B------:R-:W-:Y:S01]  /*13e0*/  FFMA.FTZ R185, R214, R233.reuse, R185 ;  /* 0x000000e9d6b97223 */ /* 0x080fe200000100b9 */
[----:B------:R-:W-:Y:S01]  /*13f0*/  FFMA.FTZ R211, R80, R233, R211 ;  /* 0x000000e950d37223 */ /* 0x000fe200000100d3 */
[----:B------:R-:W-:Y:S01]  /*1400*/  FADD.FTZ R123, -R114, R123 ;  /* 0x0000007b727b7221 */ /* 0x000fe20000010100 */
[----:B------:R-:W-:Y:S01]  /*1410*/  FFMA.FTZ R129, R77, R120, R118 ;  /* 0x000000784d817223 */ /* 0x000fe20000010076 */
[----:B------:R-:W-:Y:S01]  /*1420*/  PRMT R111, R126, 0x7632, R111 ;  /* 0x000076327e6f7816 */ /* 0x000fe2000000006f */
[----:B------:R-:W-:Y:S01]  /*1430*/  IMAD.U32 R110, R110, 0x10000, RZ ;  /* 0x000100006e6e7824 */ /* 0x000fe200078e00ff */
[----:B------:R-:W-:Y:S01]  /*1440*/  SHF.L.U32 R233, R126, 0x10, RZ ;  /* 0x000000107ee97819 */ /* 0x000fe200000006ff */
[----:B------:R-:W-:Y:S01]  /*1450*/  FMUL.FTZ R126, R206, R109 ;  /* 0x0000006dce7e7220 */ /* 0x000fe20000410000 */
[----:B------:R-:W-:Y:S01]  /*1460*/  SHF.L.U32 R118, R124, 0x10, RZ ;  /* 0x000000107c767819 */ /* 0x000fe200000006ff */
[----:B------:R-:W-:Y:S01]  /*1470*/  FMUL.FTZ R124, R51, R116 ;  /* 0x00000074337c7220 */ /* 0x000fe20000410000 */
[----:B------:R-:W-:Y:S01]  /*1480*/  FADD.FTZ R186, R226, R186 ;  /* 0x000000bae2ba7221 */ /* 0x000fe20000010000 */
[----:B------:R-:W-:Y:S01]  /*1490*/  FFMA.FTZ R187, R222, R226, R187 ;  /* 0x000000e2debb7223 */ /* 0x000fe200000100bb */
[----:B------:R-:W-:Y:S01]  /*14a0*/  FMUL.FTZ R230, R206, R225 ;  /* 0x000000e1cee67220 */ /* 0x000fe20000410000 */
[----:B------:R-:W-:-:S02]  /*14b0*/  IMAD.U32 R117, R131, 0x10000, RZ ;  /* 0x0001000083757824 */ /* 0x000fc400078e00ff */
[----:B------:R-:W-:Y:S01]  /*14c0*/  FADD.FTZ R225, -R114, R235 ;  /* 0x000000eb72e17221 */ /* 0x000fe20000010100 */
[----:B------:R-:W-:Y:S01]  /*14d0*/  FMUL.FTZ R226, R206, R123 ;  /* 0x0000007bcee27220 */ /* 0x000fe20000410000 */
[----:B------:R-:W-:Y:S01]  /*14e0*/  FADD.FTZ R113, -R114, R113 ;  /* 0x0000007172717221 */ /* 0x000fe20000010100 */
[----:B------:R-:W-:Y:S01]  /*14f0*/  FADD.FTZ R15, R110, R15 ;  /* 0x0000000f6e0f7221 */ /* 0x000fe20000010000 */
[-C--:B------:R-:W-:Y:S01]  /*1500*/  FFMA.FTZ R3, R126, R110.reuse, R3 ;  /* 0x0000006e7e037223 */ /* 0x080fe20000010003 */
[----:B------:R-:W-:Y:S01]  /*1510*/  FFMA.FTZ R124, R75, R110, R124 ;  /* 0x0000006e4b7c7223 */ /* 0x000fe2000001007c */
[----:B------:R-:W-:Y:S01]  /*1520*/  PRMT R110, R133, 0x7632, R110 ;  /* 0x00007632856e7816 */ /* 0x000fe2000000006e */
[----:B------:R-:W-:Y:S02]  /*1530*/  IMAD.U32 R127, R127, 0x10000, RZ ;  /* 0x000100007f7f7824 */ /* 0x000fe400078e00ff */
[----:B------:R-:W-:Y:S01]  /*1540*/  FMUL.FTZ R225, R206, R225 ;  /* 0x000000e1cee17220 */ /* 0x000fe20000410000 */
[----:B------:R-:W-:Y:S01]  /*1550*/  FMUL.FTZ R131, R50, R117 ;  /* 0x0000007532837220 */ /* 0x000fe20000410000 */
[----:B------:R-:W-:Y:S01]  /*1560*/  FADD.FTZ R164, R120, R164 ;  /* 0x000000a478a47221 */ /* 0x000fe20000010000 */
[----:B------:R-:W-:Y:S01]  /*1570*/  FFMA.FTZ R165, R226, R120, R165 ;  /* 0x00000078e2a57223 */ /* 0x000fe200000100a5 */
[----:B------:R-:W-:Y:S01]  /*1580*/  SHF.L.U32 R112, R112, 0x10, RZ ;  /* 0x0000001070707819 */ /* 0x000fe200000006ff */
[----:B------:R-:W-:Y:S01]  /*1590*/  FMUL.FTZ R128, R206, R113 ;  /* 0x00000071ce807220 */ /* 0x000fe20000410000 */
[----:B------:R-:W-:Y:S01]  /*15a0*/  SHF.L.U32 R133, R133, 0x10, RZ ;  /* 0x0000001085857819 */ /* 0x000fe200000006ff */
[----:B------:R-:W-:Y:S01]  /*15b0*/  FMUL.FTZ R120, R55, R118 ;  /* 0x0000007637787220 */ /* 0x000fe20000410000 */
[----:B------:R-:W-:Y:S01]  /*15c0*/  SHF.L.U32 R113, R134, 0x10, RZ ;  /* 0x0000001086717819 */ /* 0x000fe200000006ff */
[----:B------:R-:W-:Y:S01]  /*15d0*/  FADD.FTZ R158, R121, R158 ;  /* 0x0000009e799e7221 */ /* 0x000fe20000010000 */
[----:B------:R-:W-:Y:S01]  /*15e0*/  FFMA.FTZ R159, R230, R121, R159 ;  /* 0x00000079e69f7223 */ /* 0x000fe2000001009f */
[----:B------:R-:W-:Y:S01]  /*15f0*/  IMAD.U32 R108, R115, 0x10000, RZ ;  /* 0x00010000736c7824 */ /* 0x000fe200078e00ff */
[----:B------:R-:W-:Y:S01]  /*1600*/  SHF.L.U32 R121, R141, 0x10, RZ ;  /* 0x000000108d797819 */ /* 0x000fe200000006ff */
[----:B------:R-:W-:Y:S01]  /*1610*/  FADD.FTZ R176, R237, R176 ;  /* 0x000000b0edb07221 */ /* 0x000fe20000010000 */
[-C--:B------:R-:W-:Y:S01]  /*1620*/  FFMA.FTZ R177, R212, R237.reuse, R177 ;  /* 0x000000edd4b17223 */ /* 0x080fe200000100b1 */
[----:B------:R-:W-:Y:S01]  /*1630*/  FFMA.FTZ R209, R82, R237, R209 ;  /* 0x000000ed52d17223 */ /* 0x000fe200000100d1 */
[----:B------:R-:W-:Y:S01]  /*1640*/  FADD.FTZ R16, R127, R16 ;  /* 0x000000107f107221 */ /* 0x000fe20000010000 */
[-C--:B------:R-:W-:Y:S01]  /*1650*/  FFMA.FTZ R4, R225, R127.reuse, R4 ;  /* 0x0000007fe1047223 */ /* 0x080fe20000010004 */
[----:B------:R-:W-:Y:S01]  /*1660*/  FFMA.FTZ R131, R74, R127, R131 ;  /* 0x0000007f4a837223 */ /* 0x000fe20000010083 */
[----:B------:R-:W-:Y:S01]  /*1670*/  FADD.FTZ R156, R112, R156 ;  /* 0x0000009c709c7221 */ /* 0x000fe20000010000 */
[-C--:B------:R-:W-:Y:S01]  /*1680*/  FFMA.FTZ R157, R130, R112.reuse, R157 ;  /* 0x00000070829d7223 */ /* 0x080fe2000001009d */
[----:B------:R-:W-:Y:S01]  /*1690*/  FFMA.FTZ R127, R79, R112, R120 ;  /* 0x000000704f7f7223 */ /* 0x000fe20000010078 */
[----:B------:R-:W-:Y:S01]  /*16a0*/  SHF.L.U32 R111, R111, 0x10, RZ ;  /* 0x000000106f6f7819 */ /* 0x000fe200000006ff */
[----:B------:R-:W-:Y:S01]  /*16b0*/  FADD.FTZ R237, -R114, R133 ;  /* 0x0000008572ed7221 */ /* 0x000fe20000010100 */
[----:B------:R-:W-:Y:S01]  /*16c0*/  FMUL.FTZ R112, R49, R108 ;  /* 0x0000006c31707220 */ /* 0x000fe20000410000 */
[----:B------:R-:W-:Y:S01]  /*16d0*/  SHF.L.U32 R115, R110, 0x10, RZ ;  /* 0x000000106e737819 */ /* 0x000fe200000006ff */
[----:B------:R-:W-:Y:S01]  /*16e0*/  FADD.FTZ R133, -R114, R113 ;  /* 0x0000007172857221 */ /* 0x000fe20000010100 */
[----:B------:R-:W-:Y:S01]  /*16f0*/  SHF.L.U32 R239, R137, 0x10, RZ ;  /* 0x0000001089ef7819 */ /* 0x000fe200000006ff */
[C---:B------:R-:W-:Y:S01]  /*1700*/  IMAD.U32 R113, R143.reuse, 0x10000, RZ ;  /* 0x000100008f717824 */ /* 0x040fe200078e00ff */
[----:B------:R-:W-:Y:S01]  /*1710*/  PRMT R110, R143, 0x7632, R110 ;  /* 0x000076328f6e7816 */ /* 0x000fe2000000006e */
[----:B------:R-:W-:Y:S01]  /*1720*/  FMUL.FTZ R143, R46, R121 ;  /* 0x000000792e8f7220 */ /* 0x000fe20000410000 */
[----:B------:R-:W-:Y:S01]  /*1730*/  FADD.FTZ R166, R125, R166 ;  /* 0x000000a67da67221 */ /* 0x000fe20000010000 */
[----:B------:R-:W-:Y:S01]  /*1740*/  FFMA.FTZ R167, R232, R125, R167 ;  /* 0x0000007de8a77223 */ /* 0x000fe200000100a7 */
[----:B------:R-:W-:Y:S01]  /*1750*/  FADD.FTZ R13, R111, R13 ;  /* 0x0000000d6f0d7221 */ /* 0x000fe20000010000 */
[-C--:B------:R-:W-:Y:S01]  /*1760*/  FFMA.FTZ R0, R128, R111.reuse, R0 ;  /* 0x0000006f80007223 */ /* 0x080fe20000010000 */
[----:B------:R-:W-:Y:S01]  /*1770*/  FFMA.FTZ R125, R73, R111, R112 ;  /* 0x0000006f497d7223 */ /* 0x000fe20000010070 */
[----:B------:R-:W-:Y:S01]  /*1780*/  FADD.FTZ R229, -R114, R229 ;  /* 0x000000e572e57221 */ /* 0x000fe20000010100 */
[----:B------:R-:W-:Y:S01]  /*1790*/  PRMT R111, R134, 0x7632, R111 ;  /* 0x00007632866f7816 */ /* 0x000fe2000000006f */
[----:B------:R-:W-:Y:S01]  /*17a0*/  FFMA.FTZ R134, R70, R239, R143 ;  /* 0x000000ef46867223 */ /* 0x000fe2000001008f */
[----:B------:R-:W-:Y:S01]  /*17b0*/  FADD.FTZ R162, R122, R162 ;  /* 0x000000a27aa27221 */ /* 0x000fe20000010000 */
[----:B------:R-:W-:Y:S01]  /*17c0*/  FFMA.FTZ R163, R226, R122, R163 ;  /* 0x0000007ae2a37223 */ /* 0x000fe200000100a3 */
[----:B------:R-:W-:-:S02]  /*17d0*/  IMAD.U32 R243, R139, 0x10000, RZ ;  /* 0x000100008bf37824 */ /* 0x000fc400078e00ff */
[----:B------:R-:W-:Y:S01]  /*17e0*/  FMUL.FTZ R143, R42, R113 ;  /* 0x000000712a8f7220 */ /* 0x000fe20000410000 */
[----:B------:R-:W-:Y:S01]  /*17f0*/  PRMT R122, R136, 0x7632, R122 ;  /* 0x00007632887a7816 */ /* 0x000fe2000000007a */
[----:B------:R-:W-:Y:S01]  /*1800*/  FMUL.FTZ R229, R206, R229 ;  /* 0x000000e5cee57220 */ /* 0x000fe20000410000 */
[----:B------:R-:W-:Y:S01]  /*1810*/  FADD.FTZ R37, R108, R37 ;  /* 0x000000256c257221 */ /* 0x000fe20000010000 */
[----:B------:R-:W-:Y:S01]  /*1820*/  FFMA.FTZ R25, R128, R108, R25 ;  /* 0x0000006c80197223 */ /* 0x000fe20000010019 */
[----:B------:R-:W-:Y:S01]  /*1830*/  FADD.FTZ R154, R118, R154 ;  /* 0x0000009a769a7221 */ /* 0x000fe20000010000 */
[----:B------:R-:W-:Y:S01]  /*1840*/  FFMA.FTZ R155, R130, R118, R155 ;  /* 0x00000076829b7223 */ /* 0x000fe2000001009b */
[C---:B------:R-:W-:Y:S02]  /*1850*/  PRMT R108, R132.reuse, 0x7632, R108 ;  /* 0x00007632846c7816 */ /* 0x040fe4000000006c */
[----:B------:R-:W-:Y:S01]  /*1860*/  SHF.L.U32 R109, R132, 0x10, RZ ;  /* 0x00000010846d7819 */ /* 0x000fe200000006ff */
[----:B------:R-:W-:Y:S01]  /*1870*/  FFMA.FTZ R132, R66, R243, R143 ;  /* 0x000000f342847223 */ /* 0x000fe2000001008f */
[C---:B------:R-:W-:Y:S01]  /*1880*/  PRMT R118, R140.reuse, 0x7632, R118 ;  /* 0x000076328c767816 */ /* 0x040fe20000000076 */
[----:B------:R-:W-:Y:S01]  /*1890*/  FADD.FTZ R160, R227, R160 ;  /* 0x000000a0e3a07221 */ /* 0x000fe20000010000 */
[----:B------:R-:W-:Y:S01]  /*18a0*/  SHF.L.U32 R123, R140, 0x10, RZ ;  /* 0x000000108c7b7819 */ /* 0x000fe200000006ff */
[----:B------:R-:W-:Y:S01]  /*18b0*/  FFMA.FTZ R161, R230, R227, R161 ;  /* 0x000000e3e6a17223 */ /* 0x000fe200000100a1 */
[----:B------:R-:W-:Y:S01]  /*18c0*/  SHF.L.U32 R140, R122, 0x10, RZ ;  /* 0x000000107a8c7819 */ /* 0x000fe200000006ff */
[----:B------:R-:W-:Y:S01]  /*18d0*/  FFMA.FTZ R143, R210, R215, RZ ;  /* 0x000000d7d28f7223 */ /* 0x000fe200000100ff */
[-C--:B------:R-:W-:Y:S01]  /*18e0*/  FMUL.FTZ R227, R48, R119.reuse ;  /* 0x0000007730e37220 */ /* 0x080fe20000410000 */
[----:B------:R-:W-:Y:S01]  /*18f0*/  FADD.FTZ R38, R119, R38 ;  /* 0x0000002677267221 */ /* 0x000fe20000010000 */
[----:B------:R-:W-:Y:S01]  /*1900*/  FFMA.FTZ R26, R229, R119, R26 ;  /* 0x00000077e51a7223 */ /* 0x000fe2000001001a */
[----:B------:R-:W-:Y:S01]  /*1910*/  FADD.FTZ R122, RZ, R215 ;  /* 0x000000d7ff7a7221 */ /* 0x000fe20000010000 */
[----:B------:R-:W-:Y:S01]  /*1920*/  SHF.L.U32 R119, R108, 0x10, RZ ;  /* 0x000000106c777819 */ /* 0x000fe200000006ff */
[----:B------:R-:W-:Y:S01]  /*1930*/  FFMA.FTZ R143, R224, R223, R143 ;  /* 0x000000dfe08f7223 */ /* 0x000fe2000001008f */
[----:B------:R-:W-:Y:S01]  /*1940*/  PRMT R112, R135, 0x7632, R112 ;  /* 0x0000763287707816 */ /* 0x000fe20000000070 */
[----:B------:R-:W-:Y:S01]  /*1950*/  FADD.FTZ R122, R223, R122 ;  /* 0x0000007adf7a7221 */ /* 0x000fe20000010000 */
[----:B------:R-:W-:Y:S01]  /*1960*/  FADD.FTZ R14, R233, R14 ;  /* 0x0000000ee90e7221 */ /* 0x000fe20000010000 */
[-C--:B------:R-:W-:Y:S01]  /*1970*/  FFMA.FTZ R2, R229, R233.reuse, R2 ;  /* 0x000000e9e5027223 */ /* 0x080fe20000010002 */
[----:B------:R-:W-:Y:S01]  /*1980*/  FFMA.FTZ R227, R72, R233, R227 ;  /* 0x000000e948e37223 */ /* 0x000fe200000100e3 */
[C---:B------:R-:W-:Y:S01]  /*1990*/  FADD.FTZ R119, -R114.reuse, R119 ;  /* 0x0000007772777221 */ /* 0x040fe20000010100 */
[----:B------:R-:W-:Y:S01]  /*19a0*/  FADD.FTZ R233, -R114, R109 ;  /* 0x0000006d72e97221 */ /* 0x000fe20000010100 */
[----:B------:R-:W-:Y:S01]  /*19b0*/  FFMA.FTZ R143, R216, R213, R143 ;  /* 0x000000d5d88f7223 */ /* 0x000fe2000001008f */
[----:B------:R-:W-:-:S02]  /*19c0*/  IMAD.U32 R109, R112, 0x10000, RZ ;  /* 0x00010000706d7824 */ /* 0x000fc400078e00ff */
[----:B------:R-:W-:Y:S01]  /*19d0*/  FADD.FTZ R122, R213, R122 ;  /* 0x0000007ad57a7221 */ /* 0x000fe20000010000 */
[C---:B------:R-:W-:Y:S02]  /*19e0*/  PRMT R112, R138.reuse, 0x7632, R112 ;  /* 0x000076328a707816 */ /* 0x040fe40000000070 */
[----:B------:R-:W-:Y:S01]  /*19f0*/  SHF.L.U32 R241, R138, 0x10, RZ ;  /* 0x000000108af17819 */ /* 0x000fe200000006ff */
[----:B------:R-:W-:Y:S01]  /*1a00*/  FMUL.FTZ R138, R206, R119 ;  /* 0x00000077ce8a7220 */ /* 0x000fe20000410000 */
[----:B------:R-:W-:Y:S01]  /*1a10*/  FFMA.FTZ R119, R222, R221, R143 ;  /* 0x000000ddde777223 */ /* 0x000fe2000001008f */
[----:B------:R-:W-:Y:S01]  /*1a20*/  FADD.FTZ R122, R221, R122 ;  /* 0x0000007add7a7221 */ /* 0x000fe20000010000 */
[----:B------:R-:W-:Y:S01]  /*1a30*/  SHF.L.U32 R111, R111, 0x10, RZ ;  /* 0x000000106f6f7819 */ /* 0x000fe200000006ff */
[----:B------:R-:W-:Y:S02]  /*1a40*/  IMAD.U32 R135, R135, 0x10000, RZ ;  /* 0x0001000087877824 */ /* 0x000fe400078e00ff */
[----:B------:R-:W-:Y:S01]  /*1a50*/  FFMA.FTZ R119, R214, R211, R119 ;  /* 0x000000d3d6777223 */ /* 0x000fe20000010077 */
[----:B------:R-:W-:Y:S01]  /*1a60*/  SHF.L.U32 R118, R118, 0x10, RZ ;  /* 0x0000001076767819 */ /* 0x000fe200000006ff */
[----:B------:R-:W-:Y:S01]  /*1a70*/  FADD.FTZ R122, R211, R122 ;  /* 0x0000007ad37a7221 */ /* 0x000fe20000010000 */
[----:B------:R-:W-:Y:S01]  /*1a80*/  FADD.FTZ R144, R117, R144 ;  /* 0x0000009075907221 */ /* 0x000fe20000010000 */
[----:B------:R-:W-:Y:S01]  /*1a90*/  FFMA.FTZ R28, R225, R117, R28 ;  /* 0x00000075e11c7223 */ /* 0x000fe2000001001c */
[C---:B------:R-:W-:Y:S01]  /*1aa0*/  FADD.FTZ R135, -R114.reuse, R135 ;  /* 0x0000008772877221 */ /* 0x040fe20000010100 */
[C---:B------:R-:W-:Y:S01]  /*1ab0*/  FADD.FTZ R115, -R114.reuse, R115 ;  /* 0x0000007372737221 */ /* 0x040fe20000010100 */
[C---:B------:R-:W-:Y:S01]  /*1ac0*/  FADD.FTZ R111, -R114.reuse, R111 ;  /* 0x0000006f726f7221 */ /* 0x040fe20000010100 */
[----:B------:R-:W-:Y:S01]  /*1ad0*/  FADD.FTZ R109, -R114, R109 ;  /* 0x0000006d726d7221 */ /* 0x000fe20000010100 */
[----:B------:R-:W-:Y:S01]  /*1ae0*/  FFMA.FTZ R119, R220, R219, R119 ;  /* 0x000000dbdc777223 */ /* 0x000fe20000010077 */
[C---:B------:R-:W-:Y:S01]  /*1af0*/  PRMT R114, R142.reuse, 0x7632, R114 ;  /* 0x000076328e727816 */ /* 0x040fe20000000072 */
[----:B------:R-:W-:Y:S01]  /*1b00*/  FADD.FTZ R122, R219, R122 ;  /* 0x0000007adb7a7221 */ /* 0x000fe20000010000 */
[----:B------:R-:W-:Y:S01]  /*1b10*/  SHF.L.U32 R117, R142, 0x10, RZ ;  /* 0x000000108e757819 */ /* 0x000fe200000006ff */
[----:B------:R-:W-:Y:S01]  /*1b20*/  FMUL.FTZ R142, R45, R118 ;  /* 0x000000762d8e7220 */ /* 0x000fe20000410000 */
[----:B------:R-:W-:Y:S01]  /*1b30*/  FFMA.FTZ R119, R212, R209, R119 ;  /* 0x000000d1d4777223 */ /* 0x000fe20000010077 */
[----:B------:R-:W-:Y:S01]  /*1b40*/  FADD.FTZ R122, R209, R122 ;  /* 0x0000007ad17a7221 */ /* 0x000fe20000010000 */
[----:B------:R-:W-:Y:S01]  /*1b50*/  FADD.FTZ R17, R140, R17 ;  /* 0x000000118c117221 */ /* 0x000fe20000010000 */
[-C--:B------:R-:W-:Y:S01]  /*1b60*/  FFMA.FTZ R5, R138, R140.reuse, R5 ;  /* 0x0000008c8a057223 */ /* 0x080fe20000010005 */
[----:B------:R-:W-:Y:S01]  /*1b70*/  FFMA.FTZ R143, R69, R140, R142 ;  /* 0x0000008c458f7223 */ /* 0x000fe2000001008e */
[----:B------:R-:W-:Y:S01]  /*1b80*/  PRMT R120, R141, 0x7632, R120 ;  /* 0x000076328d787816 */ /* 0x000fe20000000078 */
[----:B------:R-:W-:Y:S01]  /*1b90*/  FMUL.FTZ R140, R206, R115 ;  /* 0x00000073ce8c7220 */ /* 0x000fe20000410000 */
[----:B------:R-:W-:Y:S01]  /*1ba0*/  FFMA.FTZ R115, R218, R217, R119 ;  /* 0x000000d9da737223 */ /* 0x000fe20000010077 */
[----:B------:R-:W-:Y:S01]  /*1bb0*/  FADD.FTZ R122, R217, R122 ;  /* 0x0000007ad97a7221 */ /* 0x000fe20000010000 */
[----:B------:R-:W-:Y:S01]  /*1bc0*/  FADD.FTZ R39, R116, R39 ;  /* 0x0000002774277221 */ /* 0x000fe20000010000 */
[----:B------:R-:W-:Y:S01]  /*1bd0*/  FFMA.FTZ R27, R126, R116, R27 ;  /* 0x000000747e1b7223 */ /* 0x000fe2000001001b */
[----:B------:R-:W-:Y:S01]  /*1be0*/  PRMT R116, R137, 0x7632, R116 ;  /* 0x0000763289747816 */ /* 0x000fe20000000074 */
[----:B------:R-:W-:-:S02]  /*1bf0*/  IMAD.U32 R120, R120, 0x10000, RZ ;  /* 0x0001000078787824 */ /* 0x000fc400078e00ff */
[----:B------:R-:W-:Y:S01]  /*1c00*/  FFMA.FTZ R115, R232, R231, R115 ;  /* 0x000000e7e8737223 */ /* 0x000fe20000010073 */
[----:B------:R-:W-:Y:S01]  /*1c10*/  FADD.FTZ R122, R231, R122 ;  /* 0x0000007ae77a7221 */ /* 0x000fe20000010000 */
[----:B------:R-:W-:Y:S01]  /*1c20*/  SHF.L.U32 R116, R116, 0x10, RZ ;  /* 0x0000001074747819 */ /* 0x000fe200000006ff */
[----:B------:R-:W-:Y:S01]  /*1c30*/  FMUL.FTZ R142, R47, R120 ;  /* 0x000000782f8e7220 */ /* 0x000fe20000410000 */
[----:B------:R-:W-:Y:S01]  /*1c40*/  FFMA.FTZ R115, R226, R129, R115 ;  /* 0x00000081e2737223 */ /* 0x000fe20000010073 */
[----:B------:R-:W-:Y:S01]  /*1c50*/  FADD.FTZ R119, R129, R122 ;  /* 0x0000007a81777221 */ /* 0x000fe20000010000 */
[----:B------:R-:W-:Y:S01]  /*1c60*/  FMUL.FTZ R141, R206, R233 ;  /* 0x000000e9ce8d7220 */ /* 0x000fe20000410000 */
[----:B------:R-:W-:Y:S01]  /*1c70*/  FADD.FTZ R19, R116, R19 ;  /* 0x0000001374137221 */ /* 0x000fe20000010000 */
[-C--:B------:R-:W-:Y:S01]  /*1c80*/  FFMA.FTZ R7, R140, R116.reuse, R7 ;  /* 0x000000748c077223 */ /* 0x080fe20000010007 */
[----:B------:R-:W-:Y:S01]  /*1c90*/  FFMA.FTZ R233, R71, R116, R142 ;  /* 0x0000007447e97223 */ /* 0x000fe2000001008e */
[----:B------:R-:W-:Y:S01]  /*1ca0*/  FFMA.FTZ R115, R230, R228, R115 ;  /* 0x000000e4e6737223 */ /* 0x000fe20000010073 */
[----:B------:R-:W-:Y:S01]  /*1cb0*/  FADD.FTZ R116, R228, R119 ;  /* 0x00000077e4747221 */ /* 0x000fe20000010000 */
[----:B------:R-:W-:-:S02]  /*1cc0*/  SHF.L.U32 R234, R112, 0x10, RZ ;  /* 0x0000001070ea7819 */ /* 0x000fc400000006ff */
[----:B------:R-:W-:Y:S01]  /*1cd0*/  FFMA.FTZ R112, R130, R127, R115 ;  /* 0x0000007f82707223 */ /* 0x000fe20000010073 */
[----:B------:R-:W-:Y:S01]  /*1ce0*/  FADD.FTZ R116, R127, R116 ;  /* 0x000000747f747221 */ /* 0x000fe20000010000 */
[----:B------:R-:W-:Y:S01]  /*1cf0*/  FMUL.FTZ R142, R206, R111 ;  /* 0x0000006fce8e7220 */ /* 0x000fe20000410000 */
[----:B------:R-:W-:Y:S01]  /*1d00*/  SHF.L.U32 R114, R114, 0x10, RZ ;  /* 0x0000001072727819 */ /* 0x000fe200000006ff */
[----:B------:R-:W-:Y:S01]  /*1d10*/  FFMA.FTZ R111, R229, R227, R112 ;  /* 0x000000e3e56f7223 */ /* 0x000fe20000010070 */
[----:B------:R-:W-:Y:S01]  /*1d20*/  FADD.FTZ R116, R227, R116 ;  /* 0x00000074e3747221 */ /* 0x000fe20000010000 */
[----:B------:R-:W-:Y:S01]  /*1d30*/  SHF.L.U32 R235, R136, 0x10, RZ ;  /* 0x0000001088eb7819 */ /* 0x000fe200000006ff */
[----:B------:R-:W-:Y:S01]  /*1d40*/  FMUL.FTZ R137, R44, R123 ;  /* 0x0000007b2c897220 */ /* 0x000fe20000410000 */
[----:B------:R-:W-:Y:S01]  /*1d50*/  FFMA.FTZ R112, R128, R125, R111 ;  /* 0x0000007d80707223 */ /* 0x000fe2000001006f */
[----:B------:R-:W-:Y:S01]  /*1d60*/  FADD.FTZ R116, R125, R116 ;  /* 0x000000747d747221 */ /* 0x000fe20000010000 */
[----:B------:R-:W-:Y:S01]  /*1d70*/  FMUL.FTZ R122, R41, R114 ;  /* 0x00000072297a7220 */ /* 0x000fe20000410000 */
[----:B------:R-:W-:Y:S01]  /*1d80*/  PRMT R108, R139, 0x7632, R108 ;  /* 0x000076328b6c7816 */ /* 0x000fe2000000006c */
[----:B------:R-:W-:Y:S01]  /*1d90*/  FFMA.FTZ R111, R225, R131, R112 ;  /* 0x00000083e16f7223 */ /* 0x000fe20000010070 */
[----:B------:R-:W-:Y:S01]  /*1da0*/  FADD.FTZ R18, R235, R18 ;  /* 0x00000012eb127221 */ /* 0x000fe20000010000 */
[-C--:B------:R-:W-:Y:S01]  /*1db0*/  FFMA.FTZ R6, R141, R235.reuse, R6 ;  /* 0x000000eb8d067223 */ /* 0x080fe20000010006 */
[----:B------:R-:W-:Y:S01]  /*1dc0*/  FFMA.FTZ R136, R68, R235, R137 ;  /* 0x000000eb44887223 */ /* 0x000fe20000010089 */
        /* <DEDUP_REMOVED lines=9> */
[----:B------:R-:W-:Y:S01]  /*1e60*/  FADD.FTZ R108, R136, R115 ;  /* 0x00000073886c7221 */ /* 0x000fe20000010000 */
[----:B------:R-:W-:-:S02]  /*1e70*/  FMUL.FTZ R139, R206, R237 ;  /* 0x000000edce8b7220 */ /* 0x000fc40000410000 */
[----:B------:R-:W-:Y:S01]  /*1e80*/  FFMA.FTZ R112, R138, R143, R109 ;  /* 0x0000008f8a707223 */ /* 0x000fe2000001006d */
[----:B------:R-:W-:Y:S01]  /*1e90*/  FADD.FTZ R109, R108, R143 ;  /* 0x0000008f6c6d7221 */ /* 0x000fe20000010000 */
[----:B------:R-:W-:Y:S01]  /*1ea0*/  FMUL.FTZ R137, R206, R133 ;  /* 0x00000085ce897220 */ /* 0x000fe20000410000 */
[----:B------:R-:W-:Y:S01]  /*1eb0*/  FMUL.FTZ R133, R40, R117 ;  /* 0x0000007528857220 */ /* 0x000fe20000410000 */
[----:B------:R-:W-:Y:S01]  /*1ec0*/  FFMA.FTZ R111, R139, R134, R112 ;  /* 0x000000868b6f7223 */ /* 0x000fe20000010070 */
[----:B------:R-:W-:Y:S02]  /*1ed0*/  FADD.FTZ R108, R109, R134 ;  /* 0x000000866d6c7221 */ /* 0x000fe40000010000 */
[----:B------:R-:W-:Y:S01]  /*1ee0*/  FFMA.FTZ R133, R64, R241, R133 ;  /* 0x000000f140857223 */ /* 0x000fe20000010085 */
[----:B------:R-:W-:Y:S01]  /*1ef0*/  FFMA.FTZ R112, R140, R233, R111 ;  /* 0x000000e98c707223 */ /* 0x000fe2000001006f */
[----:B------:R-:W-:Y:S01]  /*1f00*/  FADD.FTZ R108, R108, R233 ;  /* 0x000000e96c6c7221 */ /* 0x000fe20000010000 */
[----:B------:R-:W-:-:S02]  /*1f10*/  IMAD.U32 R110, R110, 0x10000, RZ ;  /* 0x000100006e6e7824 */ /* 0x000fc400078e00ff */
        /* <DEDUP_REMOVED lines=54> */
.L_x_666:
        /* <DEDUP_REMOVED lines=13> */
.L_x_654:
        /* <DEDUP_REMOVED lines=28> */
[----:B------:R-:W-:Y:S02]  /*2510*/  @P0 IMAD.U32 R118, R95, 0x10000, RZ ;  /* 0x000100005f760824 */ /* 0x000fe400078e00ff */
        /* <DEDUP_REMOVED lines=33> */
[--C-:B------:R-:W-:Y:S01]  /*2730*/  FADD.FTZ R131, R131, -R110.reuse ;  /* 0x8000006e83837221 */ /* 0x100fe20000010000 */
[----:B------:R-:W-:Y:S01]  /*2740*/  @P0 PRMT R110, R91, 0x7632, R110 ;  /* 0x000076325b6e0816 */ /* 0x000fe2000000006e */
[----:B------:R-:W-:Y:S01]  /*2750*/  FADD.FTZ R211, R211, -R214 ;  /* 0x800000d6d3d37221 */ /* 0x000fe20000010000 */
[----:B------:R-:W-:Y:S01]  /*2760*/  FADD.FTZ R119, R228, -R109 ;  /* 0x8000006de4777221 */ /* 0x000fe20000010000 */
[----:B------:R-:W-:Y:S01]  /*2770*/  FADD.FTZ R227, R227, -R108 ;  /* 0x8000006ce3e37221 */ /* 0x000fe20000010000 */
[----:B------:R-:W-:Y:S01]  /*2780*/  FADD.FTZ R123, R124, -R117 ;  /* 0x800000757c7b7221 */ /* 0x000fe20000010000 */
[----:B------:R-:W-:Y:S01]  /*2790*/  FMUL.FTZ R111, R206, R111 ;  /* 0x0000006fce6f7220 */ /* 0x000fe20000410000 */
[C---:B------:R-:W-:Y:S01]  /*27a0*/  @P0 SHF.L.U32 R109, R90.reuse, 0x10, RZ ;  /* 0x000000105a6d0819 */ /* 0x040fe200000006ff */
[----:B------:R-:W-:Y:S01]  /*27b0*/  FADD.FTZ R121, R219, -R220 ;  /* 0x800000dcdb797221 */ /* 0x000fe20000010000 */
[----:B------:R-:W-:Y:S01]  /*27c0*/  @P0 PRMT R108, R90, 0x7632, R108 ;  /* 0x000076325a6c0816 */ /* 0x000fe2000000006c */
[----:B------:R-:W-:Y:S01]  /*27d0*/  @P0 FADD.FTZ R111, R111, R116 ;  /* 0x000000746f6f0221 */ /* 0x000fe20000010000 */
[----:B------:R-:W-:Y:S01]  /*27e0*/  @P0 SHF.L.U32 R117, R110, 0x10, RZ ;  /* 0x000000106e750819 */ /* 0x000fe200000006ff */
[----:B------:R-:W-:Y:S01]  /*27f0*/  FMUL.FTZ R110, R206, R211 ;  /* 0x000000d3ce6e7220 */ /* 0x000fe20000410000 */
[----:B------:R-:W-:Y:S01]  /*2800*/  @P0 SHF.L.U32 R116, R108, 0x10, RZ ;  /* 0x000000106c740819 */ /* 0x000fe200000006ff */
[----:B------:R-:W-:Y:S01]  /*2810*/  FMUL.FTZ R121, R206, R121 ;  /* 0x00000079ce797220 */ /* 0x000fe20000410000 */
[----:B------:R-:W-:Y:S01]  /*2820*/  FADD.FTZ R115, R221, -R222 ;  /* 0x800000dedd737221 */ /* 0x000fe20000010000 */
[--C-:B------:R-:W-:Y:S01]  /*2830*/  @P0 FADD.FTZ R110, R110, R109.reuse ;  /* 0x0000006d6e6e0221 */ /* 0x100fe20000010000 */
[----:B------:R-:W-:Y:S01]  /*2840*/  @P0 PRMT R109, R89, 0x7632, R109 ;  /* 0x00007632596d0816 */ /* 0x000fe2000000006d */
[----:B------:R-:W-:Y:S01]  /*2850*/  FADD.FTZ R215, R215, -R210 ;  /* 0x800000d2d7d77221 */ /* 0x000fe20000010000 */
[----:B------:R-:W-:Y:S01]  /*2860*/  @P0 FADD.FTZ R121, R121, R116 ;  /* 0x0000007479790221 */ /* 0x000fe20000010000 */
[----:B------:R-:W-:Y:S01]  /*2870*/  FADD.FTZ R217, R217, -R218 ;  /* 0x800000dad9d97221 */ /* 0x000fe20000010000 */
[----:B------:R-:W-:Y:S01]  /*2880*/  @P0 SHF.L.U32 R116, R109, 0x10, RZ ;  /* 0x000000106d740819 */ /* 0x000fe200000006ff */
[----:B------:R-:W-:Y:S01]  /*2890*/  FADD.FTZ R219, R133, -R112 ;  /* 0x8000007085db7221 */ /* 0x000fe20000010000 */
[----:B------:R-:W-:Y:S01]  /*28a0*/  FMUL.FTZ R115, R206, R115 ;  /* 0x00000073ce737220 */ /* 0x000fe20000410000 */
[----:B------:R-:W-:Y:S01]  /*28b0*/  @P0 SHF.L.U32 R109, R88, 0x10, RZ ;  /* 0x00000010586d0819 */ /* 0x000fe200000006ff */
[----:B------:R-:W-:Y:S01]  /*28c0*/  FMUL.FTZ R112, R206, R215 ;  /* 0x000000d7ce707220 */ /* 0x000fe20000410000 */
[----:B------:R-:W-:Y:S01]  /*28d0*/  @P0 PRMT R108, R88, 0x7632, R108 ;  /* 0x00007632586c0816 */ /* 0x000fe2000000006c */
[----:B------:R-:W-:Y:S01]  /*28e0*/  FADD.FTZ R113, R223, -R224 ;  /* 0x800000e0df717221 */ /* 0x000fe20000010000 */
[----:B------:R-:W-:Y:S01]  /*28f0*/  FMUL.FTZ R120, R206, R217 ;  /* 0x000000d9ce787220 */ /* 0x000fe20000410000 */
[----:B------:R-:W-:Y:S01]  /*2900*/  @P0 FADD.FTZ R115, R115, R116 ;  /* 0x0000007473730221 */ /* 0x000fe20000010000 */
[----:B------:R-:W-:Y:S01]  /*2910*/  FADD.FTZ R213, R213, -R216 ;  /* 0x800000d8d5d57221 */ /* 0x000fe20000010000 */
[--C-:B------:R-:W-:Y:S01]  /*2920*/  @P0 FADD.FTZ R112, R112, R109.reuse ;  /* 0x0000006d70700221 */ /* 0x100fe20000010000 */
[----:B------:R-:W-:Y:S01]  /*2930*/  @P0 PRMT R116, R95, 0x7632, R116 ;  /* 0x000076325f740816 */ /* 0x000fe20000000074 */
[----:B------:R-:W-:Y:S01]  /*2940*/  FADD.FTZ R125, R125, -R128 ;  /* 0x800000807d7d7221 */ /* 0x000fe20000010000 */
[----:B------:R-:W-:Y:S01]  /*2950*/  @P0 PRMT R109, R94, 0x7632, R109 ;  /* 0x000076325e6d0816 */ /* 0x000fe2000000006d */
[----:B------:R-:W-:Y:S01]  /*2960*/  FADD.FTZ R209, R134, -R139 ;  /* 0x8000008b86d17221 */ /* 0x000fe20000010000 */
[----:B------:R-:W-:Y:S01]  /*2970*/  @P0 SHF.L.U32 R108, R108, 0x10, RZ ;  /* 0x000000106c6c0819 */ /* 0x000fe200000006ff */
[C---:B------:R-:W-:Y:S01]  /*2980*/  FMUL.FTZ R113, R206.reuse, R113 ;  /* 0x00000071ce717220 */ /* 0x040fe20000410000 */
[----:B------:R-:W-:Y:S01]  /*2990*/  FMUL.FTZ R134, R206, R119 ;  /* 0x00000077ce867220 */ /* 0x000fe20000410000 */
[----:B------:R-:W-:Y:S01]  /*29a0*/  @P0 FADD.FTZ R120, R120, R117 ;  /* 0x0000007578780221 */ /* 0x000fe20000010000 */
[----:B------:R-:W-:Y:S01]  /*29b0*/  FMUL.FTZ R114, R206, R213 ;  /* 0x000000d5ce727220 */ /* 0x000fe20000410000 */
[----:B------:R-:W-:Y:S01]  /*29c0*/  @P0 IMAD.U32 R117, R89, 0x10000, RZ ;  /* 0x0001000059750824 */ /* 0x000fe200078e00ff */
[----:B------:R-:W-:Y:S01]  /*29d0*/  @P0 SHF.L.U32 R119, R116, 0x10, RZ ;  /* 0x0000001074770819 */ /* 0x000fe200000006ff */
[----:B------:R-:W-:Y:S01]  /*29e0*/  FMUL.FTZ R139, R206, R125 ;  /* 0x0000007dce8b7220 */ /* 0x000fe20000410000 */
[----:B------:R-:W-:Y:S01]  /*29f0*/  @P0 SHF.L.U32 R116, R109, 0x10, RZ ;  /* 0x000000106d740819 */ /* 0x000fe200000006ff */
[--C-:B------:R-:W-:Y:S01]  /*2a00*/  @P0 FADD.FTZ R113, R113, R108.reuse ;  /* 0x0000006c71710221 */ /* 0x100fe20000010000 */
[----:B------:R-:W-:Y:S01]  /*2a10*/  @P0 FADD.FTZ R114, R114, R117 ;  /* 0x0000007572720221 */ /* 0x000fe20000010000 */
[----:B------:R-:W-:Y:S01]  /*2a20*/  @P0 PRMT R108, R93, 0x7632, R108 ;  /* 0x000076325d6c0816 */ /* 0x000fe2000000006c */
[----:B------:R-:W-:Y:S01]  /*2a30*/  FADD.FTZ R127, R127, -R130 ;  /* 0x800000827f7f7221 */ /* 0x000fe20000010000 */
[----:B------:R-:W-:Y:S01]  /*2a40*/  FADD.FTZ R135, R136, -R141 ;  /* 0x8000008d88877221 */ /* 0x000fe20000010000 */
[----:B------:R-:W-:Y:S01]  /*2a50*/  @P0 SHF.L.U32 R117, R94, 0x10, RZ ;  /* 0x000000105e750819 */ /* 0x000fe200000006ff */
[----:B------:R-:W-:Y:S01]  /*2a60*/  FMUL.FTZ R136, R206, R227 ;  /* 0x000000e3ce887220 */ /* 0x000fe20000410000 */
[--C-:B------:R-:W-:Y:S01]  /*2a70*/  @P0 FADD.FTZ R139, R139, R116.reuse ;  /* 0x000000748b8b0221 */ /* 0x100fe20000010000 */
[----:B------:R-:W-:Y:S01]  /*2a80*/  @P0 PRMT R116, R99, 0x7632, R116 ;  /* 0x0000763263740816 */ /* 0x000fe20000000074 */
[----:B------:R-:W-:Y:S01]  /*2a90*/  FADD.FTZ R221, R132, -R137 ;  /* 0x8000008984dd7221 */ /* 0x000fe20000010000 */
[----:B------:R-:W-:Y:S01]  /*2aa0*/  @P0 SHF.L.U32 R108, R108, 0x10, RZ ;  /* 0x000000106c6c0819 */ /* 0x000fe200000006ff */
[----:B------:R-:W-:Y:S01]  /*2ab0*/  FADD.FTZ R129, R129, -R226 ;  /* 0x800000e281817221 */ /* 0x000fe20000010000 */
[----:B------:R-:W-:Y:S01]  /*2ac0*/  FMUL.FTZ R137, R206, R127 ;  /* 0x0000007fce897220 */ /* 0x000fe20000410000 */
[----:B------:R-:W-:Y:S01]  /*2ad0*/  FADD.FTZ R231, R231, -R232 ;  /* 0x800000e8e7e77221 */ /* 0x000fe20000010000 */
[----:B------:R-:W-:Y:S01]  /*2ae0*/  FADD.FTZ R143, R143, -R138 ;  /* 0x8000008a8f8f7221 */ /* 0x000fe20000010000 */
[----:B------:R-:W-:Y:S01]  /*2af0*/  FADD.FTZ R233, R233, -R140 ;  /* 0x8000008ce9e97221 */ /* 0x000fe20000010000 */
[----:B------:R-:W-:Y:S01]  /*2b00*/  FADD.FTZ R235, R235, -R142 ;  /* 0x8000008eebeb7221 */ /* 0x000fe20000010000 */
[----:B------:R-:W-:Y:S01]  /*2b10*/  @P0 FADD.FTZ R136, R136, R117 ;  /* 0x0000007588880221 */ /* 0x000fe20000010000 */
[----:B------:R-:W-:Y:S01]  /*2b20*/  FADD.FTZ R237, R237, -R234 ;  /* 0x800000eaeded7221 */ /* 0x000fe20000010000 */
[----:B------:R-:W-:Y:S01]  /*2b30*/  @P0 SHF.L.U32 R117, R116, 0x10, RZ ;  /* 0x0000001074750819 */ /* 0x000fe200000006ff */
[----:B------:R-:W-:Y:S01]  /*2b40*/  FMUL.FTZ R141, R206, R131 ;  /* 0x00000083ce8d7220 */ /* 0x000fe20000410000 */
[----:B------:R-:W-:Y:S01]  /*2b50*/  @P0 SHF.L.U32 R116, R98, 0x10, RZ ;  /* 0x0000001062740819 */ /* 0x000fe200000006ff */
[C---:B------:R-:W-:Y:S01]  /*2b60*/  FMUL.FTZ R133, R206.reuse, R129 ;  /* 0x00000081ce857220 */ /* 0x040fe20000410000 */
[C---:B------:R-:W-:Y:S01]  /*2b70*/  FMUL.FTZ R126, R206.reuse, R135 ;  /* 0x00000087ce7e7220 */ /* 0x040fe20000410000 */
[C---:B------:R-:W-:Y:S01]  /*2b80*/  FMUL.FTZ R131, R206.reuse, R219 ;  /* 0x000000dbce837220 */ /* 0x040fe20000410000 */
[--C-:B------:R-:W-:Y:S01]  /*2b90*/  @P0 FADD.FTZ R137, R137, R108.reuse ;  /* 0x0000006c89890221 */ /* 0x100fe20000010000 */
[C---:B------:R-:W-:Y:S01]  /*2ba0*/  FMUL.FTZ R132, R206.reuse, R231 ;  /* 0x000000e7ce847220 */ /* 0x040fe20000410000 */
[C---:B------:R-:W-:Y:S01]  /*2bb0*/  FMUL.FTZ R138, R206.reuse, R123 ;  /* 0x0000007bce8a7220 */ /* 0x040fe20000410000 */
[C---:B------:R-:W-:Y:S01]  /*2bc0*/  FMUL.FTZ R127, R206.reuse, R143 ;  /* 0x0000008fce7f7220 */ /* 0x040fe20000410000 */
[C---:B------:R-:W-:Y:S01]  /*2bd0*/  FMUL.FTZ R129, R206.reuse, R209 ;  /* 0x000000d1ce817220 */ /* 0x040fe20000410000 */
[C---:B------:R-:W-:Y:S01]  /*2be0*/  FMUL.FTZ R128, R206.reuse, R233 ;  /* 0x000000e9ce807220 */ /* 0x040fe20000410000 */
[C---:B------:R-:W-:Y:S01]  /*2bf0*/  FMUL.FTZ R130, R206.reuse, R235 ;  /* 0x000000ebce827220 */ /* 0x040fe20000410000 */
[----:B------:R-:W-:Y:S01]  /*2c00*/  FMUL.FTZ R135, R206, R221 ;  /* 0x000000ddce877220 */ /* 0x000fe20000410000 */
[----:B------:R-:W-:Y:S01]  /*2c10*/  @P0 PRMT R108, R92, 0x7632, R108 ;  /* 0x000076325c6c0816 */ /* 0x000fe2000000006c */
[----:B------:R-:W-:Y:S01]  /*2c20*/  FMUL.FTZ R206, R206, R237 ;  /* 0x000000edcece7220 */ /* 0x000fe20000410000 */
[----:B------:R-:W-:Y:S01]  /*2c30*/  @P0 FADD.FTZ R131, R131, R116 ;  /* 0x0000007483830221 */ /* 0x000fe20000010000 */
[----:B------:R-:W-:Y:S01]  /*2c40*/  @P0 FADD.FTZ R141, R141, R118 ;  /* 0x000000768d8d0221 */ /* 0x000fe20000010000 */
[----:B------:R-:W-:Y:S01]  /*2c50*/  @P0 SHF.L.U32 R108, R108, 0x10, RZ ;  /* 0x000000106c6c0819 */ /* 0x000fe200000006ff */
[----:B------:R-:W-:Y:S01]  /*2c60*/  @P0 IMAD.U32 R109, R93, 0x10000, RZ ;  /* 0x000100005d6d0824 */ /* 0x000fe200078e00ff */
[----:B------:R-:W-:Y:S01]  /*2c70*/  @P0 PRMT R116, R96, 0x7632, R116 ;  /* 0x0000763260740816 */ /* 0x000fe20000000074 */
[----:B------:R-:W-:-:S02]  /*2c80*/  @P0 IMAD.U32 R118, R99, 0x10000, RZ ;  /* 0x0001000063760824 */ /* 0x000fc400078e00ff */
[--C-:B------:R-:W-:Y:S01]  /*2c90*/  @P0 FADD.FTZ R206, R206, R117.reuse ;  /* 0x00000075cece0221 */ /* 0x100fe20000010000 */
[----:B------:R-:W-:Y:S01]  /*2ca0*/  @P0 PRMT R117, R97, 0x7632, R117 ;  /* 0x0000763261750816 */ /* 0x000fe20000000075 */
[----:B------:R-:W-:Y:S01]  /*2cb0*/  @P0 FADD.FTZ R138, R138, R119 ;  /* 0x000000778a8a0221 */ /* 0x000fe20000010000 */
[----:B------:R-:W-:Y:S01]  /*2cc0*/  @P0 SHF.L.U32 R116, R116, 0x10, RZ ;  /* 0x0000001074740819 */ /* 0x000fe200000006ff */
[----:B------:R-:W-:Y:S01]  /*2cd0*/  @P0 FADD.FTZ R134, R134, R109 ;  /* 0x0000006d86860221 */ /* 0x000fe20000010000 */
[----:B------:R-:W-:Y:S01]  /*2ce0*/  @P0 FADD.FTZ R133, R133, R108 ;  /* 0x0000006c85850221 */ /* 0x000fe20000010000 */
[----:B------:R-:W-:Y:S01]  /*2cf0*/  @P0 FADD.FTZ R135, R135, R118 ;  /* 0x0000007687870221 */ /* 0x000fe20000010000 */
[----:B------:R-:W-:Y:S01]  /*2d00*/  @P0 SHF.L.U32 R109, R92, 0x10, RZ ;  /* 0x000000105c6d0819 */ /* 0x000fe200000006ff */
[----:B------:R-:W-:Y:S01]  /*2d10*/  @P0 IMAD.U32 R118, R97, 0x10000, RZ ;  /* 0x0001000061760824 */ /* 0x000fe200078e00ff */
[----:B------:R-:W-:Y:S01]  /*2d20*/  @P0 PRMT R108, R98, 0x7632, R108 ;  /* 0x00007632626c0816 */ /* 0x000fe2000000006c */
[----:B------:R-:W-:Y:S01]  /*2d30*/  @P0 FADD.FTZ R127, R127, R116 ;  /* 0x000000747f7f0221 */ /* 0x000fe20000010000 */
[----:B------:R-:W-:Y:S01]  /*2d40*/  @P0 SHF.L.U32 R119, R117, 0x10, RZ ;  /* 0x0000001075770819 */ /* 0x000fe200000006ff */
        /* <DEDUP_REMOVED lines=224> */
[----:B------:R-:W-:-:S07]  /*3b50*/  MOV R107, R11 ;  /* 0x0000000b006b7202 */ /* 0x000fce0000000f00 */
.L_x_652:
        /* <DEDUP_REMOVED lines=39> */
.L_x_653:
[----:B------:R-:W-:Y:S01]  /*3dd0*/  HFMA2.MMA R118, -RZ, RZ, 0, 9.5367431640625e-07 ;  /* 0x00000010ff767435 */ /* 0x000fe200000001ff */
[----:B------:R-:W-:Y:S01]  /*3de0*/  MOV R119, R108 ;  /* 0x0000006c00777202 */ /* 0x000fe20000000f00 */
[----:B------:R-:W-:Y:S01]  /*3df0*/  IMAD.MOV.U32 R121, RZ, RZ, 0x1f ;  /* 0x0000001fff797424 */ /* 0x000fe200078e00ff */
[----:B------:R-:W-:-:S08]  /*3e00*/  MOV R116, 0xffffffff ;  /* 0xffffffff00747802 */ /* 0x000fd00000000f00 */
[----:B-----5:R-:W-:Y:S05]  /*3e10*/  WARPSYNC.COLLECTIVE R116, `(.L_x_656) ;  /* 0x0000000074087348 */ /* 0x020fea0003c00000 */
[----:B------:R0:W1:Y:S02]  /*3e20*/  SHFL.DOWN P4, R117, R119, R118, R121 ;  /* 0x0800007677757389 */ /* 0x0000640000080079 */
[----:B01---5:R-:W-:Y:S01]  /*3e30*/  ENDCOLLECTIVE ;  /* 0x000000000000791b */ /* 0x023fe20003800000 */
.L_x_656:
[----:B------:R-:W-:Y:S02]  /*3e40*/  MOV R119, R112 ;  /* 0x0000007000777202 */ /* 0x000fe40000000f00 */
[----:B------:R-:W-:-:S07]  /*3e50*/  MOV R109, R117 ;  /* 0x00000075006d7202 */ /* 0x000fce0000000f00 */
[----:B------:R-:W-:Y:S05]  /*3e60*/  WARPSYNC.COLLECTIVE R116, `(.L_x_657) ;  /* 0x0000000074087348 */ /* 0x000fea0003c00000 */
[----:B------:R0:W1:Y:S02]  /*3e70*/  SHFL.DOWN P4, R117, R119, R118, R121 ;  /* 0x0800007677757389 */ /* 0x0000640000080079 */
[----:B01----:R-:W-:Y:S01]  /*3e80*/  ENDCOLLECTIVE ;  /* 0x000000000000791b */ /* 0x003fe20003800000 */
.L_x_657:
[----:B------:R-:W-:Y:S01]  /*3e90*/  FADD.FTZ R109, R108, R109 ;  /* 0x0000006d6c6d7221 */ /* 0x000fe20000010000 */
[----:B------:R-:W-:-:S03]  /*3ea0*/  HFMA2.MMA R118, -RZ, RZ, 0, 4.76837158203125e-07 ;  /* 0x00000008ff767435 */ /* 0x000fc600000001ff */
[----:B------:R-:W-:Y:S01]  /*3eb0*/  IMAD.MOV.U32 R119, RZ, RZ, R109 ;  /* 0x000000ffff777224 */ /* 0x000fe200078e006d */
[----:B------:R-:W-:-:S07]  /*3ec0*/  MOV R111, R117 ;  /* 0x00000075006f7202 */ /* 0x000fce0000000f00 */
[----:B------:R-:W-:Y:S05]  /*3ed0*/  WARPSYNC.COLLECTIVE R116, `(.L_x_658) ;  /* 0x0000000074087348 */ /* 0x000fea0003c00000 */
[----:B------:R0:W1:Y:S02]  /*3ee0*/  SHFL.DOWN P4, R117, R119, R118, R121 ;  /* 0x0800007677757389 */ /* 0x0000640000080079 */
[----:B01----:R-:W-:Y:S01]  /*3ef0*/  ENDCOLLECTIVE ;  /* 0x000000000000791b */ /* 0x003fe20003800000 */
.L_x_658:
[----:B------:R-:W-:-:S05]  /*3f00*/  FADD.FTZ R111, R112, R111 ;  /* 0x0000006f706f7221 */ /* 0x000fca0000010000 */
[----:B------:R-:W-:Y:S02]  /*3f10*/  MOV R119, R111 ;  /* 0x0000006f00777202 */ /* 0x000fe40000000f00 */
[----:B------:R-:W-:-:S07]  /*3f20*/  MOV R110, R117 ;  /* 0x00000075006e7202 */ /* 0x000fce0000000f00 */
[----:B------:R-:W-:Y:S05]  /*3f30*/  WARPSYNC.COLLECTIVE R116, `(.L_x_659) ;  /* 0x0000000074087348 */ /* 0x000fea0003c00000 */
[----:B------:R0:W1:Y:S02]  /*3f40*/  SHFL.DOWN P4, R117, R119, R118, R121 ;  /* 0x0800007677757389 */ /* 0x0000640000080079 */
[----:B01----:R-:W-:Y:S01]  /*3f50*/  ENDCOLLECTIVE ;  /* 0x000000000000791b */ /* 0x003fe20003800000 */
.L_x_659:
[----:B------:R-:W-:Y:S01]  /*3f60*/  FADD.FTZ R110, R109, R110 ;  /* 0x0000006e6d6e7221 */ /* 0x000fe20000010000 */
[----:B------:R-:W-:-:S03]  /*3f70*/  HFMA2.MMA R118, -RZ, RZ, 0, 2.384185791015625e-07 ;  /* 0x00000004ff767435 */ /* 0x000fc600000001ff */
[----:B------:R-:W-:Y:S01]  /*3f80*/  IMAD.MOV.U32 R119, RZ, RZ, R110 ;  /* 0x000000ffff777224 */ /* 0x000fe200078e006e */
[----:B------:R-:W-:-:S07]  /*3f90*/  MOV R114, R117 ;  /* 0x0000007500727202 */ /* 0x000fce0000000f00 */
[----:B------:R-:W-:Y:S05]  /*3fa0*/  WARPSYNC.COLLECTIVE R116, `(.L_x_660) ;  /* 0x0000000074087348 */ /* 0x000fea0003c00000 */
[----:B------:R0:W1:Y:S02]  /*3fb0*/  SHFL.DOWN P4, R117, R119, R118, R121 ;  /* 0x0800007677757389 */ /* 0x0000640000080079 */
[----:B01----:R-:W-:Y:S01]  /*3fc0*/  ENDCOLLECTIVE ;  /* 0x000000000000791b */ /* 0x003fe20003800000 */
.L_x_660:
[----:B------:R-:W-:-:S05]  /*3fd0*/  FADD.FTZ R114, R111, R114 ;  /* 0x000000726f727221 */ /* 0x000fca0000010000 */
[----:B------:R-:W-:Y:S02]  /*3fe0*/  MOV R119, R114 ;  /* 0x0000007200777202 */ /* 0x000fe40000000f00 */
[----:B------:R-:W-:-:S07]  /*3ff0*/  MOV R113, R117 ;  /* 0x0000007500717202 */ /* 0x000fce0000000f00 */
[----:B------:R-:W-:Y:S05]  /*4000*/  WARPSYNC.COLLECTIVE R116, `(.L_x_661) ;  /* 0x0000000074087348 */ /* 0x000fea0003c00000 */
[----:B------:R0:W1:Y:S02]  /*4010*/  SHFL.DOWN P4, R117, R119, R118, R121 ;  /* 0x0800007677757389 */ /* 0x0000640000080079 */
[----:B01----:R-:W-:Y:S01]  /*4020*/  ENDCOLLECTIVE ;  /* 0x000000000000791b */ /* 0x003fe20003800000 */
.L_x_661:
[----:B------:R-:W-:Y:S01]  /*4030*/  FADD.FTZ R113, R110, R113 ;  /* 0x000000716e717221 */ /* 0x000fe20000010000 */
[----:B------:R-:W-:-:S03]  /*4040*/  HFMA2.MMA R118, -RZ, RZ, 0, 1.1920928955078125e-07 ;  /* 0x00000002ff767435 */ /* 0x000fc600000001ff */
[----:B------:R-:W-:Y:S01]  /*4050*/  IMAD.MOV.U32 R119, RZ, RZ, R113 ;  /* 0x000000ffff777224 */ /* 0x000fe200078e0071 */
[----:B------:R-:W-:-:S07]  /*4060*/  MOV R115, R117 ;  /* 0x0000007500737202 */ /* 0x000fce0000000f00 */
[----:B------:R-:W-:Y:S05]  /*4070*/  WARPSYNC.COLLECTIVE R116, `(.L_x_662) ;  /* 0x0000000074087348 */ /* 0x000fea0003c00000 */
[----:B------:R0:W1:Y:S02]  /*4080*/  SHFL.DOWN P4, R117, R119, R118, R121 ;  /* 0x0800007677757389 */ /* 0x0000640000080079 */
[----:B01----:R-:W-:Y:S01]  /*4090*/  ENDCOLLECTIVE ;  /* 0x000000000000791b */ /* 0x003fe20003800000 */
.L_x_662:
[----:B------:R-:W-:-:S05]  /*40a0*/  FADD.FTZ R115, R114, R115 ;  /* 0x0000007372737221 */ /* 0x000fca0000010000 */
[----:B------:R-:W-:Y:S02]  /*40b0*/  MOV R119, R115 ;  /* 0x0000007300777202 */ /* 0x000fe40000000f00 */
[----:B------:R-:W-:-:S07]  /*40c0*/  MOV R108, R117 ;  /* 0x00000075006c7202 */ /* 0x000fce0000000f00 */
[----:B------:R-:W-:Y:S05]  /*40d0*/  WARPSYNC.COLLECTIVE R116, `(.L_x_663) ;  /* 0x0000000074087348 */ /* 0x000fea0003c00000 */
[----:B------:R0:W1:Y:S02]  /*40e0*/  SHFL.DOWN P4, R117, R119, R118, R121 ;  /* 0x0800007677757389 */ /* 0x0000640000080079 */
[----:B01----:R-:W-:Y:S01]  /*40f0*/  ENDCOLLECTIVE ;  /* 0x000000000000791b */ /* 0x003fe20003800000 */
.L_x_663:
[----:B------:R-:W-:Y:S01]  /*4100*/  FADD.FTZ R108, R113, R108 ;  /* 0x0000006c716c7221 */ /* 0x000fe20000010000 */
[----:B------:R-:W-:-:S03]  /*4110*/  HFMA2.MMA R118, -RZ, RZ, 0, 5.9604644775390625e-08 ;  /* 0x00000001ff767435 */ /* 0x000fc600000001ff */
[----:B------:R-:W-:Y:S01]  /*4120*/  IMAD.MOV.U32 R119, RZ, RZ, R108 ;  /* 0x000000ffff777224 */ /* 0x000fe200078e006c */
[----:B------:R-:W-:-:S07]  /*4130*/  MOV R112, R117 ;  /* 0x0000007500707202 */ /* 0x000fce0000000f00 */
[----:B------:R-:W-:Y:S05]  /*4140*/  WARPSYNC.COLLECTIVE R116, `(.L_x_664) ;  /* 0x0000000074087348 */ /* 0x000fea0003c00000 */
[----:B------:R0:W1:Y:S02]  /*4150*/  SHFL.DOWN P4, R117, R119, R118, R121 ;  /* 0x0800007677757389 */ /* 0x0000640000080079 */
[----:B01----:R-:W-:Y:S01]  /*4160*/  ENDCOLLECTIVE ;  /* 0x000000000000791b */ /* 0x003fe20003800000 */
.L_x_664:
[----:B------:R-:W-:-:S05]  /*4170*/  FADD.FTZ R109, R115, R112 ;  /* 0x00000070736d7221 */ /* 0x000fca0000010000 */
[----:B------:R-:W-:Y:S02]  /*4180*/  MOV R119, R109 ;  /* 0x0000006d00777202 */ /* 0x000fe40000000f00 */
[----:B------:R-:W-:-:S07]  /*4190*/  MOV R111, R117 ;  /* 0x00000075006f7202 */ /* 0x000fce0000000f00 */
[----:B------:R-:W-:Y:S05]  /*41a0*/  WARPSYNC.COLLECTIVE R116, `(.L_x_665) ;  /* 0x0000000074087348 */ /* 0x000fea0003c00000 */
[----:B------:R0:W1:Y:S02]  /*41b0*/  SHFL.DOWN P4, R117, R119, R118, R121 ;  /* 0x0800007677757389 */ /* 0x0000640000080079 */
[----:B01----:R-:W-:Y:S01]  /*41c0*/  ENDCOLLECTIVE ;  /* 0x000000000000791b */ /* 0x003fe20003800000 */
.L_x_665:
[----:B------:R-:W-:Y:S01]  /*41d0*/  MOV R110, R117 ;  /* 0x00000075006e7202 */ /* 0x000fe20000000f00 */
[----:B------:R-:W-:Y:S06]  /*41e0*/  BRA `(.L_x_666) ;  /* 0xffffffe000247947 */ /* 0x000fec000383ffff */
.L_x_667:
        /* <DEDUP_REMOVED lines=9> */
.L_x_3239:


//--------------------- .text._ZN10layer_norm31ln_parallel_residual_bwd_kernelINS_13Kernel_traitsIf13__nv_bfloat16S2_S2_fjLj6144ELj1ELj1ELj8ELj16ENS_18Kernel_traits_baseILj6144EfS2_S2_S2_fjLj256EEEEELb0ELb1ELb0EEEvNS_9BwdParamsE --------------------------
	.section	.text._ZN10layer_norm31ln_parallel_residual_bwd_kernelINS_13Kernel_traitsIf13__nv_bfloat16S2_S2_fjLj6144ELj1ELj1ELj8ELj16ENS_18Kernel_traits_baseILj6144EfS2_S2_S2_fjLj256EEEEELb0ELb1ELb0EEEvNS_9BwdParamsE,"ax",@progbits
	.align	128
        .global         _ZN10layer_norm31ln_parallel_residual_bwd_kernelINS_13Kernel_traitsIf13__nv_bfloat16S2_S2_fjLj6144ELj1ELj1ELj8ELj16ENS_18Kernel_traits_baseILj6144EfS2_S2_S2_fjLj256EEEEELb0ELb1ELb0EEEvNS_9BwdParamsE
        .type           _ZN10layer_norm31ln_parallel_residual_bwd_kernelINS_13Kernel_traitsIf13__nv_bfloat16S2_S2_fjLj6144ELj1ELj1ELj8ELj16ENS_18Kernel_traits_baseILj6144EfS2_S2_S2_fjLj256EEEEELb0ELb1ELb0EEEvNS_9BwdParamsE,@function
        .size           _ZN10layer_norm31ln_parallel_residual_bwd_kernelINS_13Kernel_traitsIf13__nv_bfloat16S2_S2_fjLj6144ELj1ELj1ELj8ELj16ENS_18Kernel_traits_baseILj6144EfS2_S2_S2_fjLj256EEEEELb0ELb1ELb0EEEvNS_9BwdParamsE,(.L_x_3240 - _ZN10layer_norm31ln_parallel_residual_bwd_kernelINS_13Kernel_traitsIf13__nv_bfloat16S2_S2_fjLj6144ELj1ELj1ELj8ELj16ENS_18Kernel_traits_baseILj6144EfS2_S2_S2_fjLj256EEEEELb0ELb1ELb0EEEvNS_9BwdParamsE)
        .other          _ZN10layer_norm31ln_parallel_residual_bwd_kernelINS_13Kernel_traitsIf13__nv_bfloat16S2_S2_fjLj6144ELj1ELj1ELj8ELj16ENS_18Kernel_traits_baseILj6144EfS2_S2_S2_fjLj256EEEEELb0ELb1ELb0EEEvNS_9BwdParamsE,@"STO_CUDA_ENTRY STV_DEFAULT"
_ZN10layer_norm31ln_parallel_residual_bwd_kernelINS_13Kernel_traitsIf13__nv_bfloat16S2_S2_fjLj6144ELj1ELj1ELj8ELj16ENS_18Kernel_traits_baseILj6144EfS2_S2_S2_fjLj256EEEEELb0ELb1ELb0EEEvNS_9BwdParamsE:
.text._ZN10layer_norm31ln_parallel_residual_bwd_kernelINS_13Kernel_traitsIf13__nv_bfloat16S2_S2_fjLj6144ELj1ELj1ELj8ELj16ENS_18Kernel_traits_baseILj6144EfS2_S2_S2_fjLj256EEEEELb0ELb1ELb0EEEvNS_9BwdParamsE:
        /* <DEDUP_REMOVED lines=30> */
[C---:B--2---:R-:W-:Y:S01]  /*01e0*/  @P2 IMAD.WIDE.U32 R8, R3.reuse, 0x20, R6 ;  /* 0x0000002003082825 */ /* 0x044fe200078e0006 */
[----:B------:R-:W-:Y:S02]  /*01f0*/  @P2 IADD3 R3, R3, 0x100, RZ ;  /* 0x0000010003032810 */ /* 0x000fe40007ffe0ff */
[----:B------:R0:W5:Y:S04]  /*0200*/  @P1 LDG.E.128 R76, desc[UR4][R4.64+0x10] ;  /* 0x00001004044c1981 */ /* 0x000168000c1e1d00 */
[----:B------:R0:W5:Y:S01]  /*0210*/  @P2 LDG.E.128 R72, desc[UR4][R8.64] ;  /* 0x0000000408482981 */ /* 0x000162000c1e1d00 */
[----:B---3--:R-:W-:-:S03]  /*0220*/  @P3 IMAD.WIDE.U32 R6, R3, 0x20, R10 ;  /* 0x0000002003063825 */ /* 0x008fc600078e000a */
[----:B------:R0:W5:Y:S04]  /*0230*/  @P2 LDG.E.128 R68, desc[UR4][R8.64+0x10] ;  /* 0x0000100408442981 */ /* 0x000168000c1e1d00 */
[----:B------:R0:W5:Y:S04]  /*0240*/  @P3 LDG.E.128 R64, desc[UR4][R6.64] ;  /* 0x0000000406403981 */ /* 0x000168000c1e1d00 */
        /* <DEDUP_REMOVED lines=29> */
[----:B------:R-:W-:Y:S01]  /*0420*/  HFMA2.MMA R100, -RZ, RZ, 0, 5.9604644775390625e-08 ;  /* 0x00000001ff647435 */ /* 0x000fe200000001ff */
[----:B------:R-:W-:Y:S01]  /*0430*/  UISETP.NE.AND UP0, UPT, UR6, URZ, UPT ;  /* 0x0000003f0600728c */ /* 0x000fe2000bf05270 */
[----:B------:R-:W-:-:S05]  /*0440*/  IMAD.MOV.U32 R57, RZ, RZ, RZ ;  /* 0x000000ffff397224 */ /* 0x000fca00078e00ff */
[----:B------:R-:W-:-:S13]  /*0450*/  PLOP3.LUT P4, PT, PT, PT, UP0, 0x80, 0x0 ;  /* 0x000000000000781c */ /* 0x000fda0003f8f008 */
.L_x_682:
[----:B01----:R-:W0:Y:S08]  /*0460*/  LDC.64 R96, c[0x0][0x250] ;  /* 0x00009400ff607b82 */ /* 0x003e300000000a00 */
        /* <DEDUP_REMOVED lines=28> */
[C---:B--2---:R-:W-:Y:S01]  /*0630*/  IMAD.U32 R3, R96.reuse, 0x10000, RZ ;  /* 0x0001000060037824 */ /* 0x044fe200078e00ff */
[----:B------:R-:W-:Y:S02]  /*0640*/  PRMT R105, R96, 0x7632, R105 ;  /* 0x0000763260697816 */ /* 0x000fe40000000069 */
[C---:B------:R-:W-:Y:S01]  /*0650*/  PRMT R114, R97.reuse, 0x7632, R114 ;  /* 0x0000763261727816 */ /* 0x040fe20000000072 */
[----:B------:R-:W-:Y:S01]  /*0660*/  FADD.FTZ R96, -R104, R3 ;  /* 0x0000000368607221 */ /* 0x000fe20000010100 */
[----:B------:R-:W-:Y:S02]  /*0670*/  SHF.L.U32 R113, R97, 0x10, RZ ;  /* 0x0000001061717819 */ /* 0x000fe400000006ff */
[----:B------:R-:W-:Y:S01]  /*0680*/  SHF.L.U32 R105, R105, 0x10, RZ ;  /* 0x0000001069697819 */ /* 0x000fe200000006ff */
[----:B-----5:R-:W-:Y:S01]  /*0690*/  FMUL.FTZ R3, R157, R96 ;  /* 0x000000609d037220 */ /* 0x020fe20000410000 */
[----:B------:R-:W-:-:S02]  /*06a0*/  PRMT R116, R98, 0x7632, R116 ;  /* 0x0000763262747816 */ /* 0x000fc40000000074 */
[----:B------:R-:W-:Y:S01]  /*06b0*/  SHF.L.U32 R115, R98, 0x10, RZ ;  /* 0x0000001062737819 */ /* 0x000fe200000006ff */
[C---:B------:R-:W-:Y:S01]  /*06c0*/  FADD.FTZ R98, -R104.reuse, R113 ;  /* 0x0000007168627221 */ /* 0x040fe20000010100 */
[C---:B------:R-:W-:Y:S02]  /*06d0*/  PRMT R117, R99.reuse, 0x7632, R117 ;  /* 0x0000763263757816 */ /* 0x040fe40000000075 */
[----:B------:R-:W-:Y:S01]  /*06e0*/  SHF.L.U32 R119, R99, 0x10, RZ ;  /* 0x0000001063777819 */ /* 0x000fe200000006ff */
[C---:B------:R-:W-:Y:S01]  /*06f0*/  FMUL.FTZ R113, R157.reuse, R98 ;  /* 0x000000629d717220 */ /* 0x040fe20000410000 */
[----:B------:R-:W-:Y:S01]  /*0700*/  FADD.FTZ R98, -R104, R115 ;  /* 0x0000007368627221 */ /* 0x000fe20000010100 */
[C---:B---3--:R-:W-:Y:S02]  /*0710*/  PRMT R97, R100.reuse, 0x7632, R97 ;  /* 0x0000763264617816 */ /* 0x048fe40000000061 */
[----:B------:R-:W-:Y:S01]  /*0720*/  SHF.L.U32 R99, R100, 0x10, RZ ;  /* 0x0000001064637819 */ /* 0x000fe200000006ff */
[----:B------:R-:W-:Y:S01]  /*0730*/  FMUL.FTZ R115, R157, R98 ;  /* 0x000000629d737220 */ /* 0x000fe20000410000 */
[----:B------:R-:W-:-:S02]  /*0740*/  SHF.L.U32 R96, R97, 0x10, RZ ;  /* 0x0000001061607819 */ /* 0x000fc400000006ff */
[----:B------:R-:W-:Y:S01]  /*0750*/  SHF.L.U32 R97, R114, 0x10, RZ ;  /* 0x0000001072617819 */ /* 0x000fe200000006ff */
[----:B------:R-:W-:Y:S01]  /*0760*/  FADD.FTZ R114, -R104, R105 ;  /* 0x0000006968727221 */ /* 0x000fe20000010100 */
[C---:B------:R-:W-:Y:S01]  /*0770*/  PRMT R100, R101.reuse, 0x7632, R100 ;  /* 0x0000763265647816 */ /* 0x040fe20000000064 */
[----:B------:R-:W-:Y:S02]  /*0780*/  IMAD.U32 R101, R101, 0x10000, RZ ;  /* 0x0001000065657824 */ /* 0x000fe400078e00ff */
[----:B------:R-:W-:Y:S01]  /*0790*/  FMUL.FTZ R108, R80, R99 ;  /* 0x00000063506c7220 */ /* 0x000fe20000410000 */
[----:B------:R-:W-:Y:S01]  /*07a0*/  FMUL.FTZ R114, R157, R114 ;  /* 0x000000729d727220 */ /* 0x000fe20000410000 */
[----:B------:R-:W-:Y:S02]  /*07b0*/  IMAD.U32 R105, R117, 0x10000, RZ ;  /* 0x0001000075697824 */ /* 0x000fe400078e00ff */
[----:B------:R-:W-:Y:S01]  /*07c0*/  FADD.FTZ R34, R34, R101 ;  /* 0x0000006522227221 */ /* 0x000fe20000010000 */
[-C--:B------:R-:W-:Y:S01]  /*07d0*/  FFMA.FTZ R58, R113, R101.reuse, R58 ;  /* 0x00000065713a7223 */ /* 0x080fe2000001003a */
[----:B------:R-:W-:Y:S01]  /*07e0*/  FMUL.FTZ R110, R82, R101 ;  /* 0x00000065526e7220 */ /* 0x000fe20000410000 */
[----:B------:R-:W-:Y:S01]  /*07f0*/  SHF.L.U32 R101, R116, 0x10, RZ ;  /* 0x0000001074657819 */ /* 0x000fe200000006ff */
[----:B------:R-:W-:Y:S01]  /*0800*/  FADD.FTZ R33, R33, R96 ;  /* 0x0000006021217221 */ /* 0x000fe20000010000 */
[-C--:B------:R-:W-:Y:S01]  /*0810*/  FFMA.FTZ R57, R114, R96.reuse, R57 ;  /* 0x0000006072397223 */ /* 0x080fe20000010039 */
[----:B------:R-:W-:Y:S01]  /*0820*/  FMUL.FTZ R117, R81, R96 ;  /* 0x0000006051757220 */ /* 0x000fe20000410000 */
[----:B------:R-:W-:Y:S01]  /*0830*/  FADD.FTZ R116, -R104, R97 ;  /* 0x0000006168747221 */ /* 0x000fe20000010100 */
[----:B------:R-:W-:Y:S01]  /*0840*/  FADD.FTZ R96, RZ, R108 ;  /* 0x0000006cff607221 */ /* 0x000fe20000010000 */
[C---:B------:R-:W-:Y:S01]  /*0850*/  FFMA.FTZ R97, R3.reuse, R108, RZ ;  /* 0x0000006c03617223 */ /* 0x040fe200000100ff */
[----:B0-----:R-:W-:Y:S01]  /*0860*/  PRMT R106, R102, 0x7632, R106 ;  /* 0x00007632666a7816 */ /* 0x001fe2000000006a */
[----:B------:R-:W-:Y:S01]  /*0870*/  FADD.FTZ R32, R32, R99 ;  /* 0x0000006320207221 */ /* 0x000fe20000010000 */
[----:B------:R-:W-:Y:S01]  /*0880*/  SHF.L.U32 R107, R102, 0x10, RZ ;  /* 0x00000010666b7819 */ /* 0x000fe200000006ff */
[----:B------:R-:W-:Y:S01]  /*0890*/  FFMA.FTZ R56, R3, R99, R56 ;  /* 0x0000006303387223 */ /* 0x000fe20000010038 */
[----:B------:R-:W-:Y:S01]  /*08a0*/  PRMT R102, R103, 0x7632, R102 ;  /* 0x0000763267667816 */ /* 0x000fe20000000066 */
[----:B------:R-:W-:Y:S01]  /*08b0*/  FADD.FTZ R99, R96, R117 ;  /* 0x0000007560637221 */ /* 0x000fe20000010000 */
[----:B------:R-:W-:Y:S01]  /*08c0*/  SHF.L.U32 R100, R100, 0x10, RZ ;  /* 0x0000001064647819 */ /* 0x000fe200000006ff */
[----:B------:R-:W-:Y:S01]  /*08d0*/  FFMA.FTZ R96, R114, R117, R97 ;  /* 0x0000007572607223 */ /* 0x000fe20000010061 */
[----:B------:R-:W-:Y:S01]  /*08e0*/  SHF.L.U32 R160, R102, 0x10, RZ ;  /* 0x0000001066a07819 */ /* 0x000fe200000006ff */
[----:B------:R-:W-:Y:S01]  /*08f0*/  FADD.FTZ R102, -R104, R119 ;  /* 0x0000007768667221 */ /* 0x000fe20000010100 */
[----:B------:R-:W-:Y:S01]  /*0900*/  FMUL.FTZ R116, R157, R116 ;  /* 0x000000749d747220 */ /* 0x000fe20000410000 */
[----:B------:R-:W-:Y:S01]  /*0910*/  FMUL.FTZ R119, R83, R100 ;  /* 0x0000006453777220 */ /* 0x000fe20000410000 */
[----:B------:R-:W-:Y:S01]  /*0920*/  FADD.FTZ R98, R99, R110 ;  /* 0x0000006e63627221 */ /* 0x000fe20000010000 */
[----:B------:R-:W-:Y:S01]  /*0930*/  FFMA.FTZ R97, R113, R110, R96 ;  /* 0x0000006e71617223 */ /* 0x000fe20000010060 */
[----:B------:R-:W-:-:S02]  /*0940*/  IMAD.U32 R106, R106, 0x10000, RZ ;  /* 0x000100006a6a7824 */ /* 0x000fc400078e00ff */
[----:B------:R-:W-:Y:S01]  /*0950*/  FMUL.FTZ R112, R76, R107 ;  /* 0x0000006b4c707220 */ /* 0x000fe20000410000 */
[----:B------:R-:W-:Y:S01]  /*0960*/  FADD.FTZ R118, -R104, R101 ;  /* 0x0000006568767221 */ /* 0x000fe20000010100 */
[----:B------:R-:W-:Y:S01]  /*0970*/  FADD.FTZ R99, R98, R119 ;  /* 0x0000007762637221 */ /* 0x000fe20000010000 */
[----:B------:R-:W-:Y:S01]  /*0980*/  FFMA.FTZ R96, R116, R119, R97 ;  /* 0x0000007774607223 */ /* 0x000fe20000010061 */
[----:B------:R-:W-:Y:S01]  /*0990*/  SHF.L.U32 R103, R103, 0x10, RZ ;  /* 0x0000001067677819 */ /* 0x000fe200000006ff */
[----:B------:R-:W-:Y:S01]  /*09a0*/  FMUL.FTZ R118, R157, R118 ;  /* 0x000000769d767220 */ /* 0x000fe20000410000 */
[----:B------:R-:W-:Y:S01]  /*09b0*/  FMUL.FTZ R123, R77, R106 ;  /* 0x0000006a4d7b7220 */ /* 0x000fe20000410000 */
        /* <DEDUP_REMOVED lines=23> */
[----:B------:R-:W-:-:S07]  /*0b30*/  IADD3 R107, R155, 0x100, RZ ;  /* 0x000001009b6b7810 */ /* 0x000fce0007ffe0ff */
.L_x_670:
[----:B------:R-:W-:Y:S05]  /*0b40*/  BSYNC B0 ;  /* 0x0000000000007941 */ /* 0x000fea0003800000 */
.L_x_669:
        /* <DEDUP_REMOVED lines=13> */
[----:B------:R-:W-:Y:S02]  /*0c20*/  IADD3 R107, R107, 0x100, RZ ;  /* 0x000001006b6b7810 */ /* 0x000fe40007ffe0ff */
[C---:B--2---:R-:W-:Y:S01]  /*0c30*/  SHF.L.U32 R129, R96.reuse, 0x10, RZ ;  /* 0x0000001060817819 */ /* 0x044fe200000006ff */
[----:B------:R-:W-:Y:S01]  /*0c40*/  IMAD.U32 R137, R99, 0x10000, RZ ;  /* 0x0001000063897824 */ /* 0x000fe200078e00ff */
[----:B------:R-:W-:Y:S02]  /*0c50*/  PRMT R130, R96, 0x7632, R130 ;  /* 0x0000763260827816 */ /* 0x000fe40000000082 */
[C---:B------:R-:W-:Y:S01]  /*0c60*/  SHF.L.U32 R131, R97.reuse, 0x10, RZ ;  /* 0x0000001061837819 */ /* 0x040fe200000006ff */
[----:B------:R-:W-:Y:S01]  /*0c70*/  FADD.FTZ R96, -R104, R129 ;  /* 0x0000008168607221 */ /* 0x000fe20000010100 */
[----:B------:R-:W-:Y:S02]  /*0c80*/  PRMT R132, R97, 0x7632, R132 ;  /* 0x0000763261847816 */ /* 0x000fe40000000084 */
[----:B------:R-:W-:Y:S01]  /*0c90*/  SHF.L.U32 R133, R98, 0x10, RZ ;  /* 0x0000001062857819 */ /* 0x000fe200000006ff */
[----:B0----5:R-:W-:Y:S01]  /*0ca0*/  FMUL.FTZ R127, R157, R96 ;  /* 0x000000609d7f7220 */ /* 0x021fe20000410000 */
[----:B------:R-:W-:Y:S01]  /*0cb0*/  FADD.FTZ R96, -R104, R131 ;  /* 0x0000008368607221 */ /* 0x000fe20000010100 */
[----:B------:R-:W-:-:S02]  /*0cc0*/  PRMT R136, R99, 0x7632, R136 ;  /* 0x0000763263887816 */ /* 0x000fc40000000088 */
[----:B------:R-:W-:Y:S01]  /*0cd0*/  PRMT R134, R98, 0x7632, R134 ;  /* 0x0000763262867816 */ /* 0x000fe20000000086 */
[----:B------:R-:W-:Y:S01]  /*0ce0*/  FMUL.FTZ R129, R157, R96 ;  /* 0x000000609d817220 */ /* 0x000fe20000410000 */
[----:B------:R-:W-:Y:S01]  /*0cf0*/  FADD.FTZ R96, -R104, R133 ;  /* 0x0000008568607221 */ /* 0x000fe20000010100 */
[----:B---3--:R-:W-:-:S03]  /*0d00*/  PRMT R97, R100, 0x7632, R97 ;  /* 0x0000763264617816 */ /* 0x008fc60000000061 */
[----:B------:R-:W-:Y:S01]  /*0d10*/  FMUL.FTZ R131, R157, R96 ;  /* 0x000000609d837220 */ /* 0x000fe20000410000 */
[----:B------:R-:W-:Y:S01]  /*0d20*/  SHF.L.U32 R99, R100, 0x10, RZ ;  /* 0x0000001064637819 */ /* 0x000fe200000006ff */
[----:B------:R-:W-:Y:S01]  /*0d30*/  FADD.FTZ R96, -R104, R137 ;  /* 0x0000008968607221 */ /* 0x000fe20000010100 */
[----:B------:R-:W-:Y:S01]  /*0d40*/  PRMT R128, R102, 0x7632, R128 ;  /* 0x0000763266807816 */ /* 0x000fe20000000080 */
[----:B------:R-:W-:Y:S01]  /*0d50*/  IMAD.U32 R98, R97, 0x10000, RZ ;  /* 0x0001000061627824 */ /* 0x000fe200078e00ff */
[----:B------:R-:W-:Y:S01]  /*0d60*/  SHF.L.U32 R97, R130, 0x10, RZ ;  /* 0x0000001082617819 */ /* 0x000fe200000006ff */
[----:B------:R-:W-:Y:S01]  /*0d70*/  FADD.FTZ R24, R24, R99 ;  /* 0x0000006318187221 */ /* 0x000fe20000010000 */
[----:B------:R-:W-:Y:S01]  /*0d80*/  SHF.L.U32 R135, R102, 0x10, RZ ;  /* 0x0000001066877819 */ /* 0x000fe200000006ff */
[-C--:B------:R-:W-:Y:S01]  /*0d90*/  FFMA.FTZ R48, R127, R99.reuse, R48 ;  /* 0x000000637f307223 */ /* 0x080fe20000010030 */
[C---:B------:R-:W-:Y:S01]  /*0da0*/  PRMT R100, R101.reuse, 0x7632, R100 ;  /* 0x0000763265647816 */ /* 0x040fe20000000064 */
[----:B------:R-:W-:Y:S01]  /*0db0*/  FMUL.FTZ R124, R72, R99 ;  /* 0x00000063487c7220 */ /* 0x000fe20000410000 */
[----:B------:R-:W-:Y:S01]  /*0dc0*/  SHF.L.U32 R101, R101, 0x10, RZ ;  /* 0x0000001065657819 */ /* 0x000fe200000006ff */
[----:B------:R-:W-:-:S02]  /*0dd0*/  IMAD.U32 R99, R132, 0x10000, RZ ;  /* 0x0001000084637824 */ /* 0x000fc400078e00ff */
[----:B------:R-:W-:Y:S01]  /*0de0*/  FADD.FTZ R132, -R104, R97 ;  /* 0x0000006168847221 */ /* 0x000fe20000010100 */
[----:B------:R-:W-:Y:S01]  /*0df0*/  SHF.L.U32 R102, R128, 0x10, RZ ;  /* 0x0000001080667819 */ /* 0x000fe200000006ff */
[----:B------:R-:W-:Y:S01]  /*0e00*/  FADD.FTZ R20, R20, R135 ;  /* 0x0000008714147221 */ /* 0x000fe20000010000 */
[-C--:B------:R-:W-:Y:S01]  /*0e10*/  FFMA.FTZ R44, R131, R135.reuse, R44 ;  /* 0x00000087832c7223 */ /* 0x080fe2000001002c */
[----:B------:R-:W-:Y:S01]  /*0e20*/  FMUL.FTZ R128, R68, R135 ;  /* 0x0000008744807220 */ /* 0x000fe20000410000 */
[----:B------:R-:W-:Y:S01]  /*0e30*/  FMUL.FTZ R133, R157, R96 ;  /* 0x000000609d857220 */ /* 0x000fe20000410000 */
[----:B------:R-:W-:Y:S01]  /*0e40*/  FADD.FTZ R96, R105, R124 ;  /* 0x0000007c69607221 */ /* 0x000fe20000010000 */
[----:B------:R-:W-:Y:S01]  /*0e50*/  FMUL.FTZ R135, R73, R98 ;  /* 0x0000006249877220 */ /* 0x000fe20000410000 */
[----:B------:R-:W-:Y:S01]  /*0e60*/  FADD.FTZ R26, R26, R101 ;  /* 0x000000651a1a7221 */ /* 0x000fe20000010000 */
[-C--:B------:R-:W-:Y:S01]  /*0e70*/  FFMA.FTZ R50, R129, R101.reuse, R50 ;  /* 0x0000006581327223 */ /* 0x080fe20000010032 */
[----:B------:R-:W-:Y:S01]  /*0e80*/  FMUL.FTZ R126, R74, R101 ;  /* 0x000000654a7e7220 */ /* 0x000fe20000410000 */
[----:B------:R-:W-:Y:S01]  /*0e90*/  FMUL.FTZ R132, R157, R132 ;  /* 0x000000849d847220 */ /* 0x000fe20000410000 */
[----:B------:R-:W-:Y:S01]  /*0ea0*/  FFMA.FTZ R97, R127, R124, R106 ;  /* 0x0000007c7f617223 */ /* 0x000fe2000001006a */
[----:B------:R-:W-:Y:S01]  /*0eb0*/  SHF.L.U32 R101, R134, 0x10, RZ ;  /* 0x0000001086657819 */ /* 0x000fe200000006ff */
[----:B------:R-:W-:Y:S01]  /*0ec0*/  FADD.FTZ R134, -R104, R99 ;  /* 0x0000006368867221 */ /* 0x000fe20000010100 */
[----:B------:R-:W-:Y:S01]  /*0ed0*/  SHF.L.U32 R100, R100, 0x10, RZ ;  /* 0x0000001064647819 */ /* 0x000fe200000006ff */
[----:B------:R-:W-:Y:S01]  /*0ee0*/  FADD.FTZ R99, R96, R135 ;  /* 0x0000008760637221 */ /* 0x000fe20000010000 */
[C---:B------:R-:W-:Y:S01]  /*0ef0*/  PRMT R138, R103.reuse, 0x7632, R138 ;  /* 0x00007632678a7816 */ /* 0x040fe2000000008a */
[C---:B------:R-:W-:Y:S01]  /*0f00*/  FFMA.FTZ R96, R132.reuse, R135, R97 ;  /* 0x0000008784607223 */ /* 0x040fe20000010061 */
[----:B------:R-:W-:Y:S01]  /*0f10*/  SHF.L.U32 R103, R103, 0x10, RZ ;  /* 0x0000001067677819 */ /* 0x000fe200000006ff */
        /* <DEDUP_REMOVED lines=8> */
[----:B------:R-:W-:Y:S01]  /*0fa0*/  FMUL.FTZ R130, R70, R103 ;  /* 0x0000006746827220 */ /* 0x000fe20000410000 */
[----:B------:R-:W-:Y:S01]  /*0fb0*/  SHF.L.U32 R103, R136, 0x10, RZ ;  /* 0x0000001088677819 */ /* 0x000fe200000006ff */
[----:B------:R-:W-:Y:S01]  /*0fc0*/  FADD.FTZ R136, -R104, R101 ;  /* 0x0000006568887221 */ /* 0x000fe20000010100 */
[----:B------:R-:W-:Y:S01]  /*0fd0*/  FADD.FTZ R99, R98, R137 ;  /* 0x0000008962637221 */ /* 0x000fe20000010000 */
[----:B------:R-:W-:Y:S01]  /*0fe0*/  FFMA.FTZ R96, R134, R137, R97 ;  /* 0x0000008986607223 */ /* 0x000fe20000010061 */
[----:B------:R-:W-:Y:S01]  /*0ff0*/  FMUL.FTZ R139, R69, R102 ;  /* 0x00000066458b7220 */ /* 0x000fe20000410000 */
[----:B------:R-:W-:Y:S01]  /*1000*/  FMUL.FTZ R136, R157, R136 ;  /* 0x000000889d887220 */ /* 0x000fe20000410000 */
[----:B------:R-:W-:Y:S01]  /*1010*/  FADD.FTZ R98, R99, R128 ;  /* 0x0000008063627221 */ /* 0x000fe20000010000 */
[----:B------:R-:W-:Y:S01]  /*1020*/  FFMA.FTZ R97, R131, R128, R96 ;  /* 0x0000008083617223 */ /* 0x000fe20000010060 */
[----:B------:R-:W-:Y:S01]  /*1030*/  SHF.L.U32 R160, R138, 0x10, RZ ;  /* 0x000000108aa07819 */ /* 0x000fe200000006ff */
[----:B------:R-:W-:Y:S01]  /*1040*/  FADD.FTZ R138, -R104, R103 ;  /* 0x00000067688a7221 */ /* 0x000fe20000010100 */
[----:B------:R-:W-:Y:S01]  /*1050*/  FADD.FTZ R99, R98, R139 ;  /* 0x0000008b62637221 */ /* 0x000fe20000010000 */
[----:B------:R-:W-:Y:S01]  /*1060*/  FFMA.FTZ R96, R136, R139, R97 ;  /* 0x0000008b88607223 */ /* 0x000fe20000010061 */
[----:B------:R-:W-:Y:S01]  /*1070*/  FADD.FTZ R27, R27, R100 ;  /* 0x000000641b1b7221 */ /* 0x000fe20000010000 */
[----:B------:R-:W-:Y:S01]  /*1080*/  FMUL.FTZ R138, R157, R138 ;  /* 0x0000008a9d8a7220 */ /* 0x000fe20000410000 */
[----:B------:R-:W-:Y:S01]  /*1090*/  FMUL.FTZ R141, R71, R160 ;  /* 0x000000a0478d7220 */ /* 0x000fe20000410000 */
        /* <DEDUP_REMOVED lines=8> */
[----:B------:R-:W-:-:S07]  /*1120*/  FFMA.FTZ R106, R138, R141, R97 ;  /* 0x0000008d8a6a7223 */ /* 0x000fce0000010061 */
.L_x_672:
[----:B------:R-:W-:Y:S05]  /*1130*/  BSYNC B0 ;  /* 0x0000000000007941 */ /* 0x000fea0003800000 */
.L_x_671:
        /* <DEDUP_REMOVED lines=15> */
[----:B------:R-:W-:Y:S02]  /*1230*/  PRMT R144, R102, 0x7632, R144 ;  /* 0x0000763266907816 */ /* 0x000fe40000000090 */
[----:B------:R-:W-:Y:S02]  /*1240*/  SHF.L.U32 R111, R100, 0x10, RZ ;  /* 0x00000010646f7819 */ /* 0x000fe400000006ff */
[----:B------:R-:W-:Y:S01]  /*1250*/  SHF.L.U32 R145, R102, 0x10, RZ ;  /* 0x0000001066917819 */ /* 0x000fe200000006ff */
[----:B------:R-:W-:Y:S01]  /*1260*/  FADD.FTZ R102, -R104, R101 ;  /* 0x0000006568667221 */ /* 0x000fe20000010100 */
[----:B------:R-:W-:Y:S01]  /*1270*/  PRMT R107, R100, 0x7632, R107 ;  /* 0x00007632646b7816 */ /* 0x000fe2000000006b */
[C---:B------:R-:W-:Y:S01]  /*1280*/  FADD.FTZ R100, -R104.reuse, R111 ;  /* 0x0000006f68647221 */ /* 0x040fe20000010100 */
[C---:B------:R-:W-:Y:S01]  /*1290*/  PRMT R146, R103.reuse, 0x7632, R146 ;  /* 0x0000763267927816 */ /* 0x040fe20000000092 */
[----:B0-----:R-:W-:Y:S01]  /*12a0*/  FADD.FTZ R142, -R104, R145 ;  /* 0x00000091688e7221 */ /* 0x001fe20000010100 */
[----:B------:R-:W-:Y:S01]  /*12b0*/  SHF.L.U32 R147, R103, 0x10, RZ ;  /* 0x0000001067937819 */ /* 0x000fe200000006ff */
[----:B------:R-:W-:Y:S01]  /*12c0*/  IMAD.U32 R103, R144, 0x10000, RZ ;  /* 0x0001000090677824 */ /* 0x000fe200078e00ff */
[----:B------:R-:W-:Y:S01]  /*12d0*/  SHF.L.U32 R101, R140, 0x10, RZ ;  /* 0x000000108c657819 */ /* 0x000fe200000006ff */
[----:B-----5:R-:W-:Y:S01]  /*12e0*/  FMUL.FTZ R143, R157, R102 ;  /* 0x000000669d8f7220 */ /* 0x020fe20000410000 */
[----:B------:R-:W-:Y:S01]  /*12f0*/  SHF.L.U32 R107, R107, 0x10, RZ ;  /* 0x000000106b6b7819 */ /* 0x000fe200000006ff */
[----:B------:R-:W-:Y:S01]  /*1300*/  FADD.FTZ R150, -R104, R103 ;  /* 0x0000006768967221 */ /* 0x000fe20000010100 */
[----:B------:R-:W-:Y:S01]  /*1310*/  SHF.L.U32 R111, R146, 0x10, RZ ;  /* 0x00000010926f7819 */ /* 0x000fe200000006ff */
[--C-:B------:R-:W-:Y:S01]  /*1320*/  FADD.FTZ R148, -R104, R101.reuse ;  /* 0x0000006568947221 */ /* 0x100fe20000010100 */
[----:B---3--:R-:W-:Y:S01]  /*1330*/  PRMT R101, R96, 0x7632, R101 ;  /* 0x0000763260657816 */ /* 0x008fe20000000065 */
[----:B------:R-:W-:Y:S01]  /*1340*/  FADD.FTZ R152, -R104, R147 ;  /* 0x0000009368987221 */ /* 0x000fe20000010100 */
[----:B------:R-:W-:Y:S01]  /*1350*/  SHF.L.U32 R103, R96, 0x10, RZ ;  /* 0x0000001060677819 */ /* 0x000fe200000006ff */
[C---:B------:R-:W-:Y:S01]  /*1360*/  FADD.FTZ R146, -R104.reuse, R107 ;  /* 0x0000006b68927221 */ /* 0x040fe20000010100 */
[----:B------:R-:W-:Y:S01]  /*1370*/  FADD.FTZ R156, -R104, R111 ;  /* 0x0000006f689c7221 */ /* 0x000fe20000010100 */
[----:B------:R-:W-:Y:S01]  /*1380*/  PRMT R96, R97, 0x7632, R96 ;  /* 0x0000763261607816 */ /* 0x000fe20000000060 */
[C---:B------:R-:W-:Y:S01]  /*1390*/  FMUL.FTZ R111, R157.reuse, R100 ;  /* 0x000000649d6f7220 */ /* 0x040fe20000410000 */
[----:B------:R-:W-:Y:S01]  /*13a0*/  PRMT R104, R98, 0x7632, R104 ;  /* 0x0000763262687816 */ /* 0x000fe20000000068 */
[----:B------:R-:W-:Y:S01]  /*13b0*/  FMUL.FTZ R140, R64, R103 ;  /* 0x00000067408c7220 */ /* 0x000fe20000410000 */
[----:B------:R-:W-:Y:S01]  /*13c0*/  SHF.L.U32 R107, R98, 0x10, RZ ;  /* 0x00000010626b7819 */ /* 0x000fe200000006ff */
[----:B------:R-:W-:Y:S01]  /*13d0*/  FMUL.FTZ R145, R157, R142 ;  /* 0x0000008e9d917220 */ /* 0x000fe20000410000 */
[----:B------:R-:W-:Y:S01]  /*13e0*/  SHF.L.U32 R97, R97, 0x10, RZ ;  /* 0x0000001061617819 */ /* 0x000fe200000006ff */
[----:B------:R-:W-:Y:S01]  /*13f0*/  FMUL.FTZ R146, R157, R146 ;  /* 0x000000929d927220 */ /* 0x000fe20000410000 */
[C---:B------:R-:W-:Y:S01]  /*1400*/  PRMT R147, R99.reuse, 0x7632, R147 ;  /* 0x0000763263937816 */ /* 0x040fe20000000093 */
[----:B------:R-:W-:Y:S01]  /*1410*/  IMAD.U32 R159, R99, 0x10000, RZ ;  /* 0x00010000639f7824 */ /* 0x000fe200078e00ff */
[----:B------:R-:W-:Y:S01]  /*1420*/  SHF.L.U32 R98, R101, 0x10, RZ ;  /* 0x0000001065627819 */ /* 0x000fe200000006ff */
[----:B------:R-:W-:Y:S01]  /*1430*/  FADD.FTZ R18, R18, R97 ;  /* 0x0000006112127221 */ /* 0x000fe20000010000 */
[----:B------:R-:W-:Y:S01]  /*1440*/  SHF.L.U32 R100, R96, 0x10, RZ ;  /* 0x0000001060647819 */ /* 0x000fe200000006ff */
[-C--:B------:R-:W-:Y:S01]  /*1450*/  FFMA.FTZ R42, R143, R97.reuse, R42 ;  /* 0x000000618f2a7223 */ /* 0x080fe2000001002a */
[----:B------:R-:W-:Y:S01]  /*1460*/  SHF.L.U32 R102, R147, 0x10, RZ ;  /* 0x0000001093667819 */ /* 0x000fe200000006ff */
        /* <DEDUP_REMOVED lines=12> */
[----:B------:R-:W-:Y:S01]  /*1530*/  SHF.L.U32 R104, R104, 0x10, RZ ;  /* 0x0000001068687819 */ /* 0x000fe200000006ff */
[----:B------:R-:W-:Y:S01]  /*1540*/  FMUL.FTZ R144, R60, R107 ;  /* 0x0000006b3c907220 */ /* 0x000fe20000410000 */
        /* <DEDUP_REMOVED lines=21> */
[----:B------:R-:W-:Y:S01]  /*16a0*/  FADD.FTZ R13, R13, R104 ;  /* 0x000000680d0d7221 */ /* 0x000fe20000010000 */
[----:B------:R-:W-:Y:S01]  /*16b0*/  FFMA.FTZ R37, R150, R104, R37 ;  /* 0x0000006896257223 */ /* 0x000fe20000010025 */
[----:B------:R-:W-:Y:S01]  /*16c0*/  FFMA.FTZ R38, R151, R159, R38 ;  /* 0x0000009f97267223 */ /* 0x000fe20000010026 */
[----:B------:R-:W-:Y:S01]  /*16d0*/  FADD.FTZ R15, R15, R102 ;  /* 0x000000660f0f7221 */ /* 0x000fe20000010000 */
[C---:B------:R-:W-:Y:S01]  /*16e0*/  FFMA.FTZ R39, R156.reuse, R102, R39 ;  /* 0x000000669c277223 */ /* 0x040fe20000010027 */
[----:B------:R-:W-:Y:S01]  /*16f0*/  FADD.FTZ R105, R99, R154 ;  /* 0x0000009a63697221 */ /* 0x000fe20000010000 */
[----:B------:R-:W-:-:S07]  /*1700*/  FFMA.FTZ R106, R156, R154, R97 ;  /* 0x0000009a9c6a7223 */ /* 0x000fce0000010061 */
.L_x_674:
[----:B------:R-:W-:Y:S05]  /*1710*/  BSYNC B0 ;  /* 0x0000000000007941 */ /* 0x000fea0003800000 */
.L_x_673:
        /* <DEDUP_REMOVED lines=27> */
.L_x_697:
        /* <DEDUP_REMOVED lines=52> */
[----:B------:R-:W-:-:S03]  /*1c10*/  @P0 PRMT R99, R10, 0x7632, R99 ;  /* 0x000076320a630816 */ /* 0x000fc60000000063 */
[----:B------:R-:W-:Y:S01]  /*1c20*/  @P0 IMAD.U32 R98, R97, 0x10000, RZ ;  /* 0x0001000061620824 */ /* 0x000fe200078e00ff */
        /* <DEDUP_REMOVED lines=49> */
[----:B------:R-:W0:Y:S01]  /*1f40*/  LDC.64 R102, c[0x0][0x2f8] ;  /* 0x0000be00ff667b82 */ /* 0x000e220000000a00 */
[----:B------:R-:W-:-:S04]  /*1f50*/  ISETP.NE.U32.AND P0, PT, RZ, UR16, PT ;  /* 0x00000010ff007c0c */ /* 0x000fc8000bf05070 */
        /* <DEDUP_REMOVED lines=32> */
.L_x_677:
[----:B------:R-:W-:Y:S05]  /*2160*/  BSYNC B0 ;  /* 0x0000000000007941 */ /* 0x000fea0003800000 */
.L_x_676:
[----:B------:R-:W-:Y:S04]  /*2170*/  BSSY B0, `(.L_x_678) ;  /* 0x0000064000007945 */ /* 0x000fe80003800000 */
[----:B------:R-:W-:Y:S05]  /*2180*/  @!P2 BRA `(.L_x_679) ;  /* 0x000000040088a947 */ /* 0x000fea0003800000 */
[----:B------:R-:W-:Y:S01]  /*2190*/  ISETP.NE.U32.AND P0, PT, RZ, UR10, PT ;  /* 0x0000000aff007c0c */ /* 0x000fe2000bf05070 */
[-CC-:B0-----:R-:W-:Y:S01]  /*21a0*/  FFMA.FTZ R96, R132, R100.reuse, R101.reuse ;  /* 0x0000006484607223 */ /* 0x181fe20000010065 */
[----:B------:R-:W-:Y:S02]  /*21b0*/  FFMA.FTZ R102, R138, R100, R101 ;  /* 0x000000648a667223 */ /* 0x000fe40000010065 */
[----:B------:R-:W-:Y:S01]  /*21c0*/  ISETP.NE.AND.EX P0, PT, RZ, UR11, PT, P0 ;  /* 0x0000000bff007c0c */ /* 0x000fe2000bf05300 */
[----:B------:R-:W-:Y:S01]  /*21d0*/  FADD.FTZ R96, R135, -R96 ;  /* 0x8000006087607221 */ /* 0x000fe20000010000 */
[----:B------:R-:W-:-:S03]  /*21e0*/  FADD.FTZ R102, R141, -R102 ;  /* 0x800000668d667221 */ /* 0x000fc60000010000 */
        /* <DEDUP_REMOVED lines=12> */
[----:B------:R-:W-:-:S03]  /*22b0*/  @P0 IMAD.U32 R97, R97, 0x10000, RZ ;  /* 0x0001000061610824 */ /* 0x000fc600078e00ff */
[----:B------:R-:W-:Y:S01]  /*22c0*/  FADD.FTZ R98, R139, -R98 ;  /* 0x800000628b627221 */ /* 0x000fe20000010000 */
[----:B------:R-:W-:Y:S01]  /*22d0*/  @P0 FADD.FTZ R160, R160, R97 ;  /* 0x00000061a0a00221 */ /* 0x000fe20000010000 */
[----:B------:R-:W-:Y:S02]  /*22e0*/  FFMA.FTZ R97, R127, R100, R101 ;  /* 0x000000647f617223 */ /* 0x000fe40000010065 */
[----:B------:R-:W-:Y:S02]  /*22f0*/  FMUL.FTZ R164, R157, R98 ;  /* 0x000000629da47220 */ /* 0x000fe40000410000 */
[----:B------:R-:W-:Y:S01]  /*2300*/  FADD.FTZ R96, R124, -R97 ;  /* 0x800000617c607221 */ /* 0x000fe20000010000 */
[----:B------:R-:W-:Y:S01]  /*2310*/  @P0 SHF.L.U32 R97, R4, 0x10, RZ ;  /* 0x0000001004610819 */ /* 0x000fe200000006ff */
[----:B------:R-:W-:Y:S01]  /*2320*/  @P0 FADD.FTZ R164, R164, R99 ;  /* 0x00000063a4a40221 */ /* 0x000fe20000010000 */
[----:B------:R-:W-:Y:S01]  /*2330*/  FFMA.FTZ R99, R129, R100, R101 ;  /* 0x0000006481637223 */ /* 0x000fe20000010065 */
[----:B------:R-:W-:Y:S01]  /*2340*/  FMUL.FTZ R106, R157, R96 ;  /* 0x000000609d6a7220 */ /* 0x000fe20000410000 */
[----:B------:R-:W-:-:S02]  /*2350*/  @P0 SHF.L.U32 R96, R5, 0x10, RZ ;  /* 0x0000001005600819 */ /* 0x000fc400000006ff */
[----:B------:R-:W-:Y:S01]  /*2360*/  FADD.FTZ R98, R126, -R99 ;  /* 0x800000637e627221 */ /* 0x000fe20000010000 */
[----:B------:R-:W-:Y:S01]  /*2370*/  @P0 FADD.FTZ R106, R106, R97 ;  /* 0x000000616a6a0221 */ /* 0x000fe20000010000 */
[-CC-:B------:R-:W-:Y:S01]  /*2380*/  FFMA.FTZ R97, R131, R100.reuse, R101.reuse ;  /* 0x0000006483617223 */ /* 0x180fe20000010065 */
[----:B------:R-:W-:Y:S01]  /*2390*/  FFMA.FTZ R99, R133, R100, R101 ;  /* 0x0000006485637223 */ /* 0x000fe20000010065 */
[----:B------:R-:W-:-:S03]  /*23a0*/  FMUL.FTZ R159, R157, R98 ;  /* 0x000000629d9f7220 */ /* 0x000fc60000410000 */
[----:B------:R-:W-:Y:S01]  /*23b0*/  FADD.FTZ R98, R130, -R99 ;  /* 0x8000006382627221 */ /* 0x000fe20000010000 */
        /* <DEDUP_REMOVED lines=8> */
[----:B------:R-:W-:-:S02]  /*2440*/  @P0 FADD.FTZ R163, R163, R98 ;  /* 0x00000062a3a30221 */ /* 0x000fc40000010000 */
        /* <DEDUP_REMOVED lines=24> */
[C---:B0-----:R-:W-:Y:S01]  /*25d0*/  IMAD.WIDE.U32 R104, R155.reuse, 0x10, R98 ;  /* 0x000000109b687825 */ /* 0x041fe200078e0062 */
[----:B------:R-:W-:Y:S02]  /*25e0*/  F2FP.BF16.F32.PACK_AB R98, R164, R161 ;  /* 0x000000a1a462723e */ /* 0x000fe400000010ff */
[----:B------:R-:W-:Y:S01]  /*25f0*/  F2FP.BF16.F32.PACK_AB R99, R166, R163 ;  /* 0x000000a3a663723e */ /* 0x000fe200000010ff */
        /* <DEDUP_REMOVED lines=10> */
[----:B------:R-:W-:Y:S02]  /*26a0*/  @P0 LEA R102, P6, R155, UR18, 0x4 ;  /* 0x000000129b660c11 */ /* 0x000fe4000f8c20ff */
[----:B------:R-:W-:Y:S01]  /*26b0*/  @P0 PRMT R92, R165, 0x7610, R92 ;  /* 0x00007610a55c0816 */ /* 0x000fe2000000005c */
[----:B------:R1:W-:Y:S01]  /*26c0*/  STG.E.128 desc[UR4][R104.64], R96 ;  /* 0x0000006068007986 */ /* 0x0003e2000c101d04 */
[----:B------:R-:W-:Y:S02]  /*26d0*/  @P0 F2FP.BF16.F32.PACK_AB R107, RZ, R107 ;  /* 0x0000006bff6b023e */ /* 0x000fe400000010ff */
[----:B------:R-:W-:Y:S02]  /*26e0*/  @P0 PRMT R93, R167, 0x7610, R93 ;  /* 0x00007610a75d0816 */ /* 0x000fe4000000005d */
[----:B------:R-:W-:Y:S02]  /*26f0*/  @P0 F2FP.BF16.F32.PACK_AB R160, RZ, R160 ;  /* 0x000000a0ffa0023e */ /* 0x000fe400000010ff */
[----:B------:R-:W-:-:S02]  /*2700*/  @P0 PRMT R94, R168, 0x7610, R94 ;  /* 0x00007610a85e0816 */ /* 0x000fc4000000005e */
[----:B------:R-:W-:Y:S02]  /*2710*/  @P0 F2FP.BF16.F32.PACK_AB R164, RZ, R164 ;  /* 0x000000a4ffa4023e */ /* 0x000fe400000010ff */
[----:B------:R-:W-:Y:S02]  /*2720*/  @P0 F2FP.BF16.F32.PACK_AB R166, RZ, R166 ;  /* 0x000000a6ffa6023e */ /* 0x000fe400000010ff */
[----:B------:R-:W-:Y:S02]  /*2730*/  @P0 PRMT R95, R169, 0x7610, R95 ;  /* 0x00007610a95f0816 */ /* 0x000fe4000000005f */
[----:B------:R-:W-:Y:S02]  /*2740*/  @P0 LEA.HI.X R103, R155, UR19, RZ, 0x4, P6 ;  /* 0x000000139b670c11 */ /* 0x000fe4000b0f24ff */
[----:B------:R-:W-:Y:S02]  /*2750*/  @P0 PRMT R92, R92, 0x5410, R107 ;  /* 0x000054105c5c0816 */ /* 0x000fe4000000006b */
[----:B------:R-:W-:-:S02]  /*2760*/  @P0 PRMT R93, R93, 0x5410, R160 ;  /* 0x000054105d5d0816 */ /* 0x000fc400000000a0 */
[----:B------:R-:W-:Y:S02]  /*2770*/  @P0 PRMT R94, R94, 0x5410, R164 ;  /* 0x000054105e5e0816 */ /* 0x000fe400000000a4 */
[----:B------:R-:W-:Y:S02]  /*2780*/  @P0 PRMT R95, R95, 0x5410, R166 ;  /* 0x000054105f5f0816 */ /* 0x000fe400000000a6 */
[----:B------:R-:W-:-:S03]  /*2790*/  IADD3 R155, R155, 0x100, RZ ;  /* 0x000001009b9b7810 */ /* 0x000fc60007ffe0ff */
[----:B------:R1:W-:Y:S04]  /*27a0*/  @P0 STG.E.128 desc[UR4][R102.64], R92 ;  /* 0x0000005c66000986 */ /* 0x0003e8000c101d04 */
.L_x_679:
[----:B------:R-:W-:Y:S05]  /*27b0*/  BSYNC B0 ;  /* 0x0000000000007941 */ /* 0x000fea0003800000 */
.L_x_678:
        /* <DEDUP_REMOVED lines=11> */
[----:B-----5:R-:W-:Y:S01]  /*2870*/  FMUL.FTZ R106, R157, R96 ;  /* 0x000000609d6a7220 */ /* 0x020fe20000410000 */
[-CC-:B------:R-:W-:Y:S01]  /*2880*/  FFMA.FTZ R102, R148, R100.reuse, R101.reuse ;  /* 0x0000006494667223 */ /* 0x180fe20000010065 */
[-CC-:B------:R-:W-:Y:S01]  /*2890*/  FFMA.FTZ R103, R145, R100.reuse, R101.reuse ;  /* 0x0000006491677223 */ /* 0x180fe20000010065 */
[--C-:B------:R-:W-:Y:S01]  /*28a0*/  FFMA.FTZ R105, R151, R100, R101.reuse ;  /* 0x0000006497697223 */ /* 0x100fe20000010065 */
[----:B------:R-:W-:Y:S01]  /*28b0*/  FMUL.FTZ R107, R157, R98 ;  /* 0x000000629d6b7220 */ /* 0x000fe20000410000 */
[----:B------:R-:W-:Y:S01]  /*28c0*/  FFMA.FTZ R101, R156, R100, R101 ;  /* 0x000000649c657223 */ /* 0x000fe20000010065 */
        /* <DEDUP_REMOVED lines=9> */
[----:B------:R-:W-:Y:S01]  /*2960*/  FADD.FTZ R166, R152, -R105 ;  /* 0x8000006998a67221 */ /* 0x000fe20000010000 */
[----:B------:R-:W-:Y:S01]  /*2970*/  @P0 PRMT R98, R86, 0x7632, R98 ;  /* 0x0000763256620816 */ /* 0x000fe20000000062 */
[----:B------:R-:W-:Y:S01]  /*2980*/  @P0 FADD.FTZ R107, R107, R96 ;  /* 0x000000606b6b0221 */ /* 0x000fe20000010000 */
[----:B------:R-:W-:Y:S01]  /*2990*/  @P0 SHF.L.U32 R96, R85, 0x10, RZ ;  /* 0x0000001055600819 */ /* 0x000fe200000006ff */
[----:B------:R-:W-:Y:S01]  /*29a0*/  @P0 FADD.FTZ R160, R160, R97 ;  /* 0x00000061a0a00221 */ /* 0x000fe20000010000 */
[----:B------:R-:W-:Y:S01]  /*29b0*/  @P0 SHF.L.U32 R97, R84, 0x10, RZ ;  /* 0x0000001054610819 */ /* 0x000fe200000006ff */
[----:B------:R-:W-:Y:S01]  /*29c0*/  FADD.FTZ R168, R154, -R101 ;  /* 0x800000659aa87221 */ /* 0x000fe20000010000 */
[----:B------:R-:W-:-:S02]  /*29d0*/  @P0 IMAD.U32 R99, R98, 0x10000, RZ ;  /* 0x0001000062630824 */ /* 0x000fc400078e00ff */
[--C-:B------:R-:W-:Y:S01]  /*29e0*/  @P0 FADD.FTZ R159, R159, R96.reuse ;  /* 0x000000609f9f0221 */ /* 0x100fe20000010000 */
[----:B------:R-:W-:Y:S01]  /*29f0*/  @P0 PRMT R96, R87, 0x7632, R96 ;  /* 0x0000763257600816 */ /* 0x000fe20000000060 */
[C---:B------:R-:W-:Y:S01]  /*2a00*/  FMUL.FTZ R161, R157.reuse, R104 ;  /* 0x000000689da17220 */ /* 0x040fe20000410000 */
[C---:B------:R-:W-:Y:S01]  /*2a10*/  FMUL.FTZ R164, R157.reuse, R164 ;  /* 0x000000a49da47220 */ /* 0x040fe20000410000 */
[C---:B------:R-:W-:Y:S01]  /*2a20*/  FMUL.FTZ R166, R157.reuse, R166 ;  /* 0x000000a69da67220 */ /* 0x040fe20000410000 */
[----:B------:R-:W-:Y:S01]  /*2a30*/  @P0 SHF.L.U32 R98, R96, 0x10, RZ ;  /* 0x0000001060620819 */ /* 0x000fe200000006ff */
[----:B------:R-:W-:Y:S01]  /*2a40*/  @P0 FADD.FTZ R106, R106, R97 ;  /* 0x000000616a6a0221 */ /* 0x000fe20000010000 */
[----:B------:R-:W-:Y:S01]  /*2a50*/  @P0 SHF.L.U32 R96, R86, 0x10, RZ ;  /* 0x0000001056600819 */ /* 0x000fe200000006ff */
[----:B------:R-:W-:Y:S01]  /*2a60*/  FMUL.FTZ R157, R157, R168 ;  /* 0x000000a89d9d7220 */ /* 0x000fe20000410000 */
[----:B------:R-:W-:Y:S02]  /*2a70*/  @P0 IMAD.U32 R97, R87, 0x10000, RZ ;  /* 0x0001000057610824 */ /* 0x000fe400078e00ff */
        /* <DEDUP_REMOVED lines=55> */
.L_x_681:
[----:B------:R-:W-:Y:S05]  /*2df0*/  BSYNC B0 ;  /* 0x0000000000007941 */ /* 0x000fea0003800000 */
.L_x_680:
[----:B------:R-:W-:Y:S02]  /*2e00*/  ISETP.NE.AND P0, PT, R162, RZ, PT ;  /* 0x000000ffa200720c */ /* 0x000fe40003f05270 */
[----:B--2---:R-:W-:-:S11]  /*2e10*/  SEL R100, RZ, 0x1, P5 ;  /* 0x00000001ff647807 */ /* 0x004fd60002800000 */
[----:B------:R-:W-:Y:S05]  /*2e20*/  @!P0 BRA `(.L_x_682) ;  /* 0xffffffd4008c8947 */ /* 0x000fea000383ffff */
.L_x_668:
[----:B------:R-:W2:Y:S01]  /*2e30*/  S2R R0, SR_TID.X ;  /* 0x0000000000007919 */ /* 0x000ea20000002100 */
[----:B------:R-:W2:Y:S01]  /*2e40*/  S2UR UR6, SR_CTAID.X ;  /* 0x00000000000679c3 */ /* 0x000ea20000002500 */
[----:B------:R-:W-:Y:S01]  /*2e50*/  BSSY B0, `(.L_x_683) ;  /* 0x000000f000007945 */ /* 0x000fe20003800000 */
[C---:B--2---:R-:W-:Y:S02]  /*2e60*/  LEA.HI R3, R0.reuse, UR6, RZ, 0x18 ;  /* 0x0000000600037c11 */ /* 0x044fe4000f8fc0ff */
[----:B------:R-:W-:-:S03]  /*2e70*/  LOP3.LUT R7, R0, 0xff, RZ, 0xc0, !PT ;  /* 0x000000ff00077812 */ /* 0x000fc600078ec0ff */
[----:B------:R-:W-:-:S05]  /*2e80*/  IMAD R2, R3, R2, RZ ;  /* 0x0000000203027224 */ /* 0x000fca00078e02ff */
[----:B------:R-:W-:Y:S01]  /*2e90*/  LEA.HI R7, R2, R7, RZ, 0x1d ;  /* 0x0000000702077211 */ /* 0x000fe200078fe8ff */
[----:B------:R-:W-:Y:S06]  /*2ea0*/  @!P1 BRA `(.L_x_684) ;  /* 0x0000000000249947 */ /* 0x000fec0003800000 */
[----:B------:R-:W2:Y:S08]  /*2eb0*/  LDC.64 R2, c[0x0][0x2d0] ;  /* 0x0000b400ff027b82 */ /* 0x000eb00000000a00 */
[----:B------:R-:W3:Y:S01]  /*2ec0*/  LDC.64 R4, c[0x0][0x2d8] ;  /* 0x0000b600ff047b82 */ /* 0x000ee20000000a00 */
[----:B--2---:R-:W-:-:S05]  /*2ed0*/  IMAD.WIDE.U32 R2, R7, 0x20, R2 ;  /* 0x0000002007027825 */ /* 0x004fca00078e0002 */
[----:B------:R2:W-:Y:S01]  /*2ee0*/  STG.E.128 desc[UR4][R2.64], R32 ;  /* 0x0000002002007986 */ /* 0x0005e2000c101d04 */
[----:B---3--:R-:W-:-:S03]  /*2ef0*/  IMAD.WIDE.U32 R4, R7, 0x20, R4 ;  /* 0x0000002007047825 */ /* 0x008fc600078e0004 */
[----:B------:R2:W-:Y:S01]  /*2f00*/  STG.E.128 desc[UR4][R2.64+0x10], R28 ;  /* 0x0000101c02007986 */ /* 0x0005e2000c101d04 */
[----:B------:R-:W-:-:S03]  /*2f10*/  IADD3 R7, R7, 0x100, RZ ;  /* 0x0000010007077810 */ /* 0x000fc60007ffe0ff */
[----:B------:R2:W-:Y:S04]  /*2f20*/  STG.E.128 desc[UR4][R4.64], R56 ;  /* 0x0000003804007986 */ /* 0x0005e8000c101d04 */
[----:B------:R2:W-:Y:S02]  /*2f30*/  STG.E.128 desc[UR4][R4.64+0x10], R52 ;  /* 0x0000103404007986 */ /* 0x0005e4000c101d04 */
.L_x_684:
[----:B------:R-:W-:Y:S05]  /*2f40*/  BSYNC B0 ;  /* 0x0000000000007941 */ /* 0x000fea0003800000 */
.L_x_683:
[----:B------:R-:W-:Y:S04]  /*2f50*/  BSSY B0, `(.L_x_685) ;  /* 0x000000b000007945 */ /* 0x000fe80003800000 */
[----:B------:R-:W-:Y:S05]  /*2f60*/  @!P2 BRA `(.L_x_686) ;  /* 0x000000000024a947 */ /* 0x000fea0003800000 */
[----:B--2---:R-:W2:Y:S08]  /*2f70*/  LDC.64 R2, c[0x0][0x2d0] ;  /* 0x0000b400ff027b82 */ /* 0x004eb00000000a00 */
        /* <DEDUP_REMOVED lines=8> */
.L_x_686:
[----:B------:R-:W-:Y:S05]  /*3000*/  BSYNC B0 ;  /* 0x0000000000007941 */ /* 0x000fea0003800000 */
.L_x_685:
[----:B------:R-:W-:Y:S05]  /*3010*/  @!P3 EXIT ;  /* 0x000000000000b94d */ /* 0x000fea0003800000 */
[----:B--2-4-:R-:W2:Y:S08]  /*3020*/  LDC.64 R2, c[0x0][0x2d0] ;  /* 0x0000b400ff027b82 */ /* 0x014eb00000000a00 */
[----:B------:R-:W3:Y:S01]  /*3030*/  LDC.64 R4, c[0x0][0x2d8] ;  /* 0x0000b600ff047b82 */ /* 0x000ee20000000a00 */
[----:B--2---:R-:W-:-:S05]  /*3040*/  IMAD.WIDE.U32 R2, R7, 0x20, R2 ;  /* 0x0000002007027825 */ /* 0x004fca00078e0002 */
[----:B------:R-:W-:Y:S01]  /*3050*/  STG.E.128 desc[UR4][R2.64], R16 ;  /* 0x0000001002007986 */ /* 0x000fe2000c101d04 */
[----:B---3--:R-:W-:-:S03]  /*3060*/  IMAD.WIDE.U32 R4, R7, 0x20, R4 ;  /* 0x0000002007047825 */ /* 0x008fc600078e0004 */
[----:B------:R-:W-:Y:S04]  /*3070*/  STG.E.128 desc[UR4][R2.64+0x10], R12 ;  /* 0x0000100c02007986 */ /* 0x000fe8000c101d04 */
[----:B------:R-:W-:Y:S04]  /*3080*/  STG.E.128 desc[UR4][R4.64], R40 ;  /* 0x0000002804007986 */ /* 0x000fe8000c101d04 */
[----:B------:R-:W-:Y:S01]  /*3090*/  STG.E.128 desc[UR4][R4.64+0x10], R36 ;  /* 0x0000102404007986 */ /* 0x000fe2000c101d04 */
[----:B------:R-:W-:Y:S05]  /*30a0*/  EXIT ;  /* 0x000000000000794d */ /* 0x000fea0003800000 */
.L_x_675:
[----:B------:R-:W-:Y:S01]  /*30b0*/  HFMA2.MMA R161, -RZ, RZ, 0, 9.5367431640625e-07 ;  /* 0x00000010ffa17435 */ /* 0x000fe200000001ff */
[----:B------:R-:W-:Y:S01]  /*30c0*/  MOV R160, R105 ;  /* 0x0000006900a07202 */ /* 0x000fe20000000f00 */
[----:B------:R-:W-:Y:S01]  /*30d0*/  IMAD.MOV.U32 R107, RZ, RZ, -0x1 ;  /* 0xffffffffff6b7424 */ /* 0x000fe200078e00ff */
[----:B------:R-:W-:-:S08]  /*30e0*/  MOV R164, 0x1f ;  /* 0x0000001f00a47802 */ /* 0x000fd00000000f00 */
[----:B-----5:R-:W-:Y:S05]  /*30f0*/  WARPSYNC.COLLECTIVE R107, `(.L_x_687) ;  /* 0x000000006b087348 */ /* 0x020fea0003c00000 */
[----:B------:R0:W1:Y:S02]  /*3100*/  SHFL.DOWN P4, R159, R160, R161, R164 ;  /* 0x080000a1a09f7389 */ /* 0x00006400000800a4 */
[----:B01---5:R-:W-:Y:S01]  /*3110*/  ENDCOLLECTIVE ;  /* 0x000000000000791b */ /* 0x023fe20003800000 */
.L_x_687:
[----:B------:R-:W-:Y:S02]  /*3120*/  MOV R160, R106 ;  /* 0x0000006a00a07202 */ /* 0x000fe40000000f00 */
[----:B------:R-:W-:-:S07]  /*3130*/  MOV R98, R159 ;  /* 0x0000009f00627202 */ /* 0x000fce0000000f00 */
[----:B------:R-:W-:Y:S05]  /*3140*/  WARPSYNC.COLLECTIVE R107, `(.L_x_688) ;  /* 0x000000006b087348 */ /* 0x000fea0003c00000 */
[----:B------:R0:W1:Y:S02]  /*3150*/  SHFL.DOWN P4, R159, R160, R161, R164 ;  /* 0x080000a1a09f7389 */ /* 0x00006400000800a4 */
[----:B01----:R-:W-:Y:S01]  /*3160*/  ENDCOLLECTIVE ;  /* 0x000000000000791b */ /* 0x003fe20003800000 */
.L_x_688:
[----:B------:R-:W-:Y:S01]  /*3170*/  FADD.FTZ R98, R98, R105 ;  /* 0x0000006962627221 */ /* 0x000fe20000010000 */
[----:B------:R-:W-:-:S04]  /*3180*/  HFMA2.MMA R161, -RZ, RZ, 0, 4.76837158203125e-07 ;  /* 0x00000008ffa17435 */ /* 0x000fc800000001ff */
[----:B------:R-:W-:Y:S02]  /*3190*/  MOV R160, R98 ;  /* 0x0000006200a07202 */ /* 0x000fe40000000f00 */
[----:B------:R-:W-:-:S07]  /*31a0*/  MOV R99, R159 ;  /* 0x0000009f00637202 */ /* 0x000fce0000000f00 */
[----:B------:R-:W-:Y:S05]  /*31b0*/  WARPSYNC.COLLECTIVE R107, `(.L_x_689) ;  /* 0x000000006b087348 */ /* 0x000fea0003c00000 */
[----:B------:R0:W1:Y:S02]  /*31c0*/  SHFL.DOWN P4, R159, R160, R161, R164 ;  /* 0x080000a1a09f7389 */ /* 0x00006400000800a4 */
[----:B01----:R-:W-:Y:S01]  /*31d0*/  ENDCOLLECTIVE ;  /* 0x000000000000791b */ /* 0x003fe20003800000 */
.L_x_689:
[----:B------:R-:W-:-:S05]  /*31e0*/  FADD.FTZ R99, R99, R106 ;  /* 0x0000006a63637221 */ /* 0x000fca0000010000 */
[----:B------:R-:W-:Y:S01]  /*31f0*/  MOV R160, R99 ;  /* 0x0000006300a07202 */ /* 0x000fe20000000f00 */
[----:B------:R-:W-:-:S07]  /*3200*/  IMAD.MOV.U32 R101, RZ, RZ, R159 ;  /* 0x000000ffff657224 */ /* 0x000fce00078e009f */
[----:B------:R-:W-:Y:S05]  /*3210*/  WARPSYNC.COLLECTIVE R107, `(.L_x_690) ;  /* 0x000000006b087348 */ /* 0x000fea0003c00000 */
[----:B------:R0:W1:Y:S02]  /*3220*/  SHFL.DOWN P4, R159, R160, R161, R164 ;  /* 0x080000a1a09f7389 */ /* 0x00006400000800a4 */
[----:B01----:R-:W-:Y:S01]  /*3230*/  ENDCOLLECTIVE ;  /* 0x000000000000791b */ /* 0x003fe20003800000 */
.L_x_690:
[----:B------:R-:W-:Y:S01]  /*3240*/  FADD.FTZ R101, R98, R101 ;  /* 0x0000006562657221 */ /* 0x000fe20000010000 */
[----:B------:R-:W-:-:S04]  /*3250*/  HFMA2.MMA R161, -RZ, RZ, 0, 2.384185791015625e-07 ;  /* 0x00000004ffa17435 */ /* 0x000fc800000001ff */
[----:B------:R-:W-:Y:S02]  /*3260*/  MOV R160, R101 ;  /* 0x0000006500a07202 */ /* 0x000fe40000000f00 */
[----:B------:R-:W-:-:S07]  /*3270*/  MOV R100, R159 ;  /* 0x0000009f00647202 */ /* 0x000fce0000000f00 */
[----:B------:R-:W-:Y:S05]  /*3280*/  WARPSYNC.COLLECTIVE R107, `(.L_x_691) ;  /* 0x000000006b087348 */ /* 0x000fea0003c00000 */
[----:B------:R0:W1:Y:S02]  /*3290*/  SHFL.DOWN P4, R159, R160, R161, R164 ;  /* 0x080000a1a09f7389 */ /* 0x00006400000800a4 */
[----:B01----:R-:W-:Y:S01]  /*32a0*/  ENDCOLLECTIVE ;  /* 0x000000000000791b */ /* 0x003fe20003800000 */
.L_x_691:
[----:B------:R-:W-:-:S04]  /*32b0*/  FADD.FTZ R100, R99, R100 ;  /* 0x0000006463647221 */ /* 0x000fc80000010000 */
[----:B------:R-:W-:Y:S01]  /*32c0*/  IMAD.MOV.U32 R160, RZ, RZ, R100 ;  /* 0x000000ffffa07224 */ /* 0x000fe200078e0064 */
[----:B------:R-:W-:-:S07]  /*32d0*/  MOV R102, R159 ;  /* 0x0000009f00667202 */ /* 0x000fce0000000f00 */
[----:B------:R-:W-:Y:S05]  /*32e0*/  WARPSYNC.COLLECTIVE R107, `(.L_x_692) ;  /* 0x000000006b087348 */ /* 0x000fea0003c00000 */
[----:B------:R0:W1:Y:S02]  /*32f0*/  SHFL.DOWN P4, R159, R160, R161, R164 ;  /* 0x080000a1a09f7389 */ /* 0x00006400000800a4 */
[----:B01----:R-:W-:Y:S01]  /*3300*/  ENDCOLLECTIVE ;  /* 0x000000000000791b */ /* 0x003fe20003800000 */
.L_x_692:
[----:B------:R-:W-:Y:S01]  /*3310*/  FADD.FTZ R102, R101, R102 ;  /* 0x0000006665667221 */ /* 0x000fe20000010000 */
[----:B------:R-:W-:-:S04]  /*3320*/  HFMA2.MMA R161, -RZ, RZ, 0, 1.1920928955078125e-07 ;  /* 0x00000002ffa17435 */ /* 0x000fc800000001ff */
[----:B------:R-:W-:Y:S02]  /*3330*/  MOV R160, R102 ;  /* 0x0000006600a07202 */ /* 0x000fe40000000f00 */
[----:B------:R-:W-:-:S07]  /*3340*/  MOV R103, R159 ;  /* 0x0000009f00677202 */ /* 0x000fce0000000f00 */
[----:B------:R-:W-:Y:S05]  /*3350*/  WARPSYNC.COLLECTIVE R107, `(.L_x_693) ;  /* 0x000000006b087348 */ /* 0x000fea0003c00000 */
[----:B------:R0:W1:Y:S02]  /*3360*/  SHFL.DOWN P4, R159, R160, R161, R164 ;  /* 0x080000a1a09f7389 */ /* 0x00006400000800a4 */
[----:B01----:R-:W-:Y:S01]  /*3370*/  ENDCOLLECTIVE ;  /* 0x000000000000791b */ /* 0x003fe20003800000 */
.L_x_693:
[----:B------:R-:W-:-:S05]  /*3380*/  FADD.FTZ R103, R100, R103 ;  /* 0x0000006764677221 */ /* 0x000fca0000010000 */
[----:B------:R-:W-:Y:S02]  /*3390*/  MOV R160, R103 ;  /* 0x0000006700a07202 */ /* 0x000fe40000000f00 */
[----:B------:R-:W-:-:S07]  /*33a0*/  MOV R105, R159 ;  /* 0x0000009f00697202 */ /* 0x000fce0000000f00 */
[----:B------:R-:W-:Y:S05]  /*33b0*/  WARPSYNC.COLLECTIVE R107, `(.L_x_694) ;  /* 0x000000006b087348 */ /* 0x000fea0003c00000 */
[----:B------:R0:W1:Y:S02]  /*33c0*/  SHFL.DOWN P4, R159, R160, R161, R164 ;  /* 0x080000a1a09f7389 */ /* 0x00006400000800a4 */
[----:B01----:R-:W-:Y:S01]  /*33d0*/  ENDCOLLECTIVE ;  /* 0x000000000000791b */ /* 0x003fe20003800000 */
.L_x_694:
[----:B------:R-:W-:Y:S01]  /*33e0*/  FADD.FTZ R105, R102, R105 ;  /* 0x0000006966697221 */ /* 0x000fe20000010000 */
[----:B------:R-:W-:-:S04]  /*33f0*/  HFMA2.MMA R161, -RZ, RZ, 0, 5.9604644775390625e-08 ;  /* 0x00000001ffa17435 */ /* 0x000fc800000001ff */
[----:B------:R-:W-:Y:S01]  /*3400*/  MOV R160, R105 ;  /* 0x0000006900a07202 */ /* 0x000fe20000000f00 */
[----:B------:R-:W-:-:S07]  /*3410*/  IMAD.MOV.U32 R104, RZ, RZ, R159 ;  /* 0x000000ffff687224 */ /* 0x000fce00078e009f */
[----:B------:R-:W-:Y:S05]  /*3420*/  WARPSYNC.COLLECTIVE R107, `(.L_x_695) ;  /* 0x000000006b087348 */ /* 0x000fea0003c00000 */
[----:B------:R0:W1:Y:S02]  /*3430*/  SHFL.DOWN P4, R159, R160, R161, R164 ;  /* 0x080000a1a09f7389 */ /* 0x00006400000800a4 */
[----:B01----:R-:W-:Y:S01]  /*3440*/  ENDCOLLECTIVE ;  /* 0x000000000000791b */ /* 0x003fe20003800000 */
.L_x_695:
[----:B------:R-:W-:-:S05]  /*3450*/  FADD.FTZ R104, R103, R104 ;  /* 0x0000006867687221 */ /* 0x000fca0000010000 */
[----:B------:R-:W-:Y:S02]  /*3460*/  MOV R160, R104 ;  /* 0x0000006800a07202 */ /* 0x000fe40000000f00 */
[----:B------:R-:W-:-:S07]  /*3470*/  MOV R98, R159 ;  /* 0x0000009f00627202 */ /* 0x000fce0000000f00 */
[----:B------:R-:W-:Y:S05]  /*3480*/  WARPSYNC.COLLECTIVE R107, `(.L_x_696) ;  /* 0x000000006b087348 */ /* 0x000fea0003c00000 */
[----:B------:R0:W1:Y:S02]  /*3490*/  SHFL.DOWN P4, R159, R160, R161, R164 ;  /* 0x080000a1a09f7389 */ /* 0x00006400000800a4 */
[----:B01----:R-:W-:Y:S01]  /*34a0*/  ENDCOLLECTIVE ;  /* 0x000000000000791b */ /* 0x003fe20003800000 */
.L_x_696:
[----:B------:R-:W-:Y:S01]  /*34b0*/  MOV R99, R159 ;  /* 0x0000009f00637202 */ /* 0x000fe20000000f00 */
[----:B------:R-:W-:Y:S06]  /*34c0*/  BRA `(.L_x_697) ;  /* 0xffffffe400007947 */ /* 0x000fec000383ffff */
.L_x_698:
        /* <DEDUP_REMOVED lines=11> */
.L_x_3240:


//--------------------- .text._ZN10layer_norm31ln_parallel_residual_bwd_kernelINS_13Kernel_traitsIf13__nv_bfloat16S2_S2_fjLj6144ELj1ELj1ELj8ELj16ENS_18Kernel_traits_baseILj6144EfS2_S2_S2_fjLj256EEEEELb0ELb1ELb1EEEvNS_9BwdParamsE --------------------------
	.section	.text._ZN10layer_norm31ln_parallel_residual_bwd_kernelINS_13Kernel_traitsIf13__nv_bfloat16S2_S2_fjLj6144ELj1ELj1ELj8ELj16ENS_18Kernel_traits_baseILj6144EfS2_S2_S2_fjLj256EEEEELb0ELb1ELb1EEEvNS_9BwdParamsE,"ax",@progbits
	.align	128
        .global         _ZN10layer_norm31ln_parallel_residual_bwd_kernelINS_13Kernel_traitsIf13__nv_bfloat16S2_S2_fjLj6144ELj1ELj1ELj8ELj16ENS_18Kernel_traits_baseILj6144EfS2_S2_S2_fjLj256EEEEELb0ELb1ELb1EEEvNS_9BwdParamsE
        .type           _ZN10layer_norm31ln_parallel_residual_bwd_kernelINS_13Kernel_traitsIf13__nv_bfloat16S2_S2_fjLj6144ELj1ELj1ELj8ELj16ENS_18Kernel_traits_baseILj6144EfS2_S2_S2_fjLj256EEEEELb0ELb1ELb1EEEvNS_9BwdParamsE,@function
        .size           _ZN10layer_norm31ln_parallel_residual_bwd_kernelINS_13Kernel_traitsIf13__nv_bfloat16S2_S2_fjLj6144ELj1ELj1ELj8ELj16ENS_18Kernel_traits_baseILj6144EfS2_S2_S2_fjLj256EEEEELb0ELb1ELb1EEEvNS_9BwdParamsE,(.L_x_3241 - _ZN10layer_norm31ln_parallel_residual_bwd_kernelINS_13Kernel_traitsIf13__nv_bfloat16S2_S2_fjLj6144ELj1ELj1ELj8ELj16ENS_18Kernel_traits_baseILj6144EfS2_S2_S2_fjLj256EEEEELb0ELb1ELb1EEEvNS_9BwdParamsE)
        .other          _ZN10layer_norm31ln_parallel_residual_bwd_kernelINS_13Kernel_traitsIf13__nv_bfloat16S2_S2_fjLj6144ELj1ELj1ELj8ELj16ENS_18Kernel_traits_baseILj6144EfS2_S2_S2_fjLj256EEEEELb0ELb1ELb1EEEvNS_9BwdParamsE,@"STO_CUDA_ENTRY STV_DEFAULT"
_ZN10layer_norm31ln_parallel_residual_bwd_kernelINS_13Kernel_traitsIf13__nv_bfloat16S2_S2_fjLj6144ELj1ELj1ELj8ELj16ENS_18Kernel_traits_baseILj6144EfS2_S2_S2_fjLj256EEEEELb0ELb1ELb1EEEvNS_9BwdParamsE:
.text._ZN10layer_norm31ln_parallel_residual_bwd_kernelINS_13Kernel_traitsIf13__nv_bfloat16S2_S2_fjLj6144ELj1ELj1ELj8ELj16ENS_18Kernel_traits_baseILj6144EfS2_S2_S2_fjLj256EEEEELb0ELb1ELb1EEEvNS_9BwdParamsE:
[----:B------:R-:W-:Y:S01]  /*0000*/  LDC R1, c[0x0][0x28] ;  /* 0x00000a00ff017b82 */ /* 0x000fe20000000800 */
[----:B------:R-:W0:Y:S07]  /*0010*/  S2R R72, SR_TID.X ;  /* 0x0000000000487919 */ /* 0x000e2e0000002100 */
[----:B------:R-:W1:Y:S01]  /*0020*/  S2UR UR4, SR_CTAID.X ;  /* 0x00000000000479c3 */ /* 0x000e620000002500 */
[----:B------:R-:W-:Y:S01]  /*0030*/  ULDC UR6, c[0x0][0x214] ;  /* 0x0000850000067ab9 */ /* 0x000fe20000000800 */
[----:B------:R-:W-:Y:S01]  /*0040*/  ULDC UR8, c[0x0][0x218] ;  /* 0x0000860000087ab9 */ /* 0x000fe20000000800 */
[----:B------:R-:W-:Y:S01]  /*0050*/  ULDC.U8 UR20, c[0x0][0x2a0] ;  /* 0x0000a80000147ab9 */ /* 0x000fe20000000000 */
[----:B------:R-:W-:Y:S01]  /*0060*/  ULDC UR9, c[0x0][0x290] ;  /* 0x0000a40000097ab9 */ /* 0x000fe20000000800 */
[----:B------:R-:W-:Y:S01]  /*0070*/  ULDC.64 UR10, c[0x0][0x210] ;  /* 0x00008400000a7ab9 */ /* 0x000fe20000000a00 */
[----:B------:R-:W-:Y:S01]  /*0080*/  ULDC.64 UR12, c[0x0][0x238] ;  /* 0x00008e00000c7ab9 */ /* 0x000fe20000000a00 */
[----:B------:R-:W-:Y:S01]  /*0090*/  ULDC.64 UR14, c[0x0][0x308] ;  /* 0x0000c200000e7ab9 */ /* 0x000fe20000000a00 */
[----:B------:R-:W-:Y:S01]  /*00a0*/  ULDC.64 UR16, c[0x0][0x300] ;  /* 0x0000c00000107ab9 */ /* 0x000fe20000000a00 */
[----:B------:R-:W-:Y:S01]  /*00b0*/  ULDC.64 UR18, c[0x0][0x2f8] ;  /* 0x0000be0000127ab9 */ /* 0x000fe20000000a00 */
[----:B0-----:R-:W-:-:S04]  /*00c0*/  SHF.R.U32.HI R121, RZ, 0x8, R72 ;  /* 0x00000008ff797819 */ /* 0x001fc80000011648 */
[----:B-1----:R-:W-:Y:S01]  /*00d0*/  IADD3 R118, R121, UR4, RZ ;  /* 0x0000000479767c10 */ /* 0x002fe2000fffe0ff */
[----:B------:R-:W-:-:S03]  /*00e0*/  ULDC.64 UR4, c[0x0][0x208] ;  /* 0x0000820000047ab9 */ /* 0x000fc60000000a00 */
        /* <DEDUP_REMOVED lines=27> */
.L_x_699:
[----:B------:R-:W-:Y:S01]  /*02a0*/  SHF.L.U32 R0, R72, 0x5, RZ ;  /* 0x0000000548007819 */ /* 0x000fe200000006ff */
[----:B------:R-:W-:-:S03]  /*02b0*/  ULDC.64 UR6, c[0x0][0x260] ;  /* 0x0000980000067ab9 */ /* 0x000fc60000000a00 */
[----:B------:R-:W-:-:S04]  /*02c0*/  LOP3.LUT R0, R0, 0x1fe0, RZ, 0xc0, !PT ;  /* 0x00001fe000007812 */ /* 0x000fc800078ec0ff */
[----:B------:R-:W-:-:S05]  /*02d0*/  IADD3 R2, P0, R0, UR6, RZ ;  /* 0x0000000600027c10 */ /* 0x000fca000ff1e0ff */
[----:B------:R-:W-:Y:S01]  /*02e0*/  IMAD.X R3, RZ, RZ, UR7, P0 ;  /* 0x00000007ff037e24 */ /* 0x000fe200080e06ff */
[----:B------:R-:W-:-:S04]  /*02f0*/  ULDC.64 UR6, c[0x0][0x2c8] ;  /* 0x0000b20000067ab9 */ /* 0x000fc80000000a00 */
[----:B------:R0:W5:Y:S04]  /*0300*/  LDG.E.128 R24, desc[UR4][R2.64] ;  /* 0x0000000402187981 */ /* 0x000168000c1e1d00 */
[----:B------:R0:W5:Y:S04]  /*0310*/  LDG.E.128 R20, desc[UR4][R2.64+0x10] ;  /* 0x0000100402147981 */ /* 0x000168000c1e1d00 */
[----:B------:R0:W5:Y:S04]  /*0320*/  LDG.E.128 R16, desc[UR4][R2.64+0x2000] ;  /* 0x0020000402107981 */ /* 0x000168000c1e1d00 */
[----:B------:R0:W5:Y:S04]  /*0330*/  LDG.E.128 R12, desc[UR4][R2.64+0x2010] ;  /* 0x00201004020c7981 */ /* 0x000168000c1e1d00 */
[----:B------:R0:W5:Y:S04]  /*0340*/  LDG.E.128 R8, desc[UR4][R2.64+0x4000] ;  /* 0x0040000402087981 */ /* 0x000168000c1e1d00 */
[----:B------:R0:W5:Y:S01]  /*0350*/  LDG.E.128 R4, desc[UR4][R2.64+0x4010] ;  /* 0x0040100402047981 */ /* 0x000162000c1e1d00 */
[----:B------:R-:W-:Y:S01]  /*0360*/  ISETP.NE.U32.AND P0, PT, RZ, UR6, PT ;  /* 0x00000006ff007c0c */ /* 0x000fe2000bf05070 */
[----:B------:R-:W-:Y:S01]  /*0370*/  ULDC.U8 UR6, c[0x0][0x2a0] ;  /* 0x0000a80000067ab9 */ /* 0x000fe20000000000 */
[----:B------:R-:W-:Y:S01]  /*0380*/  HFMA2.MMA R0, -RZ, RZ, 0, 5.9604644775390625e-08 ;  /* 0x00000001ff007435 */ /* 0x000fe200000001ff */
[----:B------:R-:W-:Y:S01]  /*0390*/  UISETP.NE.AND UP0, UPT, UR6, URZ, UPT ;  /* 0x0000003f0600728c */ /* 0x000fe2000bf05270 */
[----:B------:R-:W-:Y:S01]  /*03a0*/  HFMA2.MMA R123, -RZ, RZ, 0, 0 ;  /* 0x00000000ff7b7435 */ /* 0x000fe200000001ff */
[----:B------:R-:W-:-:S02]  /*03b0*/  ISETP.NE.AND.EX P0, PT, RZ, UR7, PT, P0 ;  /* 0x00000007ff007c0c */ /* 0x000fc4000bf05300 */
[----:B------:R-:W-:Y:S02]  /*03c0*/  CS2R R74, SRZ ;  /* 0x00000000004a7805 */ /* 0x000fe4000001ff00 */
[----:B------:R-:W-:Y:S02]  /*03d0*/  LEA R121, R121, 0x8, 0x3 ;  /* 0x0000000879797811 */ /* 0x000fe400078e18ff */
[----:B------:R-:W-:Y:S02]  /*03e0*/  CS2R R110, SRZ ;  /* 0x00000000006e7805 */ /* 0x000fe4000001ff00 */
[----:B------:R-:W-:Y:S02]  /*03f0*/  MOV R73, RZ ;  /* 0x000000ff00497202 */ /* 0x000fe40000000f00 */
        /* <DEDUP_REMOVED lines=9> */
[----:B------:R-:W-:Y:S01]  /*0490*/  CS2R R90, SRZ ;  /* 0x00000000005a7805 */ /* 0x000fe2000001ff00 */
[----:B------:R-:W-:Y:S01]  /*04a0*/  IMAD.MOV.U32 R119, RZ, RZ, RZ ;  /* 0x000000ffff777224 */ /* 0x000fe200078e00ff */
        /* <DEDUP_REMOVED lines=10> */
[----:B------:R-:W-:Y:S02]  /*0550*/  PLOP3.LUT P3, PT, PT, PT, UP0, 0x80, 0x0 ;  /* 0x000000000000781c */ /* 0x000fe40003f6f008 */
[----:B------:R-:W-:Y:S02]  /*0560*/  MOV R120, RZ ;  /* 0x000000ff00787202 */ /* 0x000fe40000000f00 */
[----:B0-----:R-:W-:-:S09]  /*0570*/  LOP3.LUT R122, R72, 0xff, RZ, 0xc0, !PT ;  /* 0x000000ff487a7812 */ /* 0x001fd200078ec0ff */
.L_x_702:
[----:B-1----:R-:W-:Y:S01]  /*0580*/  IMAD R2, R118, UR8, RZ ;  /* 0x0000000876027c24 */ /* 0x002fe2000f8e02ff */
[----:B------:R-:W0:Y:S04]  /*0590*/  LDC.64 R68, c[0x0][0x2b8] ;  /* 0x0000ae00ff447b82 */ /* 0x000e280000000a00 */
[----:B------:R-:W-:-:S04]  /*05a0*/  SHF.R.S32.HI R3, RZ, 0x1f, R2 ;  /* 0x0000001fff037819 */ /* 0x000fc80000011402 */
[----:B------:R-:W-:Y:S01]  /*05b0*/  LEA.HI R3, R3, R2, RZ, 0x3 ;  /* 0x0000000203037211 */ /* 0x000fe200078f18ff */
[----:B------:R-:W1:Y:S03]  /*05c0*/  LDC.64 R130, c[0x0][0x258] ;  /* 0x00009600ff827b82 */ /* 0x000e660000000a00 */
[----:B------:R-:W-:-:S04]  /*05d0*/  LEA.HI.SX32 R133, R3, R122, 0x1d ;  /* 0x0000007a03857211 */ /* 0x000fc800078feaff */
[C---:B------:R-:W-:Y:S01]  /*05e0*/  IADD3 R135, R133.reuse, 0x100, RZ ;  /* 0x0000010085877810 */ /* 0x040fe20007ffe0ff */
[----:B------:R-:W2:Y:S01]  /*05f0*/  LDC.64 R2, c[0x0][0x250] ;  /* 0x00009400ff027b82 */ /* 0x000ea20000000a00 */
[C---:B------:R-:W-:Y:S01]  /*0600*/  IMAD.SHL.U32 R128, R133.reuse, 0x10, RZ ;  /* 0x0000001085807824 */ /* 0x040fe200078e00ff */
[----:B------:R-:W-:Y:S01]  /*0610*/  SHF.R.U32.HI R160, RZ, 0x1c, R133 ;  /* 0x0000001cffa07819 */ /* 0x000fe20000011685 */
[----:B------:R-:W-:Y:S01]  /*0620*/  VIADD R137, R133, 0x200 ;  /* 0x0000020085897836 */ /* 0x000fe20000000000 */
[----:B------:R-:W-:Y:S02]  /*0630*/  SHF.L.U32 R127, R135, 0x4, RZ ;  /* 0x00000004877f7819 */ /* 0x000fe400000006ff */
[----:B------:R-:W-:Y:S02]  /*0640*/  IADD3 R48, P1, R128, UR12, RZ ;  /* 0x0000000c80307c10 */ /* 0x000fe4000ff3e0ff */
[----:B------:R-:W-:Y:S01]  /*0650*/  SHF.R.U32.HI R126, RZ, 0x1c, R135 ;  /* 0x0000001cff7e7819 */ /* 0x000fe20000011687 */
[----:B------:R-:W3:Y:S01]  /*0660*/  @P0 LDC.64 R140, c[0x0][0x2c8] ;  /* 0x0000b200ff8c0b82 */ /* 0x000ee20000000a00 */
[----:B------:R-:W-:-:S02]  /*0670*/  IADD3.X R49, R160, UR13, RZ, P1, !PT ;  /* 0x0000000da0317c10 */ /* 0x000fc40008ffe4ff */
[----:B------:R-:W-:Y:S02]  /*0680*/  IADD3 R56, P1, R127, UR12, RZ ;  /* 0x0000000c7f387c10 */ /* 0x000fe4000ff3e0ff */
[----:B------:R-:W-:Y:S02]  /*0690*/  SHF.L.U32 R125, R137, 0x4, RZ ;  /* 0x00000004897d7819 */ /* 0x000fe400000006ff */
[----:B------:R-:W-:Y:S01]  /*06a0*/  IADD3.X R57, R126, UR13, RZ, P1, !PT ;  /* 0x0000000d7e397c10 */ /* 0x000fe20008ffe4ff */
[----:B0-----:R-:W-:Y:S01]  /*06b0*/  IMAD.WIDE.U32 R52, R133, 0x10, R68 ;  /* 0x0000001085347825 */ /* 0x001fe200078e0044 */
[----:B------:R-:W-:Y:S01]  /*06c0*/  SHF.R.U32.HI R124, RZ, 0x1c, R137 ;  /* 0x0000001cff7c7819 */ /* 0x000fe20000011689 */
[----:B------:R-:W4:Y:S01]  /*06d0*/  LDG.E.128 R48, desc[UR4][R48.64] ;  /* 0x0000000430307981 */ /* 0x000f22000c1e1d00 */
[----:B------:R-:W-:Y:S01]  /*06e0*/  IADD3 R64, P1, R125, UR12, RZ ;  /* 0x0000000c7d407c10 */ /* 0x000fe2000ff3e0ff */
[----:B------:R-:W-:Y:S01]  /*06f0*/  IMAD.WIDE.U32 R60, R135, 0x10, R68 ;  /* 0x00000010873c7825 */ /* 0x000fe200078e0044 */
[----:B------:R-:W0:Y:S01]  /*0700*/  @P0 LDC.64 R138, c[0x0][0x2c8] ;  /* 0x0000b200ff8a0b82 */ /* 0x000e220000000a00 */
[----:B------:R-:W4:Y:S02]  /*0710*/  LDG.E.128 R52, desc[UR4][R52.64] ;  /* 0x0000000434347981 */ /* 0x000f24000c1e1d00 */
[----:B--2---:R-:W-:Y:S01]  /*0720*/  IMAD.WIDE R2, R118, 0x4, R2 ;  /* 0x0000000476027825 */ /* 0x004fe200078e0202 */
[----:B------:R-:W-:Y:S01]  /*0730*/  IADD3.X R65, R124, UR13, RZ, P1, !PT ;  /* 0x0000000d7c417c10 */ /* 0x000fe20008ffe4ff */
[----:B------:R-:W2:Y:S03]  /*0740*/  LDG.E.128 R56, desc[UR4][R56.64] ;  /* 0x0000000438387981 */ /* 0x000ea6000c1e1d00 */
[----:B------:R-:W0:Y:S01]  /*0750*/  @P0 LDC.64 R142, c[0x0][0x2c8] ;  /* 0x0000b200ff8e0b82 */ /* 0x000e220000000a00 */
[----:B------:R3:W2:Y:S01]  /*0760*/  LDG.E R136, desc[UR4][R2.64] ;  /* 0x0000000402887981 */ /* 0x0006a2000c1e1900 */
[----:B-1----:R-:W-:-:S03]  /*0770*/  IMAD.WIDE R130, R118, 0x4, R130 ;  /* 0x0000000476827825 */ /* 0x002fc600078e0282 */
[----:B------:R-:W2:Y:S01]  /*0780*/  LDG.E.128 R60, desc[UR4][R60.64] ;  /* 0x000000043c3c7981 */ /* 0x000ea2000c1e1d00 */
[----:B------:R-:W-:-:S03]  /*0790*/  IMAD.WIDE.U32 R68, R137, 0x10, R68 ;  /* 0x0000001089447825 */ /* 0x000fc600078e0044 */
[----:B------:R-:W2:Y:S04]  /*07a0*/  LDG.E.128 R64, desc[UR4][R64.64] ;  /* 0x0000000440407981 */ /* 0x000ea8000c1e1d00 */
[----:B------:R1:W2:Y:S04]  /*07b0*/  LDG.E R129, desc[UR4][R130.64] ;  /* 0x0000000482817981 */ /* 0x0002a8000c1e1900 */
[----:B------:R-:W2:Y:S01]  /*07c0*/  LDG.E.128 R68, desc[UR4][R68.64] ;  /* 0x0000000444447981 */ /* 0x000ea2000c1e1d00 */
[----:B---3--:R-:W-:Y:S02]  /*07d0*/  @P0 LEA R2, P2, R135, R140, 0x4 ;  /* 0x0000008c87020211 */ /* 0x008fe400078420ff */
[----:B0-----:R-:W-:-:S02]  /*07e0*/  @P0 LEA R132, P1, R133, R138, 0x4 ;  /* 0x0000008a85840211 */ /* 0x001fc400078220ff */
[----:B------:R-:W-:Y:S02]  /*07f0*/  @P0 LEA.HI.X R3, R135, R141, RZ, 0x4, P2 ;  /* 0x0000008d87030211 */ /* 0x000fe400010f24ff */
[----:B------:R-:W-:Y:S02]  /*0800*/  LOP3.LUT P5, RZ, R0, 0xff, RZ, 0xc0, !PT ;  /* 0x000000ff00ff7812 */ /* 0x000fe400078ac0ff */
[----:B------:R-:W-:Y:S01]  /*0810*/  @P0 LEA.HI.X R133, R133, R139, RZ, 0x4, P1 ;  /* 0x0000008b85850211 */ /* 0x000fe200008f24ff */
[----:B-----5:R0:W5:Y:S01]  /*0820*/  @P0 LDG.E.128 R32, desc[UR4][R2.64] ;  /* 0x0000000402200981 */ /* 0x020162000c1e1d00 */
[----:B------:R-:W-:-:S03]  /*0830*/  @P0 LEA R134, P1, R137, R142, 0x4 ;  /* 0x0000008e89860211 */ /* 0x000fc600078220ff */
[----:B------:R3:W5:Y:S01]  /*0840*/  @P0 LDG.E.128 R28, desc[UR4][R132.64] ;  /* 0x00000004841c0981 */ /* 0x000762000c1e1d00 */
[----:B------:R-:W-:-:S05]  /*0850*/  @P0 LEA.HI.X R135, R137, R143, RZ, 0x4, P1 ;  /* 0x0000008f89870211 */ /* 0x000fca00008f24ff */
[----:B------:R3:W5:Y:S01]  /*0860*/  @P0 LDG.E.128 R36, desc[UR4][R134.64] ;  /* 0x0000000486240981 */ /* 0x000762000c1e1d00 */
[----:B------:R-:W-:Y:S01]  /*0870*/  UMOV UR6, 0xffffffff ;  /* 0xffffffff00067882 */ /* 0x000fe20000000000 */
[----:B------:R-:W-:Y:S02]  /*0880*/  IADD3 R118, R118, UR10, RZ ;  /* 0x0000000a76767c10 */ /* 0x000fe4000fffe0ff */
[----:B------:R-:W-:Y:S02]  /*0890*/  LOP3.LUT P1, RZ, R72, 0x1f, RZ, 0xc0, !PT ;  /* 0x0000001f48ff7812 */ /* 0x000fe4000782c0ff */
[----:B------:R-:W-:Y:S02]  /*08a0*/  ISETP.GE.AND P4, PT, R118, UR11, PT ;  /* 0x0000000b76007c0c */ /* 0x000fe4000bf86270 */
[----:B----4-:R-:W-:Y:S01]  /*08b0*/  PRMT R0, R48, 0x7632, R0 ;  /* 0x0000763230007816 */ /* 0x010fe20000000000 */
[C---:B-1----:R-:W-:Y:S01]  /*08c0*/  IMAD.U32 R131, R49.reuse, 0x10000, RZ ;  /* 0x0001000031837824 */ /* 0x042fe200078e00ff */
[----:B------:R-:W-:-:S02]  /*08d0*/  PRMT R130, R49, 0x7632, R130 ;  /* 0x0000763231827816 */ /* 0x000fc40000000082 */
[----:B------:R-:W-:Y:S01]  /*08e0*/  SHF.L.U32 R0, R0, 0x10, RZ ;  /* 0x0000001000007819 */ /* 0x000fe200000006ff */
[C---:B------:R-:W-:Y:S01]  /*08f0*/  IMAD.U32 R49, R52.reuse, 0x10000, RZ ;  /* 0x0001000034317824 */ /* 0x040fe200078e00ff */
[----:B0-----:R-:W-:Y:S02]  /*0900*/  PRMT R3, R52, 0x7632, R3 ;  /* 0x0000763234037816 */ /* 0x001fe40000000003 */
[----:B--2---:R-:W-:Y:S02]  /*0910*/  PRMT R140, R57, 0x7632, R140 ;  /* 0x00007632398c7816 */ /* 0x004fe4000000008c */
[----:B------:R-:W-:Y:S02]  /*0920*/  SHF.L.U32 R48, R48, 0x10, RZ ;  /* 0x0000001030307819 */ /* 0x000fe400000006ff */
[----:B------:R-:W-:Y:S02]  /*0930*/  FSEL R157, R136, RZ, !P3 ;  /* 0x000000ff889d7208 */ /* 0x000fe40005800000 */
[----:B------:R-:W-:-:S02]  /*0940*/  PRMT R137, R50, 0x7632, R137 ;  /* 0x0000763232897816 */ /* 0x000fc40000000089 */
[----:B------:R-:W-:Y:S01]  /*0950*/  SHF.L.U32 R52, R56, 0x10, RZ ;  /* 0x0000001038347819 */ /* 0x000fe200000006ff */
[C---:B------:R-:W-:Y:S01]  /*0960*/  IMAD.U32 R145, R61.reuse, 0x10000, RZ ;  /* 0x000100003d917824 */ /* 0x040fe200078e00ff */
[----:B------:R-:W-:Y:S02]  /*0970*/  SHF.L.U32 R50, R50, 0x10, RZ ;  /* 0x0000001032327819 */ /* 0x000fe400000006ff */
[----:B------:R-:W-:Y:S02]  /*0980*/  PRMT R143, R61, 0x7632, R143 ;  /* 0x000076323d8f7816 */ /* 0x000fe4000000008f */
[C---:B------:R-:W-:Y:S02]  /*0990*/  PRMT R151, R63.reuse, 0x7632, R151 ;  /* 0x000076323f977816 */ /* 0x040fe40000000097 */
[----:B------:R-:W-:Y:S02]  /*09a0*/  SHF.L.U32 R153, R63, 0x10, RZ ;  /* 0x000000103f997819 */ /* 0x000fe400000006ff */
[----:B------:R-:W-:-:S02]  /*09b0*/  SHF.L.U32 R57, R57, 0x10, RZ ;  /* 0x0000001039397819 */ /* 0x000fc400000006ff */
[C---:B------:R-:W-:Y:S02]  /*09c0*/  PRMT R147, R62.reuse, 0x7632, R147 ;  /* 0x000076323e937816 */ /* 0x040fe40000000093 */
[----:B------:R-:W-:Y:S01]  /*09d0*/  SHF.L.U32 R149, R62, 0x10, RZ ;  /* 0x000000103e957819 */ /* 0x000fe200000006ff */
[----:B------:R-:W-:Y:S01]  /*09e0*/  FADD.FTZ R62, -R157, R0 ;  /* 0x000000009d3e7221 */ /* 0x000fe20000010100 */
[C---:B------:R-:W-:Y:S01]  /*09f0*/  PRMT R61, R64.reuse, 0x7632, R61 ;  /* 0x00007632403d7816 */ /* 0x040fe2000000003d */
[----:B------:R-:W-:Y:S01]  /*0a00*/  IMAD.U32 R64, R64, 0x10000, RZ ;  /* 0x0001000040407824 */ /* 0x000fe200078e00ff */
[----:B------:R-:W-:Y:S01]  /*0a10*/  PRMT R63, R65, 0x7632, R63 ;  /* 0x00007632413f7816 */ /* 0x000fe2000000003f */
[----:B------:R-:W-:Y:S01]  /*0a20*/  IMAD.U32 R140, R140, 0x10000, RZ ;  /* 0x000100008c8c7824 */ /* 0x000fe200078e00ff */
[----:B------:R-:W-:Y:S02]  /*0a30*/  SHF.L.U32 R139, R51, 0x10, RZ ;  /* 0x00000010338b7819 */ /* 0x000fe400000006ff */
[----:B------:R-:W-:Y:S01]  /*0a40*/  PRMT R150, R66, 0x7632, R150 ;  /* 0x0000763242967816 */ /* 0x000fe20000000096 */
[----:B------:R-:W-:Y:S01]  /*0a50*/  IMAD.U32 R146, R58, 0x10000, RZ ;  /* 0x000100003a927824 */ /* 0x000fe200078e00ff */
[C---:B---3--:R-:W-:Y:S01]  /*0a60*/  PRMT R132, R54.reuse, 0x7632, R132 ;  /* 0x0000763236847816 */ /* 0x048fe20000000084 */
[C---:B------:R-:W-:Y:S01]  /*0a70*/  FADD.FTZ R136, -R157.reuse, R52 ;  /* 0x000000349d887221 */ /* 0x040fe20000010100 */
[----:B------:R-:W-:Y:S01]  /*0a80*/  SHF.L.U32 R133, R54, 0x10, RZ ;  /* 0x0000001036857819 */ /* 0x000fe200000006ff */
[C---:B------:R-:W-:Y:S01]  /*0a90*/  FADD.FTZ R54, -R157.reuse, R48 ;  /* 0x000000309d367221 */ /* 0x040fe20000010100 */
[----:B------:R-:W-:Y:S01]  /*0aa0*/  PRMT R144, R58, 0x7632, R144 ;  /* 0x000076323a907816 */ /* 0x000fe20000000090 */
[----:B------:R-:W-:Y:S01]  /*0ab0*/  FADD.FTZ R58, -R157, R50 ;  /* 0x000000329d3a7221 */ /* 0x000fe20000010100 */
[----:B------:R-:W-:Y:S01]  /*0ac0*/  SHF.L.U32 R52, R63, 0x10, RZ ;  /* 0x000000103f347819 */ /* 0x000fe200000006ff */
[----:B------:R-:W-:Y:S01]  /*0ad0*/  FADD.FTZ R142, -R157, R57 ;  /* 0x000000399d8e7221 */ /* 0x000fe20000010100 */
[----:B------:R-:W-:Y:S01]  /*0ae0*/  SHF.L.U32 R3, R3, 0x10, RZ ;  /* 0x0000001003037819 */ /* 0x000fe200000006ff */
[----:B------:R-:W-:Y:S01]  /*0af0*/  FADD.FTZ R164, -R157, R64 ;  /* 0x000000409da47221 */ /* 0x000fe20000010100 */
[C---:B------:R-:W-:Y:S01]  /*0b00*/  PRMT R135, R60.reuse, 0x7632, R135 ;  /* 0x000076323c877816 */ /* 0x040fe20000000087 */
[----:B------:R-:W-:Y:S01]  /*0b10*/  FMUL.FTZ R63, R129, R62 ;  /* 0x0000003e813f7220 */ /* 0x000fe20000410000 */
[----:B------:R-:W-:Y:S01]  /*0b20*/  SHF.L.U32 R141, R60, 0x10, RZ ;  /* 0x000000103c8d7819 */ /* 0x000fe200000006ff */
[C---:B------:R-:W-:Y:S01]  /*0b30*/  FADD.FTZ R60, -R157.reuse, R139 ;  /* 0x0000008b9d3c7221 */ /* 0x040fe20000010100 */
[----:B------:R-:W-:Y:S01]  /*0b40*/  SHF.L.U32 R50, R150, 0x10, RZ ;  /* 0x0000001096327819 */ /* 0x000fe200000006ff */
[----:B------:R-:W-:Y:S01]  /*0b50*/  FADD.FTZ R150, -R157, R140 ;  /* 0x0000008c9d967221 */ /* 0x000fe20000010100 */
[----:B------:R-:W-:Y:S01]  /*0b60*/  PRMT R2, R56, 0x7632, R2 ;  /* 0x0000763238027816 */ /* 0x000fe20000000002 */
[----:B------:R-:W-:Y:S01]  /*0b70*/  FMUL.FTZ R57, R24, R49 ;  /* 0x0000003118397220 */ /* 0x000fe20000410000 */
[----:B------:R-:W-:Y:S01]  /*0b80*/  PRMT R138, R51, 0x7632, R138 ;  /* 0x00007632338a7816 */ /* 0x000fe2000000008a */
[----:B------:R-:W-:Y:S01]  /*0b90*/  FMUL.FTZ R0, R129, R54 ;  /* 0x0000003681007220 */ /* 0x000fe20000410000 */
[----:B------:R-:W-:-:S02]  /*0ba0*/  PRMT R148, R59, 0x7632, R148 ;  /* 0x000076323b947816 */ /* 0x000fc40000000094 */
[----:B------:R-:W-:Y:S02]  /*0bb0*/  PRMT R155, R67, 0x7632, R155 ;  /* 0x00007632439b7816 */ /* 0x000fe4000000009b */
[C---:B------:R-:W-:Y:S02]  /*0bc0*/  PRMT R139, R68.reuse, 0x7632, R139 ;  /* 0x00007632448b7816 */ /* 0x040fe4000000008b */
[----:B------:R-:W-:Y:S01]  /*0bd0*/  SHF.L.U32 R140, R68, 0x10, RZ ;  /* 0x00000010448c7819 */ /* 0x000fe200000006ff */
[----:B------:R-:W-:Y:S01]  /*0be0*/  FMUL.FTZ R68, R129, R136 ;  /* 0x0000008881447220 */ /* 0x000fe20000410000 */
[----:B------:R-:W-:Y:S01]  /*0bf0*/  PRMT R51, R53, 0x7632, R51 ;  /* 0x0000763235337816 */ /* 0x000fe20000000033 */
[----:B------:R-:W-:Y:S01]  /*0c00*/  FADD.FTZ R116, R3, R116 ;  /* 0x0000007403747221 */ /* 0x000fe20000010000 */
[----:B------:R-:W-:Y:S01]  /*0c10*/  SHF.L.U32 R59, R59, 0x10, RZ ;  /* 0x000000103b3b7819 */ /* 0x000fe200000006ff */
[-C--:B------:R-:W-:Y:S01]  /*0c20*/  FFMA.FTZ R120, R63, R3.reuse, R120 ;  /* 0x000000033f787223 */ /* 0x080fe20000010078 */
[----:B------:R-:W-:Y:S01]  /*0c30*/  SHF.L.U32 R53, R53, 0x10, RZ ;  /* 0x0000001035357819 */ /* 0x000fe200000006ff */
[----:B------:R-:W-:Y:S01]  /*0c40*/  FMUL.FTZ R64, R25, R3 ;  /* 0x0000000319407220 */ /* 0x000fe20000410000 */
[----:B------:R-:W-:Y:S01]  /*0c50*/  FMUL.FTZ R136, R129, R164 ;  /* 0x000000a481887220 */ /* 0x000fe20000410000 */
[----:B------:R-:W-:Y:S01]  /*0c60*/  SHF.L.U32 R130, R130, 0x10, RZ ;  /* 0x0000001082827819 */ /* 0x000fe200000006ff */
[----:B------:R-:W-:Y:S01]  /*0c70*/  FADD.FTZ R3, RZ, R57 ;  /* 0x00000039ff037221 */ /* 0x000fe20000010000 */
[----:B------:R-:W-:Y:S01]  /*0c80*/  SHF.L.U32 R2, R2, 0x10, RZ ;  /* 0x0000001002027819 */ /* 0x000fe200000006ff */
[----:B------:R-:W-:Y:S01]  /*0c90*/  FADD.FTZ R56, -R157, R131 ;  /* 0x000000839d387221 */ /* 0x000fe20000010100 */
[----:B------:R-:W-:Y:S01]  /*0ca0*/  SHF.L.U32 R144, R144, 0x10, RZ ;  /* 0x0000001090907819 */ /* 0x000fe200000006ff */
[----:B------:R-:W-:Y:S01]  /*0cb0*/  FFMA.FTZ R54, R0, R57, RZ ;  /* 0x0000003900367223 */ /* 0x000fe200000100ff */
[----:B------:R-:W-:-:S02]  /*0cc0*/  IMAD.U32 R155, R155, 0x10000, RZ ;  /* 0x000100009b9b7824 */ /* 0x000fc400078e00ff */
[----:B------:R-:W-:Y:S01]  /*0cd0*/  FADD.FTZ R158, -R157, R59 ;  /* 0x0000003b9d9e7221 */ /* 0x000fe20000010100 */
[----:B------:R-:W-:Y:S01]  /*0ce0*/  IMAD.U32 R164, R139, 0x10000, RZ ;  /* 0x000100008ba47824 */ /* 0x000fe200078e00ff */
[----:B------:R-:W-:Y:S01]  /*0cf0*/  SHF.L.U32 R51, R51, 0x10, RZ ;  /* 0x0000001033337819 */ /* 0x000fe200000006ff */
[----:B------:R-:W-:Y:S01]  /*0d00*/  FADD.FTZ R113, R140, R113 ;  /* 0x000000718c717221 */ /* 0x000fe20000010000 */
[-C--:B------:R-:W-:Y:S01]  /*0d10*/  FFMA.FTZ R97, R136, R140.reuse, R97 ;  /* 0x0000008c88617223 */ /* 0x080fe20000010061 */
[----:B------:R-:W-:Y:S01]  /*0d20*/  FMUL.FTZ R139, R8, R140 ;  /* 0x0000008c088b7220 */ /* 0x000fe20000410000 */
[----:B------:R-:W-:Y:S01]  /*0d30*/  FADD.FTZ R154, -R157, R146 ;  /* 0x000000929d9a7221 */ /* 0x000fe20000010100 */
[----:B------:R-:W-:Y:S01]  /*0d40*/  FMUL.FTZ R59, R26, R53 ;  /* 0x000000351a3b7220 */ /* 0x000fe20000410000 */
[----:B------:R-:W-:Y:S01]  /*0d50*/  FADD.FTZ R140, R3, R64 ;  /* 0x00000040038c7221 */ /* 0x000fe20000010000 */
[C---:B------:R-:W-:Y:S01]  /*0d60*/  FADD.FTZ R130, -R157.reuse, R130 ;  /* 0x000000829d827221 */ /* 0x040fe20000010100 */
[----:B------:R-:W-:Y:S01]  /*0d70*/  FADD.FTZ R146, -R157, R2 ;  /* 0x000000029d927221 */ /* 0x000fe20000010100 */
[----:B------:R-:W-:Y:S01]  /*0d80*/  FMUL.FTZ R56, R129, R56 ;  /* 0x0000003881387220 */ /* 0x000fe20000410000 */
[----:B------:R-:W-:Y:S01]  /*0d90*/  FFMA.FTZ R3, R63, R64, R54 ;  /* 0x000000403f037223 */ /* 0x000fe20000010036 */
[C-C-:B------:R-:W-:Y:S01]  /*0da0*/  FADD.FTZ R156, -R157.reuse, R144.reuse ;  /* 0x000000909d9c7221 */ /* 0x140fe20000010100 */
[----:B------:R-:W-:Y:S01]  /*0db0*/  FADD.FTZ R2, -R157, R155 ;  /* 0x0000009b9d027221 */ /* 0x000fe20000010100 */
[----:B------:R-:W-:Y:S01]  /*0dc0*/  IMAD.U32 R137, R137, 0x10000, RZ ;  /* 0x0001000089897824 */ /* 0x000fe200078e00ff */
[----:B------:R-:W-:Y:S01]  /*0dd0*/  PRMT R144, R69, 0x7632, R144 ;  /* 0x0000763245907816 */ /* 0x000fe20000000090 */
[----:B------:R-:W-:Y:S01]  /*0de0*/  IMAD.U32 R61, R61, 0x10000, RZ ;  /* 0x000100003d3d7824 */ /* 0x000fe200078e00ff */
[----:B------:R-:W-:Y:S01]  /*0df0*/  SHF.L.U32 R155, R69, 0x10, RZ ;  /* 0x00000010459b7819 */ /* 0x000fe200000006ff */
[----:B------:R-:W-:Y:S01]  /*0e00*/  FMUL.FTZ R69, R27, R51 ;  /* 0x000000331b457220 */ /* 0x000fe20000410000 */
[----:B------:R-:W-:Y:S01]  /*0e10*/  FADD.FTZ R54, R140, R59 ;  /* 0x0000003b8c367221 */ /* 0x000fe20000010000 */
[----:B------:R-:W-:Y:S01]  /*0e20*/  FMUL.FTZ R62, R129, R130 ;  /* 0x00000082813e7220 */ /* 0x000fe20000410000 */
[----:B------:R-:W-:Y:S01]  /*0e30*/  FFMA.FTZ R3, R56, R59, R3 ;  /* 0x0000003b38037223 */ /* 0x000fe20000010003 */
[----:B------:R-:W-:Y:S01]  /*0e40*/  SHF.L.U32 R152, R66, 0x10, RZ ;  /* 0x0000001042987819 */ /* 0x000fe200000006ff */
[----:B------:R-:W-:-:S02]  /*0e50*/  IMAD.U32 R67, R67, 0x10000, RZ ;  /* 0x0001000043437824 */ /* 0x000fc400078e00ff */
[C---:B------:R-:W-:Y:S01]  /*0e60*/  FADD.FTZ R66, -R157.reuse, R137 ;  /* 0x000000899d427221 */ /* 0x040fe20000010100 */
[----:B------:R-:W-:Y:S01]  /*0e70*/  FADD.FTZ R166, -R157, R61 ;  /* 0x0000003d9da67221 */ /* 0x000fe20000010100 */
[----:B------:R-:W-:Y:S02]  /*0e80*/  IMAD.U32 R132, R132, 0x10000, RZ ;  /* 0x0001000084847824 */ /* 0x000fe400078e00ff */
[----:B------:R-:W-:Y:S01]  /*0e90*/  FMUL.FTZ R61, R20, R133 ;  /* 0x00000085143d7220 */ /* 0x000fe20000410000 */
[----:B------:R-:W-:Y:S01]  /*0ea0*/  FADD.FTZ R54, R54, R69 ;  /* 0x0000004536367221 */ /* 0x000fe20000010000 */
[----:B------:R-:W-:Y:S01]  /*0eb0*/  FMUL.FTZ R58, R129, R58 ;  /* 0x0000003a813a7220 */ /* 0x000fe20000410000 */
[----:B------:R-:W-:Y:S01]  /*0ec0*/  FFMA.FTZ R3, R62, R69, R3 ;  /* 0x000000453e037223 */ /* 0x000fe20000010003 */
[----:B------:R-:W-:Y:S01]  /*0ed0*/  SHF.L.U32 R65, R65, 0x10, RZ ;  /* 0x0000001041417819 */ /* 0x000fe200000006ff */
[----:B------:R-:W-:Y:S01]  /*0ee0*/  FADD.FTZ R172, -R157, R67 ;  /* 0x000000439dac7221 */ /* 0x000fe20000010100 */
[----:B------:R-:W-:Y:S01]  /*0ef0*/  PRMT R134, R55, 0x7632, R134 ;  /* 0x0000763237867816 */ /* 0x000fe20000000086 */
[----:B------:R-:W-:Y:S01]  /*0f00*/  FADD.FTZ R119, R49, R119 ;  /* 0x0000007731777221 */ /* 0x000fe20000010000 */
[----:B------:R-:W-:Y:S01]  /*0f10*/  FFMA.FTZ R123, R0, R49, R123 ;  /* 0x00000031007b7223 */ /* 0x000fe2000001007b */
[----:B------:R-:W-:Y:S01]  /*0f20*/  FMUL.FTZ R67, R129, R66 ;  /* 0x0000004281437220 */ /* 0x000fe20000410000 */
[----:B------:R-:W-:Y:S01]  /*0f30*/  IMAD.U32 R55, R55, 0x10000, RZ ;  /* 0x0001000037377824 */ /* 0x000fe200078e00ff */
[----:B------:R-:W-:Y:S01]  /*0f40*/  SHF.L.U32 R138, R138, 0x10, RZ ;  /* 0x000000108a8a7819 */ /* 0x000fe200000006ff */
[----:B------:R-:W-:Y:S01]  /*0f50*/  FMUL.FTZ R66, R21, R132 ;  /* 0x0000008415427220 */ /* 0x000fe20000410000 */
[----:B------:R-:W-:Y:S01]  /*0f60*/  FADD.FTZ R49, R54, R61 ;  /* 0x0000003d36317221 */ /* 0x000fe20000010000 */
[----:B------:R-:W-:Y:S01]  /*0f70*/  SHF.L.U32 R148, R148, 0x10, RZ ;  /* 0x0000001094947819 */ /* 0x000fe200000006ff */
[----:B------:R-:W-:Y:S01]  /*0f80*/  FFMA.FTZ R54, R58, R61, R3 ;  /* 0x0000003d3a367223 */ /* 0x000fe20000010003 */
[----:B------:R-:W-:Y:S01]  /*0f90*/  FADD.FTZ R90, R51, R90 ;  /* 0x0000005a335a7221 */ /* 0x000fe20000010000 */
[----:B------:R-:W-:Y:S01]  /*0fa0*/  FFMA.FTZ R115, R62, R51, R115 ;  /* 0x000000333e737223 */ /* 0x000fe20000010073 */
[----:B------:R-:W-:Y:S01]  /*0fb0*/  FADD.FTZ R168, -R157, R65 ;  /* 0x000000419da87221 */ /* 0x000fe20000010100 */
[----:B------:R-:W-:Y:S01]  /*0fc0*/  SHF.L.U32 R134, R134, 0x10, RZ ;  /* 0x0000001086867819 */ /* 0x000fe200000006ff */
[----:B------:R-:W-:Y:S01]  /*0fd0*/  FMUL.FTZ R65, R22, R55 ;  /* 0x0000003716417220 */ /* 0x000fe20000410000 */
[----:B------:R-:W-:Y:S01]  /*0fe0*/  SHF.L.U32 R51, R144, 0x10, RZ ;  /* 0x0000001090337819 */ /* 0x000fe200000006ff */
[----:B------:R-:W-:Y:S01]  /*0ff0*/  FADD.FTZ R144, R49, R66 ;  /* 0x0000004231907221 */ /* 0x000fe20000010000 */
[----:B------:R-:W-:Y:S01]  /*1000*/  FADD.FTZ R138, -R157, R138 ;  /* 0x0000008a9d8a7221 */ /* 0x000fe20000010100 */
[----:B------:R-:W-:Y:S01]  /*1010*/  FMUL.FTZ R60, R129, R60 ;  /* 0x0000003c813c7220 */ /* 0x000fe20000410000 */
[----:B------:R-:W-:Y:S01]  /*1020*/  FFMA.FTZ R3, R67, R66, R54 ;  /* 0x0000004243037223 */ /* 0x000fe20000010036 */
[C---:B------:R-:W-:Y:S01]  /*1030*/  FADD.FTZ R170, -R157.reuse, R152 ;  /* 0x000000989daa7221 */ /* 0x040fe20000010100 */
[C---:B------:R-:W-:Y:S01]  /*1040*/  FADD.FTZ R162, -R157.reuse, R148 ;  /* 0x000000949da27221 */ /* 0x040fe20000010100 */
[C---:B------:R-:W-:Y:S01]  /*1050*/  FADD.FTZ R52, -R157.reuse, R52 ;  /* 0x000000349d347221 */ /* 0x040fe20000010100 */
[----:B------:R-:W-:Y:S01]  /*1060*/  FADD.FTZ R50, -R157, R50 ;  /* 0x000000329d327221 */ /* 0x000fe20000010100 */
[C---:B------:R-:W-:Y:S01]  /*1070*/  PRMT R157, R70.reuse, 0x7632, R157 ;  /* 0x00007632469d7816 */ /* 0x040fe2000000009d */
[----:B------:R-:W-:Y:S01]  /*1080*/  IMAD.U32 R159, R70, 0x10000, RZ ;  /* 0x00010000469f7824 */ /* 0x000fe200078e00ff */
[C---:B------:R-:W-:Y:S01]  /*1090*/  PRMT R161, R71.reuse, 0x7632, R161 ;  /* 0x0000763247a17816 */ /* 0x040fe200000000a1 */
[----:B------:R-:W-:Y:S01]  /*10a0*/  FADD.FTZ R89, R132, R89 ;  /* 0x0000005984597221 */ /* 0x000fe20000010000 */
[----:B------:R-:W-:Y:S01]  /*10b0*/  SHF.L.U32 R163, R71, 0x10, RZ ;  /* 0x0000001047a37819 */ /* 0x000fe200000006ff */
[----:B------:R-:W-:Y:S01]  /*10c0*/  FFMA.FTZ R110, R67, R132, R110 ;  /* 0x00000084436e7223 */ /* 0x000fe2000001006e */
[----:B------:R-:W-:Y:S01]  /*10d0*/  FMUL.FTZ R70, R23, R134 ;  /* 0x0000008617467220 */ /* 0x000fe20000410000 */
[----:B------:R-:W-:Y:S01]  /*10e0*/  FADD.FTZ R49, R144, R65 ;  /* 0x0000004190317221 */ /* 0x000fe20000010000 */
[C---:B------:R-:W-:Y:S01]  /*10f0*/  FMUL.FTZ R71, R129.reuse, R138 ;  /* 0x0000008a81477220 */ /* 0x040fe20000410000 */
[----:B------:R-:W-:Y:S01]  /*1100*/  FMUL.FTZ R132, R129, R154 ;  /* 0x0000009a81847220 */ /* 0x000fe20000410000 */
[----:B------:R-:W-:Y:S01]  /*1110*/  FFMA.FTZ R54, R60, R65, R3 ;  /* 0x000000413c367223 */ /* 0x000fe20000010003 */
[----:B------:R-:W-:Y:S01]  /*1120*/  SHF.L.U32 R154, R147, 0x10, RZ ;  /* 0x00000010939a7819 */ /* 0x000fe200000006ff */
[----:B------:R-:W-:Y:S01]  /*1130*/  FMUL.FTZ R147, R129, R146 ;  /* 0x0000009281937220 */ /* 0x000fe20000410000 */
[----:B------:R-:W-:Y:S01]  /*1140*/  SHF.L.U32 R148, R135, 0x10, RZ ;  /* 0x0000001087947819 */ /* 0x000fe200000006ff */
[----:B------:R-:W-:Y:S01]  /*1150*/  FMUL.FTZ R131, R16, R141 ;  /* 0x0000008d10837220 */ /* 0x000fe20000410000 */
[----:B------:R-:W-:Y:S01]  /*1160*/  FADD.FTZ R146, R49, R70 ;  /* 0x0000004631927221 */ /* 0x000fe20000010000 */
[----:B------:R-:W-:-:S02]  /*1170*/  FFMA.FTZ R49, R71, R70, R54 ;  /* 0x0000004647317223 */ /* 0x000fc40000010036 */
[-C--:B------:R-:W-:Y:S01]  /*1180*/  FMUL.FTZ R144, R17, R148.reuse ;  /* 0x0000009411907220 */ /* 0x080fe20000410000 */
[----:B------:R-:W-:Y:S01]  /*1190*/  FADD.FTZ R3, R146, R131 ;  /* 0x0000008392037221 */ /* 0x000fe20000010000 */
[----:B------:R-:W-:Y:S01]  /*11a0*/  FFMA.FTZ R54, R68, R131, R49 ;  /* 0x0000008344367223 */ /* 0x000fe20000010031 */
[----:B------:R-:W-:Y:S01]  /*11b0*/  FADD.FTZ R88, R133, R88 ;  /* 0x0000005885587221 */ /* 0x000fe20000010000 */
[----:B------:R-:W-:Y:S01]  /*11c0*/  FFMA.FTZ R109, R58, R133, R109 ;  /* 0x000000853a6d7223 */ /* 0x000fe2000001006d */
[----:B------:R-:W-:Y:S01]  /*11d0*/  FADD.FTZ R85, R148, R85 ;  /* 0x0000005594557221 */ /* 0x000fe20000010000 */
[----:B------:R-:W-:Y:S01]  /*11e0*/  FFMA.FTZ R106, R147, R148, R106 ;  /* 0x00000094936a7223 */ /* 0x000fe2000001006a */
[----:B------:R-:W-:Y:S02]  /*11f0*/  IMAD.U32 R152, R143, 0x10000, RZ ;  /* 0x000100008f987824 */ /* 0x000fe400078e00ff */
        /* <DEDUP_REMOVED lines=15> */
[----:B------:R-:W-:Y:S01]  /*12f0*/  FMUL.FTZ R134, R129, R158 ;  /* 0x0000009e81867220 */ /* 0x000fe20000410000 */
[----:B------:R-:W-:Y:S01]  /*1300*/  SHF.L.U32 R158, R151, 0x10, RZ ;  /* 0x00000010979e7819 */ /* 0x000fe200000006ff */
[----:B------:R-:W-:Y:S01]  /*1310*/  FMUL.FTZ R148, R13, R154 ;  /* 0x0000009a0d947220 */ /* 0x000fe20000410000 */
[----:B------:R-:W-:Y:S01]  /*1320*/  FADD.FTZ R49, R150, R135 ;  /* 0x0000008796317221 */ /* 0x000fe20000010000 */
[----:B------:R-:W-:Y:S01]  /*1330*/  FMUL.FTZ R151, R129, R156 ;  /* 0x0000009c81977220 */ /* 0x000fe20000410000 */
[----:B------:R-:W-:Y:S01]  /*1340*/  FFMA.FTZ R54, R132, R135, R3 ;  /* 0x0000008784367223 */ /* 0x000fe20000010003 */
[----:B------:R-:W-:Y:S01]  /*1350*/  FADD.FTZ R83, R152, R83 ;  /* 0x0000005398537221 */ /* 0x000fe20000010000 */
[----:B------:R-:W-:Y:S01]  /*1360*/  FFMA.FTZ R104, R149, R152, R104 ;  /* 0x0000009895687223 */ /* 0x000fe20000010068 */
[-C--:B------:R-:W-:Y:S01]  /*1370*/  FMUL.FTZ R137, R14, R153.reuse ;  /* 0x000000990e897220 */ /* 0x080fe20000410000 */
        /* <DEDUP_REMOVED lines=41> */
[----:B------:R-:W-:Y:S01]  /*1610*/  IMAD.U32 R53, R161, 0x10000, RZ ;  /* 0x00010000a1357824 */ /* 0x000fe200078e00ff */
[----:B------:R-:W-:Y:S01]  /*1620*/  SHF.R.U32.HI R48, RZ, 0x8, R72 ;  /* 0x00000008ff307819 */ /* 0x000fe20000011648 */
[----:B------:R-:W-:Y:S01]  /*1630*/  FADD.FTZ R82, R145, R82 ;  /* 0x0000005291527221 */ /* 0x000fe20000010000 */
[----:B------:R-:W-:Y:S01]  /*1640*/  FFMA.FTZ R103, R130, R145, R103 ;  /* 0x0000009182677223 */ /* 0x000fe20000010067 */
[----:B------:R-:W-:Y:S01]  /*1650*/  FMUL.FTZ R161, R129, R2 ;  /* 0x0000000281a17220 */ /* 0x000fe20000410000 */
[----:B------:R-:W-:Y:S01]  /*1660*/  FMUL.FTZ R145, R6, R163 ;  /* 0x000000a306917220 */ /* 0x000fe20000410000 */
[----:B------:R-:W-:Y:S01]  /*1670*/  FADD.FTZ R2, R49, R156 ;  /* 0x0000009c31027221 */ /* 0x000fe20000010000 */
[----:B------:R-:W-:Y:S01]  /*1680*/  FMUL.FTZ R142, R129, R172 ;  /* 0x000000ac818e7220 */ /* 0x000fe20000410000 */
[----:B------:R-:W-:Y:S01]  /*1690*/  FFMA.FTZ R3, R159, R156, R50 ;  /* 0x0000009c9f037223 */ /* 0x000fe20000010032 */
[----:B------:R-:W-:-:S02]  /*16a0*/  IMAD.SHL.U32 R48, R48, 0x8, RZ ;  /* 0x0000000830307824 */ /* 0x000fc400078e00ff */
[----:B------:R-:W-:Y:S01]  /*16b0*/  FADD.FTZ R79, R158, R79 ;  /* 0x0000004f9e4f7221 */ /* 0x000fe20000010000 */
[----:B------:R-:W-:Y:S01]  /*16c0*/  FFMA.FTZ R100, R153, R158, R100 ;  /* 0x0000009e99647223 */ /* 0x000fe20000010064 */
[----:B------:R-:W-:Y:S01]  /*16d0*/  FADD.FTZ R49, R2, R145 ;  /* 0x0000009102317221 */ /* 0x000fe20000010000 */
[----:B------:R-:W-:Y:S01]  /*16e0*/  FMUL.FTZ R158, R7, R53 ;  /* 0x00000035079e7220 */ /* 0x000fe20000410000 */
        /* <DEDUP_REMOVED lines=13> */
[----:B------:R-:W-:Y:S01]  /*17c0*/  SEL R163, R121, R48, !P5 ;  /* 0x0000003079a37207 */ /* 0x000fe20006800000 */
        /* <DEDUP_REMOVED lines=21> */
.L_x_713:
[----:B------:R-:W3:Y:S01]  /*1920*/  S2R R51, SR_CgaCtaId ;  /* 0x0000000000337919 */ /* 0x000ee20000008800 */
[----:B--2---:R-:W-:Y:S01]  /*1930*/  FADD.FTZ R3, R2, R3 ;  /* 0x0000000302037221 */ /* 0x004fe20000010000 */
[----:B0-----:R-:W-:Y:S01]  /*1940*/  @!P1 SHF.R.U32.HI R2, RZ, 0x5, R72 ;  /* 0x00000005ff029819 */ /* 0x001fe20000011648 */
[----:B------:R-:W-:Y:S01]  /*1950*/  UISETP.NE.AND UP0, UPT, UR20, URZ, UPT ;  /* 0x0000003f1400728c */ /* 0x000fe2000bf05270 */
[----:B------:R-:W-:Y:S02]  /*1960*/  MOV R50, 0x400 ;  /* 0x0000040000327802 */ /* 0x000fe40000000f00 */
[----:B------:R-:W-:Y:S02]  /*1970*/  @!P1 LOP3.LUT R2, R2, 0x7, RZ, 0xc0, !PT ;  /* 0x0000000702029812 */ /* 0x000fe400078ec0ff */
[----:B------:R-:W-:Y:S02]  /*1980*/  ISETP.NE.U32.AND P2, PT, RZ, UR16, PT ;  /* 0x00000010ff007c0c */ /* 0x000fe4000bf45070 */
[----:B------:R-:W-:Y:S01]  /*1990*/  PLOP3.LUT P3, PT, PT, PT, UP0, 0x80, 0x0 ;  /* 0x000000000000781c */ /* 0x000fe20003f6f008 */
[----:B------:R-:W-:Y:S05]  /*19a0*/  WARPSYNC.ALL ;  /* 0x0000000000007948 */ /* 0x000fea0003800000 */
[----:B------:R-:W-:-:S02]  /*19b0*/  ISETP.NE.AND.EX P2, PT, RZ, UR17, PT, P2 ;  /* 0x00000011ff007c0c */ /* 0x000fc4000bf45320 */
[----:B---3--:R-:W-:Y:S02]  /*19c0*/  LEA R51, R51, R50, 0x18 ;  /* 0x0000003233337211 */ /* 0x008fe400078ec0ff */
[----:B------:R-:W-:Y:S01]  /*19d0*/  @!P1 IADD3 R50, R163, R2, RZ ;  /* 0x00000002a3329210 */ /* 0x000fe20007ffe0ff */
[----:B-1----:R-:W-:Y:S02]  /*19e0*/  FADD.FTZ R2, R49, R48 ;  /* 0x0000003031027221 */ /* 0x002fe40000010000 */
[----:B------:R-:W-:Y:S01]  /*19f0*/  IMAD R163, R163, 0x8, R51 ;  /* 0x00000008a3a37824 */ /* 0x000fe200078e0233 */
[----:B------:R-:W-:-:S05]  /*1a00*/  @!P1 LEA R162, R50, R51, 0x3 ;  /* 0x0000003332a29211 */ /* 0x000fca00078e18ff */
[----:B------:R-:W-:Y:S01]  /*1a10*/  @!P1 STS.64 [R162+0x6000], R2 ;  /* 0x00600002a2009388 */ /* 0x000fe20000000a00 */
[----:B------:R-:W-:Y:S01]  /*1a20*/  BAR.SYNC.DEFER_BLOCKING 0x0 ;  /* 0x0000000000007b1d */ /* 0x000fe20000010000 */
[----:B------:R-:W-:-:S04]  /*1a30*/  ISETP.NE.U32.AND P1, PT, RZ, UR14, PT ;  /* 0x0000000eff007c0c */ /* 0x000fc8000bf25070 */
[----:B------:R-:W-:Y:S01]  /*1a40*/  ISETP.NE.AND.EX P1, PT, RZ, UR15, PT, P1 ;  /* 0x0000000fff007c0c */ /* 0x000fe2000bf25310 */
[----:B------:R-:W0:Y:S04]  /*1a50*/  LDS.128 R52, [R163+0x6000] ;  /* 0x00600000a3347984 */ /* 0x000e280000000c00 */
[----:B------:R-:W1:Y:S01]  /*1a60*/  LDS.128 R48, [R163+0x6010] ;  /* 0x00601000a3307984 */ /* 0x000e620000000c00 */
[----:B0-----:R-:W-:Y:S01]  /*1a70*/  FADD.FTZ R165, RZ, R52 ;  /* 0x00000034ffa57221 */ /* 0x001fe20000010000 */
[----:B------:R-:W-:-:S03]  /*1a80*/  FADD.FTZ R52, RZ, R53 ;  /* 0x00000035ff347221 */ /* 0x000fc60000010000 */
[----:B------:R-:W-:Y:S01]  /*1a90*/  FADD.FTZ R165, R54, R165 ;  /* 0x000000a536a57221 */ /* 0x000fe20000010000 */
[----:B------:R-:W-:-:S03]  /*1aa0*/  FADD.FTZ R52, R55, R52 ;  /* 0x0000003437347221 */ /* 0x000fc60000010000 */
[----:B-1----:R-:W-:Y:S01]  /*1ab0*/  FADD.FTZ R165, R165, R48 ;  /* 0x00000030a5a57221 */ /* 0x002fe20000010000 */
[----:B------:R-:W-:Y:S02]  /*1ac0*/  FADD.FTZ R2, R52, R49 ;  /* 0x0000003134027221 */ /* 0x000fe40000010000 */
[----:B------:R-:W0:Y:S01]  /*1ad0*/  LDS.128 R52, [R163+0x6020] ;  /* 0x00602000a3347984 */ /* 0x000e220000000c00 */
[----:B------:R-:W-:Y:S01]  /*1ae0*/  FADD.FTZ R165, R50, R165 ;  /* 0x000000a532a57221 */ /* 0x000fe20000010000 */
[----:B------:R-:W-:Y:S02]  /*1af0*/  FADD.FTZ R2, R51, R2 ;  /* 0x0000000233027221 */ /* 0x000fe40000010000 */
[----:B------:R-:W1:Y:S01]  /*1b00*/  LDS.128 R48, [R163+0x6030] ;  /* 0x00603000a3307984 */ /* 0x000e620000000c00 */
[----:B0-----:R-:W-:Y:S01]  /*1b10*/  FADD.FTZ R165, R165, R52 ;  /* 0x00000034a5a57221 */ /* 0x001fe20000010000 */
[----:B------:R-:W-:-:S03]  /*1b20*/  FADD.FTZ R2, R2, R53 ;  /* 0x0000003502027221 */ /* 0x000fc60000010000 */
[----:B------:R-:W-:Y:S01]  /*1b30*/  FADD.FTZ R165, R54, R165 ;  /* 0x000000a536a57221 */ /* 0x000fe20000010000 */
[----:B------:R-:W-:-:S03]  /*1b40*/  FADD.FTZ R2, R55, R2 ;  /* 0x0000000237027221 */ /* 0x000fc60000010000 */
[--C-:B-1----:R-:W-:Y:S01]  /*1b50*/  FADD.FTZ R165, R165, R48.reuse ;  /* 0x00000030a5a57221 */ /* 0x102fe20000010000 */
[----:B------:R-:W-:Y:S01]  /*1b60*/  FADD.FTZ R2, R2, R49 ;  /* 0x0000003102027221 */ /* 0x000fe20000010000 */
[----:B-----5:R-:W-:Y:S02]  /*1b70*/  @P0 PRMT R48, R31, 0x7632, R48 ;  /* 0x000076321f300816 */ /* 0x020fe40000000030 */
[----:B------:R-:W-:Y:S01]  /*1b80*/  FADD.FTZ R50, R50, R165 ;  /* 0x000000a532327221 */ /* 0x000fe20000010000 */
[----:B------:R-:W-:Y:S01]  /*1b90*/  FADD.FTZ R2, R51, R2 ;  /* 0x0000000233027221 */ /* 0x000fe20000010000 */
[----:B------:R-:W-:Y:S01]  /*1ba0*/  @P0 SHF.L.U32 R49, R31, 0x10, RZ ;  /* 0x000000101f310819 */ /* 0x000fe200000006ff */
[----:B------:R-:W-:Y:S02]  /*1bb0*/  @P0 IMAD.U32 R48, R48, 0x10000, RZ ;  /* 0x0001000030300824 */ /* 0x000fe400078e00ff */
[----:B------:R-:W-:Y:S01]  /*1bc0*/  FMUL.FTZ R50, R50, UR9 ;  /* 0x0000000932327c20 */ /* 0x000fe20008410000 */
[----:B------:R-:W-:Y:S01]  /*1bd0*/  FMUL.FTZ R3, R2, UR9 ;  /* 0x0000000902037c20 */ /* 0x000fe20008410000 */
[----:B------:R-:W-:-:S03]  /*1be0*/  @P0 PRMT R2, R30, 0x7632, R2 ;  /* 0x000076321e020816 */ /* 0x000fc60000000002 */
[----:B------:R-:W-:Y:S02]  /*1bf0*/  FSEL R50, R50, RZ, !P3 ;  /* 0x000000ff32327208 */ /* 0x000fe40005800000 */
[----:B------:R-:W-:-:S03]  /*1c00*/  @P0 SHF.L.U32 R2, R2, 0x10, RZ ;  /* 0x0000001002020819 */ /* 0x000fc600000006ff */
[-CC-:B------:R-:W-:Y:S01]  /*1c10*/  FFMA.FTZ R58, R58, R3.reuse, R50.reuse ;  /* 0x000000033a3a7223 */ /* 0x180fe20000010032 */
[-CC-:B------:R-:W-:Y:S01]  /*1c20*/  FFMA.FTZ R71, R71, R3.reuse, R50.reuse ;  /* 0x0000000347477223 */ /* 0x180fe20000010032 */
[-CC-:B------:R-:W-:Y:S01]  /*1c30*/  FFMA.FTZ R0, R0, R3.reuse, R50.reuse ;  /* 0x0000000300007223 */ /* 0x180fe20000010032 */
[-C--:B------:R-:W-:Y:S01]  /*1c40*/  FFMA.FTZ R63, R63, R3.reuse, R50 ;  /* 0x000000033f3f7223 */ /* 0x080fe20000010032 */
[----:B------:R-:W-:Y:S01]  /*1c50*/  FADD.FTZ R58, R61, -R58 ;  /* 0x8000003a3d3a7221 */ /* 0x000fe20000010000 */
        /* <DEDUP_REMOVED lines=20> */
[----:B------:R-:W-:Y:S01]  /*1da0*/  @P0 SHF.L.U32 R3, R30, 0x10, RZ ;  /* 0x000000101e030819 */ /* 0x000fe200000006ff */
[----:B------:R-:W-:Y:S01]  /*1db0*/  FMUL.FTZ R58, R129, R58 ;  /* 0x0000003a813a7220 */ /* 0x000fe20000410000 */
[----:B------:R-:W-:Y:S01]  /*1dc0*/  FADD.FTZ R70, R70, -R71 ;  /* 0x8000004746467221 */ /* 0x000fe20000010000 */
[----:B------:R-:W-:Y:S01]  /*1dd0*/  FADD.FTZ R66, R66, -R67 ;  /* 0x8000004342427221 */ /* 0x000fe20000010000 */
[----:B------:R-:W-:Y:S01]  /*1de0*/  FADD.FTZ R56, R59, -R56 ;  /* 0x800000383b387221 */ /* 0x000fe20000010000 */
[--C-:B------:R-:W-:Y:S01]  /*1df0*/  @P0 FADD.FTZ R58, R58, R3.reuse ;  /* 0x000000033a3a0221 */ /* 0x100fe20000010000 */
[----:B------:R-:W-:Y:S01]  /*1e00*/  FMUL.FTZ R61, R129, R70 ;  /* 0x00000046813d7220 */ /* 0x000fe20000410000 */
[----:B------:R-:W-:Y:S01]  /*1e10*/  @P0 PRMT R3, R29, 0x7632, R3 ;  /* 0x000076321d030816 */ /* 0x000fe20000000003 */
[----:B------:R-:W-:Y:S01]  /*1e20*/  FADD.FTZ R62, R69, -R62 ;  /* 0x8000003e453e7221 */ /* 0x000fe20000010000 */
[----:B------:R-:W-:Y:S01]  /*1e30*/  FMUL.FTZ R59, R129, R66 ;  /* 0x00000042813b7220 */ /* 0x000fe20000410000 */
[----:B------:R-:W-:Y:S01]  /*1e40*/  FADD.FTZ R0, R57, -R0 ;  /* 0x8000000039007221 */ /* 0x000fe20000010000 */
[----:B------:R-:W-:Y:S01]  /*1e50*/  FADD.FTZ R60, R65, -R60 ;  /* 0x8000003c413c7221 */ /* 0x000fe20000010000 */
[----:B------:R-:W-:Y:S01]  /*1e60*/  @P0 FADD.FTZ R61, R61, R48 ;  /* 0x000000303d3d0221 */ /* 0x000fe20000010000 */
[----:B------:R-:W-:Y:S01]  /*1e70*/  FMUL.FTZ R57, R129, R62 ;  /* 0x0000003e81397220 */ /* 0x000fe20000410000 */
[--C-:B------:R-:W-:Y:S01]  /*1e80*/  @P0 FADD.FTZ R59, R59, R2.reuse ;  /* 0x000000023b3b0221 */ /* 0x100fe20000010000 */
[----:B------:R-:W-:Y:S01]  /*1e90*/  @P0 IMAD.U32 R48, R3, 0x10000, RZ ;  /* 0x0001000003300824 */ /* 0x000fe200078e00ff */
[----:B------:R-:W-:Y:S01]  /*1ea0*/  @P0 PRMT R2, R28, 0x7632, R2 ;  /* 0x000076321c020816 */ /* 0x000fe20000000002 */
[----:B------:R-:W-:Y:S01]  /*1eb0*/  FADD.FTZ R64, R64, -R63 ;  /* 0x8000003f40407221 */ /* 0x000fe20000010000 */
[C---:B------:R-:W-:Y:S01]  /*1ec0*/  FMUL.FTZ R60, R129.reuse, R60 ;  /* 0x0000003c813c7220 */ /* 0x040fe20000410000 */
[----:B------:R-:W-:Y:S01]  /*1ed0*/  @P0 SHF.L.U32 R3, R28, 0x10, RZ ;  /* 0x000000101c030819 */ /* 0x000fe200000006ff */
[----:B------:R-:W-:Y:S01]  /*1ee0*/  FMUL.FTZ R0, R129, R0 ;  /* 0x0000000081007220 */ /* 0x000fe20000410000 */
[--C-:B------:R-:W-:Y:S01]  /*1ef0*/  @P0 FADD.FTZ R57, R57, R48.reuse ;  /* 0x0000003039390221 */ /* 0x100fe20000010000 */
[----:B------:R-:W-:Y:S01]  /*1f00*/  @P0 SHF.L.U32 R2, R2, 0x10, RZ ;  /* 0x0000001002020819 */ /* 0x000fe200000006ff */
[----:B------:R-:W-:Y:S01]  /*1f10*/  FADD.FTZ R150, R150, -R153 ;  /* 0x8000009996967221 */ /* 0x000fe20000010000 */
[----:B------:R-:W-:Y:S01]  /*1f20*/  @P0 PRMT R48, R35, 0x7632, R48 ;  /* 0x0000763223300816 */ /* 0x000fe20000000030 */
[----:B------:R-:W-:Y:S01]  /*1f30*/  FMUL.FTZ R55, R129, R64 ;  /* 0x0000004081377220 */ /* 0x000fe20000410000 */
[----:B------:R-:W-:Y:S01]  /*1f40*/  @P0 FADD.FTZ R60, R60, R49 ;  /* 0x000000313c3c0221 */ /* 0x000fe20000010000 */
[----:B------:R-:W-:Y:S01]  /*1f50*/  @P0 SHF.L.U32 R49, R29, 0x10, RZ ;  /* 0x000000101d310819 */ /* 0x000fe200000006ff */
[--C-:B------:R-:W-:Y:S01]  /*1f60*/  @P0 FADD.FTZ R0, R0, R3.reuse ;  /* 0x0000000300000221 */ /* 0x100fe20000010000 */
[----:B------:R-:W-:Y:S01]  /*1f70*/  FMUL.FTZ R56, R129, R56 ;  /* 0x0000003881387220 */ /* 0x000fe20000410000 */
[----:B------:R-:W-:Y:S01]  /*1f80*/  @P0 PRMT R3, R34, 0x7632, R3 ;  /* 0x0000763222030816 */ /* 0x000fe20000000003 */
[----:B------:R-:W-:Y:S01]  /*1f90*/  FADD.FTZ R134, R137, -R134 ;  /* 0x8000008689867221 */ /* 0x000fe20000010000 */
[----:B------:R-:W-:Y:S01]  /*1fa0*/  @P0 SHF.L.U32 R48, R48, 0x10, RZ ;  /* 0x0000001030300819 */ /* 0x000fe200000006ff */
[----:B------:R-:W-:Y:S01]  /*1fb0*/  FMUL.FTZ R69, R129, R150 ;  /* 0x0000009681457220 */ /* 0x000fe20000410000 */
[--C-:B------:R-:W-:Y:S01]  /*1fc0*/  @P0 FADD.FTZ R55, R55, R2.reuse ;  /* 0x0000000237370221 */ /* 0x100fe20000010000 */
[----:B------:R-:W-:Y:S01]  /*1fd0*/  @P0 PRMT R2, R33, 0x7632, R2 ;  /* 0x0000763221020816 */ /* 0x000fe20000000002 */
[----:B------:R-:W-:Y:S01]  /*1fe0*/  FADD.FTZ R130, R133, -R130 ;  /* 0x8000008285827221 */ /* 0x000fe20000010000 */
[----:B------:R-:W-:Y:S01]  /*1ff0*/  FADD.FTZ R146, R146, -R149 ;  /* 0x8000009592927221 */ /* 0x000fe20000010000 */
[----:B------:R-:W-:Y:S01]  /*2000*/  @P0 FADD.FTZ R56, R56, R49 ;  /* 0x0000003138380221 */ /* 0x000fe20000010000 */
[----:B------:R-:W-:Y:S01]  /*2010*/  FMUL.FTZ R134, R129, R134 ;  /* 0x0000008681867220 */ /* 0x000fe20000410000 */
[----:B------:R-:W-:-:S02]  /*2020*/  @P0 IMAD.U32 R49, R35, 0x10000, RZ ;  /* 0x0001000023310824 */ /* 0x000fc400078e00ff */
[----:B------:R-:W-:Y:S01]  /*2030*/  @P0 FADD.FTZ R69, R69, R48 ;  /* 0x0000003045450221 */ /* 0x000fe20000010000 */
[----:B------:R-:W-:Y:S01]  /*2040*/  @P0 IMAD.U32 R50, R3, 0x10000, RZ ;  /* 0x0001000003320824 */ /* 0x000fe200078e00ff */
[----:B------:R-:W-:Y:S01]  /*2050*/  @P0 SHF.L.U32 R3, R33, 0x10, RZ ;  /* 0x0000001021030819 */ /* 0x000fe200000006ff */
[----:B------:R-:W-:Y:S01]  /*2060*/  FADD.FTZ R132, R135, -R132 ;  /* 0x8000008487847221 */ /* 0x000fe20000010000 */
[----:B------:R-:W-:Y:S01]  /*2070*/  @P0 SHF.L.U32 R48, R2, 0x10, RZ ;  /* 0x0000001002300819 */ /* 0x000fe200000006ff */
[C---:B------:R-:W-:Y:S01]  /*2080*/  FMUL.FTZ R130, R129.reuse, R130 ;  /* 0x0000008281827220 */ /* 0x040fe20000410000 */
[----:B------:R-:W-:Y:S01]  /*2090*/  FMUL.FTZ R65, R129, R146 ;  /* 0x0000009281417220 */ /* 0x000fe20000410000 */
[----:B------:R-:W-:Y:S01]  /*20a0*/  @P0 PRMT R2, R32, 0x7632, R2 ;  /* 0x0000763220020816 */ /* 0x000fe20000000002 */
[----:B------:R-:W-:Y:S01]  /*20b0*/  FADD.FTZ R68, R131, -R68 ;  /* 0x8000004483447221 */ /* 0x000fe20000010000 */
[----:B------:R-:W-:Y:S01]  /*20c0*/  FADD.FTZ R144, R144, -R147 ;  /* 0x8000009390907221 */ /* 0x000fe20000010000 */
[----:B------:R-:W-:Y:S01]  /*20d0*/  @P0 FADD.FTZ R134, R134, R49 ;  /* 0x0000003186860221 */ /* 0x000fe20000010000 */
[----:B------:R-:W-:Y:S01]  /*20e0*/  @P0 SHF.L.U32 R49, R34, 0x10, RZ ;  /* 0x0000001022310819 */ /* 0x000fe200000006ff */
[----:B------:R-:W-:Y:S01]  /*20f0*/  FMUL.FTZ R132, R129, R132 ;  /* 0x0000008481847220 */ /* 0x000fe20000410000 */
[----:B------:R-:W-:Y:S01]  /*2100*/  @P0 FADD.FTZ R130, R130, R3 ;  /* 0x0000000382820221 */ /* 0x000fe20000010000 */
[--C-:B------:R-:W-:Y:S01]  /*2110*/  @P0 FADD.FTZ R65, R65, R48.reuse ;  /* 0x0000003041410221 */ /* 0x100fe20000010000 */
[----:B------:R-:W-:Y:S01]  /*2120*/  @P0 SHF.L.U32 R2, R2, 0x10, RZ ;  /* 0x0000001002020819 */ /* 0x000fe200000006ff */
[C---:B------:R-:W-:Y:S01]  /*2130*/  FMUL.FTZ R68, R129.reuse, R68 ;  /* 0x0000004481447220 */ /* 0x040fe20000410000 */
[----:B------:R-:W-:Y:S01]  /*2140*/  FMUL.FTZ R63, R129, R144 ;  /* 0x00000090813f7220 */ /* 0x000fe20000410000 */
[----:B------:R-:W-:Y:S01]  /*2150*/  @P0 IMAD.U32 R3, R32, 0x10000, RZ ;  /* 0x0001000020030824 */ /* 0x000fe200078e00ff */
[----:B------:R-:W-:Y:S01]  /*2160*/  @P0 PRMT R48, R36, 0x7632, R48 ;  /* 0x0000763224300816 */ /* 0x000fe20000000030 */
[----:B------:R-:W-:Y:S01]  /*2170*/  FADD.FTZ R148, R148, -R151 ;  /* 0x8000009794947221 */ /* 0x000fe20000010000 */
[----:B------:R-:W-:Y:S01]  /*2180*/  FADD.FTZ R136, R139, -R136 ;  /* 0x800000888b887221 */ /* 0x000fe20000010000 */
[----:B------:R-:W-:Y:S01]  /*2190*/  FADD.FTZ R152, R152, -R155 ;  /* 0x8000009b98987221 */ /* 0x000fe20000010000 */
[----:B------:R-:W-:Y:S01]  /*21a0*/  FADD.FTZ R138, R141, -R138 ;  /* 0x8000008a8d8a7221 */ /* 0x000fe20000010000 */
[----:B------:R-:W-:Y:S01]  /*21b0*/  @P0 FADD.FTZ R132, R132, R49 ;  /* 0x0000003184840221 */ /* 0x000fe20000010000 */
[----:B------:R-:W-:Y:S01]  /*21c0*/  @P0 SHF.L.U32 R49, R36, 0x10, RZ ;  /* 0x0000001024310819 */ /* 0x000fe200000006ff */
[----:B------:R-:W-:Y:S01]  /*21d0*/  @P0 FADD.FTZ R68, R68, R3 ;  /* 0x0000000344440221 */ /* 0x000fe20000010000 */
[--C-:B------:R-:W-:Y:S01]  /*21e0*/  @P0 FADD.FTZ R63, R63, R2.reuse ;  /* 0x000000023f3f0221 */ /* 0x100fe20000010000 */
[C---:B------:R-:W-:Y:S01]  /*21f0*/  FMUL.FTZ R67, R129.reuse, R148 ;  /* 0x0000009481437220 */ /* 0x040fe20000410000 */
[C---:B------:R-:W-:Y:S01]  /*2200*/  FMUL.FTZ R136, R129.reuse, R136 ;  /* 0x0000008881887220 */ /* 0x040fe20000410000 */
[----:B------:R-:W-:Y:S01]  /*2210*/  FMUL.FTZ R71, R129, R152 ;  /* 0x0000009881477220 */ /* 0x000fe20000410000 */
[----:B------:R-:W-:Y:S01]  /*2220*/  @P0 IMAD.U32 R48, R48, 0x10000, RZ ;  /* 0x0001000030300824 */ /* 0x000fe200078e00ff */
[C---:B------:R-:W-:Y:S01]  /*2230*/  @P0 SHF.L.U32 R3, R37.reuse, 0x10, RZ ;  /* 0x0000001025030819 */ /* 0x040fe200000006ff */
[----:B------:R-:W-:Y:S01]  /*2240*/  FADD.FTZ R154, R154, -R157 ;  /* 0x8000009d9a9a7221 */ /* 0x000fe20000010000 */
[----:B------:R-:W-:Y:S01]  /*2250*/  @P0 PRMT R2, R37, 0x7632, R2 ;  /* 0x0000763225020816 */ /* 0x000fe20000000002 */
[----:B------:R-:W-:Y:S01]  /*2260*/  FMUL.FTZ R138, R129, R138 ;  /* 0x0000008a818a7220 */ /* 0x000fe20000410000 */
[----:B------:R-:W-:Y:S01]  /*2270*/  FADD.FTZ R140, R143, -R140 ;  /* 0x8000008c8f8c7221 */ /* 0x000fe20000010000 */
[----:B------:R-:W-:Y:S01]  /*2280*/  FADD.FTZ R142, R145, -R142 ;  /* 0x8000008e918e7221 */ /* 0x000fe20000010000 */
[----:B------:R-:W-:Y:S01]  /*2290*/  @P0 FADD.FTZ R67, R67, R50 ;  /* 0x0000003243430221 */ /* 0x000fe20000010000 */
[----:B------:R-:W-:Y:S01]  /*22a0*/  @P0 FADD.FTZ R136, R136, R49 ;  /* 0x0000003188880221 */ /* 0x000fe20000010000 */
[--C-:B------:R-:W-:Y:S01]  /*22b0*/  @P0 FADD.FTZ R71, R71, R48.reuse ;  /* 0x0000003047470221 */ /* 0x100fe20000010000 */
[----:B------:R-:W-:Y:S01]  /*22c0*/  @P0 SHF.L.U32 R2, R2, 0x10, RZ ;  /* 0x0000001002020819 */ /* 0x000fe200000006ff */
[----:B------:R-:W-:Y:S01]  /*22d0*/  FMUL.FTZ R131, R129, R154 ;  /* 0x0000009a81837220 */ /* 0x000fe20000410000 */
[----:B------:R-:W-:Y:S01]  /*22e0*/  @P0 FADD.FTZ R138, R138, R3 ;  /* 0x000000038a8a0221 */ /* 0x000fe20000010000 */
[----:B------:R-:W-:Y:S01]  /*22f0*/  @P0 PRMT R48, R38, 0x7632, R48 ;  /* 0x0000763226300816 */ /* 0x000fe20000000030 */
[----:B------:R-:W-:Y:S01]  /*2300*/  FADD.FTZ R156, R156, -R159 ;  /* 0x8000009f9c9c7221 */ /* 0x000fe20000010000 */
[C---:B------:R-:W-:Y:S01]  /*2310*/  @P0 PRMT R50, R39.reuse, 0x7632, R50 ;  /* 0x0000763227320816 */ /* 0x040fe20000000032 */
[----:B------:R-:W-:Y:S01]  /*2320*/  FADD.FTZ R158, R158, -R161 ;  /* 0x800000a19e9e7221 */ /* 0x000fe20000010000 */
[----:B------:R-:W-:Y:S01]  /*2330*/  @P0 SHF.L.U32 R49, R39, 0x10, RZ ;  /* 0x0000001027310819 */ /* 0x000fe200000006ff */
[C---:B------:R-:W-:Y:S01]  /*2340*/  FMUL.FTZ R140, R129.reuse, R140 ;  /* 0x0000008c818c7220 */ /* 0x040fe20000410000 */
[----:B------:R-:W-:Y:S01]  /*2350*/  FMUL.FTZ R142, R129, R142 ;  /* 0x0000008e818e7220 */ /* 0x000fe20000410000 */
[----:B------:R-:W-:Y:S01]  /*2360*/  @P0 IMAD.U32 R3, R38, 0x10000, RZ ;  /* 0x0001000026030824 */ /* 0x000fe200078e00ff */
[----:B------:R-:W-:Y:S01]  /*2370*/  @P0 SHF.L.U32 R48, R48, 0x10, RZ ;  /* 0x0000001030300819 */ /* 0x000fe200000006ff */
[----:B------:R-:W-:Y:S01]  /*2380*/  @P0 FADD.FTZ R131, R131, R2 ;  /* 0x0000000283830221 */ /* 0x000fe20000010000 */
[C---:B------:R-:W-:Y:S01]  /*2390*/  FMUL.FTZ R133, R129.reuse, R156 ;  /* 0x0000009c81857220 */ /* 0x040fe20000410000 */
[----:B------:R-:W-:Y:S01]  /*23a0*/  FMUL.FTZ R135, R129, R158 ;  /* 0x0000009e81877220 */ /* 0x000fe20000410000 */
[----:B------:R-:W-:-:S02]  /*23b0*/  @P0 IMAD.U32 R50, R50, 0x10000, RZ ;  /* 0x0001000032320824 */ /* 0x000fc400078e00ff */
[----:B------:R-:W-:Y:S01]  /*23c0*/  @P0 FADD.FTZ R140, R140, R3 ;  /* 0x000000038c8c0221 */ /* 0x000fe20000010000 */
[----:B------:R-:W-:Y:S01]  /*23d0*/  @P0 FADD.FTZ R142, R142, R49 ;  /* 0x000000318e8e0221 */ /* 0x000fe20000010000 */
[----:B------:R-:W-:Y:S01]  /*23e0*/  @P1 F2FP.BF16.F32.PACK_AB R2, RZ, R56 ;  /* 0x00000038ff02123e */ /* 0x000fe200000010ff */
[----:B------:R-:W-:Y:S01]  /*23f0*/  @P0 FADD.FTZ R133, R133, R48 ;  /* 0x0000003085850221 */ /* 0x000fe20000010000 */
[----:B------:R-:W-:Y:S01]  /*2400*/  @P1 F2FP.BF16.F32.PACK_AB R51, RZ, R60 ;  /* 0x0000003cff33123e */ /* 0x000fe200000010ff */
[----:B------:R-:W-:Y:S01]  /*2410*/  @P0 FADD.FTZ R135, R135, R50 ;  /* 0x0000003287870221 */ /* 0x000fe20000010000 */
[----:B------:R-:W-:Y:S02]  /*2420*/  @P1 F2FP.BF16.F32.PACK_AB R49, RZ, R58 ;  /* 0x0000003aff31123e */ /* 0x000fe400000010ff */
[----:B------:R-:W-:Y:S02]  /*2430*/  @P1 F2FP.BF16.F32.PACK_AB R3, RZ, R0 ;  /* 0x00000000ff03123e */ /* 0x000fe400000010ff */
[----:B------:R-:W-:-:S02]  /*2440*/  @P1 PRMT R41, R2, 0x7610, R41 ;  /* 0x0000761002291816 */ /* 0x000fc40000000029 */
[----:B------:R-:W-:Y:S02]  /*2450*/  @P1 F2FP.BF16.F32.PACK_AB R52, RZ, R61 ;  /* 0x0000003dff34123e */ /* 0x000fe400000010ff */
[----:B------:R-:W-:Y:S02]  /*2460*/  @P1 F2FP.BF16.F32.PACK_AB R50, RZ, R59 ;  /* 0x0000003bff32123e */ /* 0x000fe400000010ff */
[----:B------:R-:W-:Y:S02]  /*2470*/  @P1 F2FP.BF16.F32.PACK_AB R48, RZ, R57 ;  /* 0x00000039ff30123e */ /* 0x000fe400000010ff */
[----:B------:R-:W-:Y:S02]  /*2480*/  @P1 F2FP.BF16.F32.PACK_AB R54, RZ, R55 ;  /* 0x00000037ff36123e */ /* 0x000fe400000010ff */
[----:B------:R-:W-:Y:S02]  /*2490*/  @P1 PRMT R43, R51, 0x7610, R43 ;  /* 0x00007610332b1816 */ /* 0x000fe4000000002b */
[----:B------:R-:W-:-:S02]  /*24a0*/  @P1 PRMT R42, R49, 0x7610, R42 ;  /* 0x00007610312a1816 */ /* 0x000fc4000000002a */
[----:B------:R-:W-:Y:S02]  /*24b0*/  @P1 IADD3 R2, P6, R128, UR14, RZ ;  /* 0x0000000e80021c10 */ /* 0x000fe4000ffde0ff */
[----:B------:R-:W-:Y:S02]  /*24c0*/  @P1 PRMT R40, R3, 0x7610, R40 ;  /* 0x0000761003281816 */ /* 0x000fe40000000028 */
[----:B------:R-:W-:Y:S02]  /*24d0*/  @P1 PRMT R43, R43, 0x5410, R52 ;  /* 0x000054102b2b1816 */ /* 0x000fe40000000034 */
[----:B------:R-:W-:Y:S02]  /*24e0*/  @P1 IADD3.X R3, R160, UR15, RZ, P6, !PT ;  /* 0x0000000fa0031c10 */ /* 0x000fe4000b7fe4ff */
[----:B------:R-:W-:Y:S02]  /*24f0*/  @P1 PRMT R42, R42, 0x5410, R50 ;  /* 0x000054102a2a1816 */ /* 0x000fe40000000032 */
[----:B------:R-:W-:-:S02]  /*2500*/  @P1 PRMT R41, R41, 0x5410, R48 ;  /* 0x0000541029291816 */ /* 0x000fc40000000030 */
[----:B------:R-:W-:Y:S02]  /*2510*/  @P1 PRMT R40, R40, 0x5410, R54 ;  /* 0x0000541028281816 */ /* 0x000fe40000000036 */
[----:B------:R-:W-:Y:S02]  /*2520*/  IADD3 R52, P6, R128, UR18, RZ ;  /* 0x0000001280347c10 */ /* 0x000fe4000ffde0ff */
[----:B------:R-:W-:Y:S01]  /*2530*/  F2FP.BF16.F32.PACK_AB R51, R61, R60 ;  /* 0x0000003c3d33723e */ /* 0x000fe200000010ff */
[----:B------:R0:W-:Y:S01]  /*2540*/  @P1 STG.E.128 desc[UR4][R2.64], R40 ;  /* 0x0000002802001986 */ /* 0x0001e2000c101d04 */
[----:B------:R-:W-:Y:S02]  /*2550*/  IADD3.X R53, R160, UR19, RZ, P6, !PT ;  /* 0x00000013a0357c10 */ /* 0x000fe4000b7fe4ff */
[----:B------:R-:W-:Y:S02]  /*2560*/  F2FP.BF16.F32.PACK_AB R50, R59, R58 ;  /* 0x0000003a3b32723e */ /* 0x000fe400000010ff */
[----:B------:R-:W-:-:S02]  /*2570*/  F2FP.BF16.F32.PACK_AB R49, R57, R56 ;  /* 0x000000383931723e */ /* 0x000fc400000010ff */
[----:B------:R-:W-:Y:S02]  /*2580*/  F2FP.BF16.F32.PACK_AB R48, R55, R0 ;  /* 0x000000003730723e */ /* 0x000fe400000010ff */
[----:B------:R-:W-:Y:S02]  /*2590*/  @P2 IADD3 R128, P6, R128, UR16, RZ ;  /* 0x0000001080802c10 */ /* 0x000fe4000ffde0ff */
[----:B------:R-:W-:Y:S01]  /*25a0*/  @P2 F2FP.BF16.F32.PACK_AB R62, RZ, R60 ;  /* 0x0000003cff3e223e */ /* 0x000fe200000010ff */
[----:B------:R1:W-:Y:S01]  /*25b0*/  STG.E.128 desc[UR4][R52.64], R48 ;  /* 0x0000003034007986 */ /* 0x0003e2000c101d04 */
[----:B------:R-:W-:Y:S02]  /*25c0*/  @P2 F2FP.BF16.F32.PACK_AB R60, RZ, R58 ;  /* 0x0000003aff3c223e */ /* 0x000fe400000010ff */
[----:B------:R-:W-:Y:S02]  /*25d0*/  @P2 F2FP.BF16.F32.PACK_AB R58, RZ, R56 ;  /* 0x00000038ff3a223e */ /* 0x000fe400000010ff */
[----:B------:R-:W-:-:S02]  /*25e0*/  @P2 F2FP.BF16.F32.PACK_AB R56, RZ, R0 ;  /* 0x00000000ff38223e */ /* 0x000fc400000010ff */
[----:B0-----:R-:W-:Y:S02]  /*25f0*/  @P1 F2FP.BF16.F32.PACK_AB R2, RZ, R130 ;  /* 0x00000082ff02123e */ /* 0x001fe400000010ff */
[----:B------:R-:W-:Y:S02]  /*2600*/  @P1 F2FP.BF16.F32.PACK_AB R3, RZ, R132 ;  /* 0x00000084ff03123e */ /* 0x000fe400000010ff */
[----:B------:R-:W-:Y:S02]  /*2610*/  @P2 IADD3.X R129, R160, UR17, RZ, P6, !PT ;  /* 0x00000011a0812c10 */ /* 0x000fe4000b7fe4ff */
[----:B------:R-:W-:Y:S02]  /*2620*/  @P1 PRMT R41, R2, 0x7610, R41 ;  /* 0x0000761002291816 */ /* 0x000fe40000000029 */
[----:B------:R-:W-:Y:S02]  /*2630*/  @P2 F2FP.BF16.F32.PACK_AB R64, RZ, R61 ;  /* 0x0000003dff40223e */ /* 0x000fe400000010ff */
[----:B------:R-:W-:-:S02]  /*2640*/  @P1 F2FP.BF16.F32.PACK_AB R0, RZ, R68 ;  /* 0x00000044ff00123e */ /* 0x000fc400000010ff */
[----:B-1----:R-:W-:Y:S02]  /*2650*/  @P1 F2FP.BF16.F32.PACK_AB R53, RZ, R134 ;  /* 0x00000086ff35123e */ /* 0x002fe400000010ff */
[----:B------:R-:W-:Y:S02]  /*2660*/  @P1 IADD3 R2, P6, R127, UR14, RZ ;  /* 0x0000000e7f021c10 */ /* 0x000fe4000ffde0ff */
        /* <DEDUP_REMOVED lines=8> */
[----:B------:R-:W-:Y:S02]  /*26f0*/  @P1 F2FP.BF16.F32.PACK_AB R55, RZ, R69 ;  /* 0x00000045ff37123e */ /* 0x000fe400000010ff */
[----:B------:R-:W-:-:S02]  /*2700*/  @P1 F2FP.BF16.F32.PACK_AB R49, RZ, R67 ;  /* 0x00000043ff31123e */ /* 0x000fc400000010ff */
[----:B------:R-:W-:Y:S02]  /*2710*/  @P1 F2FP.BF16.F32.PACK_AB R48, RZ, R65 ;  /* 0x00000041ff30123e */ /* 0x000fe400000010ff */
[----:B------:R-:W-:Y:S02]  /*2720*/  @P1 F2FP.BF16.F32.PACK_AB R54, RZ, R63 ;  /* 0x0000003fff36123e */ /* 0x000fe400000010ff */
[----:B------:R-:W-:Y:S02]  /*2730*/  @P1 PRMT R43, R53, 0x7610, R43 ;  /* 0x00007610352b1816 */ /* 0x000fe4000000002b */
[----:B------:R-:W-:Y:S02]  /*2740*/  @P1 PRMT R40, R0, 0x7610, R40 ;  /* 0x0000761000281816 */ /* 0x000fe40000000028 */
[----:B------:R-:W-:Y:S02]  /*2750*/  @P1 IADD3.X R3, R126, UR15, RZ, P6, !PT ;  /* 0x0000000f7e031c10 */ /* 0x000fe4000b7fe4ff */
[----:B------:R-:W-:-:S02]  /*2760*/  IADD3 R52, P6, R127, UR18, RZ ;  /* 0x000000127f347c10 */ /* 0x000fc4000ffde0ff */
[----:B------:R-:W-:Y:S02]  /*2770*/  @P2 PRMT R47, R47, 0x5410, R64 ;  /* 0x000054102f2f2816 */ /* 0x000fe40000000040 */
[----:B------:R-:W-:Y:S02]  /*2780*/  @P2 PRMT R46, R46, 0x5410, R61 ;  /* 0x000054102e2e2816 */ /* 0x000fe4000000003d */
[----:B------:R-:W-:Y:S02]  /*2790*/  @P2 PRMT R45, R45, 0x5410, R59 ;  /* 0x000054102d2d2816 */ /* 0x000fe4000000003b */
[----:B------:R-:W-:Y:S02]  /*27a0*/  @P2 PRMT R44, R44, 0x5410, R57 ;  /* 0x000054102c2c2816 */ /* 0x000fe40000000039 */
[----:B------:R-:W-:Y:S02]  /*27b0*/  @P1 PRMT R43, R43, 0x5410, R55 ;  /* 0x000054102b2b1816 */ /* 0x000fe40000000037 */
[----:B------:R-:W-:Y:S01]  /*27c0*/  @P1 PRMT R42, R42, 0x5410, R49 ;  /* 0x000054102a2a1816 */ /* 0x000fe20000000031 */
[----:B------:R-:W-:Y:S01]  /*27d0*/  @P2 STG.E.128 desc[UR4][R128.64], R44 ;  /* 0x0000002c80002986 */ /* 0x000fe2000c101d04 */
[----:B------:R-:W-:-:S02]  /*27e0*/  @P1 PRMT R41, R41, 0x5410, R48 ;  /* 0x0000541029291816 */ /* 0x000fc40000000030 */
[----:B------:R-:W-:Y:S02]  /*27f0*/  @P1 PRMT R40, R40, 0x5410, R54 ;  /* 0x0000541028281816 */ /* 0x000fe40000000036 */
[----:B------:R-:W-:Y:S02]  /*2800*/  IADD3.X R53, R126, UR19, RZ, P6, !PT ;  /* 0x000000137e357c10 */ /* 0x000fe4000b7fe4ff */
[----:B------:R-:W-:Y:S01]  /*2810*/  F2FP.BF16.F32.PACK_AB R51, R69, R134 ;  /* 0x000000864533723e */ /* 0x000fe200000010ff */
[----:B------:R0:W-:Y:S01]  /*2820*/  @P1 STG.E.128 desc[UR4][R2.64], R40 ;  /* 0x0000002802001986 */ /* 0x0001e2000c101d04 */
[----:B------:R-:W-:Y:S02]  /*2830*/  F2FP.BF16.F32.PACK_AB R50, R67, R132 ;  /* 0x000000844332723e */ /* 0x000fe400000010ff */
[----:B------:R-:W-:Y:S02]  /*2840*/  F2FP.BF16.F32.PACK_AB R49, R65, R130 ;  /* 0x000000824131723e */ /* 0x000fe400000010ff */
        /* <DEDUP_REMOVED lines=8> */
[----:B0-----:R-:W-:Y:S02]  /*28d0*/  @P2 IADD3 R2, P6, R127, UR16, RZ ;  /* 0x000000107f022c10 */ /* 0x001fe4000ffde0ff */
[----:B------:R-:W-:Y:S02]  /*28e0*/  @P2 F2FP.BF16.F32.PACK_AB R67, RZ, R67 ;  /* 0x00000043ff43223e */ /* 0x000fe400000010ff */
[----:B------:R-:W-:Y:S02]  /*28f0*/  @P2 F2FP.BF16.F32.PACK_AB R65, RZ, R65 ;  /* 0x00000041ff41223e */ /* 0x000fe400000010ff */
[----:B------:R-:W-:Y:S02]  /*2900*/  @P2 F2FP.BF16.F32.PACK_AB R63, RZ, R63 ;  /* 0x0000003fff3f223e */ /* 0x000fe400000010ff */
[----:B------:R-:W-:Y:S02]  /*2910*/  @P2 PRMT R47, R134, 0x7610, R47 ;  /* 0x00007610862f2816 */ /* 0x000fe4000000002f */
[----:B-1----:R-:W-:-:S02]  /*2920*/  @P1 F2FP.BF16.F32.PACK_AB R52, RZ, R142 ;  /* 0x0000008eff34123e */ /* 0x002fc400000010ff */
[----:B------:R-:W-:Y:S02]  /*2930*/  @P1 F2FP.BF16.F32.PACK_AB R48, RZ, R138 ;  /* 0x0000008aff30123e */ /* 0x000fe400000010ff */
[----:B------:R-:W-:Y:S02]  /*2940*/  @P1 F2FP.BF16.F32.PACK_AB R50, RZ, R140 ;  /* 0x0000008cff32123e */ /* 0x000fe400000010ff */
[----:B------:R-:W-:Y:S02]  /*2950*/  @P1 F2FP.BF16.F32.PACK_AB R53, RZ, R71 ;  /* 0x00000047ff35123e */ /* 0x000fe400000010ff */
[----:B------:R-:W-:Y:S02]  /*2960*/  @P2 PRMT R46, R132, 0x7610, R46 ;  /* 0x00007610842e2816 */ /* 0x000fe4000000002e */
[----:B------:R-:W-:Y:S02]  /*2970*/  @P2 PRMT R45, R130, 0x7610, R45 ;  /* 0x00007610822d2816 */ /* 0x000fe4000000002d */
[----:B------:R-:W-:-:S02]  /*2980*/  @P2 PRMT R44, R68, 0x7610, R44 ;  /* 0x00007610442c2816 */ /* 0x000fc4000000002c */
[----:B------:R-:W-:Y:S02]  /*2990*/  @P1 PRMT R40, R0, 0x7610, R40 ;  /* 0x0000761000281816 */ /* 0x000fe40000000028 */
[----:B------:R-:W-:Y:S02]  /*29a0*/  @P2 IADD3.X R3, R126, UR17, RZ, P6, !PT ;  /* 0x000000117e032c10 */ /* 0x000fe4000b7fe4ff */
[----:B------:R-:W-:Y:S02]  /*29b0*/  @P1 PRMT R43, R52, 0x7610, R43 ;  /* 0x00007610342b1816 */ /* 0x000fe4000000002b */
[----:B------:R-:W-:Y:S02]  /*29c0*/  @P1 F2FP.BF16.F32.PACK_AB R49, RZ, R131 ;  /* 0x00000083ff31123e */ /* 0x000fe400000010ff */
[----:B------:R-:W-:Y:S02]  /*29d0*/  @P1 F2FP.BF16.F32.PACK_AB R51, RZ, R133 ;  /* 0x00000085ff33123e */ /* 0x000fe400000010ff */
[----:B------:R-:W-:-:S02]  /*29e0*/  @P1 F2FP.BF16.F32.PACK_AB R55, RZ, R135 ;  /* 0x00000087ff37123e */ /* 0x000fc400000010ff */
[----:B------:R-:W-:Y:S02]  /*29f0*/  @P1 PRMT R41, R48, 0x7610, R41 ;  /* 0x0000761030291816 */ /* 0x000fe40000000029 */
[----:B------:R-:W-:Y:S02]  /*2a00*/  @P1 PRMT R42, R50, 0x7610, R42 ;  /* 0x00007610322a1816 */ /* 0x000fe4000000002a */
[----:B------:R-:W-:Y:S02]  /*2a10*/  @P1 IADD3 R52, P6, R125, UR14, RZ ;  /* 0x0000000e7d341c10 */ /* 0x000fe4000ffde0ff */
[----:B------:R-:W-:Y:S02]  /*2a20*/  @P2 PRMT R47, R47, 0x5410, R69 ;  /* 0x000054102f2f2816 */ /* 0x000fe40000000045 */
[----:B------:R-:W-:Y:S02]  /*2a30*/  @P2 PRMT R46, R46, 0x5410, R67 ;  /* 0x000054102e2e2816 */ /* 0x000fe40000000043 */
[----:B------:R-:W-:-:S02]  /*2a40*/  @P2 PRMT R45, R45, 0x5410, R65 ;  /* 0x000054102d2d2816 */ /* 0x000fc40000000041 */
[----:B------:R-:W-:Y:S02]  /*2a50*/  @P2 PRMT R44, R44, 0x5410, R63 ;  /* 0x000054102c2c2816 */ /* 0x000fe4000000003f */
[----:B------:R-:W-:Y:S02]  /*2a60*/  @P1 PRMT R40, R40, 0x5410, R53 ;  /* 0x0000541028281816 */ /* 0x000fe40000000035 */
[----:B------:R-:W-:Y:S01]  /*2a70*/  @P1 IADD3.X R53, R124, UR15, RZ, P6, !PT ;  /* 0x0000000f7c351c10 */ /* 0x000fe2000b7fe4ff */
[----:B------:R0:W-:Y:S01]  /*2a80*/  @P2 STG.E.128 desc[UR4][R2.64], R44 ;  /* 0x0000002c02002986 */ /* 0x0001e2000c101d04 */
[----:B------:R-:W-:Y:S02]  /*2a90*/  @P1 PRMT R41, R41, 0x5410, R49 ;  /* 0x0000541029291816 */ /* 0x000fe40000000031 */
[----:B------:R-:W-:Y:S02]  /*2aa0*/  @P1 PRMT R42, R42, 0x5410, R51 ;  /* 0x000054102a2a1816 */ /* 0x000fe40000000033 */
[----:B------:R-:W-:-:S02]  /*2ab0*/  @P1 PRMT R43, R43, 0x5410, R55 ;  /* 0x000054102b2b1816 */ /* 0x000fc40000000037 */
[----:B------:R-:W-:Y:S02]  /*2ac0*/  F2FP.BF16.F32.PACK_AB R51, R135, R142 ;  /* 0x0000008e8733723e */ /* 0x000fe400000010ff */
[----:B------:R-:W-:Y:S01]  /*2ad0*/  F2FP.BF16.F32.PACK_AB R50, R133, R140 ;  /* 0x0000008c8532723e */ /* 0x000fe200000010ff */
[----:B------:R1:W-:Y:S01]  /*2ae0*/  @P1 STG.E.128 desc[UR4][R52.64], R40 ;  /* 0x0000002834001986 */ /* 0x0003e2000c101d04 */
[----:B------:R-:W-:Y:S02]  /*2af0*/  F2FP.BF16.F32.PACK_AB R49, R131, R138 ;  /* 0x0000008a8331723e */ /* 0x000fe400000010ff */
[----:B------:R-:W-:Y:S02]  /*2b00*/  F2FP.BF16.F32.PACK_AB R48, R71, R136 ;  /* 0x000000884730723e */ /* 0x000fe400000010ff */
[----:B------:R-:W-:Y:S02]  /*2b10*/  @P2 F2FP.BF16.F32.PACK_AB R142, RZ, R142 ;  /* 0x0000008eff8e223e */ /* 0x000fe400000010ff */
[----:B------:R-:W-:-:S02]  /*2b20*/  @P2 F2FP.BF16.F32.PACK_AB R140, RZ, R140 ;  /* 0x0000008cff8c223e */ /* 0x000fc400000010ff */
[----:B------:R-:W-:Y:S02]  /*2b30*/  @P2 F2FP.BF16.F32.PACK_AB R138, RZ, R138 ;  /* 0x0000008aff8a223e */ /* 0x000fe400000010ff */
[----:B------:R-:W-:Y:S02]  /*2b40*/  @P2 F2FP.BF16.F32.PACK_AB R136, RZ, R136 ;  /* 0x00000088ff88223e */ /* 0x000fe400000010ff */
[----:B------:R-:W-:Y:S02]  /*2b50*/  IADD3 R54, P6, R125, UR18, RZ ;  /* 0x000000127d367c10 */ /* 0x000fe4000ffde0ff */
[----:B------:R-:W-:Y:S02]  /*2b60*/  @P2 F2FP.BF16.F32.PACK_AB R135, RZ, R135 ;  /* 0x00000087ff87223e */ /* 0x000fe400000010ff */
[----:B------:R-:W-:Y:S02]  /*2b70*/  @P2 F2FP.BF16.F32.PACK_AB R133, RZ, R133 ;  /* 0x00000085ff85223e */ /* 0x000fe400000010ff */
[----:B------:R-:W-:-:S02]  /*2b80*/  @P2 F2FP.BF16.F32.PACK_AB R131, RZ, R131 ;  /* 0x00000083ff83223e */ /* 0x000fc400000010ff */
[----:B------:R-:W-:Y:S02]  /*2b90*/  @P2 F2FP.BF16.F32.PACK_AB R71, RZ, R71 ;  /* 0x00000047ff47223e */ /* 0x000fe400000010ff */
[----:B0-----:R-:W-:Y:S02]  /*2ba0*/  @P2 PRMT R47, R142, 0x7610, R47 ;  /* 0x000076108e2f2816 */ /* 0x001fe4000000002f */
[----:B------:R-:W-:Y:S02]  /*2bb0*/  @P2 IADD3 R2, P1, R125, UR16, RZ ;  /* 0x000000107d022c10 */ /* 0x000fe4000ff3e0ff */
[----:B------:R-:W-:Y:S02]  /*2bc0*/  @P2 PRMT R46, R140, 0x7610, R46 ;  /* 0x000076108c2e2816 */ /* 0x000fe4000000002e */
[----:B------:R-:W-:Y:S02]  /*2bd0*/  @P2 PRMT R45, R138, 0x7610, R45 ;  /* 0x000076108a2d2816 */ /* 0x000fe4000000002d */
[----:B------:R-:W-:-:S02]  /*2be0*/  @P2 PRMT R44, R136, 0x7610, R44 ;  /* 0x00007610882c2816 */ /* 0x000fc4000000002c */
[C---:B------:R-:W-:Y:S02]  /*2bf0*/  IADD3.X R55, R124.reuse, UR19, RZ, P6, !PT ;  /* 0x000000137c377c10 */ /* 0x040fe4000b7fe4ff */
[----:B------:R-:W-:Y:S02]  /*2c00*/  @P2 IADD3.X R3, R124, UR17, RZ, P1, !PT ;  /* 0x000000117c032c10 */ /* 0x000fe40008ffe4ff */
[----:B------:R-:W-:Y:S01]  /*2c10*/  @P2 PRMT R47, R47, 0x5410, R135 ;  /* 0x000054102f2f2816 */ /* 0x000fe20000000087 */
[----:B------:R1:W-:Y:S01]  /*2c20*/  STG.E.128 desc[UR4][R54.64], R48 ;  /* 0x0000003036007986 */ /* 0x0003e2000c101d04 */
[----:B------:R-:W-:Y:S02]  /*2c30*/  @P2 PRMT R46, R46, 0x5410, R133 ;  /* 0x000054102e2e2816 */ /* 0x000fe40000000085 */
[----:B------:R-:W-:Y:S02]  /*2c40*/  @P2 PRMT R45, R45, 0x5410, R131 ;  /* 0x000054102d2d2816 */ /* 0x000fe40000000083 */
[----:B------:R-:W-:-:S02]  /*2c50*/  @P2 PRMT R44, R44, 0x5410, R71 ;  /* 0x000054102c2c2816 */ /* 0x000fc40000000047 */
        /* <DEDUP_REMOVED lines=28> */
[----:B-1----:R-:W-:Y:S01]  /*2e20*/  IMAD.MOV.U32 R41, RZ, RZ, R94 ;  /* 0x000000ffff297224 */ /* 0x002fe200078e005e */
        /* <DEDUP_REMOVED lines=18> */
.L_x_700:
        /* <DEDUP_REMOVED lines=23> */
.L_x_701:
[----:B------:R-:W-:Y:S01]  /*30c0*/  HFMA2.MMA R162, -RZ, RZ, 0, 9.5367431640625e-07 ;  /* 0x00000010ffa27435 */ /* 0x000fe200000001ff */
[----:B------:R-:W-:Y:S01]  /*30d0*/  IMAD.MOV.U32 R165, RZ, RZ, R49 ;  /* 0x000000ffffa57224 */ /* 0x000fe200078e0031 */
[----:B------:R-:W-:Y:S01]  /*30e0*/  MOV R167, 0x1f ;  /* 0x0000001f00a77802 */ /* 0x000fe20000000f00 */
[----:B------:R-:W-:-:S08]  /*30f0*/  IMAD.MOV.U32 R54, RZ, RZ, -0x1 ;  /* 0xffffffffff367424 */ /* 0x000fd000078e00ff */
[----:B-----5:R-:W-:Y:S05]  /*3100*/  WARPSYNC.COLLECTIVE R54, `(.L_x_703) ;  /* 0x0000000036087348 */ /* 0x020fea0003c00000 */
[----:B------:R0:W1:Y:S02]  /*3110*/  SHFL.DOWN P2, R55, R165, R162, R167 ;  /* 0x080000a2a5377389 */ /* 0x00006400000400a7 */
[----:B01---5:R-:W-:Y:S01]  /*3120*/  ENDCOLLECTIVE ;  /* 0x000000000000791b */ /* 0x023fe20003800000 */
.L_x_703:
[----:B------:R-:W-:Y:S02]  /*3130*/  MOV R165, R2 ;  /* 0x0000000200a57202 */ /* 0x000fe40000000f00 */
[----:B------:R-:W-:-:S07]  /*3140*/  MOV R48, R55 ;  /* 0x0000003700307202 */ /* 0x000fce0000000f00 */
[----:B------:R-:W-:Y:S05]  /*3150*/  WARPSYNC.COLLECTIVE R54, `(.L_x_704) ;  /* 0x0000000036087348 */ /* 0x000fea0003c00000 */
[----:B------:R0:W1:Y:S02]  /*3160*/  SHFL.DOWN P2, R55, R165, R162, R167 ;  /* 0x080000a2a5377389 */ /* 0x00006400000400a7 */
[----:B01----:R-:W-:Y:S01]  /*3170*/  ENDCOLLECTIVE ;  /* 0x000000000000791b */ /* 0x003fe20003800000 */
.L_x_704:
[----:B------:R-:W-:Y:S01]  /*3180*/  FADD.FTZ R48, R49, R48 ;  /* 0x0000003031307221 */ /* 0x000fe20000010000 */
[----:B------:R-:W-:-:S04]  /*3190*/  HFMA2.MMA R162, -RZ, RZ, 0, 4.76837158203125e-07 ;  /* 0x00000008ffa27435 */ /* 0x000fc800000001ff */
[----:B------:R-:W-:Y:S01]  /*31a0*/  MOV R165, R48 ;  /* 0x0000003000a57202 */ /* 0x000fe20000000f00 */
[----:B------:R-:W-:-:S07]  /*31b0*/  IMAD.MOV.U32 R3, RZ, RZ, R55 ;  /* 0x000000ffff037224 */ /* 0x000fce00078e0037 */
[----:B------:R-:W-:Y:S05]  /*31c0*/  WARPSYNC.COLLECTIVE R54, `(.L_x_705) ;  /* 0x0000000036087348 */ /* 0x000fea0003c00000 */
[----:B------:R0:W1:Y:S02]  /*31d0*/  SHFL.DOWN P2, R55, R165, R162, R167 ;  /* 0x080000a2a5377389 */ /* 0x00006400000400a7 */
[----:B01----:R-:W-:Y:S01]  /*31e0*/  ENDCOLLECTIVE ;  /* 0x000000000000791b */ /* 0x003fe20003800000 */
.L_x_705:
[----:B------:R-:W-:-:S05]  /*31f0*/  FADD.FTZ R3, R2, R3 ;  /* 0x0000000302037221 */ /* 0x000fca0000010000 */
[----:B------:R-:W-:Y:S01]  /*3200*/  MOV R165, R3 ;  /* 0x0000000300a57202 */ /* 0x000fe20000000f00 */
[----:B------:R-:W-:-:S07]  /*3210*/  IMAD.MOV.U32 R51, RZ, RZ, R55 ;  /* 0x000000ffff337224 */ /* 0x000fce00078e0037 */
[----:B------:R-:W-:Y:S05]  /*3220*/  WARPSYNC.COLLECTIVE R54, `(.L_x_706) ;  /* 0x0000000036087348 */ /* 0x000fea0003c00000 */
[----:B------:R0:W1:Y:S02]  /*3230*/  SHFL.DOWN P2, R55, R165, R162, R167 ;  /* 0x080000a2a5377389 */ /* 0x00006400000400a7 */
[----:B01----:R-:W-:Y:S01]  /*3240*/  ENDCOLLECTIVE ;  /* 0x000000000000791b */ /* 0x003fe20003800000 */
.L_x_706:
[----:B------:R-:W-:Y:S01]  /*3250*/  FADD.FTZ R51, R48, R51 ;  /* 0x0000003330337221 */ /* 0x000fe20000010000 */
[----:B------:R-:W-:-:S03]  /*3260*/  HFMA2.MMA R162, -RZ, RZ, 0, 2.384185791015625e-07 ;  /* 0x00000004ffa27435 */ /* 0x000fc600000001ff */
[----:B------:R-:W-:Y:S01]  /*3270*/  IMAD.MOV.U32 R165, RZ, RZ, R51 ;  /* 0x000000ffffa57224 */ /* 0x000fe200078e0033 */
[----:B------:R-:W-:-:S07]  /*3280*/  MOV R50, R55 ;  /* 0x0000003700327202 */ /* 0x000fce0000000f00 */
[----:B------:R-:W-:Y:S05]  /*3290*/  WARPSYNC.COLLECTIVE R54, `(.L_x_707) ;  /* 0x0000000036087348 */ /* 0x000fea0003c00000 */
[----:B------:R0:W1:Y:S02]  /*32a0*/  SHFL.DOWN P2, R55, R165, R162, R167 ;  /* 0x080000a2a5377389 */ /* 0x00006400000400a7 */
[----:B01----:R-:W-:Y:S01]  /*32b0*/  ENDCOLLECTIVE ;  /* 0x000000000000791b */ /* 0x003fe20003800000 */
.L_x_707:
[----:B------:R-:W-:-:S04]  /*32c0*/  FADD.FTZ R50, R3, R50 ;  /* 0x0000003203327221 */ /* 0x000fc80000010000 */
[----:B------:R-:W-:Y:S01]  /*32d0*/  IMAD.MOV.U32 R165, RZ, RZ, R50 ;  /* 0x000000ffffa57224 */ /* 0x000fe200078e0032 */
[----:B------:R-:W-:-:S07]  /*32e0*/  MOV R52, R55 ;  /* 0x0000003700347202 */ /* 0x000fce0000000f00 */
[----:B------:R-:W-:Y:S05]  /*32f0*/  WARPSYNC.COLLECTIVE R54, `(.L_x_708) ;  /* 0x0000000036087348 */ /* 0x000fea0003c00000 */
[----:B------:R0:W1:Y:S02]  /*3300*/  SHFL.DOWN P2, R55, R165, R162, R167 ;  /* 0x080000a2a5377389 */ /* 0x00006400000400a7 */
[----:B01----:R-:W-:Y:S01]  /*3310*/  ENDCOLLECTIVE ;  /* 0x000000000000791b */ /* 0x003fe20003800000 */
.L_x_708:
[----:B------:R-:W-:-:S05]  /*3320*/  FADD.FTZ R52, R51, R52 ;  /* 0x0000003433347221 */ /* 0x000fca0000010000 */
[----:B------:R-:W-:Y:S01]  /*3330*/  MOV R165, R52 ;  /* 0x0000003400a57202 */ /* 0x000fe20000000f00 */
[----:B------:R-:W-:Y:S01]  /*3340*/  IMAD.MOV.U32 R162, RZ, RZ, 0x2 ;  /* 0x00000002ffa27424 */ /* 0x000fe200078e00ff */
[----:B------:R-:W-:-:S07]  /*3350*/  MOV R53, R55 ;  /* 0x0000003700357202 */ /* 0x000fce0000000f00 */
[----:B------:R-:W-:Y:S05]  /*3360*/  WARPSYNC.COLLECTIVE R54, `(.L_x_709) ;  /* 0x0000000036087348 */ /* 0x000fea0003c00000 */
[----:B------:R0:W1:Y:S02]  /*3370*/  SHFL.DOWN P2, R55, R165, R162, R167 ;  /* 0x080000a2a5377389 */ /* 0x00006400000400a7 */
[----:B01----:R-:W-:Y:S01]  /*3380*/  ENDCOLLECTIVE ;  /* 0x000000000000791b */ /* 0x003fe20003800000 */
.L_x_709:
[----:B------:R-:W-:-:S05]  /*3390*/  FADD.FTZ R53, R50, R53 ;  /* 0x0000003532357221 */ /* 0x000fca0000010000 */
[----:B------:R-:W-:Y:S02]  /*33a0*/  MOV R165, R53 ;  /* 0x0000003500a57202 */ /* 0x000fe40000000f00 */
[----:B------:R-:W-:-:S07]  /*33b0*/  MOV R49, R55 ;  /* 0x0000003700317202 */ /* 0x000fce0000000f00 */
[----:B------:R-:W-:Y:S05]  /*33c0*/  WARPSYNC.COLLECTIVE R54, `(.L_x_710) ;  /* 0x0000000036087348 */ /* 0x000fea0003c00000 */
[----:B------:R0:W1:Y:S02]  /*33d0*/  SHFL.DOWN P2, R55, R165, R162, R167 ;  /* 0x080000a2a5377389 */ /* 0x00006400000400a7 */
[----:B01----:R-:W-:Y:S01]  /*33e0*/  ENDCOLLECTIVE ;  /* 0x000000000000791b */ /* 0x003fe20003800000 */
.L_x_710:
[----:B------:R-:W-:Y:S01]  /*33f0*/  FADD.FTZ R49, R52, R49 ;  /* 0x0000003134317221 */ /* 0x000fe20000010000 */
[----:B------:R-:W-:-:S04]  /*3400*/  HFMA2.MMA R162, -RZ, RZ, 0, 5.9604644775390625e-08 ;  /* 0x00000001ffa27435 */ /* 0x000fc800000001ff */
[----:B------:R-:W-:Y:S01]  /*3410*/  MOV R165, R49 ;  /* 0x0000003100a57202 */ /* 0x000fe20000000f00 */
[----:B------:R-:W-:-:S07]  /*3420*/  IMAD.MOV.U32 R2, RZ, RZ, R55 ;  /* 0x000000ffff027224 */ /* 0x000fce00078e0037 */
[----:B------:R-:W-:Y:S05]  /*3430*/  WARPSYNC.COLLECTIVE R54, `(.L_x_711) ;  /* 0x0000000036087348 */ /* 0x000fea0003c00000 */
[----:B------:R0:W1:Y:S02]  /*3440*/  SHFL.DOWN P2, R55, R165, R162, R167 ;  /* 0x080000a2a5377389 */ /* 0x00006400000400a7 */
[----:B01----:R-:W-:Y:S01]  /*3450*/  ENDCOLLECTIVE ;  /* 0x000000000000791b */ /* 0x003fe20003800000 */
.L_x_711:
[----:B------:R-:W-:-:S05]  /*3460*/  FADD.FTZ R2, R53, R2 ;  /* 0x0000000235027221 */ /* 0x000fca0000010000 */
[----:B------:R-:W-:Y:S01]  /*3470*/  MOV R165, R2 ;  /* 0x0000000200a57202 */ /* 0x000fe20000000f00 */
[----:B------:R-:W-:-:S07]  /*3480*/  IMAD.MOV.U32 R48, RZ, RZ, R55 ;  /* 0x000000ffff307224 */ /* 0x000fce00078e0037 */
[----:B------:R-:W-:Y:S05]  /*3490*/  WARPSYNC.COLLECTIVE R54, `(.L_x_712) ;  /* 0x0000000036087348 */ /* 0x000fea0003c00000 */
[----:B------:R0:W1:Y:S02]  /*34a0*/  SHFL.DOWN P2, R55, R165, R162, R167 ;  /* 0x080000a2a5377389 */ /* 0x00006400000400a7 */
[----:B01----:R-:W-:Y:S01]  /*34b0*/  ENDCOLLECTIVE ;  /* 0x000000000000791b */ /* 0x003fe20003800000 */
.L_x_712:
[----:B------:R-:W-:Y:S01]  /*34c0*/  MOV R3, R55 ;  /* 0x0000003700037202 */ /* 0x000fe20000000f00 */
[----:B------:R-:W-:Y:S06]  /*34d0*/  BRA `(.L_x_713) ;  /* 0xffffffe400107947 */ /* 0x000fec000383ffff */
.L_x_714:
        /* <DEDUP_REMOVED lines=10> */
.L_x_3241:


//--------------------- .text._ZN10layer_norm31ln_parallel_residual_bwd_kernelINS_13Kernel_traitsIf13__nv_bfloat16S2_S2_fjLj6144ELj1ELj1ELj8ELj16ENS_18Kernel_traits_baseILj6144EfS2_S2_S2_fjLj256EEEEELb1ELb0ELb0EEEvNS_9BwdParamsE --------------------------
	.section	.text._ZN10layer_norm31ln_parallel_residual_bwd_kernelINS_13Kernel_traitsIf13__nv_bfloat16S2_S2_fjLj6144ELj1ELj1ELj8ELj16ENS_18Kernel_traits_baseILj6144EfS2_S2_S2_fjLj256EEEEELb1ELb0ELb0EEEvNS_9BwdParamsE,"ax",@progbits
	.align	128
        .global         _ZN10layer_norm31ln_parallel_residual_bwd_kernelINS_13Kernel_traitsIf13__nv_bfloat16S2_S2_fjLj6144ELj1ELj1ELj8ELj16ENS_18Kernel_traits_baseILj6144EfS2_S2_S2_fjLj256EEEEELb1ELb0ELb0EEEvNS_9BwdParamsE
        .type           _ZN10layer_norm31ln_parallel_residual_bwd_kernelINS_13Kernel_traitsIf13__nv_bfloat16S2_S2_fjLj6144ELj1ELj1ELj8ELj16ENS_18Kernel_traits_baseILj6144EfS2_S2_S2_fjLj256EEEEELb1ELb0ELb0EEEvNS_9BwdParamsE,@function
        .size           _ZN10layer_norm31ln_parallel_residual_bwd_kernelINS_13Kernel_traitsIf13__nv_bfloat16S2_S2_fjLj6144ELj1ELj1ELj8ELj16ENS_18Kernel_traits_baseILj6144EfS2_S2_S2_fjLj256EEEEELb1ELb0ELb0EEEvNS_9BwdParamsE,(.L_x_3242 - _ZN10layer_norm31ln_parallel_residual_bwd_kernelINS_13Kernel_traitsIf13__nv_bfloat16S2_S2_fjLj6144ELj1ELj1ELj8ELj16ENS_18Kernel_traits_baseILj6144EfS2_S2_S2_fjLj256EEEEELb1ELb0ELb0EEEvNS_9BwdParamsE)
        .other          _ZN10layer_norm31ln_parallel_residual_bwd_kernelINS_13Kernel_traitsIf13__nv_bfloat16S2_S2_fjLj6144ELj1ELj1ELj8ELj16ENS_18Kernel_traits_baseILj6144EfS2_S2_S2_fjLj256EEEEELb1ELb0ELb0EEEvNS_9BwdParamsE,@"STO_CUDA_ENTRY STV_DEFAULT"
_ZN10layer_norm31ln_parallel_residual_bwd_kernelINS_13Kernel_traitsIf13__nv_bfloat16S2_S2_fjLj6144ELj1ELj1ELj8ELj16ENS_18Kernel_traits_baseILj6144EfS2_S2_S2_fjLj256EEEEELb1ELb0ELb0EEEvNS_9BwdParamsE:
.text._ZN10layer_norm31ln_parallel_residual_bwd_kernelINS_13Kernel_traitsIf13__nv_bfloat16S2_S2_fjLj6144ELj1ELj1ELj8ELj16ENS_18Kernel_traits_baseILj6144EfS2_S2_S2_fjLj256EEEEELb1ELb0ELb0EEEvNS_9BwdParamsE:
        /* <DEDUP_REMOVED lines=38> */
[----:B----4-:R-:W-:-:S03]  /*0260*/  @P2 IMAD.WIDE.U32 R14, R3, 0x20, R10 ;  /* 0x00000020030e2825 */ /* 0x010fc600078e000a */
[----:B------:R2:W5:Y:S01]  /*0270*/  @P2 LDG.E.128 R148, desc[UR4][R12.64+0x10] ;  /* 0x000010040c942981 */ /* 0x000562000c1e1d00 */
[----:B------:R-:W-:-:S03]  /*0280*/  @P2 VIADD R3, R3, 0x100 ;  /* 0x0000010003032836 */ /* 0x000fc60000000000 */
        /* <DEDUP_REMOVED lines=62> */
[----:B------:R-:W-:-:S10]  /*0670*/  IMAD.MOV.U32 R121, RZ, RZ, RZ ;  /* 0x000000ffff797224 */ /* 0x000fd400078e00ff */
.L_x_729:
[----:B-123--:R-:W1:Y:S08]  /*0680*/  LDC.64 R184, c[0x0][0x258] ;  /* 0x00009600ffb87b82 */ /* 0x00ee700000000a00 */
        /* <DEDUP_REMOVED lines=14> */
[----:B-1----:R-:W-:Y:S01]  /*0770*/  IMAD.MOV.U32 R199, RZ, RZ, R4 ;  /* 0x000000ffffc77224 */ /* 0x002fe200078e0004 */
        /* <DEDUP_REMOVED lines=19> */
[----:B------:R-:W1:Y:S02]  /*08b0*/  @P0 LDC.64 R6, c[0x0][0x248] ;  /* 0x00009200ff060b82 */ /* 0x000e640000000a00 */
[----:B-1----:R-:W-:-:S05]  /*08c0*/  @P0 IADD3 R6, P6, R193, R6, RZ ;  /* 0x00000006c1060210 */ /* 0x002fca0007fde0ff */
[----:B------:R-:W-:Y:S01]  /*08d0*/  @P0 IMAD.X R7, R12, 0x1, R7, P6 ;  /* 0x000000010c070824 */ /* 0x000fe200030e0607 */
[----:B------:R-:W-:-:S04]  /*08e0*/  @P5 LEA R192, P6, R4, UR8, 0x4 ;  /* 0x0000000804c05c11 */ /* 0x000fc8000f8c20ff */
[----:B------:R1:W5:Y:S01]  /*08f0*/  @P0 LDG.E.64 R242, desc[UR4][R6.64] ;  /* 0x0000000406f20981 */ /* 0x000362000c1e1b00 */
[----:B0-----:R-:W-:Y:S02]  /*0900*/  ISETP.NE.AND P0, PT, R3, RZ, PT ;  /* 0x000000ff0300720c */ /* 0x001fe40003f05270 */
[----:B------:R-:W-:Y:S02]  /*0910*/  @P5 LEA.HI.X R193, R4, UR9, RZ, 0x4, P6 ;  /* 0x0000000904c15c11 */ /* 0x000fe4000b0f24ff */
[----:B-----5:R-:W-:-:S03]  /*0920*/  FSEL R209, R198, RZ, !P0 ;  /* 0x000000ffc6d17208 */ /* 0x020fc60004000000 */
[----:B------:R0:W5:Y:S01]  /*0930*/  @P5 LDG.E.128 R24, desc[UR4][R192.64] ;  /* 0x00000004c0185981 */ /* 0x000162000c1e1d00 */
[C---:B---3--:R-:W-:Y:S01]  /*0940*/  PRMT R12, R8.reuse, 0x7632, R12 ;  /* 0x00007632080c7816 */ /* 0x048fe2000000000c */
[C---:B------:R-:W-:Y:S01]  /*0950*/  IMAD.U32 R196, R9.reuse, 0x10000, RZ ;  /* 0x0001000009c47824 */ /* 0x040fe200078e00ff */
[----:B------:R-:W-:Y:S02]  /*0960*/  SHF.L.U32 R8, R8, 0x10, RZ ;  /* 0x0000001008087819 */ /* 0x000fe400000006ff */
[----:B------:R-:W-:Y:S02]  /*0970*/  PRMT R194, R9, 0x7632, R194 ;  /* 0x0000763209c27816 */ /* 0x000fe400000000c2 */
[----:B------:R-:W-:Y:S02]  /*0980*/  PRMT R9, R10, 0x7632, R9 ;  /* 0x000076320a097816 */ /* 0x000fe40000000009 */
[C---:B------:R-:W-:Y:S01]  /*0990*/  PRMT R195, R11.reuse, 0x7632, R195 ;  /* 0x000076320bc37816 */ /* 0x040fe200000000c3 */
[----:B-1----:R-:W-:Y:S01]  /*09a0*/  FADD.FTZ R7, R8, -R209 ;  /* 0x800000d108077221 */ /* 0x002fe20000010000 */
[----:B------:R-:W-:Y:S01]  /*09b0*/  SHF.L.U32 R10, R10, 0x10, RZ ;  /* 0x000000100a0a7819 */ /* 0x000fe200000006ff */
[----:B0-----:R-:W-:Y:S01]  /*09c0*/  IMAD.U32 R192, R11, 0x10000, RZ ;  /* 0x000100000bc07824 */ /* 0x001fe200078e00ff */
[----:B------:R-:W-:Y:S01]  /*09d0*/  SHF.L.U32 R194, R194, 0x10, RZ ;  /* 0x00000010c2c27819 */ /* 0x000fe200000006ff */
[----:B------:R-:W-:Y:S01]  /*09e0*/  IMAD.U32 R12, R12, 0x10000, RZ ;  /* 0x000100000c0c7824 */ /* 0x000fe200078e00ff */
[----:B------:R-:W-:Y:S01]  /*09f0*/  SHF.L.U32 R8, R195, 0x10, RZ ;  /* 0x00000010c3087819 */ /* 0x000fe200000006ff */
[----:B------:R-:W-:-:S02]  /*0a00*/  IMAD.U32 R6, R9, 0x10000, RZ ;  /* 0x0001000009067824 */ /* 0x000fc400078e00ff */
[C---:B------:R-:W-:Y:S01]  /*0a10*/  FADD.FTZ R221, -R209.reuse, R196 ;  /* 0x000000c4d1dd7221 */ /* 0x040fe20000010100 */
[C---:B------:R-:W-:Y:S01]  /*0a20*/  FADD.FTZ R225, -R209.reuse, R10 ;  /* 0x0000000ad1e17221 */ /* 0x040fe20000010100 */
[C---:B------:R-:W-:Y:S01]  /*0a30*/  FADD.FTZ R11, -R209.reuse, R192 ;  /* 0x000000c0d10b7221 */ /* 0x040fe20000010100 */
[----:B----4-:R-:W-:Y:S01]  /*0a40*/  SHF.L.U32 R215, R184, 0x10, RZ ;  /* 0x00000010b8d77819 */ /* 0x010fe200000006ff */
[C---:B------:R-:W-:Y:S01]  /*0a50*/  FADD.FTZ R199, -R209.reuse, R12 ;  /* 0x0000000cd1c77221 */ /* 0x040fe20000010100 */
[C---:B------:R-:W-:Y:S01]  /*0a60*/  FADD.FTZ R197, -R209.reuse, R194 ;  /* 0x000000c2d1c57221 */ /* 0x040fe20000010100 */
[C---:B------:R-:W-:Y:S01]  /*0a70*/  FADD.FTZ R195, -R209.reuse, R6 ;  /* 0x00000006d1c37221 */ /* 0x040fe20000010100 */
[----:B------:R-:W-:Y:S01]  /*0a80*/  FADD.FTZ R193, -R209, R8 ;  /* 0x00000008d1c17221 */ /* 0x000fe20000010100 */
[----:B------:R-:W-:Y:S01]  /*0a90*/  FMUL.FTZ R209, R210, R7 ;  /* 0x00000007d2d17220 */ /* 0x000fe20000410000 */
[----:B------:R-:W-:Y:S01]  /*0aa0*/  FMUL.FTZ R7, R160, R215 ;  /* 0x000000d7a0077220 */ /* 0x000fe20000410000 */
[----:B------:R-:W-:Y:S01]  /*0ab0*/  FADD.FTZ R48, R48, R215 ;  /* 0x000000d730307221 */ /* 0x000fe20000010000 */
[----:B--2---:R-:W-:-:S02]  /*0ac0*/  IMAD.U32 R9, R188, 0x10000, RZ ;  /* 0x00010000bc097824 */ /* 0x004fc400078e00ff */
[----:B------:R-:W-:Y:S01]  /*0ad0*/  FFMA.FTZ R72, R209, R215, R72 ;  /* 0x000000d7d1487223 */ /* 0x000fe20000010048 */
[----:B------:R-:W-:Y:S01]  /*0ae0*/  SHF.L.U32 R215, R185, 0x10, RZ ;  /* 0x00000010b9d77819 */ /* 0x000fe200000006ff */
[-C--:B------:R-:W-:Y:S01]  /*0af0*/  FFMA.FTZ R6, R168, R9.reuse, R7 ;  /* 0x00000009a8067223 */ /* 0x080fe20000010007 */
[----:B------:R-:W-:Y:S01]  /*0b00*/  FADD.FTZ R96, R96, R9 ;  /* 0x0000000960607221 */ /* 0x000fe20000010000 */
[----:B------:R-:W-:Y:S01]  /*0b10*/  FFMA.FTZ R120, R209, R9, R120 ;  /* 0x00000009d1787223 */ /* 0x000fe20000010078 */
[----:B------:R-:W-:Y:S01]  /*0b20*/  FMUL.FTZ R7, R210, R221 ;  /* 0x000000ddd2077220 */ /* 0x000fe20000410000 */
[----:B------:R-:W-:Y:S02]  /*0b30*/  IMAD.U32 R9, R189, 0x10000, RZ ;  /* 0x00010000bd097824 */ /* 0x000fe400078e00ff */
[----:B------:R-:W-:Y:S02]  /*0b40*/  FMUL.FTZ R221, R162, R215 ;  /* 0x000000d7a2dd7220 */ /* 0x000fe40000410000 */
[----:B------:R-:W-:-:S02]  /*0b50*/  FADD.FTZ R98, R98, R9 ;  /* 0x0000000962627221 */ /* 0x000fc40000010000 */
[-C--:B------:R-:W-:Y:S01]  /*0b60*/  FFMA.FTZ R8, R170, R9.reuse, R221 ;  /* 0x00000009aa087223 */ /* 0x080fe200000100dd */
[C---:B------:R-:W-:Y:S01]  /*0b70*/  FFMA.FTZ R122, R7.reuse, R9, R122 ;  /* 0x00000009077a7223 */ /* 0x040fe2000001007a */
[----:B------:R-:W-:Y:S01]  /*0b80*/  SHF.L.U32 R221, R186, 0x10, RZ ;  /* 0x00000010badd7819 */ /* 0x000fe200000006ff */
[----:B------:R-:W-:Y:S01]  /*0b90*/  FMUL.FTZ R9, R210, R225 ;  /* 0x000000e1d2097220 */ /* 0x000fe20000410000 */
[----:B------:R-:W-:Y:S01]  /*0ba0*/  PRMT R184, R184, 0x7632, R184 ;  /* 0x00007632b8b87816 */ /* 0x000fe200000000b8 */
[----:B------:R-:W-:Y:S01]  /*0bb0*/  FADD.FTZ R50, R50, R215 ;  /* 0x000000d732327221 */ /* 0x000fe20000010000 */
        /* <DEDUP_REMOVED lines=14> */
[----:B------:R-:W-:-:S02]  /*0ca0*/  IMAD.U32 R188, R188, 0x10000, RZ ;  /* 0x00010000bcbc7824 */ /* 0x000fc400078e00ff */
[----:B------:R-:W-:Y:S01]  /*0cb0*/  FMUL.FTZ R216, R210, R199 ;  /* 0x000000c7d2d87220 */ /* 0x000fe20000410000 */
[----:B------:R-:W-:Y:S01]  /*0cc0*/  FMUL.FTZ R192, R161, R184 ;  /* 0x000000b8a1c07220 */ /* 0x000fe20000410000 */
[----:B------:R-:W-:Y:S01]  /*0cd0*/  PRMT R185, R185, 0x7632, R185 ;  /* 0x00007632b9b97816 */ /* 0x000fe200000000b9 */
[----:B------:R-:W-:Y:S01]  /*0ce0*/  FADD.FTZ R94, R94, R215 ;  /* 0x000000d75e5e7221 */ /* 0x000fe20000010000 */
[-C--:B------:R-:W-:Y:S01]  /*0cf0*/  FFMA.FTZ R118, R11, R215.reuse, R118 ;  /* 0x000000d70b767223 */ /* 0x080fe20000010076 */
[----:B------:R-:W-:Y:S01]  /*0d00*/  FFMA.FTZ R12, R166, R215, R225 ;  /* 0x000000d7a60c7223 */ /* 0x000fe200000100e1 */
[----:B------:R-:W-:Y:S01]  /*0d10*/  FADD.FTZ R97, R97, R188 ;  /* 0x000000bc61617221 */ /* 0x000fe20000010000 */
[-C--:B------:R-:W-:Y:S01]  /*0d20*/  FFMA.FTZ R121, R216, R188.reuse, R121 ;  /* 0x000000bcd8797223 */ /* 0x080fe20000010079 */
[----:B------:R-:W-:Y:S01]  /*0d30*/  FFMA.FTZ R215, R169, R188, R192 ;  /* 0x000000bca9d77223 */ /* 0x000fe200000100c0 */
[----:B------:R-:W-:Y:S02]  /*0d40*/  PRMT R189, R189, 0x7632, R189 ;  /* 0x00007632bdbd7816 */ /* 0x000fe400000000bd */
[----:B------:R-:W-:-:S02]  /*0d50*/  SHF.L.U32 R188, R185, 0x10, RZ ;  /* 0x00000010b9bc7819 */ /* 0x000fc400000006ff */
[----:B------:R-:W-:Y:S01]  /*0d60*/  PRMT R186, R186, 0x7632, R186 ;  /* 0x00007632baba7816 */ /* 0x000fe200000000ba */
[----:B------:R-:W-:Y:S01]  /*0d70*/  FADD.FTZ R49, R49, R184 ;  /* 0x000000b831317221 */ /* 0x000fe20000010000 */
[----:B------:R-:W-:Y:S01]  /*0d80*/  FFMA.FTZ R73, R216, R184, R73 ;  /* 0x000000b8d8497223 */ /* 0x000fe20000010049 */
[----:B------:R-:W-:Y:S02]  /*0d90*/  IMAD.U32 R184, R189, 0x10000, RZ ;  /* 0x00010000bdb87824 */ /* 0x000fe400078e00ff */
[----:B------:R-:W-:Y:S01]  /*0da0*/  FMUL.FTZ R222, R210, R197 ;  /* 0x000000c5d2de7220 */ /* 0x000fe20000410000 */
[----:B------:R-:W-:Y:S01]  /*0db0*/  FMUL.FTZ R192, R163, R188 ;  /* 0x000000bca3c07220 */ /* 0x000fe20000410000 */
[----:B------:R-:W-:Y:S02]  /*0dc0*/  PRMT R190, R190, 0x7632, R190 ;  /* 0x00007632bebe7816 */ /* 0x000fe400000000be */
[----:B------:R-:W-:Y:S01]  /*0dd0*/  SHF.L.U32 R186, R186, 0x10, RZ ;  /* 0x00000010baba7819 */ /* 0x000fe200000006ff */
[----:B------:R-:W-:Y:S01]  /*0de0*/  FADD.FTZ R46, R46, R221 ;  /* 0x000000dd2e2e7221 */ /* 0x000fe20000010000 */
[----:B------:R-:W-:Y:S01]  /*0df0*/  FFMA.FTZ R70, R11, R221, R70 ;  /* 0x000000dd0b467223 */ /* 0x000fe20000010046 */
[----:B------:R-:W-:Y:S01]  /*0e00*/  FADD.FTZ R99, R99, R184 ;  /* 0x000000b863637221 */ /* 0x000fe20000010000 */
[-C--:B------:R-:W-:Y:S01]  /*0e10*/  FFMA.FTZ R123, R222, R184.reuse, R123 ;  /* 0x000000b8de7b7223 */ /* 0x080fe2000001007b */
[----:B------:R-:W-:Y:S01]  /*0e20*/  FFMA.FTZ R221, R171, R184, R192 ;  /* 0x000000b8abdd7223 */ /* 0x000fe200000100c0 */
[----:B------:R-:W-:-:S02]  /*0e30*/  IMAD.U32 R190, R190, 0x10000, RZ ;  /* 0x00010000bebe7824 */ /* 0x000fc400078e00ff */
[----:B------:R-:W-:Y:S01]  /*0e40*/  FMUL.FTZ R184, R157, R186 ;  /* 0x000000ba9db87220 */ /* 0x000fe20000410000 */
[----:B------:R-:W-:-:S03]  /*0e50*/  FFMA.FTZ R185, R209, R6, RZ ;  /* 0x00000006d1b97223 */ /* 0x000fc600000100ff */
[----:B------:R-:W-:Y:S01]  /*0e60*/  FFMA.FTZ R233, R165, R190, R184 ;  /* 0x000000bea5e97223 */ /* 0x000fe200000100b8 */
[----:B------:R-:W-:Y:S01]  /*0e70*/  FADD.FTZ R184, RZ, R6 ;  /* 0x00000006ffb87221 */ /* 0x000fe20000010000 */
[----:B------:R-:W-:-:S03]  /*0e80*/  FMUL.FTZ R234, R210, R195 ;  /* 0x000000c3d2ea7220 */ /* 0x000fc60000410000 */
        /* <DEDUP_REMOVED lines=8> */
[----:B------:R-:W-:Y:S01]  /*0f10*/  PRMT R188, R187, 0x7632, R188 ;  /* 0x00007632bbbc7816 */ /* 0x000fe200000000bc */
[----:B------:R-:W-:Y:S02]  /*0f20*/  FADD.FTZ R187, R186, R221 ;  /* 0x000000ddbabb7221 */ /* 0x000fe40000010000 */
[----:B------:R-:W-:Y:S01]  /*0f30*/  FFMA.FTZ R184, R222, R221, R185 ;  /* 0x000000dddeb87223 */ /* 0x000fe200000100b9 */
[----:B------:R-:W-:Y:S01]  /*0f40*/  PRMT R191, R191, 0x7632, R191 ;  /* 0x00007632bfbf7816 */ /* 0x000fe200000000bf */
[----:B------:R-:W-:Y:S01]  /*0f50*/  FADD.FTZ R186, R187, R10 ;  /* 0x0000000abbba7221 */ /* 0x000fe20000010000 */
[----:B------:R-:W-:-:S02]  /*0f60*/  IMAD.U32 R188, R188, 0x10000, RZ ;  /* 0x00010000bcbc7824 */ /* 0x000fc400078e00ff */
[----:B------:R-:W-:Y:S01]  /*0f70*/  FFMA.FTZ R185, R9, R10, R184 ;  /* 0x0000000a09b97223 */ /* 0x000fe200000100b8 */
[----:B------:R-:W-:Y:S01]  /*0f80*/  FADD.FTZ R93, R93, R190 ;  /* 0x000000be5d5d7221 */ /* 0x000fe20000010000 */
[----:B------:R-:W-:Y:S01]  /*0f90*/  FFMA.FTZ R117, R234, R190, R117 ;  /* 0x000000beea757223 */ /* 0x000fe20000010075 */
[----:B------:R-:W-:Y:S01]  /*0fa0*/  SHF.L.U32 R190, R191, 0x10, RZ ;  /* 0x00000010bfbe7819 */ /* 0x000fe200000006ff */
[----:B------:R-:W-:Y:S01]  /*0fb0*/  FADD.FTZ R187, R186, R233 ;  /* 0x000000e9babb7221 */ /* 0x000fe20000010000 */
[----:B------:R-:W-:Y:S01]  /*0fc0*/  FMUL.FTZ R186, R159, R188 ;  /* 0x000000bc9fba7220 */ /* 0x000fe20000410000 */
[----:B------:R-:W-:Y:S01]  /*0fd0*/  FFMA.FTZ R184, R234, R233, R185 ;  /* 0x000000e9eab87223 */ /* 0x000fe200000100b9 */
[----:B------:R-:W-:Y:S02]  /*0fe0*/  FMUL.FTZ R236, R210, R193 ;  /* 0x000000c1d2ec7220 */ /* 0x000fe40000410000 */
        /* <DEDUP_REMOVED lines=10> */
.L_x_717:
[----:B------:R-:W-:Y:S05]  /*1090*/  BSYNC B0 ;  /* 0x0000000000007941 */ /* 0x000fea0003800000 */
.L_x_716:
[----:B------:R-:W-:Y:S04]  /*10a0*/  BSSY B0, `(.L_x_718) ;  /* 0x0000092000007945 */ /* 0x000fe80003800000 */
[----:B------:R-:W-:Y:S05]  /*10b0*/  @!P2 BRA `(.L_x_719) ;  /* 0x000000080040a947 */ /* 0x000fea0003800000 */
        /* <DEDUP_REMOVED lines=9> */
[C---:B------:R-:W-:Y:S01]  /*1150*/  IMAD.SHL.U32 R13, R199.reuse, 0x8, RZ ;  /* 0x00000008c70d7824 */ /* 0x040fe200078e00ff */
[----:B------:R-:W-:-:S04]  /*1160*/  SHF.L.U64.HI R192, R199, 0x3, RZ ;  /* 0x00000003c7c07819 */ /* 0x000fc800000102ff */
[----:B------:R-:W-:-:S04]  /*1170*/  IADD3 R246, P6, R13, UR12, RZ ;  /* 0x0000000c0df67c10 */ /* 0x000fc8000ffde0ff */
[----:B------:R-:W-:-:S06]  /*1180*/  IADD3.X R247, R192, UR13, RZ, P6, !PT ;  /* 0x0000000dc0f77c10 */ /* 0x000fcc000b7fe4ff */
[----:B------:R-:W5:Y:S01]  /*1190*/  LDG.E.64 R246, desc[UR4][R246.64] ;  /* 0x00000004f6f67981 */ /* 0x000f62000c1e1b00 */
[----:B------:R-:W-:-:S04]  /*11a0*/  ISETP.NE.U32.AND P0, PT, RZ, UR14, PT ;  /* 0x0000000eff007c0c */ /* 0x000fc8000bf05070 */
[----:B------:R-:W-:-:S13]  /*11b0*/  ISETP.NE.AND.EX P0, PT, RZ, UR15, PT, P0 ;  /* 0x0000000fff007c0c */ /* 0x000fda000bf05300 */
[----:B------:R-:W1:Y:S01]  /*11c0*/  @P0 LDC.64 R14, c[0x0][0x248] ;  /* 0x00009200ff0e0b82 */ /* 0x000e620000000a00 */
[----:B------:R-:W-:-:S04]  /*11d0*/  ISETP.NE.U32.AND P5, PT, RZ, UR8, PT ;  /* 0x00000008ff007c0c */ /* 0x000fc8000bfa5070 */
[----:B------:R-:W-:Y:S02]  /*11e0*/  ISETP.NE.AND.EX P5, PT, RZ, UR9, PT, P5 ;  /* 0x00000009ff007c0c */ /* 0x000fe4000bfa5350 */
[----:B-1----:R-:W-:-:S04]  /*11f0*/  @P0 IADD3 R14, P6, R13, R14, RZ ;  /* 0x0000000e0d0e0210 */ /* 0x002fc80007fde0ff */
[----:B------:R-:W-:-:S05]  /*1200*/  @P0 IADD3.X R15, R192, R15, RZ, P6, !PT ;  /* 0x0000000fc00f0210 */ /* 0x000fca00037fe4ff */
[----:B------:R1:W5:Y:S01]  /*1210*/  @P0 LDG.E.64 R240, desc[UR4][R14.64] ;  /* 0x000000040ef00981 */ /* 0x000362000c1e1b00 */
[----:B0-----:R-:W-:Y:S02]  /*1220*/  ISETP.NE.AND P0, PT, R3, RZ, PT ;  /* 0x000000ff0300720c */ /* 0x001fe40003f05270 */
[C---:B------:R-:W-:Y:S02]  /*1230*/  @P5 LEA R192, P6, R199.reuse, UR8, 0x4 ;  /* 0x00000008c7c05c11 */ /* 0x040fe4000f8c20ff */
[----:B-----5:R-:W-:Y:S02]  /*1240*/  FSEL R196, R198, RZ, !P0 ;  /* 0x000000ffc6c47208 */ /* 0x020fe40004000000 */
[----:B------:R-:W-:-:S05]  /*1250*/  @P5 LEA.HI.X R193, R199, UR9, RZ, 0x4, P6 ;  /* 0x00000009c7c15c11 */ /* 0x000fca000b0f24ff */
[----:B------:R0:W5:Y:S01]  /*1260*/  @P5 LDG.E.128 R20, desc[UR4][R192.64] ;  /* 0x00000004c0145981 */ /* 0x000162000c1e1d00 */
[----:B------:R-:W-:Y:S02]  /*1270*/  VIADD R199, R199, 0x100 ;  /* 0x00000100c7c77836 */ /* 0x000fe40000000000 */
[----:B---3--:R-:W-:Y:S01]  /*1280*/  IMAD.U32 R13, R16, 0x10000, RZ ;  /* 0x00010000100d7824 */ /* 0x008fe200078e00ff */
[----:B-1----:R-:W-:Y:S02]  /*1290*/  PRMT R14, R19, 0x7632, R14 ;  /* 0x00007632130e7816 */ /* 0x002fe4000000000e */
[C---:B------:R-:W-:Y:S01]  /*12a0*/  PRMT R194, R17.reuse, 0x7632, R194 ;  /* 0x0000763211c27816 */ /* 0x040fe200000000c2 */
[----:B------:R-:W-:Y:S01]  /*12b0*/  FADD.FTZ R13, -R196, R13 ;  /* 0x0000000dc40d7221 */ /* 0x000fe20000010100 */
[----:B------:R-:W-:Y:S02]  /*12c0*/  SHF.L.U32 R17, R17, 0x10, RZ ;  /* 0x0000001011117819 */ /* 0x000fe400000006ff */
[----:B------:R-:W-:Y:S01]  /*12d0*/  SHF.L.U32 R14, R14, 0x10, RZ ;  /* 0x000000100e0e7819 */ /* 0x000fe200000006ff */
[----:B------:R-:W-:Y:S01]  /*12e0*/  FMUL.FTZ R13, R210, R13 ;  /* 0x0000000dd20d7220 */ /* 0x000fe20000410000 */
[----:B------:R-:W-:Y:S01]  /*12f0*/  PRMT R16, R16, 0x7632, R16 ;  /* 0x0000763210107816 */ /* 0x000fe20000000010 */
[----:B------:R-:W-:Y:S01]  /*1300*/  FADD.FTZ R231, -R196, R17 ;  /* 0x00000011c4e77221 */ /* 0x000fe20000010100 */
[----:B------:R-:W-:Y:S01]  /*1310*/  PRMT R195, R18, 0x7632, R195 ;  /* 0x0000763212c37816 */ /* 0x000fe200000000c3 */
[----:B0-----:R-:W-:Y:S01]  /*1320*/  FADD.FTZ R193, -R196, R14 ;  /* 0x0000000ec4c17221 */ /* 0x001fe20000010100 */
[----:B----4-:R-:W-:-:S04]  /*1330*/  IMAD.U32 R219, R184, 0x10000, RZ ;  /* 0x00010000b8db7824 */ /* 0x010fc800078e00ff */
[----:B------:R-:W-:Y:S01]  /*1340*/  FMUL.FTZ R227, R144, R219 ;  /* 0x000000db90e37220 */ /* 0x000fe20000410000 */
[----:B--2---:R-:W-:Y:S01]  /*1350*/  SHF.L.U32 R15, R188, 0x10, RZ ;  /* 0x00000010bc0f7819 */ /* 0x004fe200000006ff */
[----:B------:R-:W-:Y:S01]  /*1360*/  IMAD.U32 R18, R18, 0x10000, RZ ;  /* 0x0001000012127824 */ /* 0x000fe200078e00ff */
[----:B------:R-:W-:Y:S01]  /*1370*/  PRMT R184, R184, 0x7632, R184 ;  /* 0x00007632b8b87816 */ /* 0x000fe200000000b8 */
[----:B------:R-:W-:Y:S02]  /*1380*/  IMAD.U32 R16, R16, 0x10000, RZ ;  /* 0x0001000010107824 */ /* 0x000fe400078e00ff */
[-C--:B------:R-:W-:Y:S01]  /*1390*/  FFMA.FTZ R14, R152, R15.reuse, R227 ;  /* 0x0000000f980e7223 */ /* 0x080fe200000100e3 */
[----:B------:R-:W-:Y:S01]  /*13a0*/  FADD.FTZ R88, R88, R15 ;  /* 0x0000000f58587221 */ /* 0x000fe20000010000 */
[----:B------:R-:W-:Y:S01]  /*13b0*/  FFMA.FTZ R112, R13, R15, R112 ;  /* 0x0000000f0d707223 */ /* 0x000fe20000010070 */
[----:B------:R-:W-:Y:S02]  /*13c0*/  IMAD.U32 R227, R185, 0x10000, RZ ;  /* 0x00010000b9e37824 */ /* 0x000fe400078e00ff */
[----:B------:R-:W-:Y:S01]  /*13d0*/  FMUL.FTZ R15, R210, R231 ;  /* 0x000000e7d20f7220 */ /* 0x000fe20000410000 */
[----:B------:R-:W-:Y:S01]  /*13e0*/  FADD.FTZ R40, R40, R219 ;  /* 0x000000db28287221 */ /* 0x000fe20000010000 */
[----:B------:R-:W-:Y:S01]  /*13f0*/  FFMA.FTZ R64, R13, R219, R64 ;  /* 0x000000db0d407223 */ /* 0x000fe20000010040 */
[C---:B------:R-:W-:Y:S01]  /*1400*/  FADD.FTZ R17, -R196.reuse, R18 ;  /* 0x00000012c4117221 */ /* 0x040fe20000010100 */
[----:B------:R-:W-:Y:S01]  /*1410*/  SHF.L.U32 R219, R189, 0x10, RZ ;  /* 0x00000010bddb7819 */ /* 0x000fe200000006ff */
[----:B------:R-:W-:Y:S01]  /*1420*/  FADD.FTZ R213, -R196, R16 ;  /* 0x00000010c4d57221 */ /* 0x000fe20000010100 */
[----:B------:R-:W-:Y:S01]  /*1430*/  PRMT R188, R188, 0x7632, R188 ;  /* 0x00007632bcbc7816 */ /* 0x000fe200000000bc */
[----:B------:R-:W-:Y:S01]  /*1440*/  FMUL.FTZ R231, R146, R227 ;  /* 0x000000e392e77220 */ /* 0x000fe20000410000 */
[----:B------:R-:W-:-:S02]  /*1450*/  IMAD.U32 R184, R184, 0x10000, RZ ;  /* 0x00010000b8b87824 */ /* 0x000fc400078e00ff */
[----:B------:R-:W-:Y:S01]  /*1460*/  FADD.FTZ R42, R42, R227 ;  /* 0x000000e32a2a7221 */ /* 0x000fe20000010000 */
[----:B------:R-:W-:Y:S01]  /*1470*/  FFMA.FTZ R66, R15, R227, R66 ;  /* 0x000000e30f427223 */ /* 0x000fe20000010042 */
[----:B------:R-:W-:Y:S01]  /*1480*/  IMAD.U32 R227, R186, 0x10000, RZ ;  /* 0x00010000bae37824 */ /* 0x000fe200078e00ff */
[----:B------:R-:W-:Y:S01]  /*1490*/  SHF.L.U32 R19, R19, 0x10, RZ ;  /* 0x0000001013137819 */ /* 0x000fe200000006ff */
[----:B------:R-:W-:Y:S01]  /*14a0*/  FMUL.FTZ R17, R210, R17 ;  /* 0x00000011d2117220 */ /* 0x000fe20000410000 */
[----:B------:R-:W-:Y:S01]  /*14b0*/  SHF.L.U32 R188, R188, 0x10, RZ ;  /* 0x00000010bcbc7819 */ /* 0x000fe200000006ff */
[----:B------:R-:W-:Y:S01]  /*14c0*/  FADD.FTZ R90, R90, R219 ;  /* 0x000000db5a5a7221 */ /* 0x000fe20000010000 */
[----:B------:R-:W-:Y:S01]  /*14d0*/  SHF.L.U32 R194, R194, 0x10, RZ ;  /* 0x00000010c2c27819 */ /* 0x000fe200000006ff */
[-C--:B------:R-:W-:Y:S01]  /*14e0*/  FFMA.FTZ R114, R15, R219.reuse, R114 ;  /* 0x000000db0f727223 */ /* 0x080fe20000010072 */
[----:B------:R-:W-:Y:S01]  /*14f0*/  FFMA.FTZ R16, R154, R219, R231 ;  /* 0x000000db9a107223 */ /* 0x000fe200000100e7 */
[----:B------:R-:W-:Y:S01]  /*1500*/  FMUL.FTZ R214, R210, R213 ;  /* 0x000000d5d2d67220 */ /* 0x000fe20000410000 */
[----:B------:R-:W-:Y:S01]  /*1510*/  FMUL.FTZ R192, R145, R184 ;  /* 0x000000b891c07220 */ /* 0x000fe20000410000 */
[----:B------:R-:W-:Y:S01]  /*1520*/  PRMT R185, R185, 0x7632, R185 ;  /* 0x00007632b9b97816 */ /* 0x000fe200000000b9 */
[----:B------:R-:W-:Y:S01]  /*1530*/  FMUL.FTZ R231, R140, R227 ;  /* 0x000000e38ce77220 */ /* 0x000fe20000410000 */
[----:B------:R-:W-:Y:S01]  /*1540*/  SHF.L.U32 R219, R190, 0x10, RZ ;  /* 0x00000010bedb7819 */ /* 0x000fe200000006ff */
[----:B------:R-:W-:-:S02]  /*1550*/  IMAD.U32 R195, R195, 0x10000, RZ ;  /* 0x00010000c3c37824 */ /* 0x000fc400078e00ff */
[----:B------:R-:W-:Y:S01]  /*1560*/  FADD.FTZ R36, R36, R227 ;  /* 0x000000e324247221 */ /* 0x000fe20000010000 */
[----:B------:R-:W-:Y:S01]  /*1570*/  FFMA.FTZ R60, R17, R227, R60 ;  /* 0x000000e3113c7223 */ /* 0x000fe2000001003c */
[----:B------:R-:W-:Y:S01]  /*1580*/  FADD.FTZ R19, -R196, R19 ;  /* 0x00000013c4137221 */ /* 0x000fe20000010100 */
[----:B------:R-:W-:Y:S02]  /*1590*/  IMAD.U32 R227, R187, 0x10000, RZ ;  /* 0x00010000bbe37824 */ /* 0x000fe400078e00ff */
[----:B------:R-:W-:Y:S01]  /*15a0*/  FADD.FTZ R89, R89, R188 ;  /* 0x000000bc59597221 */ /* 0x000fe20000010000 */
[-C--:B------:R-:W-:Y:S01]  /*15b0*/  FFMA.FTZ R113, R214, R188.reuse, R113 ;  /* 0x000000bcd6717223 */ /* 0x080fe20000010071 */
[----:B------:R-:W-:Y:S01]  /*15c0*/  FFMA.FTZ R213, R153, R188, R192 ;  /* 0x000000bc99d57223 */ /* 0x000fe200000100c0 */
[----:B------:R-:W-:Y:S01]  /*15d0*/  PRMT R189, R189, 0x7632, R189 ;  /* 0x00007632bdbd7816 */ /* 0x000fe200000000bd */
[----:B------:R-:W-:Y:S01]  /*15e0*/  FADD.FTZ R197, -R196, R194 ;  /* 0x000000c2c4c57221 */ /* 0x000fe20000010100 */
[----:B------:R-:W-:Y:S01]  /*15f0*/  IMAD.U32 R188, R185, 0x10000, RZ ;  /* 0x00010000b9bc7824 */ /* 0x000fe200078e00ff */
[----:B------:R-:W-:Y:S01]  /*1600*/  PRMT R186, R186, 0x7632, R186 ;  /* 0x00007632baba7816 */ /* 0x000fe200000000ba */
[----:B------:R-:W-:Y:S01]  /*1610*/  FADD.FTZ R84, R84, R219 ;  /* 0x000000db54547221 */ /* 0x000fe20000010000 */
[-C--:B------:R-:W-:Y:S01]  /*1620*/  FFMA.FTZ R108, R17, R219.reuse, R108 ;  /* 0x000000db116c7223 */ /* 0x080fe2000001006c */
[----:B------:R-:W-:Y:S01]  /*1630*/  FFMA.FTZ R18, R148, R219, R231 ;  /* 0x000000db94127223 */ /* 0x000fe200000100e7 */
[----:B------:R-:W-:Y:S01]  /*1640*/  FADD.FTZ R195, -R196, R195 ;  /* 0x000000c3c4c37221 */ /* 0x000fe20000010100 */
[----:B------:R-:W-:Y:S01]  /*1650*/  SHF.L.U32 R219, R191, 0x10, RZ ;  /* 0x00000010bfdb7819 */ /* 0x000fe200000006ff */
[----:B------:R-:W-:Y:S01]  /*1660*/  FADD.FTZ R41, R41, R184 ;  /* 0x000000b829297221 */ /* 0x000fe20000010000 */
[----:B------:R-:W-:Y:S01]  /*1670*/  FFMA.FTZ R65, R214, R184, R65 ;  /* 0x000000b8d6417223 */ /* 0x000fe20000010041 */
[----:B------:R-:W-:Y:S01]  /*1680*/  FMUL.FTZ R19, R210, R19 ;  /* 0x00000013d2137220 */ /* 0x000fe20000410000 */
[----:B------:R-:W-:Y:S01]  /*1690*/  FMUL.FTZ R231, R142, R227 ;  /* 0x000000e38ee77220 */ /* 0x000fe20000410000 */
[----:B------:R-:W-:Y:S01]  /*16a0*/  SHF.L.U32 R184, R189, 0x10, RZ ;  /* 0x00000010bdb87819 */ /* 0x000fe200000006ff */
[----:B------:R-:W-:Y:S01]  /*16b0*/  FMUL.FTZ R220, R210, R197 ;  /* 0x000000c5d2dc7220 */ /* 0x000fe20000410000 */
[----:B------:R-:W-:Y:S01]  /*16c0*/  FMUL.FTZ R192, R147, R188 ;  /* 0x000000bc93c07220 */ /* 0x000fe20000410000 */
[----:B------:R-:W-:Y:S01]  /*16d0*/  PRMT R190, R190, 0x7632, R190 ;  /* 0x00007632bebe7816 */ /* 0x000fe200000000be */
[----:B------:R-:W-:-:S02]  /*16e0*/  IMAD.U32 R186, R186, 0x10000, RZ ;  /* 0x00010000baba7824 */ /* 0x000fc400078e00ff */
        /* <DEDUP_REMOVED lines=9> */
[-C--:B------:R-:W-:Y:S01]  /*1780*/  FMUL.FTZ R184, R141, R186.reuse ;  /* 0x000000ba8db87220 */ /* 0x080fe20000410000 */
[----:B------:R-:W-:Y:S01]  /*1790*/  FADD.FTZ R37, R37, R186 ;  /* 0x000000ba25257221 */ /* 0x000fe20000010000 */
[----:B------:R-:W-:Y:S01]  /*17a0*/  FFMA.FTZ R61, R228, R186, R61 ;  /* 0x000000bae43d7223 */ /* 0x000fe2000001003d */
[----:B------:R-:W-:Y:S01]  /*17b0*/  PRMT R191, R191, 0x7632, R191 ;  /* 0x00007632bfbf7816 */ /* 0x000fe200000000bf */
[----:B------:R-:W-:-:S02]  /*17c0*/  IMAD.U32 R186, R187, 0x10000, RZ ;  /* 0x00010000bbba7824 */ /* 0x000fc400078e00ff */
[----:B------:R-:W-:Y:S01]  /*17d0*/  FADD.FTZ R38, R38, R227 ;  /* 0x000000e326267221 */ /* 0x000fe20000010000 */
[----:B------:R-:W-:Y:S01]  /*17e0*/  FFMA.FTZ R62, R19, R227, R62 ;  /* 0x000000e3133e7223 */ /* 0x000fe2000001003e */
[----:B------:R-:W-:Y:S01]  /*17f0*/  FFMA.FTZ R227, R149, R190, R184 ;  /* 0x000000be95e37223 */ /* 0x000fe200000100b8 */
[----:B------:R-:W-:Y:S01]  /*1800*/  FADD.FTZ R43, R43, R188 ;  /* 0x000000bc2b2b7221 */ /* 0x000fe20000010000 */
        /* <DEDUP_REMOVED lines=8> */
[----:B------:R-:W-:-:S04]  /*1890*/  FADD.FTZ R184, R225, R14 ;  /* 0x0000000ee1b87221 */ /* 0x000fc80000010000 */
        /* <DEDUP_REMOVED lines=17> */
[----:B------:R-:W-:-:S07]  /*19b0*/  FFMA.FTZ R224, R232, R231, R185 ;  /* 0x000000e7e8e07223 */ /* 0x000fce00000100b9 */
.L_x_719:
[----:B------:R-:W-:Y:S05]  /*19c0*/  BSYNC B0 ;  /* 0x0000000000007941 */ /* 0x000fea0003800000 */
.L_x_718:
        /* <DEDUP_REMOVED lines=23> */
[----:B------:R-:W1:Y:S02]  /*1b40*/  @P0 LDC.64 R196, c[0x0][0x248] ;  /* 0x00009200ffc40b82 */ /* 0x000e640000000a00 */
[----:B-1----:R-:W-:-:S05]  /*1b50*/  @P0 IADD3 R196, P6, R201, R196, RZ ;  /* 0x000000c4c9c40210 */ /* 0x002fca0007fde0ff */
[----:B------:R-:W-:-:S05]  /*1b60*/  @P0 IMAD.X R197, R204, 0x1, R197, P6 ;  /* 0x00000001ccc50824 */ /* 0x000fca00030e06c5 */
[----:B------:R1:W5:Y:S01]  /*1b70*/  @P0 LDG.E.64 R238, desc[UR4][R196.64] ;  /* 0x00000004c4ee0981 */ /* 0x000362000c1e1b00 */
[----:B0-----:R-:W-:-:S04]  /*1b80*/  ISETP.NE.AND P0, PT, R3, RZ, PT ;  /* 0x000000ff0300720c */ /* 0x001fc80003f05270 */
[----:B-----5:R-:W-:Y:S02]  /*1b90*/  FSEL R206, R198, RZ, !P0 ;  /* 0x000000ffc6ce7208 */ /* 0x020fe40004000000 */
[C---:B---3--:R-:W-:Y:S02]  /*1ba0*/  PRMT R198, R184.reuse, 0x7632, R198 ;  /* 0x00007632b8c67816 */ /* 0x048fe400000000c6 */
[----:B------:R-:W-:Y:S02]  /*1bb0*/  SHF.L.U32 R184, R184, 0x10, RZ ;  /* 0x00000010b8b87819 */ /* 0x000fe400000006ff */
[C---:B------:R-:W-:Y:S01]  /*1bc0*/  PRMT R199, R185.reuse, 0x7632, R199 ;  /* 0x00007632b9c77816 */ /* 0x040fe200000000c7 */
[----:B------:R-:W-:Y:S02]  /*1bd0*/  IMAD.U32 R185, R185, 0x10000, RZ ;  /* 0x00010000b9b97824 */ /* 0x000fe400078e00ff */
[----:B------:R-:W-:Y:S01]  /*1be0*/  FADD.FTZ R201, -R206, R184 ;  /* 0x000000b8cec97221 */ /* 0x000fe20000010100 */
[----:B------:R-:W-:Y:S01]  /*1bf0*/  PRMT R204, R186, 0x7632, R204 ;  /* 0x00007632bacc7816 */ /* 0x000fe200000000cc */
[----:B------:R-:W-:Y:S01]  /*1c00*/  FADD.FTZ R217, -R206, R185 ;  /* 0x000000b9ced97221 */ /* 0x000fe20000010100 */
[----:B----4-:R-:W-:Y:S01]  /*1c10*/  SHF.L.U32 R205, R188, 0x10, RZ ;  /* 0x00000010bccd7819 */ /* 0x010fe200000006ff */
[----:B------:R-:W-:-:S04]  /*1c20*/  FMUL.FTZ R201, R210, R201 ;  /* 0x000000c9d2c97220 */ /* 0x000fc80000410000 */
[----:B------:R-:W-:Y:S01]  /*1c30*/  FMUL.FTZ R211, R128, R205 ;  /* 0x000000cd80d37220 */ /* 0x000fe20000410000 */
[----:B--2---:R-:W-:Y:S01]  /*1c40*/  IMAD.U32 R203, R192, 0x10000, RZ ;  /* 0x00010000c0cb7824 */ /* 0x004fe200078e00ff */
[----:B------:R-:W-:-:S03]  /*1c50*/  SHF.L.U32 R186, R186, 0x10, RZ ;  /* 0x00000010baba7819 */ /* 0x000fc600000006ff */
[-C--:B------:R-:W-:Y:S01]  /*1c60*/  FFMA.FTZ R202, R136, R203.reuse, R211 ;  /* 0x000000cb88ca7223 */ /* 0x080fe200000100d3 */
[----:B------:R-:W-:Y:S01]  /*1c70*/  SHF.L.U32 R211, R189, 0x10, RZ ;  /* 0x00000010bdd37819 */ /* 0x000fe200000006ff */
[----:B------:R-:W-:Y:S01]  /*1c80*/  FADD.FTZ R80, R80, R203 ;  /* 0x000000cb50507221 */ /* 0x000fe20000010000 */
[C---:B------:R-:W-:Y:S01]  /*1c90*/  FFMA.FTZ R104, R201.reuse, R203, R104 ;  /* 0x000000cbc9687223 */ /* 0x040fe20000010068 */
[----:B------:R-:W-:Y:S01]  /*1ca0*/  FADD.FTZ R32, R32, R205 ;  /* 0x000000cd20207221 */ /* 0x000fe20000010000 */
[----:B------:R-:W-:Y:S01]  /*1cb0*/  FFMA.FTZ R56, R201, R205, R56 ;  /* 0x000000cdc9387223 */ /* 0x000fe20000010038 */
[----:B------:R-:W-:Y:S01]  /*1cc0*/  FMUL.FTZ R203, R210, R217 ;  /* 0x000000d9d2cb7220 */ /* 0x000fe20000410000 */
[----:B------:R-:W-:Y:S02]  /*1cd0*/  IMAD.U32 R205, R193, 0x10000, RZ ;  /* 0x00010000c1cd7824 */ /* 0x000fe400078e00ff */
[----:B------:R-:W-:Y:S01]  /*1ce0*/  FMUL.FTZ R217, R130, R211 ;  /* 0x000000d382d97220 */ /* 0x000fe20000410000 */
[C---:B-1----:R-:W-:Y:S01]  /*1cf0*/  PRMT R196, R187.reuse, 0x7632, R196 ;  /* 0x00007632bbc47816 */ /* 0x042fe200000000c4 */
[----:B------:R-:W-:-:S02]  /*1d00*/  IMAD.U32 R207, R187, 0x10000, RZ ;  /* 0x00010000bbcf7824 */ /* 0x000fc400078e00ff */
[----:B------:R-:W-:Y:S01]  /*1d10*/  FADD.FTZ R223, -R206, R186 ;  /* 0x000000bacedf7221 */ /* 0x000fe20000010100 */
[----:B------:R-:W-:Y:S01]  /*1d20*/  SHF.L.U32 R187, R204, 0x10, RZ ;  /* 0x00000010ccbb7819 */ /* 0x000fe200000006ff */
[-C--:B------:R-:W-:Y:S01]  /*1d30*/  FFMA.FTZ R204, R138, R205.reuse, R217 ;  /* 0x000000cd8acc7223 */ /* 0x080fe200000100d9 */
[----:B------:R-:W-:Y:S01]  /*1d40*/  FADD.FTZ R82, R82, R205 ;  /* 0x000000cd52527221 */ /* 0x000fe20000010000 */
[----:B------:R-:W-:Y:S01]  /*1d50*/  FFMA.FTZ R106, R203, R205, R106 ;  /* 0x000000cdcb6a7223 */ /* 0x000fe2000001006a */
[----:B------:R-:W-:Y:S01]  /*1d60*/  SHF.L.U32 R217, R190, 0x10, RZ ;  /* 0x00000010bed97819 */ /* 0x000fe200000006ff */
[----:B------:R-:W-:Y:S01]  /*1d70*/  FMUL.FTZ R205, R210, R223 ;  /* 0x000000dfd2cd7220 */ /* 0x000fe20000410000 */
[----:B------:R-:W-:Y:S02]  /*1d80*/  SHF.L.U32 R198, R198, 0x10, RZ ;  /* 0x00000010c6c67819 */ /* 0x000fe400000006ff */
[----:B------:R-:W-:Y:S01]  /*1d90*/  PRMT R188, R188, 0x7632, R188 ;  /* 0x00007632bcbc7816 */ /* 0x000fe200000000bc */
[----:B------:R-:W-:-:S02]  /*1da0*/  IMAD.U32 R197, R199, 0x10000, RZ ;  /* 0x00010000c7c57824 */ /* 0x000fc400078e00ff */
[----:B------:R-:W-:Y:S01]  /*1db0*/  FADD.FTZ R34, R34, R211 ;  /* 0x000000d322227221 */ /* 0x000fe20000010000 */
[----:B------:R-:W-:Y:S02]  /*1dc0*/  IMAD.U32 R185, R196, 0x10000, RZ ;  /* 0x00010000c4b97824 */ /* 0x000fe400078e00ff */
[----:B------:R-:W-:Y:S01]  /*1dd0*/  FFMA.FTZ R58, R203, R211, R58 ;  /* 0x000000d3cb3a7223 */ /* 0x000fe2000001003a */
[-C--:B------:R-:W-:Y:S01]  /*1de0*/  FMUL.FTZ R223, R124, R217.reuse ;  /* 0x000000d97cdf7220 */ /* 0x080fe20000410000 */
[----:B------:R-:W-:Y:S01]  /*1df0*/  FADD.FTZ R28, R28, R217 ;  /* 0x000000d91c1c7221 */ /* 0x000fe20000010000 */
[----:B------:R-:W-:Y:S01]  /*1e00*/  FFMA.FTZ R52, R205, R217, R52 ;  /* 0x000000d9cd347223 */ /* 0x000fe20000010034 */
[----:B------:R-:W-:Y:S01]  /*1e10*/  IMAD.U32 R211, R194, 0x10000, RZ ;  /* 0x00010000c2d37824 */ /* 0x000fe200078e00ff */
[----:B------:R-:W-:Y:S01]  /*1e20*/  SHF.L.U32 R217, R191, 0x10, RZ ;  /* 0x00000010bfd97819 */ /* 0x000fe200000006ff */
[----:B------:R-:W-:Y:S01]  /*1e30*/  FADD.FTZ R207, -R206, R207 ;  /* 0x000000cfcecf7221 */ /* 0x000fe20000010100 */
[----:B------:R-:W-:Y:S01]  /*1e40*/  PRMT R192, R192, 0x7632, R192 ;  /* 0x00007632c0c07816 */ /* 0x000fe200000000c0 */
[----:B------:R-:W-:Y:S01]  /*1e50*/  FADD.FTZ R199, -R206, R198 ;  /* 0x000000c6cec77221 */ /* 0x000fe20000010100 */
[----:B------:R-:W-:Y:S01]  /*1e60*/  SHF.L.U32 R188, R188, 0x10, RZ ;  /* 0x00000010bcbc7819 */ /* 0x000fe200000006ff */
[C---:B------:R-:W-:Y:S01]  /*1e70*/  FADD.FTZ R197, -R206.reuse, R197 ;  /* 0x000000c5cec57221 */ /* 0x040fe20000010100 */
[----:B------:R-:W-:Y:S01]  /*1e80*/  PRMT R189, R189, 0x7632, R189 ;  /* 0x00007632bdbd7816 */ /* 0x000fe200000000bd */
[C---:B------:R-:W-:Y:S01]  /*1e90*/  FADD.FTZ R187, -R206.reuse, R187 ;  /* 0x000000bbcebb7221 */ /* 0x040fe20000010100 */
[----:B------:R-:W-:Y:S01]  /*1ea0*/  FADD.FTZ R185, -R206, R185 ;  /* 0x000000b9ceb97221 */ /* 0x000fe20000010100 */
[----:B------:R-:W-:Y:S01]  /*1eb0*/  FADD.FTZ R76, R76, R211 ;  /* 0x000000d34c4c7221 */ /* 0x000fe20000010000 */
[-C--:B------:R-:W-:Y:S01]  /*1ec0*/  FFMA.FTZ R100, R205, R211.reuse, R100 ;  /* 0x000000d3cd647223 */ /* 0x080fe20000010064 */
[----:B------:R-:W-:Y:S01]  /*1ed0*/  FFMA.FTZ R206, R132, R211, R223 ;  /* 0x000000d384ce7223 */ /* 0x000fe200000100df */
[----:B------:R-:W-:-:S02]  /*1ee0*/  IMAD.U32 R211, R195, 0x10000, RZ ;  /* 0x00010000c3d37824 */ /* 0x000fc400078e00ff */
[----:B------:R-:W-:Y:S01]  /*1ef0*/  FMUL.FTZ R207, R210, R207 ;  /* 0x000000cfd2cf7220 */ /* 0x000fe20000410000 */
[----:B------:R-:W-:Y:S01]  /*1f00*/  FMUL.FTZ R223, R126, R217 ;  /* 0x000000d97edf7220 */ /* 0x000fe20000410000 */
[----:B------:R-:W-:Y:S02]  /*1f10*/  IMAD.U32 R192, R192, 0x10000, RZ ;  /* 0x00010000c0c07824 */ /* 0x000fe400078e00ff */
[----:B------:R-:W-:Y:S01]  /*1f20*/  FMUL.FTZ R212, R210, R199 ;  /* 0x000000c7d2d47220 */ /* 0x000fe20000410000 */
[----:B------:R-:W-:Y:S01]  /*1f30*/  FMUL.FTZ R184, R129, R188 ;  /* 0x000000bc81b87220 */ /* 0x000fe20000410000 */
[----:B------:R-:W-:Y:S02]  /*1f40*/  PRMT R193, R193, 0x7632, R193 ;  /* 0x00007632c1c17816 */ /* 0x000fe400000000c1 */
[----:B------:R-:W-:Y:S02]  /*1f50*/  SHF.L.U32 R186, R189, 0x10, RZ ;  /* 0x00000010bdba7819 */ /* 0x000fe400000006ff */
[----:B------:R-:W-:Y:S01]  /*1f60*/  PRMT R190, R190, 0x7632, R190 ;  /* 0x00007632bebe7816 */ /* 0x000fe200000000be */
[----:B------:R-:W-:Y:S01]  /*1f70*/  FADD.FTZ R78, R78, R211 ;  /* 0x000000d34e4e7221 */ /* 0x000fe20000010000 */
        /* <DEDUP_REMOVED lines=17> */
[----:B------:R-:W-:Y:S01]  /*2090*/  FMUL.FTZ R226, R210, R187 ;  /* 0x000000bbd2e27220 */ /* 0x000fe20000410000 */
[----:B------:R-:W-:Y:S02]  /*20a0*/  FFMA.FTZ R187, R201, R202, R224 ;  /* 0x000000cac9bb7223 */ /* 0x000fe400000100e0 */
[----:B------:R-:W-:Y:S01]  /*20b0*/  FFMA.FTZ R223, R133, R194, R184 ;  /* 0x000000c285df7223 */ /* 0x000fe200000100b8 */
[----:B------:R-:W-:-:S04]  /*20c0*/  FADD.FTZ R184, R225, R202 ;  /* 0x000000cae1b87221 */ /* 0x000fc80000010000 */
        /* <DEDUP_REMOVED lines=9> */
[----:B------:R-:W-:Y:S01]  /*2160*/  FADD.FTZ R29, R29, R190 ;  /* 0x000000be1d1d7221 */ /* 0x000fe20000010000 */
[----:B------:R-:W-:Y:S01]  /*2170*/  FFMA.FTZ R53, R226, R190, R53 ;  /* 0x000000bee2357223 */ /* 0x000fe20000010035 */
[----:B------:R-:W-:Y:S01]  /*2180*/  PRMT R195, R195, 0x7632, R195 ;  /* 0x00007632c3c37816 */ /* 0x000fe200000000c3 */
[----:B------:R-:W-:Y:S01]  /*2190*/  FADD.FTZ R186, R189, R206 ;  /* 0x000000cebdba7221 */ /* 0x000fe20000010000 */
[----:B------:R-:W-:Y:S01]  /*21a0*/  SHF.L.U32 R190, R191, 0x10, RZ ;  /* 0x00000010bfbe7819 */ /* 0x000fe200000006ff */
        /* <DEDUP_REMOVED lines=19> */
.L_x_721:
[----:B------:R-:W-:Y:S05]  /*22e0*/  BSYNC B0 ;  /* 0x0000000000007941 */ /* 0x000fea0003800000 */
.L_x_720:
[----:B------:R-:W-:Y:S01]  /*22f0*/  SHF.R.U32.HI R185, RZ, 0x5, R0 ;  /* 0x00000005ffb97819 */ /* 0x000fe20000011600 */
[----:B------:R-:W-:Y:S01]  /*2300*/  VIADD R5, R5, UR6 ;  /* 0x0000000605057c36 */ /* 0x000fe20008000000 */
        /* <DEDUP_REMOVED lines=24> */
.L_x_744:
[----:B------:R-:W4:Y:S01]  /*2490*/  S2R R187, SR_CgaCtaId ;  /* 0x0000000000bb7919 */ /* 0x000f220000008800 */
[----:B------:R-:W-:Y:S01]  /*24a0*/  @!P0 LOP3.LUT R185, R185, 0x7, RZ, 0xc0, !PT ;  /* 0x00000007b9b98812 */ /* 0x000fe200078ec0ff */
[----:B--2---:R-:W-:Y:S01]  /*24b0*/  FADD.FTZ R224, R193, R224 ;  /* 0x000000e0c1e07221 */ /* 0x004fe20000010000 */
[----:B------:R-:W-:Y:S01]  /*24c0*/  MOV R186, 0x400 ;  /* 0x0000040000ba7802 */ /* 0x000fe20000000f00 */
[----:B---3--:R-:W-:Y:S01]  /*24d0*/  FADD.FTZ R225, R192, R225 ;  /* 0x000000e1c0e17221 */ /* 0x008fe20000010000 */
[----:B------:R-:W-:Y:S01]  /*24e0*/  @!P0 IADD3 R185, R184, R185, RZ ;  /* 0x000000b9b8b98210 */ /* 0x000fe20007ffe0ff */
[----:B------:R-:W-:Y:S05]  /*24f0*/  WARPSYNC.ALL ;  /* 0x0000000000007948 */ /* 0x000fea0003800000 */
[----:B------:R-:W-:Y:S01]  /*2500*/  BSSY B0, `(.L_x_723) ;  /* 0x00000ab000007945 */ /* 0x000fe20003800000 */
[----:B----4-:R-:W-:-:S04]  /*2510*/  LEA R186, R187, R186, 0x18 ;  /* 0x000000babbba7211 */ /* 0x010fc800078ec0ff */
[----:B------:R-:W-:Y:S01]  /*2520*/  LEA R250, R184, R186, 0x3 ;  /* 0x000000bab8fa7211 */ /* 0x000fe200078e18ff */
[----:B------:R-:W-:-:S05]  /*2530*/  @!P0 IMAD R237, R185, 0x8, R186 ;  /* 0x00000008b9ed8824 */ /* 0x000fca00078e02ba */
[----:B------:R-:W-:Y:S01]  /*2540*/  @!P0 STS.64 [R237+0x6000], R224 ;  /* 0x006000e0ed008388 */ /* 0x000fe20000000a00 */
[----:B------:R-:W-:Y:S06]  /*2550*/  BAR.SYNC.DEFER_BLOCKING 0x0 ;  /* 0x0000000000007b1d */ /* 0x000fec0000010000 */
[----:B------:R-:W2:Y:S04]  /*2560*/  LDS.128 R184, [R250+0x6000] ;  /* 0x00600000fab87984 */ /* 0x000ea80000000c00 */
[----:B------:R-:W3:Y:S04]  /*2570*/  LDS.128 R188, [R250+0x6010] ;  /* 0x00601000fabc7984 */ /* 0x000ee80000000c00 */
[----:B-1----:R-:W1:Y:S04]  /*2580*/  LDS.128 R192, [R250+0x6020] ;  /* 0x00602000fac07984 */ /* 0x002e680000000c00 */
[----:B-----5:R-:W4:Y:S01]  /*2590*/  LDS.128 R196, [R250+0x6030] ;  /* 0x00603000fac47984 */ /* 0x020f220000000c00 */
[----:B--2---:R-:W-:Y:S01]  /*25a0*/  FADD.FTZ R251, RZ, R184 ;  /* 0x000000b8fffb7221 */ /* 0x004fe20000010000 */
[----:B------:R-:W-:-:S03]  /*25b0*/  FADD.FTZ R184, RZ, R185 ;  /* 0x000000b9ffb87221 */ /* 0x000fc60000010000 */
[----:B------:R-:W-:Y:S01]  /*25c0*/  FADD.FTZ R251, R186, R251 ;  /* 0x000000fbbafb7221 */ /* 0x000fe20000010000 */
[----:B------:R-:W-:-:S03]  /*25d0*/  FADD.FTZ R184, R187, R184 ;  /* 0x000000b8bbb87221 */ /* 0x000fc60000010000 */
[----:B---3--:R-:W-:Y:S01]  /*25e0*/  FADD.FTZ R251, R251, R188 ;  /* 0x000000bcfbfb7221 */ /* 0x008fe20000010000 */
[----:B------:R-:W-:-:S03]  /*25f0*/  FADD.FTZ R184, R184, R189 ;  /* 0x000000bdb8b87221 */ /* 0x000fc60000010000 */
[----:B------:R-:W-:Y:S01]  /*2600*/  FADD.FTZ R251, R190, R251 ;  /* 0x000000fbbefb7221 */ /* 0x000fe20000010000 */
[----:B------:R-:W-:-:S03]  /*2610*/  FADD.FTZ R184, R191, R184 ;  /* 0x000000b8bfb87221 */ /* 0x000fc60000010000 */
[----:B-1----:R-:W-:Y:S01]  /*2620*/  FADD.FTZ R251, R251, R192 ;  /* 0x000000c0fbfb7221 */ /* 0x002fe20000010000 */
[----:B------:R-:W-:-:S03]  /*2630*/  FADD.FTZ R184, R184, R193 ;  /* 0x000000c1b8b87221 */ /* 0x000fc60000010000 */
[----:B------:R-:W-:Y:S01]  /*2640*/  FADD.FTZ R251, R194, R251 ;  /* 0x000000fbc2fb7221 */ /* 0x000fe20000010000 */
[----:B------:R-:W-:-:S03]  /*2650*/  FADD.FTZ R184, R195, R184 ;  /* 0x000000b8c3b87221 */ /* 0x000fc60000010000 */
[----:B----4-:R-:W-:Y:S01]  /*2660*/  FADD.FTZ R251, R251, R196 ;  /* 0x000000c4fbfb7221 */ /* 0x010fe20000010000 */
[----:B------:R-:W-:-:S03]  /*2670*/  FADD.FTZ R184, R184, R197 ;  /* 0x000000c5b8b87221 */ /* 0x000fc60000010000 */
[----:B------:R-:W-:Y:S01]  /*2680*/  FADD.FTZ R190, R198, R251 ;  /* 0x000000fbc6be7221 */ /* 0x000fe20000010000 */
[----:B------:R-:W-:-:S03]  /*2690*/  FADD.FTZ R184, R199, R184 ;  /* 0x000000b8c7b87221 */ /* 0x000fc60000010000 */
[----:B------:R-:W-:Y:S01]  /*26a0*/  FMUL.FTZ R190, R190, UR16 ;  /* 0x00000010bebe7c20 */ /* 0x000fe20008410000 */
[----:B------:R-:W-:Y:S01]  /*26b0*/  FMUL.FTZ R191, R184, UR16 ;  /* 0x00000010b8bf7c20 */ /* 0x000fe20008410000 */
[----:B------:R-:W-:Y:S06]  /*26c0*/  @!P1 BRA `(.L_x_724) ;  /* 0x0000000800389947 */ /* 0x000fec0003800000 */
[----:B------:R-:W-:Y:S02]  /*26d0*/  ISETP.NE.U32.AND P0, PT, RZ, UR8, PT ;  /* 0x00000008ff007c0c */ /* 0x000fe4000bf05070 */
[----:B0-----:R-:W-:Y:S02]  /*26e0*/  ISETP.NE.AND P6, PT, R3, RZ, PT ;  /* 0x000000ff0300720c */ /* 0x001fe40003fc5270 */
        /* <DEDUP_REMOVED lines=26> */
[----:B------:R-:W-:Y:S01]  /*2890*/  @P0 SHF.L.U32 R186, R24, 0x10, RZ ;  /* 0x0000001018ba0819 */ /* 0x000fe200000006ff */
[----:B------:R-:W-:Y:S01]  /*28a0*/  @P0 FADD.FTZ R188, R188, R189 ;  /* 0x000000bdbcbc0221 */ /* 0x000fe20000010000 */
[----:B------:R-:W-:Y:S01]  /*28b0*/  FADD.FTZ R185, R8, -R185 ;  /* 0x800000b908b97221 */ /* 0x000fe20000010000 */
[----:B------:R-:W-:Y:S01]  /*28c0*/  FMUL.FTZ R194, R210, R187 ;  /* 0x000000bbd2c27220 */ /* 0x000fe20000410000 */
[----:B------:R-:W-:Y:S01]  /*28d0*/  @P0 SHF.L.U32 R187, R26, 0x10, RZ ;  /* 0x000000101abb0819 */ /* 0x000fe200000006ff */
[--C-:B------:R-:W-:Y:S01]  /*28e0*/  @P0 FADD.FTZ R195, R195, R186.reuse ;  /* 0x000000bac3c30221 */ /* 0x100fe20000010000 */
[----:B------:R-:W-:Y:S01]  /*28f0*/  FMUL.FTZ R192, R210, R185 ;  /* 0x000000b9d2c07220 */ /* 0x000fe20000410000 */
[----:B------:R-:W-:Y:S01]  /*2900*/  @P0 IMAD.U32 R185, R25, 0x10000, RZ ;  /* 0x0001000019b90824 */ /* 0x000fe200078e00ff */
[----:B------:R-:W-:Y:S01]  /*2910*/  @P0 PRMT R186, R27, 0x7632, R186 ;  /* 0x000076321bba0816 */ /* 0x000fe200000000ba */
[----:B------:R-:W-:-:S02]  /*2920*/  @P0 FADD.FTZ R194, R194, R187 ;  /* 0x000000bbc2c20221 */ /* 0x000fc40000010000 */
        /* <DEDUP_REMOVED lines=104> */
.L_x_724:
[----:B------:R-:W-:Y:S05]  /*2fb0*/  BSYNC B0 ;  /* 0x0000000000007941 */ /* 0x000fea0003800000 */
.L_x_723:
[----:B------:R-:W-:Y:S04]  /*2fc0*/  BSSY B0, `(.L_x_725) ;  /* 0x0000090000007945 */ /* 0x000fe80003800000 */
[----:B------:R-:W-:Y:S05]  /*2fd0*/  @!P2 BRA `(.L_x_726) ;  /* 0x000000080038a947 */ /* 0x000fea0003800000 */
[----:B------:R-:W-:Y:S02]  /*2fe0*/  ISETP.NE.U32.AND P0, PT, RZ, UR8, PT ;  /* 0x00000008ff007c0c */ /* 0x000fe4000bf05070 */
[----:B0-----:R-:W-:Y:S02]  /*2ff0*/  ISETP.NE.AND P6, PT, R3, RZ, PT ;  /* 0x000000ff0300720c */ /* 0x001fe40003fc5270 */
[----:B------:R-:W-:Y:S02]  /*3000*/  ISETP.NE.AND.EX P0, PT, RZ, UR9, PT, P0 ;  /* 0x00000009ff007c0c */ /* 0x000fe4000bf05300 */
[----:B-1----:R-:W-:Y:S02]  /*3010*/  FSEL R184, R190, RZ, !P6 ;  /* 0x000000ffbeb87208 */ /* 0x002fe40007000000 */
        /* <DEDUP_REMOVED lines=8> */
[----:B------:R-:W-:Y:S01]  /*30a0*/  FMUL.FTZ R193, R210, R193 ;  /* 0x000000c1d2c17220 */ /* 0x000fe20000410000 */
        /* <DEDUP_REMOVED lines=13> */
[----:B------:R-:W-:Y:S02]  /*3180*/  @P0 IMAD.U32 R189, R186, 0x10000, RZ ;  /* 0x00010000babd0824 */ /* 0x000fe400078e00ff */
[----:B------:R-:W-:Y:S01]  /*3190*/  FADD.FTZ R187, R18, -R187 ;  /* 0x800000bb12bb7221 */ /* 0x000fe20000010000 */
[----:B------:R-:W-:Y:S01]  /*31a0*/  @P0 SHF.L.U32 R186, R20, 0x10, RZ ;  /* 0x0000001014ba0819 */ /* 0x000fe200000006ff */
[----:B------:R-:W-:Y:S01]  /*31b0*/  FADD.FTZ R185, R16, -R185 ;  /* 0x800000b910b97221 */ /* 0x000fe20000010000 */
[----:B------:R-:W-:Y:S01]  /*31c0*/  @P0 FADD.FTZ R188, R188, R189 ;  /* 0x000000bdbcbc0221 */ /* 0x000fe20000010000 */
[----:B------:R-:W-:Y:S01]  /*31d0*/  FMUL.FTZ R194, R210, R187 ;  /* 0x000000bbd2c27220 */ /* 0x000fe20000410000 */
[----:B------:R-:W-:-:S02]  /*31e0*/  @P0 IMAD.U32 R187, R22, 0x10000, RZ ;  /* 0x0001000016bb0824 */ /* 0x000fc400078e00ff */
[----:B------:R-:W-:Y:S01]  /*31f0*/  FMUL.FTZ R192, R210, R185 ;  /* 0x000000b9d2c07220 */ /* 0x000fe20000410000 */
[----:B------:R-:W-:Y:S01]  /*3200*/  @P0 SHF.L.U32 R185, R21, 0x10, RZ ;  /* 0x0000001015b90819 */ /* 0x000fe200000006ff */
[--C-:B------:R-:W-:Y:S01]  /*3210*/  @P0 FADD.FTZ R195, R195, R186.reuse ;  /* 0x000000bac3c30221 */ /* 0x100fe20000010000 */
[----:B------:R-:W-:Y:S01]  /*3220*/  @P0 PRMT R186, R23, 0x7632, R186 ;  /* 0x0000763217ba0816 */ /* 0x000fe200000000ba */
[----:B------:R-:W-:Y:S02]  /*3230*/  @P0 FADD.FTZ R194, R194, R187 ;  /* 0x000000bbc2c20221 */ /* 0x000fe40000010000 */
[----:B------:R-:W-:Y:S01]  /*3240*/  @P0 FADD.FTZ R192, R192, R185 ;  /* 0x000000b9c0c00221 */ /* 0x000fe20000010000 */
[-CC-:B------:R-:W-:Y:S01]  /*3250*/  FFMA.FTZ R185, R19, R191.reuse, R184.reuse ;  /* 0x000000bf13b97223 */ /* 0x180fe200000100b8 */
[----:B------:R-:W-:-:S03]  /*3260*/  FFMA.FTZ R184, R232, R191, R184 ;  /* 0x000000bfe8b87223 */ /* 0x000fc600000100b8 */
[----:B------:R-:W-:Y:S01]  /*3270*/  FADD.FTZ R185, R200, -R185 ;  /* 0x800000b9c8b97221 */ /* 0x000fe20000010000 */
[----:B------:R-:W-:Y:S01]  /*3280*/  FADD.FTZ R187, R231, -R184 ;  /* 0x800000b8e7bb7221 */ /* 0x000fe20000010000 */
[----:B------:R-:W-:Y:S02]  /*3290*/  @P0 SHF.L.U32 R184, R186, 0x10, RZ ;  /* 0x00000010bab80819 */ /* 0x000fe400000006ff */
        /* <DEDUP_REMOVED lines=98> */
.L_x_726:
[----:B------:R-:W-:Y:S05]  /*38c0*/  BSYNC B0 ;  /* 0x0000000000007941 */ /* 0x000fea0003800000 */
.L_x_725:
[----:B------:R-:W-:Y:S04]  /*38d0*/  BSSY B0, `(.L_x_727) ;  /* 0x000008f000007945 */ /* 0x000fe80003800000 */
[----:B------:R-:W-:Y:S05]  /*38e0*/  @!P3 BRA `(.L_x_728) ;  /* 0x000000080034b947 */ /* 0x000fea0003800000 */
[----:B0-----:R-:W-:Y:S02]  /*38f0*/  ISETP.NE.AND P0, PT, R3, RZ, PT ;  /* 0x000000ff0300720c */ /* 0x001fe40003f05270 */
[----:B------:R-:W-:Y:S02]  /*3900*/  ISETP.NE.U32.AND P6, PT, RZ, UR18, PT ;  /* 0x00000012ff007c0c */ /* 0x000fe4000bfc5070 */
[----:B------:R-:W-:Y:S02]  /*3910*/  FSEL R190, R190, RZ, !P0 ;  /* 0x000000ffbebe7208 */ /* 0x000fe40004000000 */
[----:B------:R-:W-:-:S03]  /*3920*/  ISETP.NE.U32.AND P0, PT, RZ, UR8, PT ;  /* 0x00000008ff007c0c */ /* 0x000fc6000bf05070 */
[-CC-:B-12---:R-:W-:Y:S01]  /*3930*/  FFMA.FTZ R185, R201, R191.reuse, R190.reuse ;  /* 0x000000bfc9b97223 */ /* 0x186fe200000100be */
[----:B------:R-:W-:Y:S01]  /*3940*/  ISETP.NE.AND.EX P0, PT, RZ, UR9, PT, P0 ;  /* 0x00000009ff007c0c */ /* 0x000fe2000bf05300 */
        /* <DEDUP_REMOVED lines=11> */
[----:B------:R-:W-:Y:S01]  /*3a00*/  FMUL.FTZ R190, R210, R185 ;  /* 0x000000b9d2be7220 */ /* 0x000fe20000410000 */
        /* <DEDUP_REMOVED lines=8> */
[----:B------:R-:W-:Y:S01]  /*3a90*/  FADD.FTZ R187, R204, -R187 ;  /* 0x800000bbccbb7221 */ /* 0x000fe20000010000 */
[----:B------:R-:W-:Y:S01]  /*3aa0*/  @P0 FADD.FTZ R188, R188, R185 ;  /* 0x000000b9bcbc0221 */ /* 0x000fe20000010000 */
[----:B------:R-:W-:Y:S02]  /*3ab0*/  @P0 IMAD.U32 R185, R172, 0x10000, RZ ;  /* 0x00010000acb90824 */ /* 0x000fe400078e00ff */
[----:B------:R-:W-:Y:S01]  /*3ac0*/  @P0 FADD.FTZ R191, R191, R184 ;  /* 0x000000b8bfbf0221 */ /* 0x000fe20000010000 */
[----:B------:R-:W-:Y:S01]  /*3ad0*/  @P0 SHF.L.U32 R184, R174, 0x10, RZ ;  /* 0x00000010aeb80819 */ /* 0x000fe200000006ff */
[----:B------:R-:W-:Y:S01]  /*3ae0*/  FMUL.FTZ R193, R210, R193 ;  /* 0x000000c1d2c17220 */ /* 0x000fe20000410000 */
[----:B------:R-:W-:Y:S01]  /*3af0*/  @P0 FADD.FTZ R190, R190, R185 ;  /* 0x000000b9bebe0221 */ /* 0x000fe20000010000 */
[----:B------:R-:W-:Y:S01]  /*3b00*/  @P0 SHF.L.U32 R185, R173, 0x10, RZ ;  /* 0x00000010adb90819 */ /* 0x000fe200000006ff */
[----:B------:R-:W-:Y:S01]  /*3b10*/  FMUL.FTZ R192, R210, R187 ;  /* 0x000000bbd2c07220 */ /* 0x000fe20000410000 */
[--C-:B------:R-:W-:Y:S01]  /*3b20*/  @P0 FADD.FTZ R193, R193, R184.reuse ;  /* 0x000000b8c1c10221 */ /* 0x100fe20000010000 */
[----:B------:R-:W-:Y:S01]  /*3b30*/  FADD.FTZ R197, R208, -R197 ;  /* 0x800000c5d0c57221 */ /* 0x000fe20000010000 */
[----:B------:R-:W-:Y:S01]  /*3b40*/  @P0 PRMT R189, R174, 0x7632, R189 ;  /* 0x00007632aebd0816 */ /* 0x000fe200000000bd */
[----:B------:R-:W-:Y:S01]  /*3b50*/  @P0 FADD.FTZ R192, R192, R185 ;  /* 0x000000b9c0c00221 */ /* 0x000fe20000010000 */
[----:B------:R-:W-:Y:S01]  /*3b60*/  @P0 PRMT R184, R175, 0x7632, R184 ;  /* 0x00007632afb80816 */ /* 0x000fe200000000b8 */
[C---:B------:R-:W-:Y:S01]  /*3b70*/  FMUL.FTZ R187, R210.reuse, R195 ;  /* 0x000000c3d2bb7220 */ /* 0x040fe20000410000 */
[C---:B------:R-:W-:Y:S01]  /*3b80*/  FMUL.FTZ R186, R210.reuse, R197 ;  /* 0x000000c5d2ba7220 */ /* 0x040fe20000410000 */
[----:B------:R-:W-:Y:S01]  /*3b90*/  @P0 SHF.L.U32 R194, R189, 0x10, RZ ;  /* 0x00000010bdc20819 */ /* 0x000fe200000006ff */
[----:B------:R-:W-:Y:S01]  /*3ba0*/  FMUL.FTZ R210, R210, R199 ;  /* 0x000000c7d2d27220 */ /* 0x000fe20000410000 */
[----:B------:R-:W-:Y:S01]  /*3bb0*/  @P0 SHF.L.U32 R185, R175, 0x10, RZ ;  /* 0x00000010afb90819 */ /* 0x000fe200000006ff */
[----:B------:R-:W-:-:S02]  /*3bc0*/  @P0 IMAD.U32 R189, R184, 0x10000, RZ ;  /* 0x00010000b8bd0824 */ /* 0x000fc400078e00ff */
[----:B------:R-:W-:Y:S02]  /*3bd0*/  @P0 FADD.FTZ R187, R187, R194 ;  /* 0x000000c2bbbb0221 */ /* 0x000fe40000010000 */
        /* <DEDUP_REMOVED lines=94> */
.L_x_728:
[----:B------:R-:W-:Y:S05]  /*41c0*/  BSYNC B0 ;  /* 0x0000000000007941 */ /* 0x000fea0003800000 */
.L_x_727:
[----:B------:R-:W-:Y:S01]  /*41d0*/  SEL R4, RZ, 0x1, P4 ;  /* 0x00000001ff047807 */ /* 0x000fe20002000000 */
[----:B------:R-:W-:Y:S06]  /*41e0*/  @!P5 BRA `(.L_x_729) ;  /* 0xffffffc40024d947 */ /* 0x000fec000383ffff */
.L_x_715:
        /* <DEDUP_REMOVED lines=9> */
[----:B------:R-:W4:Y:S08]  /*4280*/  LDC.64 R4, c[0x0][0x2d8] ;  /* 0x0000b600ff047b82 */ /* 0x000f300000000a00 */
[----:B------:R-:W1:Y:S08]  /*4290*/  LDC.64 R6, c[0x0][0x2e0] ;  /* 0x0000b800ff067b82 */ /* 0x000e700000000a00 */
[----:B------:R-:W2:Y:S01]  /*42a0*/  LDC.64 R8, c[0x0][0x2e8] ;  /* 0x0000ba00ff087b82 */ /* 0x000ea20000000a00 */
[----:B0-----:R-:W-:-:S05]  /*42b0*/  IMAD.WIDE.U32 R2, R11, 0x20, R2 ;  /* 0x000000200b027825 */ /* 0x001fca00078e0002 */
[----:B------:R0:W-:Y:S01]  /*42c0*/  STG.E.128 desc[UR4][R2.64], R96 ;  /* 0x0000006002007986 */ /* 0x0001e2000c101d04 */
[----:B----4-:R-:W-:-:S03]  /*42d0*/  IMAD.WIDE.U32 R4, R11, 0x20, R4 ;  /* 0x000000200b047825 */ /* 0x010fc600078e0004 */
[----:B------:R0:W-:Y:S04]  /*42e0*/  STG.E.128 desc[UR4][R2.64+0x10], R92 ;  /* 0x0000105c02007986 */ /* 0x0001e8000c101d04 */
[----:B------:R0:W-:Y:S01]  /*42f0*/  STG.E.128 desc[UR4][R4.64], R120 ;  /* 0x0000007804007986 */ /* 0x0001e2000c101d04 */
[----:B-1----:R-:W-:-:S03]  /*4300*/  IMAD.WIDE.U32 R6, R11, 0x20, R6 ;  /* 0x000000200b067825 */ /* 0x002fc600078e0006 */
[----:B------:R0:W-:Y:S04]  /*4310*/  STG.E.128 desc[UR4][R4.64+0x10], R116 ;  /* 0x0000107404007986 */ /* 0x0001e8000c101d04 */
[----:B------:R0:W-:Y:S01]  /*4320*/  STG.E.128 desc[UR4][R6.64], R48 ;  /* 0x0000003006007986 */ /* 0x0001e2000c101d04 */
[C---:B--2---:R-:W-:Y:S01]  /*4330*/  IMAD.WIDE.U32 R8, R11.reuse, 0x20, R8 ;  /* 0x000000200b087825 */ /* 0x044fe200078e0008 */
[----:B------:R-:W-:Y:S02]  /*4340*/  IADD3 R11, R11, 0x100, RZ ;  /* 0x000001000b0b7810 */ /* 0x000fe40007ffe0ff */
[----:B------:R0:W-:Y:S04]  /*4350*/  STG.E.128 desc[UR4][R6.64+0x10], R44 ;  /* 0x0000102c06007986 */ /* 0x0001e8000c101d04 */
[----:B------:R0:W-:Y:S04]  /*4360*/  STG.E.128 desc[UR4][R8.64], R72 ;  /* 0x0000004808007986 */ /* 0x0001e8000c101d04 */
[----:B------:R0:W-:Y:S02]  /*4370*/  STG.E.128 desc[UR4][R8.64+0x10], R68 ;  /* 0x0000104408007986 */ /* 0x0001e4000c101d04 */
.L_x_731:
[----:B------:R-:W-:Y:S05]  /*4380*/  BSYNC B0 ;  /* 0x0000000000007941 */ /* 0x000fea0003800000 */
.L_x_730:
[----:B------:R-:W-:Y:S04]  /*4390*/  BSSY B0, `(.L_x_732) ;  /* 0x0000013000007945 */ /* 0x000fe80003800000 */
[----:B------:R-:W-:Y:S05]  /*43a0*/  @!P2 BRA `(.L_x_733) ;  /* 0x000000000044a947 */ /* 0x000fea0003800000 */
[----:B0-----:R-:W0:Y:S08]  /*43b0*/  LDC.64 R2, c[0x0][0x2d0] ;  /* 0x0000b400ff027b82 */ /* 0x001e300000000a00 */
        /* <DEDUP_REMOVED lines=16> */
.L_x_733:
[----:B------:R-:W-:Y:S05]  /*44c0*/  BSYNC B0 ;  /* 0x0000000000007941 */ /* 0x000fea0003800000 */
.L_x_732:
[----:B------:R-:W-:Y:S05]  /*44d0*/  @!P3 EXIT ;  /* 0x000000000000b94d */ /* 0x000fea0003800000 */
[----:B0-----:R-:W0:Y:S08]  /*44e0*/  LDC.64 R2, c[0x0][0x2d0] ;  /* 0x0000b400ff027b82 */ /* 0x001e300000000a00 */
[----:B------:R-:W4:Y:S08]  /*44f0*/  LDC.64 R4, c[0x0][0x2d8] ;  /* 0x0000b600ff047b82 */ /* 0x000f300000000a00 */
[----:B------:R-:W1:Y:S08]  /*4500*/  LDC.64 R6, c[0x0][0x2e0] ;  /* 0x0000b800ff067b82 */ /* 0x000e700000000a00 */
[----:B------:R-:W2:Y:S01]  /*4510*/  LDC.64 R8, c[0x0][0x2e8] ;  /* 0x0000ba00ff087b82 */ /* 0x000ea20000000a00 */
[----:B0-----:R-:W-:-:S05]  /*4520*/  IMAD.WIDE.U32 R2, R11, 0x20, R2 ;  /* 0x000000200b027825 */ /* 0x001fca00078e0002 */
[----:B------:R-:W-:Y:S01]  /*4530*/  STG.E.128 desc[UR4][R2.64], R80 ;  /* 0x0000005002007986 */ /* 0x000fe2000c101d04 */
[----:B----4-:R-:W-:-:S03]  /*4540*/  IMAD.WIDE.U32 R4, R11, 0x20, R4 ;  /* 0x000000200b047825 */ /* 0x010fc600078e0004 */
[----:B------:R-:W-:Y:S04]  /*4550*/  STG.E.128 desc[UR4][R2.64+0x10], R76 ;  /* 0x0000104c02007986 */ /* 0x000fe8000c101d04 */
[----:B------:R-:W-:Y:S01]  /*4560*/  STG.E.128 desc[UR4][R4.64], R104 ;  /* 0x0000006804007986 */ /* 0x000fe2000c101d04 */
[----:B-1----:R-:W-:-:S03]  /*4570*/  IMAD.WIDE.U32 R6, R11, 0x20, R6 ;  /* 0x000000200b067825 */ /* 0x002fc600078e0006 */
[----:B------:R-:W-:Y:S04]  /*4580*/  STG.E.128 desc[UR4][R4.64+0x10], R100 ;  /* 0x0000106404007986 */ /* 0x000fe8000c101d04 */
[----:B------:R-:W-:Y:S01]  /*4590*/  STG.E.128 desc[UR4][R6.64], R32 ;  /* 0x0000002006007986 */ /* 0x000fe2000c101d04 */
[----:B--2---:R-:W-:-:S03]  /*45a0*/  IMAD.WIDE.U32 R8, R11, 0x20, R8 ;  /* 0x000000200b087825 */ /* 0x004fc600078e0008 */
[----:B------:R-:W-:Y:S04]  /*45b0*/  STG.E.128 desc[UR4][R6.64+0x10], R28 ;  /* 0x0000101c06007986 */ /* 0x000fe8000c101d04 */
[----:B------:R-:W-:Y:S04]  /*45c0*/  STG.E.128 desc[UR4][R8.64], R56 ;  /* 0x0000003808007986 */ /* 0x000fe8000c101d04 */
[----:B------:R-:W-:Y:S01]  /*45d0*/  STG.E.128 desc[UR4][R8.64+0x10], R52 ;  /* 0x0000103408007986 */ /* 0x000fe2000c101d04 */
[----:B------:R-:W-:Y:S05]  /*45e0*/  EXIT ;  /* 0x000000000000794d */ /* 0x000fea0003800000 */
.L_x_722:
[----:B------:R-:W-:Y:S01]  /*45f0*/  HFMA2.MMA R196, -RZ, RZ, 0, 9.5367431640625e-07 ;  /* 0x00000010ffc47435 */ /* 0x000fe200000001ff */
[----:B------:R-:W-:Y:S01]  /*4600*/  IMAD.MOV.U32 R197, RZ, RZ, R225 ;  /* 0x000000ffffc57224 */ /* 0x000fe200078e00e1 */
[----:B------:R-:W-:Y:S01]  /*4610*/  MOV R199, 0x1f ;  /* 0x0000001f00c77802 */ /* 0x000fe20000000f00 */
[----:B------:R-:W-:-:S08]  /*4620*/  IMAD.MOV.U32 R194, RZ, RZ, -0x1 ;  /* 0xffffffffffc27424 */ /* 0x000fd000078e00ff */
[----:B0----5:R-:W-:Y:S05]  /*4630*/  WARPSYNC.COLLECTIVE R194, `(.L_x_734) ;  /* 0x00000000c2087348 */ /* 0x021fea0003c00000 */
[----:B------:R1:W2:Y:S02]  /*4640*/  SHFL.DOWN P6, R195, R197, R196, R199 ;  /* 0x080000c4c5c37389 */ /* 0x0002a400000c00c7 */
[----:B012--5:R-:W-:Y:S01]  /*4650*/  ENDCOLLECTIVE ;  /* 0x000000000000791b */ /* 0x027fe20003800000 */
.L_x_734:
[----:B------:R-:W-:Y:S02]  /*4660*/  MOV R197, R224 ;  /* 0x000000e000c57202 */ /* 0x000fe40000000f00 */
[----:B------:R-:W-:-:S07]  /*4670*/  MOV R186, R195 ;  /* 0x000000c300ba7202 */ /* 0x000fce0000000f00 */
[----:B------:R-:W-:Y:S05]  /*4680*/  WARPSYNC.COLLECTIVE R194, `(.L_x_735) ;  /* 0x00000000c2087348 */ /* 0x000fea0003c00000 */
[----:B------:R0:W1:Y:S02]  /*4690*/  SHFL.DOWN P6, R195, R197, R196, R199 ;  /* 0x080000c4c5c37389 */ /* 0x00006400000c00c7 */
[----:B01----:R-:W-:Y:S01]  /*46a0*/  ENDCOLLECTIVE ;  /* 0x000000000000791b */ /* 0x003fe20003800000 */
.L_x_735:
[----:B------:R-:W-:Y:S01]  /*46b0*/  FADD.FTZ R186, R186, R225 ;  /* 0x000000e1baba7221 */ /* 0x000fe20000010000 */
[----:B------:R-:W-:-:S04]  /*46c0*/  HFMA2.MMA R196, -RZ, RZ, 0, 4.76837158203125e-07 ;  /* 0x00000008ffc47435 */ /* 0x000fc800000001ff */
[----:B------:R-:W-:Y:S01]  /*46d0*/  MOV R197, R186 ;  /* 0x000000ba00c57202 */ /* 0x000fe20000000f00 */
[----:B------:R-:W-:-:S07]  /*46e0*/  IMAD.MOV.U32 R187, RZ, RZ, R195 ;  /* 0x000000ffffbb7224 */ /* 0x000fce00078e00c3 */
[----:B------:R-:W-:Y:S05]  /*46f0*/  WARPSYNC.COLLECTIVE R194, `(.L_x_736) ;  /* 0x00000000c2087348 */ /* 0x000fea0003c00000 */
[----:B------:R0:W1:Y:S02]  /*4700*/  SHFL.DOWN P6, R195, R197, R196, R199 ;  /* 0x080000c4c5c37389 */ /* 0x00006400000c00c7 */
[----:B01----:R-:W-:Y:S01]  /*4710*/  ENDCOLLECTIVE ;  /* 0x000000000000791b */ /* 0x003fe20003800000 */
.L_x_736:
[----:B------:R-:W-:-:S05]  /*4720*/  FADD.FTZ R187, R187, R224 ;  /* 0x000000e0bbbb7221 */ /* 0x000fca0000010000 */
[----:B------:R-:W-:Y:S01]  /*4730*/  MOV R197, R187 ;  /* 0x000000bb00c57202 */ /* 0x000fe20000000f00 */
[----:B------:R-:W-:-:S07]  /*4740*/  IMAD.MOV.U32 R189, RZ, RZ, R195 ;  /* 0x000000ffffbd7224 */ /* 0x000fce00078e00c3 */
[----:B------:R-:W-:Y:S05]  /*4750*/  WARPSYNC.COLLECTIVE R194, `(.L_x_737) ;  /* 0x00000000c2087348 */ /* 0x000fea0003c00000 */
[----:B------:R0:W1:Y:S02]  /*4760*/  SHFL.DOWN P6, R195, R197, R196, R199 ;  /* 0x080000c4c5c37389 */ /* 0x00006400000c00c7 */
[----:B01----:R-:W-:Y:S01]  /*4770*/  ENDCOLLECTIVE ;  /* 0x000000000000791b */ /* 0x003fe20003800000 */
.L_x_737:
[----:B------:R-:W-:Y:S01]  /*4780*/  FADD.FTZ R189, R186, R189 ;  /* 0x000000bdbabd7221 */ /* 0x000fe20000010000 */
[----:B------:R-:W-:-:S03]  /*4790*/  HFMA2.MMA R196, -RZ, RZ, 0, 2.384185791015625e-07 ;  /* 0x00000004ffc47435 */ /* 0x000fc600000001ff */
[----:B------:R-:W-:Y:S01]  /*47a0*/  IMAD.MOV.U32 R197, RZ, RZ, R189 ;  /* 0x000000ffffc57224 */ /* 0x000fe200078e00bd */
[----:B------:R-:W-:-:S07]  /*47b0*/  MOV R188, R195 ;  /* 0x000000c300bc7202 */ /* 0x000fce0000000f00 */
[----:B------:R-:W-:Y:S05]  /*47c0*/  WARPSYNC.COLLECTIVE R194, `(.L_x_738) ;  /* 0x00000000c2087348 */ /* 0x000fea0003c00000 */
[----:B------:R0:W1:Y:S02]  /*47d0*/  SHFL.DOWN P6, R195, R197, R196, R199 ;  /* 0x080000c4c5c37389 */ /* 0x00006400000c00c7 */
[----:B01----:R-:W-:Y:S01]  /*47e0*/  ENDCOLLECTIVE ;  /* 0x000000000000791b */ /* 0x003fe20003800000 */
.L_x_738:
[----:B------:R-:W-:-:S04]  /*47f0*/  FADD.FTZ R188, R187, R188 ;  /* 0x000000bcbbbc7221 */ /* 0x000fc80000010000 */
[----:B------:R-:W-:Y:S01]  /*4800*/  IMAD.MOV.U32 R197, RZ, RZ, R188 ;  /* 0x000000ffffc57224 */ /* 0x000fe200078e00bc */
[----:B------:R-:W-:-:S07]  /*4810*/  MOV R190, R195 ;  /* 0x000000c300be7202 */ /* 0x000fce0000000f00 */
[----:B------:R-:W-:Y:S05]  /*4820*/  WARPSYNC.COLLECTIVE R194, `(.L_x_739) ;  /* 0x00000000c2087348 */ /* 0x000fea0003c00000 */
[----:B------:R0:W1:Y:S02]  /*4830*/  SHFL.DOWN P6, R195, R197, R196, R199 ;  /* 0x080000c4c5c37389 */ /* 0x00006400000c00c7 */
[----:B01----:R-:W-:Y:S01]  /*4840*/  ENDCOLLECTIVE ;  /* 0x000000000000791b */ /* 0x003fe20003800000 */
.L_x_739:
[----:B------:R-:W-:-:S05]  /*4850*/  FADD.FTZ R190, R189, R190 ;  /* 0x000000bebdbe7221 */ /* 0x000fca0000010000 */
[----:B------:R-:W-:Y:S01]  /*4860*/  MOV R197, R190 ;  /* 0x000000be00c57202 */ /* 0x000fe20000000f00 */
[----:B------:R-:W-:Y:S01]  /*4870*/  IMAD.MOV.U32 R196, RZ, RZ, 0x2 ;  /* 0x00000002ffc47424 */ /* 0x000fe200078e00ff */
[----:B------:R-:W-:-:S07]  /*4880*/  MOV R191, R195 ;  /* 0x000000c300bf7202 */ /* 0x000fce0000000f00 */
[----:B------:R-:W-:Y:S05]  /*4890*/  WARPSYNC.COLLECTIVE R194, `(.L_x_740) ;  /* 0x00000000c2087348 */ /* 0x000fea0003c00000 */
[----:B------:R0:W1:Y:S02]  /*48a0*/  SHFL.DOWN P6, R195, R197, R196, R199 ;  /* 0x080000c4c5c37389 */ /* 0x00006400000c00c7 */
[----:B01----:R-:W-:Y:S01]  /*48b0*/  ENDCOLLECTIVE ;  /* 0x000000000000791b */ /* 0x003fe20003800000 */
.L_x_740:
[----:B------:R-:W-:-:S05]  /*48c0*/  FADD.FTZ R191, R188, R191 ;  /* 0x000000bfbcbf7221 */ /* 0x000fca0000010000 */
[----:B------:R-:W-:Y:S02]  /*48d0*/  MOV R197, R191 ;  /* 0x000000bf00c57202 */ /* 0x000fe40000000f00 */
[----:B------:R-:W-:-:S07]  /*48e0*/  MOV R193, R195 ;  /* 0x000000c300c17202 */ /* 0x000fce0000000f00 */
[----:B------:R-:W-:Y:S05]  /*48f0*/  WARPSYNC.COLLECTIVE R194, `(.L_x_741) ;  /* 0x00000000c2087348 */ /* 0x000fea0003c00000 */
[----:B------:R0:W1:Y:S02]  /*4900*/  SHFL.DOWN P6, R195, R197, R196, R199 ;  /* 0x080000c4c5c37389 */ /* 0x00006400000c00c7 */
[----:B01----:R-:W-:Y:S01]  /*4910*/  ENDCOLLECTIVE ;  /* 0x000000000000791b */ /* 0x003fe20003800000 */
.L_x_741:
[----:B------:R-:W-:Y:S01]  /*4920*/  FADD.FTZ R193, R190, R193 ;  /* 0x000000c1bec17221 */ /* 0x000fe20000010000 */
[----:B------:R-:W-:-:S04]  /*4930*/  HFMA2.MMA R196, -RZ, RZ, 0, 5.9604644775390625e-08 ;  /* 0x00000001ffc47435 */ /* 0x000fc800000001ff */
[----:B------:R-:W-:Y:S01]  /*4940*/  MOV R197, R193 ;  /* 0x000000c100c57202 */ /* 0x000fe20000000f00 */
[----:B------:R-:W-:-:S07]  /*4950*/  IMAD.MOV.U32 R192, RZ, RZ, R195 ;  /* 0x000000ffffc07224 */ /* 0x000fce00078e00c3 */
[----:B------:R-:W-:Y:S05]  /*4960*/  WARPSYNC.COLLECTIVE R194, `(.L_x_742) ;  /* 0x00000000c2087348 */ /* 0x000fea0003c00000 */
[----:B------:R0:W1:Y:S02]  /*4970*/  SHFL.DOWN P6, R195, R197, R196, R199 ;  /* 0x080000c4c5c37389 */ /* 0x00006400000c00c7 */
[----:B01----:R-:W-:Y:S01]  /*4980*/  ENDCOLLECTIVE ;  /* 0x000000000000791b */ /* 0x003fe20003800000 */
.L_x_742:
[----:B------:R-:W-:-:S05]  /*4990*/  FADD.FTZ R192, R191, R192 ;  /* 0x000000c0bfc07221 */ /* 0x000fca0000010000 */
[----:B------:R-:W-:Y:S01]  /*49a0*/  MOV R197, R192 ;  /* 0x000000c000c57202 */ /* 0x000fe20000000f00 */
[----:B------:R-:W-:-:S07]  /*49b0*/  IMAD.MOV.U32 R224, RZ, RZ, R195 ;  /* 0x000000ffffe07224 */ /* 0x000fce00078e00c3 */
[----:B------:R-:W-:Y:S05]  /*49c0*/  WARPSYNC.COLLECTIVE R194, `(.L_x_743) ;  /* 0x00000000c2087348 */ /* 0x000fea0003c00000 */
[----:B------:R0:W1:Y:S02]  /*49d0*/  SHFL.DOWN P6, R195, R197, R196, R199 ;  /* 0x080000c4c5c37389 */ /* 0x00006400000c00c7 */
[----:B01----:R-:W-:Y:S01]  /*49e0*/  ENDCOLLECTIVE ;  /* 0x000000000000791b */ /* 0x003fe20003800000 */
.L_x_743:
[----:B------:R-:W-:Y:S01]  /*49f0*/  MOV R225, R195 ;  /* 0x000000c300e17202 */ /* 0x000fe20000000f00 */
[----:B------:R-:W-:Y:S06]  /*4a00*/  BRA `(.L_x_744) ;  /* 0xffffffd800a07947 */ /* 0x000fec000383ffff */
.L_x_745:
        /* <DEDUP_REMOVED lines=15> */
.L_x_3242:


//--------------------- .text._ZN10layer_norm31ln_parallel_residual_bwd_kernelINS_13Kernel_traitsIf13__nv_bfloat16S2_S2_fjLj6144ELj1ELj1ELj8ELj16ENS_18Kernel_traits_baseILj6144EfS2_S2_S2_fjLj256EEEEELb1ELb0ELb1EEEvNS_9BwdParamsE --------------------------
	.section	.text._ZN10layer_norm31ln_parallel_residual_bwd_kernelINS_13Kernel_traitsIf13__nv_bfloat16S2_S2_fjLj6144ELj1ELj1ELj8ELj16ENS_18Kernel_traits_baseILj6144EfS2_S2_S2_fjLj256EEEEELb1ELb0ELb1EEEvNS_9BwdParamsE,"ax",@progbits
	.align	128
        .global         _ZN10layer_norm31ln_parallel_residual_bwd_kernelINS_13Kernel_traitsIf13__nv_bfloat16S2_S2_fjLj6144ELj1ELj1ELj8ELj16ENS_18Kernel_traits_baseILj6144EfS2_S2_S2_fjLj256EEEEELb1ELb0ELb1EEEvNS_9BwdParamsE
        .type           _ZN10layer_norm31ln_parallel_residual_bwd_kernelINS_13Kernel_traitsIf13__nv_bfloat16S2_S2_fjLj6144ELj1ELj1ELj8ELj16ENS_18Kernel_traits_baseILj6144EfS2_S2_S2_fjLj256EEEEELb1ELb0ELb1EEEvNS_9BwdParamsE,@function
        .size           _ZN10layer_norm31ln_parallel_residual_bwd_kernelINS_13Kernel_traitsIf13__nv_bfloat16S2_S2_fjLj6144ELj1ELj1ELj8ELj16ENS_18Kernel_traits_baseILj6144EfS2_S2_S2_fjLj256EEEEELb1ELb0ELb1EEEvNS_9BwdParamsE,(.L_x_3243 - _ZN10layer_norm31ln_parallel_residual_bwd_kernelINS_13Kernel_traitsIf13__nv_bfloat16S2_S2_fjLj6144ELj1ELj1ELj8ELj16ENS_18Kernel_traits_baseILj6144EfS2_S2_S2_fjLj256EEEEELb1ELb0ELb1EEEvNS_9BwdParamsE)
        .other          _ZN10layer_norm31ln_parallel_residual_bwd_kernelINS_13Kernel_traitsIf13__nv_bfloat16S2_S2_fjLj6144ELj1ELj1ELj8ELj16ENS_18Kernel_traits_baseILj6144EfS2_S2_S2_fjLj256EEEEELb1ELb0ELb1EEEvNS_9BwdParamsE,@"STO_CUDA_ENTRY STV_DEFAULT"
_ZN10layer_norm31ln_parallel_residual_bwd_kernelINS_13Kernel_traitsIf13__nv_bfloat16S2_S2_fjLj6144ELj1ELj1ELj8ELj16ENS_18Kernel_traits_baseILj6144EfS2_S2_S2_fjLj256EEEEELb1ELb0ELb1EEEvNS_9BwdParamsE:
.text._ZN10layer_norm31ln_parallel_residual_bwd_kernelINS_13Kernel_traitsIf13__nv_bfloat16S2_S2_fjLj6144ELj1ELj1ELj8ELj16ENS_18Kernel_traits_baseILj6144EfS2_S2_S2_fjLj256EEEEELb1ELb0ELb1EEEvNS_9BwdParamsE:
        /* <DEDUP_REMOVED lines=64> */
.L_x_746:
[----:B------:R-:W-:Y:S01]  /*0400*/  SHF.L.U32 R0, R14, 0x5, RZ ;  /* 0x000000050e007819 */ /* 0x000fe200000006ff */
[----:B------:R-:W-:Y:S01]  /*0410*/  ULDC.64 UR4, c[0x0][0x260] ;  /* 0x0000980000047ab9 */ /* 0x000fe20000000a00 */
[----:B------:R-:W-:Y:S02]  /*0420*/  ULDC.64 UR8, c[0x0][0x268] ;  /* 0x00009a0000087ab9 */ /* 0x000fe40000000a00 */
[----:B------:R-:W-:-:S04]  /*0430*/  LOP3.LUT R0, R0, 0x1fe0, RZ, 0xc0, !PT ;  /* 0x00001fe000007812 */ /* 0x000fc800078ec0ff */
[C---:B------:R-:W-:Y:S02]  /*0440*/  IADD3 R2, P0, R0.reuse, UR4, RZ ;  /* 0x0000000400027c10 */ /* 0x040fe4000ff1e0ff */
[----:B------:R-:W-:-:S03]  /*0450*/  IADD3 R4, P1, R0, UR8, RZ ;  /* 0x0000000800047c10 */ /* 0x000fc6000ff3e0ff */
[----:B------:R-:W-:Y:S01]  /*0460*/  IMAD.X R3, RZ, RZ, UR5, P0 ;  /* 0x00000005ff037e24 */ /* 0x000fe200080e06ff */
[----:B------:R-:W-:Y:S01]  /*0470*/  IADD3.X R5, RZ, UR9, RZ, P1, !PT ;  /* 0x00000009ff057c10 */ /* 0x000fe20008ffe4ff */
[----:B------:R-:W-:Y:S02]  /*0480*/  ULDC.64 UR4, c[0x0][0x2c8] ;  /* 0x0000b20000047ab9 */ /* 0x000fe40000000a00 */
[----:B------:R-:W-:Y:S01]  /*0490*/  ISETP.NE.U32.AND P0, PT, RZ, UR4, PT ;  /* 0x00000004ff007c0c */ /* 0x000fe2000bf05070 */
[----:B------:R-:W-:Y:S01]  /*04a0*/  HFMA2.MMA R15, -RZ, RZ, 0, 0 ;  /* 0x00000000ff0f7435 */ /* 0x000fe200000001ff */
[----:B------:R-:W5:Y:S01]  /*04b0*/  LDG.E.128 R40, desc[UR6][R2.64] ;  /* 0x0000000602287981 */ /* 0x000f62000c1e1d00 */
[----:B------:R-:W-:Y:S01]  /*04c0*/  IMAD.MOV.U32 R228, RZ, RZ, 0x1 ;  /* 0x00000001ffe47424 */ /* 0x000fe200078e00ff */
[----:B------:R-:W-:Y:S02]  /*04d0*/  ISETP.NE.AND.EX P0, PT, RZ, UR5, PT, P0 ;  /* 0x00000005ff007c0c */ /* 0x000fe4000bf05300 */
[----:B------:R-:W-:Y:S01]  /*04e0*/  CS2R R12, SRZ ;  /* 0x00000000000c7805 */ /* 0x000fe2000001ff00 */
[----:B------:R-:W5:Y:S01]  /*04f0*/  LDG.E.128 R44, desc[UR6][R2.64+0x10] ;  /* 0x00001006022c7981 */ /* 0x000f62000c1e1d00 */
[----:B------:R-:W-:-:S02]  /*0500*/  CS2R R10, SRZ ;  /* 0x00000000000a7805 */ /* 0x000fc4000001ff00 */
[----:B------:R-:W-:Y:S02]  /*0510*/  CS2R R8, SRZ ;  /* 0x0000000000087805 */ /* 0x000fe4000001ff00 */
[----:B------:R-:W-:Y:S01]  /*0520*/  CS2R R6, SRZ ;  /* 0x0000000000067805 */ /* 0x000fe2000001ff00 */
[----:B------:R-:W5:Y:S01]  /*0530*/  LDG.E.128 R48, desc[UR6][R2.64+0x2000] ;  /* 0x0020000602307981 */ /* 0x000f62000c1e1d00 */
[----:B------:R-:W-:Y:S02]  /*0540*/  CS2R R158, SRZ ;  /* 0x00000000009e7805 */ /* 0x000fe4000001ff00 */
[----:B------:R-:W-:Y:S02]  /*0550*/  CS2R R154, SRZ ;  /* 0x00000000009a7805 */ /* 0x000fe4000001ff00 */
        /* <DEDUP_REMOVED lines=9> */
[----:B------:R0:W5:Y:S01]  /*05f0*/  LDG.E.128 R60, desc[UR6][R2.64+0x4010] ;  /* 0x00401006023c7981 */ /* 0x000162000c1e1d00 */
        /* <DEDUP_REMOVED lines=9> */
[----:B0-----:R-:W-:Y:S02]  /*0690*/  CS2R R2, SRZ ;  /* 0x0000000000027805 */ /* 0x001fe4000001ff00 */
        /* <DEDUP_REMOVED lines=23> */
[----:B0-----:R-:W-:Y:S02]  /*0810*/  CS2R R4, SRZ ;  /* 0x0000000000047805 */ /* 0x001fe4000001ff00 */
[----:B------:R-:W-:Y:S02]  /*0820*/  CS2R R38, SRZ ;  /* 0x0000000000267805 */ /* 0x000fe4000001ff00 */
[----:B------:R-:W-:Y:S02]  /*0830*/  CS2R R144, SRZ ;  /* 0x0000000000907805 */ /* 0x000fe4000001ff00 */
[----:B------:R-:W-:-:S02]  /*0840*/  CS2R R146, SRZ ;  /* 0x0000000000927805 */ /* 0x000fc4000001ff00 */
[----:B------:R-:W-:Y:S02]  /*0850*/  CS2R R148, SRZ ;  /* 0x0000000000947805 */ /* 0x000fe4000001ff00 */
[----:B------:R-:W-:Y:S02]  /*0860*/  CS2R R150, SRZ ;  /* 0x0000000000967805 */ /* 0x000fe4000001ff00 */
[----:B------:R-:W-:Y:S01]  /*0870*/  CS2R R152, SRZ ;  /* 0x0000000000987805 */ /* 0x000fe2000001ff00 */
[----:B------:R-:W-:Y:S01]  /*0880*/  IMAD.MOV.U32 R211, RZ, RZ, RZ ;  /* 0x000000ffffd37224 */ /* 0x000fe200078e00ff */
[----:B------:R-:W-:-:S07]  /*0890*/  LOP3.LUT R210, R14, 0xff, RZ, 0xc0, !PT ;  /* 0x000000ff0ed27812 */ /* 0x000fce00078ec0ff */
.L_x_750:
        /* <DEDUP_REMOVED lines=14> */
[----:B------:R-:W1:Y:S05]  /*0980*/  LDC.64 R244, c[0x0][0x240] ;  /* 0x00009000fff47b82 */ /* 0x000e6a0000000a00 */
[----:B------:R-:W2:Y:S01]  /*0990*/  LDG.E.128 R140, desc[UR6][R140.64] ;  /* 0x000000068c8c7981 */ /* 0x000ea2000c1e1d00 */
[----:B---3--:R-:W-:Y:S01]  /*09a0*/  IMAD.WIDE.U32 R136, R213, 0x10, R128 ;  /* 0x00000010d5887825 */ /* 0x008fe200078e0080 */
[----:B------:R-:W-:Y:S01]  /*09b0*/  ISETP.NE.AND P2, PT, RZ, UR11, PT ;  /* 0x0000000bff007c0c */ /* 0x000fe2000bf45270 */
[----:B------:R-:W3:Y:S04]  /*09c0*/  @P0 LDC.64 R236, c[0x0][0x2c8] ;  /* 0x0000b200ffec0b82 */ /* 0x000ee80000000a00 */
[----:B------:R-:W2:Y:S01]  /*09d0*/  LDG.E.128 R136, desc[UR6][R136.64] ;  /* 0x0000000688887981 */ /* 0x000ea2000c1e1d00 */
[----:B0-----:R-:W-:-:S06]  /*09e0*/  IMAD.WIDE R214, R212, 0x4, R108 ;  /* 0x00000004d4d67825 */ /* 0x001fcc00078e026c */
[----:B------:R0:W2:Y:S01]  /*09f0*/  LDG.E R214, desc[UR6][R214.64] ;  /* 0x00000006d6d67981 */ /* 0x0000a2000c1e1900 */
[----:B------:R-:W-:-:S05]  /*0a00*/  IADD3 R209, R213, 0x100, RZ ;  /* 0x00000100d5d17810 */ /* 0x000fca0007ffe0ff */
[----:B------:R-:W-:-:S06]  /*0a10*/  IMAD.WIDE.U32 R108, R209, 0x10, R120 ;  /* 0x00000010d16c7825 */ /* 0x000fcc00078e0078 */
[----:B------:R-:W2:Y:S01]  /*0a20*/  LDG.E.128 R108, desc[UR6][R108.64] ;  /* 0x000000066c6c7981 */ /* 0x000ea2000c1e1d00 */
[----:B------:R-:W-:-:S04]  /*0a30*/  IMAD.WIDE.U32 R112, R209, 0x10, R124 ;  /* 0x00000010d1707825 */ /* 0x000fc800078e007c */
[----:B------:R-:W-:Y:S02]  /*0a40*/  IMAD.WIDE.U32 R116, R209, 0x10, R128 ;  /* 0x00000010d1747825 */ /* 0x000fe400078e0080 */
[----:B------:R-:W2:Y:S04]  /*0a50*/  LDG.E.128 R112, desc[UR6][R112.64] ;  /* 0x0000000670707981 */ /* 0x000ea8000c1e1d00 */
[----:B------:R-:W2:Y:S01]  /*0a60*/  LDG.E.128 R116, desc[UR6][R116.64] ;  /* 0x0000000674747981 */ /* 0x000ea2000c1e1d00 */
[----:B------:R-:W-:-:S04]  /*0a70*/  VIADD R208, R213, 0x200 ;  /* 0x00000200d5d07836 */ /* 0x000fc80000000000 */
[----:B------:R-:W-:-:S04]  /*0a80*/  IMAD.WIDE.U32 R120, R208, 0x10, R120 ;  /* 0x00000010d0787825 */ /* 0x000fc800078e0078 */
[C---:B------:R-:W-:Y:S02]  /*0a90*/  IMAD.WIDE.U32 R124, R208.reuse, 0x10, R124 ;  /* 0x00000010d07c7825 */ /* 0x040fe400078e007c */
[----:B------:R-:W2:Y:S04]  /*0aa0*/  LDG.E.128 R120, desc[UR6][R120.64] ;  /* 0x0000000678787981 */ /* 0x000ea8000c1e1d00 */
[----:B------:R-:W2:Y:S01]  /*0ab0*/  LDG.E.128 R124, desc[UR6][R124.64] ;  /* 0x000000067c7c7981 */ /* 0x000ea2000c1e1d00 */
[----:B------:R-:W-:-:S06]  /*0ac0*/  IMAD.WIDE.U32 R128, R208, 0x10, R128 ;  /* 0x00000010d0807825 */ /* 0x000fcc00078e0080 */
[----:B------:R-:W2:Y:S01]  /*0ad0*/  LDG.E.128 R128, desc[UR6][R128.64] ;  /* 0x0000000680807981 */ /* 0x000ea2000c1e1d00 */
[----:B-1----:R-:W-:-:S04]  /*0ae0*/  IMAD.WIDE.U32 R248, R213, 0x8, R244 ;  /* 0x00000008d5f87825 */ /* 0x002fc800078e00f4 */
[--C-:B------:R-:W-:Y:S02]  /*0af0*/  IMAD.WIDE.U32 R246, R209, 0x8, R244.reuse ;  /* 0x00000008d1f67825 */ /* 0x100fe400078e00f4 */
[----:B-----5:R-:W5:Y:S02]  /*0b00*/  LDG.E.64 R248, desc[UR6][R248.64] ;  /* 0x00000006f8f87981 */ /* 0x020f64000c1e1b00 */
[----:B------:R-:W-:Y:S02]  /*0b10*/  IMAD.WIDE.U32 R244, R208, 0x8, R244 ;  /* 0x00000008d0f47825 */ /* 0x000fe400078e00f4 */
[----:B------:R-:W5:Y:S04]  /*0b20*/  LDG.E.64 R246, desc[UR6][R246.64] ;  /* 0x00000006f6f67981 */ /* 0x000f68000c1e1b00 */
[----:B------:R-:W5:Y:S01]  /*0b30*/  LDG.E.64 R244, desc[UR6][R244.64] ;  /* 0x00000006f4f47981 */ /* 0x000f62000c1e1b00 */
[----:B------:R-:W-:-:S04]  /*0b40*/  ISETP.NE.U32.AND P1, PT, RZ, UR14, PT ;  /* 0x0000000eff007c0c */ /* 0x000fc8000bf25070 */
[----:B------:R-:W-:Y:S01]  /*0b50*/  ISETP.NE.AND.EX P1, PT, RZ, UR15, PT, P1 ;  /* 0x0000000fff007c0c */ /* 0x000fe2000bf25310 */
[----:B---3--:R-:W-:-:S05]  /*0b60*/  @P0 IMAD.WIDE.U32 R236, R213, 0x10, R236 ;  /* 0x00000010d5ec0825 */ /* 0x008fca00078e00ec */
[----:B------:R-:W5:Y:S01]  /*0b70*/  @P0 LDG.E.128 R96, desc[UR6][R236.64] ;  /* 0x00000006ec600981 */ /* 0x000f62000c1e1d00 */
[----:B----4-:R-:W-:Y:S01]  /*0b80*/  SHF.L.U32 R219, R132, 0x10, RZ ;  /* 0x0000001084db7819 */ /* 0x010fe200000006ff */
[C---:B------:R-:W-:Y:S01]  /*0b90*/  IMAD.U32 R221, R133.reuse, 0x10000, RZ ;  /* 0x0001000085dd7824 */ /* 0x040fe200078e00ff */
[----:B0-----:R-:W-:Y:S02]  /*0ba0*/  PRMT R215, R133, 0x7632, R215 ;  /* 0x0000763285d77816 */ /* 0x001fe400000000d7 */
[----:B------:R-:W-:Y:S02]  /*0bb0*/  FSEL R234, R234, RZ, !P2 ;  /* 0x000000ffeaea7208 */ /* 0x000fe40005000000 */
[C---:B------:R-:W-:Y:S02]  /*0bc0*/  PRMT R133, R134.reuse, 0x7632, R133 ;  /* 0x0000763286857816 */ /* 0x040fe40000000085 */
[----:B------:R-:W-:Y:S01]  /*0bd0*/  SHF.L.U32 R223, R134, 0x10, RZ ;  /* 0x0000001086df7819 */ /* 0x000fe200000006ff */
[----:B------:R-:W-:Y:S01]  /*0be0*/  FADD.FTZ R219, R219, -R234 ;  /* 0x800000eadbdb7221 */ /* 0x000fe20000010000 */
[----:B------:R-:W-:-:S02]  /*0bf0*/  PRMT R217, R132, 0x7632, R217 ;  /* 0x0000763284d97816 */ /* 0x000fc400000000d9 */
[C---:B--2---:R-:W-:Y:S01]  /*0c00*/  SHF.L.U32 R226, R140.reuse, 0x10, RZ ;  /* 0x000000108ce27819 */ /* 0x044fe200000006ff */
[C---:B------:R-:W-:Y:S01]  /*0c10*/  IMAD.U32 R229, R135.reuse, 0x10000, RZ ;  /* 0x0001000087e57824 */ /* 0x040fe200078e00ff */
[----:B------:R-:W-:Y:S02]  /*0c20*/  PRMT R132, R135, 0x7632, R132 ;  /* 0x0000763287847816 */ /* 0x000fe40000000084 */
[----:B------:R-:W-:Y:S01]  /*0c30*/  PRMT R224, R140, 0x7632, R224 ;  /* 0x000076328ce07816 */ /* 0x000fe200000000e0 */
[----:B------:R-:W-:Y:S01]  /*0c40*/  FADD.FTZ R221, -R234, R221 ;  /* 0x000000ddeadd7221 */ /* 0x000fe20000010100 */
[----:B------:R-:W-:Y:S02]  /*0c50*/  PRMT R140, R143, 0x7632, R140 ;  /* 0x000076328f8c7816 */ /* 0x000fe4000000008c */
[C---:B------:R-:W-:Y:S01]  /*0c60*/  PRMT R134, R138.reuse, 0x7632, R134 ;  /* 0x000076328a867816 */ /* 0x040fe20000000086 */
[----:B------:R-:W-:Y:S01]  /*0c70*/  IMAD.U32 R218, R139, 0x10000, RZ ;  /* 0x000100008bda7824 */ /* 0x000fe200078e00ff */
[----:B------:R-:W-:Y:S01]  /*0c80*/  SHF.L.U32 R220, R138, 0x10, RZ ;  /* 0x000000108adc7819 */ /* 0x000fe200000006ff */
[----:B------:R-:W-:Y:S01]  /*0c90*/  IMAD.U32 R222, R137, 0x10000, RZ ;  /* 0x0001000089de7824 */ /* 0x000fe200078e00ff */
[----:B------:R-:W-:-:S02]  /*0ca0*/  SHF.L.U32 R227, R136, 0x10, RZ ;  /* 0x0000001088e37819 */ /* 0x000fc400000006ff */
[----:B------:R-:W-:Y:S01]  /*0cb0*/  PRMT R138, R139, 0x7632, R138 ;  /* 0x000076328b8a7816 */ /* 0x000fe2000000008a */
[----:B------:R-:W-:Y:S01]  /*0cc0*/  IMAD.U32 R139, R143, 0x10000, RZ ;  /* 0x000100008f8b7824 */ /* 0x000fe200078e00ff */
[----:B------:R-:W-:Y:S01]  /*0cd0*/  PRMT R135, R137, 0x7632, R135 ;  /* 0x0000763289877816 */ /* 0x000fe20000000087 */
[----:B------:R-:W-:Y:S01]  /*0ce0*/  FMUL.FTZ R0, R214, R219 ;  /* 0x000000dbd6007220 */ /* 0x000fe20000410000 */
[C---:B------:R-:W-:Y:S01]  /*0cf0*/  PRMT R137, R141.reuse, 0x7632, R137 ;  /* 0x000076328d897816 */ /* 0x040fe20000000089 */
[----:B------:R-:W-:Y:S01]  /*0d00*/  FMUL.FTZ R143, R64, R226 ;  /* 0x000000e2408f7220 */ /* 0x000fe20000410000 */
[----:B------:R-:W-:Y:S01]  /*0d10*/  IMAD.U32 R141, R141, 0x10000, RZ ;  /* 0x000100008d8d7824 */ /* 0x000fe200078e00ff */
[----:B------:R-:W-:Y:S01]  /*0d20*/  PRMT R216, R136, 0x7632, R216 ;  /* 0x0000763288d87816 */ /* 0x000fe200000000d8 */
[----:B------:R-:W-:Y:S01]  /*0d30*/  FADD.FTZ R206, R227, R206 ;  /* 0x000000cee3ce7221 */ /* 0x000fe20000010000 */
[-C--:B------:R-:W-:Y:S01]  /*0d40*/  FFMA.FTZ R211, R0, R227.reuse, R211 ;  /* 0x000000e300d37223 */ /* 0x080fe200000100d3 */
[----:B------:R-:W-:Y:S01]  /*0d50*/  PRMT R136, R142, 0x7632, R136 ;  /* 0x000076328e887816 */ /* 0x000fe20000000088 */
[----:B------:R-:W-:Y:S01]  /*0d60*/  FFMA.FTZ R227, R40, R227, R143 ;  /* 0x000000e328e37223 */ /* 0x000fe2000001008f */
[----:B------:R-:W-:Y:S01]  /*0d70*/  FMUL.FTZ R225, R214, R221 ;  /* 0x000000ddd6e17220 */ /* 0x000fe20000410000 */
[----:B------:R-:W-:Y:S01]  /*0d80*/  SHF.L.U32 R217, R217, 0x10, RZ ;  /* 0x00000010d9d97819 */ /* 0x000fe200000006ff */
[----:B------:R-:W-:Y:S01]  /*0d90*/  FMUL.FTZ R143, R66, R141 ;  /* 0x0000008d428f7220 */ /* 0x000fe20000410000 */
[----:B------:R-:W-:Y:S01]  /*0da0*/  SHF.L.U32 R142, R142, 0x10, RZ ;  /* 0x000000108e8e7819 */ /* 0x000fe200000006ff */
[----:B------:R-:W-:Y:S01]  /*0db0*/  FADD.FTZ R223, -R234, R223 ;  /* 0x000000dfeadf7221 */ /* 0x000fe20000010100 */
[----:B------:R-:W-:Y:S01]  /*0dc0*/  FADD.FTZ R199, R222, R199 ;  /* 0x000000c7dec77221 */ /* 0x000fe20000010000 */
[-C--:B------:R-:W-:Y:S01]  /*0dd0*/  FFMA.FTZ R200, R225, R222.reuse, R200 ;  /* 0x000000dee1c87223 */ /* 0x080fe200000100c8 */
[----:B------:R-:W-:Y:S01]  /*0de0*/  FFMA.FTZ R222, R42, R222, R143 ;  /* 0x000000de2ade7223 */ /* 0x000fe2000001008f */
[----:B------:R-:W-:Y:S01]  /*0df0*/  FMUL.FTZ R223, R214, R223 ;  /* 0x000000dfd6df7220 */ /* 0x000fe20000410000 */
[----:B------:R-:W-:Y:S01]  /*0e00*/  FADD.FTZ R217, -R234, R217 ;  /* 0x000000d9ead97221 */ /* 0x000fe20000010100 */
[----:B------:R-:W-:Y:S01]  /*0e10*/  FMUL.FTZ R143, R68, R142 ;  /* 0x0000008e448f7220 */ /* 0x000fe20000410000 */
[----:B------:R-:W-:Y:S01]  /*0e20*/  FADD.FTZ R221, -R234, R229 ;  /* 0x000000e5eadd7221 */ /* 0x000fe20000010100 */
[----:B------:R-:W-:Y:S01]  /*0e30*/  IMAD.U32 R224, R224, 0x10000, RZ ;  /* 0x00010000e0e07824 */ /* 0x000fe200078e00ff */
[----:B------:R-:W-:Y:S01]  /*0e40*/  SHF.L.U32 R133, R133, 0x10, RZ ;  /* 0x0000001085857819 */ /* 0x000fe200000006ff */
[----:B------:R-:W-:Y:S01]  /*0e50*/  IMAD.U32 R215, R215, 0x10000, RZ ;  /* 0x00010000d7d77824 */ /* 0x000fe200078e00ff */
[----:B------:R-:W-:Y:S01]  /*0e60*/  SHF.L.U32 R216, R216, 0x10, RZ ;  /* 0x00000010d8d87819 */ /* 0x000fe200000006ff */
[----:B------:R-:W-:Y:S01]  /*0e70*/  FADD.FTZ R191, R220, R191 ;  /* 0x000000bfdcbf7221 */ /* 0x000fe20000010000 */
[----:B------:R-:W-:Y:S01]  /*0e80*/  FFMA.FTZ R192, R223, R220, R192 ;  /* 0x000000dcdfc07223 */ /* 0x000fe200000100c0 */
[----:B------:R-:W-:Y:S01]  /*0e90*/  FADD.FTZ R205, R226, R205 ;  /* 0x000000cde2cd7221 */ /* 0x000fe20000010000 */
[----:B------:R-:W-:Y:S01]  /*0ea0*/  FFMA.FTZ R207, R0, R226, R207 ;  /* 0x000000e200cf7223 */ /* 0x000fe200000100cf */
[----:B------:R-:W-:Y:S01]  /*0eb0*/  FMUL.FTZ R219, R214, R217 ;  /* 0x000000d9d6db7220 */ /* 0x000fe20000410000 */
[----:B------:R-:W-:Y:S01]  /*0ec0*/  FFMA.FTZ R220, R44, R220, R143 ;  /* 0x000000dc2cdc7223 */ /* 0x000fe2000001008f */
[----:B------:R-:W-:Y:S01]  /*0ed0*/  FMUL.FTZ R221, R214, R221 ;  /* 0x000000ddd6dd7220 */ /* 0x000fe20000410000 */
[----:B------:R-:W-:Y:S01]  /*0ee0*/  FMUL.FTZ R226, R65, R224 ;  /* 0x000000e041e27220 */ /* 0x000fe20000410000 */
[----:B------:R-:W-:Y:S01]  /*0ef0*/  SHF.L.U32 R230, R137, 0x10, RZ ;  /* 0x0000001089e67819 */ /* 0x000fe200000006ff */
[----:B------:R-:W-:Y:S01]  /*0f00*/  FMUL.FTZ R143, R70, R139 ;  /* 0x0000008b468f7220 */ /* 0x000fe20000410000 */
[C---:B------:R-:W-:Y:S01]  /*0f10*/  FADD.FTZ R215, -R234.reuse, R215 ;  /* 0x000000d7ead77221 */ /* 0x040fe20000010100 */
[----:B------:R-:W-:Y:S01]  /*0f20*/  FADD.FTZ R133, -R234, R133 ;  /* 0x00000085ea857221 */ /* 0x000fe20000010100 */
[----:B------:R-:W-:Y:S01]  /*0f30*/  FADD.FTZ R203, R216, R203 ;  /* 0x000000cbd8cb7221 */ /* 0x000fe20000010000 */
[----:B------:R-:W-:Y:S01]  /*0f40*/  FFMA.FTZ R204, R219, R216, R204 ;  /* 0x000000d8dbcc7223 */ /* 0x000fe200000100cc */
[----:B------:R-:W-:Y:S01]  /*0f50*/  FADD.FTZ R183, R218, R183 ;  /* 0x000000b7dab77221 */ /* 0x000fe20000010000 */
[----:B------:R-:W-:Y:S01]  /*0f60*/  FFMA.FTZ R184, R221, R218, R184 ;  /* 0x000000daddb87223 */ /* 0x000fe200000100b8 */
[----:B------:R-:W-:Y:S01]  /*0f70*/  FFMA.FTZ R216, R41, R216, R226 ;  /* 0x000000d829d87223 */ /* 0x000fe200000100e2 */
[----:B------:R-:W-:Y:S01]  /*0f80*/  FFMA.FTZ R218, R46, R218, R143 ;  /* 0x000000da2eda7223 */ /* 0x000fe2000001008f */
[----:B------:R-:W-:-:S02]  /*0f90*/  IMAD.U32 R226, R135, 0x10000, RZ ;  /* 0x0001000087e27824 */ /* 0x000fc400078e00ff */
[C---:B------:R-:W-:Y:S01]  /*0fa0*/  FMUL.FTZ R217, R214.reuse, R215 ;  /* 0x000000d7d6d97220 */ /* 0x040fe20000410000 */
[----:B------:R-:W-:Y:S01]  /*0fb0*/  FMUL.FTZ R232, R67, R230 ;  /* 0x000000e643e87220 */ /* 0x000fe20000410000 */
[----:B------:R-:W-:Y:S01]  /*0fc0*/  FMUL.FTZ R143, R214, R133 ;  /* 0x00000085d68f7220 */ /* 0x000fe20000410000 */
[----:B------:R-:W-:Y:S02]  /*0fd0*/  IMAD.U32 R133, R132, 0x10000, RZ ;  /* 0x0001000084857824 */ /* 0x000fe400078e00ff */
[----:B------:R-:W-:Y:S01]  /*0fe0*/  FADD.FTZ R195, R226, R195 ;  /* 0x000000c3e2c37221 */ /* 0x000fe20000010000 */
[-C--:B------:R-:W-:Y:S01]  /*0ff0*/  FFMA.FTZ R196, R217, R226.reuse, R196 ;  /* 0x000000e2d9c47223 */ /* 0x080fe200000100c4 */
[----:B------:R-:W-:Y:S01]  /*1000*/  FFMA.FTZ R215, R43, R226, R232 ;  /* 0x000000e22bd77223 */ /* 0x000fe200000100e8 */
[----:B------:R-:W-:Y:S02]  /*1010*/  IMAD.U32 R226, R136, 0x10000, RZ ;  /* 0x0001000088e27824 */ /* 0x000fe400078e00ff */
[----:B------:R-:W-:Y:S01]  /*1020*/  FADD.FTZ R197, R141, R197 ;  /* 0x000000c58dc57221 */ /* 0x000fe20000010000 */
[----:B------:R-:W-:Y:S01]  /*1030*/  FFMA.FTZ R198, R225, R141, R198 ;  /* 0x0000008de1c67223 */ /* 0x000fe200000100c6 */
[----:B------:R-:W-:Y:S01]  /*1040*/  FADD.FTZ R141, -R234, R133 ;  /* 0x00000085ea8d7221 */ /* 0x000fe20000010100 */
[----:B------:R-:W-:Y:S01]  /*1050*/  SHF.L.U32 R134, R134, 0x10, RZ ;  /* 0x0000001086867819 */ /* 0x000fe200000006ff */
[----:B------:R-:W-:Y:S01]  /*1060*/  FADD.FTZ R189, R142, R189 ;  /* 0x000000bd8ebd7221 */ /* 0x000fe20000010000 */
[----:B------:R-:W-:Y:S01]  /*1070*/  FFMA.FTZ R190, R223, R142, R190 ;  /* 0x0000008edfbe7223 */ /* 0x000fe200000100be */
[----:B------:R-:W0:Y:S01]  /*1080*/  @P1 LDC.64 R132, c[0x0][0x248] ;  /* 0x00009200ff841b82 */ /* 0x000e220000000a00 */
[----:B------:R-:W-:Y:S01]  /*1090*/  FMUL.FTZ R142, R69, R226 ;  /* 0x000000e2458e7220 */ /* 0x000fe20000410000 */
[----:B------:R-:W-:Y:S01]  /*10a0*/  FADD.FTZ R187, R134, R187 ;  /* 0x000000bb86bb7221 */ /* 0x000fe20000010000 */
[----:B------:R-:W-:-:S05]  /*10b0*/  FFMA.FTZ R188, R143, R134, R188 ;  /* 0x000000868fbc7223 */ /* 0x000fca00000100bc */
[----:B------:R-:W1:Y:S01]  /*10c0*/  @P1 LDC.64 R136, c[0x0][0x248] ;  /* 0x00009200ff881b82 */ /* 0x000e620000000a00 */
[----:B------:R-:W-:Y:S01]  /*10d0*/  FFMA.FTZ R142, R45, R134, R142 ;  /* 0x000000862d8e7223 */ /* 0x000fe2000001008e */
[----:B------:R-:W-:-:S06]  /*10e0*/  FADD.FTZ R181, R139, R181 ;  /* 0x000000b58bb57221 */ /* 0x000fcc0000010000 */
[----:B------:R-:W2:Y:S01]  /*10f0*/  @P1 LDC.64 R134, c[0x0][0x248] ;  /* 0x00009200ff861b82 */ /* 0x000ea20000000a00 */
[----:B------:R-:W-:Y:S01]  /*1100*/  FFMA.FTZ R182, R221, R139, R182 ;  /* 0x0000008bddb67223 */ /* 0x000fe200000100b6 */
[----:B------:R-:W-:Y:S02]  /*1110*/  SHF.L.U32 R139, R108, 0x10, RZ ;  /* 0x000000106c8b7819 */ /* 0x000fe400000006ff */
[----:B------:R-:W-:Y:S01]  /*1120*/  SHF.L.U32 R232, R140, 0x10, RZ ;  /* 0x000000108ce87819 */ /* 0x000fe200000006ff */
[----:B------:R-:W-:Y:S02]  /*1130*/  IMAD.U32 R138, R138, 0x10000, RZ ;  /* 0x000100008a8a7824 */ /* 0x000fe400078e00ff */
[----:B------:R-:W-:Y:S01]  /*1140*/  FADD.FTZ R139, -R234, R139 ;  /* 0x0000008bea8b7221 */ /* 0x000fe20000010100 */
[----:B------:R-:W-:Y:S01]  /*1150*/  FMUL.FTZ R141, R214, R141 ;  /* 0x0000008dd68d7220 */ /* 0x000fe20000410000 */
[----:B------:R-:W-:Y:S01]  /*1160*/  FMUL.FTZ R140, R71, R232 ;  /* 0x000000e8478c7220 */ /* 0x000fe20000410000 */
[----:B------:R-:W-:Y:S01]  /*1170*/  FADD.FTZ R201, R224, R201 ;  /* 0x000000c9e0c97221 */ /* 0x000fe20000010000 */
[----:B------:R-:W-:Y:S01]  /*1180*/  FFMA.FTZ R202, R219, R224, R202 ;  /* 0x000000e0dbca7223 */ /* 0x000fe200000100ca */
[----:B------:R-:W-:-:S02]  /*1190*/  IMAD.U32 R224, R112, 0x10000, RZ ;  /* 0x0001000070e07824 */ /* 0x000fc400078e00ff */
[----:B------:R-:W-:Y:S01]  /*11a0*/  FMUL.FTZ R139, R214, R139 ;  /* 0x0000008bd68b7220 */ /* 0x000fe20000410000 */
[----:B------:R-:W-:Y:S01]  /*11b0*/  FADD.FTZ R179, R138, R179 ;  /* 0x000000b38ab37221 */ /* 0x000fe20000010000 */
[-C--:B------:R-:W-:Y:S01]  /*11c0*/  FFMA.FTZ R180, R141, R138.reuse, R180 ;  /* 0x0000008a8db47223 */ /* 0x080fe200000100b4 */
[----:B------:R-:W-:Y:S01]  /*11d0*/  FFMA.FTZ R140, R47, R138, R140 ;  /* 0x0000008a2f8c7223 */ /* 0x000fe2000001008c */
[----:B------:R-:W-:Y:S01]  /*11e0*/  FADD.FTZ R193, R230, R193 ;  /* 0x000000c1e6c17221 */ /* 0x000fe20000010000 */
[----:B------:R-:W-:Y:S01]  /*11f0*/  FFMA.FTZ R194, R217, R230, R194 ;  /* 0x000000e6d9c27223 */ /* 0x000fe200000100c2 */
[----:B0-----:R-:W-:Y:S01]  /*1200*/  @P1 IMAD.WIDE.U32 R132, R208, 0x8, R132 ;  /* 0x00000008d0841825 */ /* 0x001fe200078e0084 */
[----:B------:R-:W-:Y:S01]  /*1210*/  SHF.L.U32 R138, R116, 0x10, RZ ;  /* 0x00000010748a7819 */ /* 0x000fe200000006ff */
[----:B------:R-:W0:Y:S02]  /*1220*/  @P0 LDC.64 R230, c[0x0][0x2c8] ;  /* 0x0000b200ffe60b82 */ /* 0x000e240000000a00 */
[----:B------:R-:W-:Y:S01]  /*1230*/  FMUL.FTZ R229, R72, R224 ;  /* 0x000000e048e57220 */ /* 0x000fe20000410000 */
[----:B-1----:R-:W-:-:S04]  /*1240*/  @P1 IMAD.WIDE.U32 R238, R213, 0x8, R136 ;  /* 0x00000008d5ee1825 */ /* 0x002fc800078e0088 */
[----:B------:R-:W-:Y:S01]  /*1250*/  FADD.FTZ R173, R224, R173 ;  /* 0x000000ade0ad7221 */ /* 0x000fe20000010000 */
[----:B------:R-:W-:Y:S01]  /*1260*/  FFMA.FTZ R174, R139, R224, R174 ;  /* 0x000000e08bae7223 */ /* 0x000fe200000100ae */
[----:B------:R-:W-:Y:S01]  /*1270*/  SHF.L.U32 R224, R113, 0x10, RZ ;  /* 0x0000001071e07819 */ /* 0x000fe200000006ff */
[----:B------:R-:W-:Y:S01]  /*1280*/  IMAD.U32 R137, R109, 0x10000, RZ ;  /* 0x000100006d897824 */ /* 0x000fe200078e00ff */
[----:B------:R1:W5:Y:S01]  /*1290*/  @P1 LDG.E.64 R166, desc[UR6][R132.64] ;  /* 0x0000000684a61981 */ /* 0x000362000c1e1b00 */
[----:B------:R-:W-:Y:S01]  /*12a0*/  FADD.FTZ R175, R138, R175 ;  /* 0x000000af8aaf7221 */ /* 0x000fe20000010000 */
[----:B------:R-:W-:Y:S01]  /*12b0*/  FFMA.FTZ R176, R139, R138, R176 ;  /* 0x0000008a8bb07223 */ /* 0x000fe200000100b0 */
[----:B--2---:R-:W-:-:S04]  /*12c0*/  @P1 IMAD.WIDE.U32 R134, R209, 0x8, R134 ;  /* 0x00000008d1861825 */ /* 0x004fc800078e0086 */
[----:B------:R-:W-:Y:S01]  /*12d0*/  FADD.FTZ R137, -R234, R137 ;  /* 0x00000089ea897221 */ /* 0x000fe20000010100 */
[----:B------:R-:W-:Y:S01]  /*12e0*/  FFMA.FTZ R138, R48, R138, R229 ;  /* 0x0000008a308a7223 */ /* 0x000fe200000100e5 */
[----:B------:R-:W-:Y:S01]  /*12f0*/  FMUL.FTZ R229, R74, R224 ;  /* 0x000000e04ae57220 */ /* 0x000fe20000410000 */
[----:B------:R-:W-:Y:S02]  /*1300*/  IMAD.U32 R136, R117, 0x10000, RZ ;  /* 0x0001000075887824 */ /* 0x000fe400078e00ff */
[----:B------:R-:W-:Y:S01]  /*1310*/  FADD.FTZ R177, R232, R177 ;  /* 0x000000b1e8b17221 */ /* 0x000fe20000010000 */
[----:B------:R-:W-:Y:S01]  /*1320*/  FFMA.FTZ R178, R141, R232, R178 ;  /* 0x000000e88db27223 */ /* 0x000fe200000100b2 */
[----:B-1----:R-:W-:Y:S01]  /*1330*/  SHF.L.U32 R133, R110, 0x10, RZ ;  /* 0x000000106e857819 */ /* 0x002fe200000006ff */
[----:B------:R-:W-:Y:S01]  /*1340*/  FMUL.FTZ R137, R214, R137 ;  /* 0x00000089d6897220 */ /* 0x000fe20000410000 */
[----:B------:R1:W5:Y:S01]  /*1350*/  @P1 LDG.E.64 R164, desc[UR6][R134.64] ;  /* 0x0000000686a41981 */ /* 0x000362000c1e1b00 */
[----:B------:R-:W2:Y:S02]  /*1360*/  @P0 LDC.64 R232, c[0x0][0x2c8] ;  /* 0x0000b200ffe80b82 */ /* 0x000ea40000000a00 */
[----:B------:R-:W-:Y:S01]  /*1370*/  FADD.FTZ R133, -R234, R133 ;  /* 0x00000085ea857221 */ /* 0x000fe20000010100 */
[----:B------:R-:W-:Y:S01]  /*1380*/  FADD.FTZ R161, R136, R161 ;  /* 0x000000a188a17221 */ /* 0x000fe20000010000 */
[----:B------:R-:W-:Y:S01]  /*1390*/  FFMA.FTZ R168, R137, R136, R168 ;  /* 0x0000008889a87223 */ /* 0x000fe200000100a8 */
[----:B------:R-:W-:-:S02]  /*13a0*/  SHF.L.U32 R132, R118, 0x10, RZ ;  /* 0x0000001076847819 */ /* 0x000fc400000006ff */
[----:B------:R-:W-:Y:S01]  /*13b0*/  PRMT R108, R108, 0x7632, R108 ;  /* 0x000076326c6c7816 */ /* 0x000fe2000000006c */
[----:B0-----:R-:W-:-:S04]  /*13c0*/  @P0 IMAD.WIDE.U32 R230, R208, 0x10, R230 ;  /* 0x00000010d0e60825 */ /* 0x001fc800078e00e6 */
[----:B-1----:R-:W-:Y:S01]  /*13d0*/  FFMA.FTZ R135, R50, R136, R229 ;  /* 0x0000008832877223 */ /* 0x002fe200000100e5 */
[----:B------:R-:W-:Y:S01]  /*13e0*/  PRMT R112, R112, 0x7632, R112 ;  /* 0x0000763270707816 */ /* 0x000fe20000000070 */
[----:B------:R-:W-:Y:S01]  /*13f0*/  FADD.FTZ R185, R226, R185 ;  /* 0x000000b9e2b97221 */ /* 0x000fe20000010000 */
[----:B------:R-:W-:Y:S02]  /*1400*/  IMAD.U32 R134, R114, 0x10000, RZ ;  /* 0x0001000072867824 */ /* 0x000fe400078e00ff */
[----:B------:R-:W-:Y:S01]  /*1410*/  FADD.FTZ R159, R224, R159 ;  /* 0x0000009fe09f7221 */ /* 0x000fe20000010000 */
[----:B------:R-:W-:Y:S02]  /*1420*/  IMAD.U32 R229, R111, 0x10000, RZ ;  /* 0x000100006fe57824 */ /* 0x000fe400078e00ff */
[----:B------:R-:W-:Y:S01]  /*1430*/  FMUL.FTZ R136, R214, R133 ;  /* 0x00000085d6887220 */ /* 0x000fe20000410000 */
[----:B------:R-:W-:Y:S01]  /*1440*/  FFMA.FTZ R160, R137, R224, R160 ;  /* 0x000000e089a07223 */ /* 0x000fe200000100a0 */
[----:B------:R-:W-:Y:S01]  /*1450*/  FMUL.FTZ R133, R76, R134 ;  /* 0x000000864c857220 */ /* 0x000fe20000410000 */
[----:B------:R-:W-:Y:S01]  /*1460*/  SHF.L.U32 R224, R115, 0x10, RZ ;  /* 0x0000001073e07819 */ /* 0x000fe200000006ff */
[----:B------:R-:W-:Y:S01]  /*1470*/  FADD.FTZ R229, -R234, R229 ;  /* 0x000000e5eae57221 */ /* 0x000fe20000010100 */
[----:B------:R-:W-:Y:S01]  /*1480*/  FADD.FTZ R37, R132, R37 ;  /* 0x0000002584257221 */ /* 0x000fe20000010000 */
[-C--:B------:R-:W-:Y:S01]  /*1490*/  FFMA.FTZ R153, R136, R132.reuse, R153 ;  /* 0x0000008488997223 */ /* 0x080fe20000010099 */
[----:B------:R-:W-:Y:S01]  /*14a0*/  FFMA.FTZ R133, R52, R132, R133 ;  /* 0x0000008434857223 */ /* 0x000fe20000010085 */
[----:B------:R-:W-:Y:S01]  /*14b0*/  FADD.FTZ R3, R134, R3 ;  /* 0x0000000386037221 */ /* 0x000fe20000010000 */
[----:B------:R-:W-:Y:S01]  /*14c0*/  FFMA.FTZ R25, R136, R134, R25 ;  /* 0x0000008688197223 */ /* 0x000fe20000010019 */
[----:B------:R-:W-:-:S02]  /*14d0*/  IMAD.U32 R132, R119, 0x10000, RZ ;  /* 0x0001000077847824 */ /* 0x000fc400078e00ff */
[----:B------:R-:W-:Y:S01]  /*14e0*/  FMUL.FTZ R134, R214, R229 ;  /* 0x000000e5d6867220 */ /* 0x000fe20000410000 */
[----:B------:R-:W-:Y:S01]  /*14f0*/  PRMT R110, R109, 0x7632, R110 ;  /* 0x000076326d6e7816 */ /* 0x000fe2000000006e */
[----:B------:R-:W-:Y:S01]  /*1500*/  FMUL.FTZ R229, R78, R224 ;  /* 0x000000e04ee57220 */ /* 0x000fe20000410000 */
[----:B------:R-:W-:Y:S01]  /*1510*/  SHF.L.U32 R109, R108, 0x10, RZ ;  /* 0x000000106c6d7819 */ /* 0x000fe200000006ff */
[----:B------:R-:W-:Y:S01]  /*1520*/  FADD.FTZ R35, R132, R35 ;  /* 0x0000002384237221 */ /* 0x000fe20000010000 */
[-C--:B------:R-:W-:Y:S01]  /*1530*/  FFMA.FTZ R151, R134, R132.reuse, R151 ;  /* 0x0000008486977223 */ /* 0x080fe20000010097 */
[----:B------:R-:W-:Y:S01]  /*1540*/  FFMA.FTZ R132, R54, R132, R229 ;  /* 0x0000008436847223 */ /* 0x000fe200000100e5 */
[----:B------:R-:W-:Y:S02]  /*1550*/  IMAD.U32 R229, R110, 0x10000, RZ ;  /* 0x000100006ee57824 */ /* 0x000fe400078e00ff */
[----:B------:R-:W-:Y:S01]  /*1560*/  FADD.FTZ R109, -R234, R109 ;  /* 0x0000006dea6d7221 */ /* 0x000fe20000010100 */
[----:B------:R-:W-:Y:S01]  /*1570*/  PRMT R110, R110, 0x7632, R110 ;  /* 0x000076326e6e7816 */ /* 0x000fe2000000006e */
[----:B------:R0:W5:Y:S01]  /*1580*/  @P0 LDG.E.128 R104, desc[UR6][R230.64] ;  /* 0x00000006e6680981 */ /* 0x000162000c1e1d00 */
[----:B------:R-:W-:-:S02]  /*1590*/  PRMT R111, R111, 0x7632, R111 ;  /* 0x000076326f6f7816 */ /* 0x000fc4000000006f */
[----:B------:R-:W-:Y:S01]  /*15a0*/  PRMT R115, R115, 0x7632, R115 ;  /* 0x0000763273737816 */ /* 0x000fe20000000073 */
[----:B--2---:R-:W-:Y:S01]  /*15b0*/  @P0 IMAD.WIDE.U32 R232, R209, 0x10, R232 ;  /* 0x00000010d1e80825 */ /* 0x004fe200078e00e8 */
[----:B------:R-:W-:-:S03]  /*15c0*/  PRMT R119, R119, 0x7632, R119 ;  /* 0x0000763277777816 */ /* 0x000fc60000000077 */
[----:B------:R-:W-:Y:S01]  /*15d0*/  FFMA.FTZ R186, R143, R226, R186 ;  /* 0x000000e28fba7223 */ /* 0x000fe200000100ba */
[----:B------:R-:W-:Y:S01]  /*15e0*/  PRMT R116, R116, 0x7632, R116 ;  /* 0x0000763274747816 */ /* 0x000fe20000000074 */
[----:B------:R-:W-:Y:S01]  /*15f0*/  IMAD.U32 R111, R111, 0x10000, RZ ;  /* 0x000100006f6f7824 */ /* 0x000fe200078e00ff */
[----:B------:R-:W-:Y:S01]  /*1600*/  SHF.L.U32 R108, R112, 0x10, RZ ;  /* 0x00000010706c7819 */ /* 0x000fe200000006ff */
[----:B0-----:R-:W-:Y:S01]  /*1610*/  FMUL.FTZ R231, R214, R109 ;  /* 0x0000006dd6e77220 */ /* 0x001fe20000410000 */
[----:B------:R-:W-:Y:S01]  /*1620*/  SHF.L.U32 R109, R110, 0x10, RZ ;  /* 0x000000106e6d7819 */ /* 0x000fe200000006ff */
[----:B------:R-:W-:Y:S02]  /*1630*/  IMAD.U32 R115, R115, 0x10000, RZ ;  /* 0x0001000073737824 */ /* 0x000fe400078e00ff */
[C---:B------:R-:W-:Y:S01]  /*1640*/  FADD.FTZ R111, -R234.reuse, R111 ;  /* 0x0000006fea6f7221 */ /* 0x040fe20000010100 */
[----:B------:R0:W5:Y:S01]  /*1650*/  @P0 LDG.E.128 R100, desc[UR6][R232.64] ;  /* 0x00000006e8640981 */ /* 0x000162000c1e1d00 */
[----:B------:R-:W-:Y:S01]  /*1660*/  FADD.FTZ R109, -R234, R109 ;  /* 0x0000006dea6d7221 */ /* 0x000fe20000010100 */
[----:B------:R-:W-:Y:S01]  /*1670*/  SHF.L.U32 R119, R119, 0x10, RZ ;  /* 0x0000001077777819 */ /* 0x000fe200000006ff */
[----:B------:R-:W-:Y:S01]  /*1680*/  FMUL.FTZ R230, R79, R115 ;  /* 0x000000734fe67220 */ /* 0x000fe20000410000 */
[----:B------:R1:W5:Y:S01]  /*1690*/  @P1 LDG.E.64 R162, desc[UR6][R238.64] ;  /* 0x00000006eea21981 */ /* 0x000362000c1e1b00 */
[----:B------:R-:W-:Y:S01]  /*16a0*/  FMUL.FTZ R235, R214, R109 ;  /* 0x0000006dd6eb7220 */ /* 0x000fe20000410000 */
[----:B------:R-:W-:Y:S01]  /*16b0*/  SHF.L.U32 R109, R120, 0x10, RZ ;  /* 0x00000010786d7819 */ /* 0x000fe200000006ff */
[----:B0-----:R-:W-:Y:S01]  /*16c0*/  FMUL.FTZ R233, R214, R111 ;  /* 0x0000006fd6e97220 */ /* 0x001fe20000410000 */
[-C--:B------:R-:W-:Y:S01]  /*16d0*/  FMUL.FTZ R226, R73, R108.reuse ;  /* 0x0000006c49e27220 */ /* 0x080fe20000410000 */
[----:B------:R-:W-:Y:S01]  /*16e0*/  FADD.FTZ R169, R108, R169 ;  /* 0x000000a96ca97221 */ /* 0x000fe20000010000 */
[----:B------:R-:W-:Y:S01]  /*16f0*/  FFMA.FTZ R170, R231, R108, R170 ;  /* 0x0000006ce7aa7223 */ /* 0x000fe200000100aa */
[----:B------:R-:W-:Y:S01]  /*1700*/  FADD.FTZ R36, R119, R36 ;  /* 0x0000002477247221 */ /* 0x000fe20000010000 */
[-C--:B------:R-:W-:Y:S01]  /*1710*/  FFMA.FTZ R152, R233, R119.reuse, R152 ;  /* 0x00000077e9987223 */ /* 0x080fe20000010098 */
[----:B------:R-:W-:Y:S01]  /*1720*/  FFMA.FTZ R230, R55, R119, R230 ;  /* 0x0000007737e67223 */ /* 0x000fe200000100e6 */
[----:B------:R-:W-:Y:S01]  /*1730*/  PRMT R108, R120, 0x7632, R108 ;  /* 0x00007632786c7816 */ /* 0x000fe2000000006c */
[C---:B------:R-:W-:Y:S01]  /*1740*/  IMAD.U32 R119, R121.reuse, 0x10000, RZ ;  /* 0x0001000079777824 */ /* 0x040fe200078e00ff */
[----:B------:R-:W-:Y:S01]  /*1750*/  PRMT R110, R121, 0x7632, R110 ;  /* 0x00007632796e7816 */ /* 0x000fe2000000006e */
[----:B------:R-:W-:Y:S01]  /*1760*/  FADD.FTZ R121, -R234, R109 ;  /* 0x0000006dea797221 */ /* 0x000fe20000010100 */
[----:B------:R-:W-:-:S02]  /*1770*/  PRMT R117, R117, 0x7632, R117 ;  /* 0x0000763275757816 */ /* 0x000fc40000000075 */
[----:B------:R-:W-:Y:S01]  /*1780*/  SHF.L.U32 R243, R108, 0x10, RZ ;  /* 0x000000106cf37819 */ /* 0x000fe200000006ff */
[----:B------:R-:W-:Y:S01]  /*1790*/  FMUL.FTZ R242, R214, R121 ;  /* 0x00000079d6f27220 */ /* 0x000fe20000410000 */
[----:B------:R-:W-:Y:S01]  /*17a0*/  SHF.L.U32 R108, R124, 0x10, RZ ;  /* 0x000000107c6c7819 */ /* 0x000fe200000006ff */
[----:B------:R-:W-:Y:S01]  /*17b0*/  FADD.FTZ R5, R224, R5 ;  /* 0x00000005e0057221 */ /* 0x000fe20000010000 */
[----:B------:R-:W-:Y:S01]  /*17c0*/  FFMA.FTZ R23, R134, R224, R23 ;  /* 0x000000e086177223 */ /* 0x000fe20000010017 */
[----:B------:R-:W-:Y:S01]  /*17d0*/  PRMT R113, R113, 0x7632, R113 ;  /* 0x0000763271717816 */ /* 0x000fe20000000071 */
[C---:B------:R-:W-:Y:S01]  /*17e0*/  FADD.FTZ R229, -R234.reuse, R229 ;  /* 0x000000e5eae57221 */ /* 0x040fe20000010100 */
[----:B------:R-:W-:Y:S01]  /*17f0*/  SHF.L.U32 R224, R117, 0x10, RZ ;  /* 0x0000001075e07819 */ /* 0x000fe200000006ff */
[----:B------:R-:W-:Y:S01]  /*1800*/  FADD.FTZ R119, -R234, R119 ;  /* 0x00000077ea777221 */ /* 0x000fe20000010100 */
[----:B------:R-:W-:Y:S01]  /*1810*/  SHF.L.U32 R117, R122, 0x10, RZ ;  /* 0x000000107a757819 */ /* 0x000fe200000006ff */
[-C--:B------:R-:W-:Y:S01]  /*1820*/  FMUL.FTZ R121, R80, R108.reuse ;  /* 0x0000006c50797220 */ /* 0x080fe20000410000 */
[----:B------:R-:W-:Y:S01]  /*1830*/  FADD.FTZ R7, R108, R7 ;  /* 0x000000076c077221 */ /* 0x000fe20000010000 */
[----:B------:R-:W-:Y:S01]  /*1840*/  FFMA.FTZ R21, R242, R108, R21 ;  /* 0x0000006cf2157223 */ /* 0x000fe20000010015 */
[----:B------:R-:W-:Y:S01]  /*1850*/  IMAD.U32 R116, R116, 0x10000, RZ ;  /* 0x0001000074747824 */ /* 0x000fe200078e00ff */
[----:B------:R-:W-:Y:S01]  /*1860*/  SHF.L.U32 R108, R125, 0x10, RZ ;  /* 0x000000107d6c7819 */ /* 0x000fe200000006ff */
[----:B------:R-:W-:-:S02]  /*1870*/  IMAD.U32 R112, R113, 0x10000, RZ ;  /* 0x0001000071707824 */ /* 0x000fc400078e00ff */
[C---:B------:R-:W-:Y:S01]  /*1880*/  FMUL.FTZ R229, R214.reuse, R229 ;  /* 0x000000e5d6e57220 */ /* 0x040fe20000410000 */
[----:B------:R-:W-:Y:S01]  /*1890*/  FMUL.FTZ R240, R214, R119 ;  /* 0x00000077d6f07220 */ /* 0x000fe20000410000 */
[----:B------:R-:W-:Y:S01]  /*18a0*/  FADD.FTZ R117, -R234, R117 ;  /* 0x00000075ea757221 */ /* 0x000fe20000010100 */
[----:B------:R-:W-:Y:S01]  /*18b0*/  FADD.FTZ R171, R116, R171 ;  /* 0x000000ab74ab7221 */ /* 0x000fe20000010000 */
[-C--:B------:R-:W-:Y:S01]  /*18c0*/  FFMA.FTZ R172, R231, R116.reuse, R172 ;  /* 0x00000074e7ac7223 */ /* 0x080fe200000100ac */
[----:B------:R-:W-:Y:S01]  /*18d0*/  FFMA.FTZ R226, R49, R116, R226 ;  /* 0x0000007431e27223 */ /* 0x000fe200000100e2 */
[-C--:B------:R-:W-:Y:S01]  /*18e0*/  FMUL.FTZ R116, R75, R112.reuse ;  /* 0x000000704b747220 */ /* 0x080fe20000410000 */
[----:B------:R-:W-:Y:S01]  /*18f0*/  FADD.FTZ R155, R112, R155 ;  /* 0x0000009b709b7221 */ /* 0x000fe20000010000 */
[----:B------:R-:W-:Y:S01]  /*1900*/  FFMA.FTZ R156, R229, R112, R156 ;  /* 0x00000070e59c7223 */ /* 0x000fe2000001009c */
[-C--:B------:R-:W-:Y:S01]  /*1910*/  FMUL.FTZ R119, R82, R108.reuse ;  /* 0x0000006c52777220 */ /* 0x080fe20000410000 */
[----:B------:R-:W-:Y:S01]  /*1920*/  FADD.FTZ R9, R108, R9 ;  /* 0x000000096c097221 */ /* 0x000fe20000010000 */
[----:B------:R-:W-:Y:S01]  /*1930*/  FFMA.FTZ R19, R240, R108, R19 ;  /* 0x0000006cf0137223 */ /* 0x000fe20000010013 */
[----:B------:R-:W-:Y:S01]  /*1940*/  PRMT R111, R122, 0x7632, R111 ;  /* 0x000076327a6f7816 */ /* 0x000fe2000000006f */
[----:B------:R-:W-:Y:S01]  /*1950*/  FADD.FTZ R4, R115, R4 ;  /* 0x0000000473047221 */ /* 0x000fe20000010000 */
[----:B------:R-:W-:Y:S01]  /*1960*/  PRMT R112, R123, 0x7632, R112 ;  /* 0x000076327b707816 */ /* 0x000fe20000000070 */
[----:B------:R-:W-:Y:S01]  /*1970*/  FFMA.FTZ R24, R233, R115, R24 ;  /* 0x00000073e9187223 */ /* 0x000fe20000010018 */
[----:B------:R-:W-:Y:S01]  /*1980*/  SHF.L.U32 R108, R126, 0x10, RZ ;  /* 0x000000107e6c7819 */ /* 0x000fe200000006ff */
[----:B-1----:R-:W-:Y:S01]  /*1990*/  FMUL.FTZ R238, R214, R117 ;  /* 0x00000075d6ee7220 */ /* 0x002fe20000410000 */
[----:B------:R-:W-:Y:S01]  /*19a0*/  IMAD.U32 R115, R123, 0x10000, RZ ;  /* 0x000100007b737824 */ /* 0x000fe200078e00ff */
[----:B------:R-:W-:Y:S01]  /*19b0*/  SHF.L.U32 R111, R111, 0x10, RZ ;  /* 0x000000106f6f7819 */ /* 0x000fe200000006ff */
[----:B------:R-:W-:-:S02]  /*19c0*/  IMAD.U32 R113, R110, 0x10000, RZ ;  /* 0x000100006e717824 */ /* 0x000fc400078e00ff */
[-C--:B------:R-:W-:Y:S01]  /*19d0*/  FMUL.FTZ R117, R84, R108.reuse ;  /* 0x0000006c54757220 */ /* 0x080fe20000410000 */
[----:B------:R-:W-:Y:S02]  /*19e0*/  IMAD.U32 R109, R112, 0x10000, RZ ;  /* 0x00010000706d7824 */ /* 0x000fe400078e00ff */
[----:B------:R-:W-:Y:S01]  /*19f0*/  FADD.FTZ R11, R108, R11 ;  /* 0x0000000b6c0b7221 */ /* 0x000fe20000010000 */
[----:B------:R-:W-:Y:S01]  /*1a00*/  FFMA.FTZ R17, R238, R108, R17 ;  /* 0x0000006cee117223 */ /* 0x000fe20000010011 */
[C---:B------:R-:W-:Y:S01]  /*1a10*/  FADD.FTZ R115, -R234.reuse, R115 ;  /* 0x00000073ea737221 */ /* 0x040fe20000010100 */
[----:B------:R-:W-:Y:S01]  /*1a20*/  SHF.L.U32 R108, R127, 0x10, RZ ;  /* 0x000000107f6c7819 */ /* 0x000fe200000006ff */
[C---:B------:R-:W-:Y:S01]  /*1a30*/  FADD.FTZ R243, -R234.reuse, R243 ;  /* 0x000000f3eaf37221 */ /* 0x040fe20000010100 */
[C---:B------:R-:W-:Y:S01]  /*1a40*/  FADD.FTZ R113, -R234.reuse, R113 ;  /* 0x00000071ea717221 */ /* 0x040fe20000010100 */
[C---:B------:R-:W-:Y:S01]  /*1a50*/  FADD.FTZ R111, -R234.reuse, R111 ;  /* 0x0000006fea6f7221 */ /* 0x040fe20000010100 */
[----:B------:R-:W-:Y:S01]  /*1a60*/  FADD.FTZ R109, -R234, R109 ;  /* 0x0000006dea6d7221 */ /* 0x000fe20000010100 */
[----:B------:R-:W-:-:S02]  /*1a70*/  IMAD.U32 R234, R131, 0x10000, RZ ;  /* 0x0001000083ea7824 */ /* 0x000fc400078e00ff */
[----:B------:R-:W-:Y:S01]  /*1a80*/  FMUL.FTZ R236, R214, R115 ;  /* 0x00000073d6ec7220 */ /* 0x000fe20000410000 */
[----:B------:R-:W-:Y:S01]  /*1a90*/  FMUL.FTZ R115, R86, R108 ;  /* 0x0000006c56737220 */ /* 0x000fe20000410000 */
[----:B------:R-:W-:Y:S01]  /*1aa0*/  PRMT R124, R124, 0x7632, R124 ;  /* 0x000076327c7c7816 */ /* 0x000fe2000000007c */
[----:B------:R-:W-:Y:S01]  /*1ab0*/  FADD.FTZ R27, R234, R27 ;  /* 0x0000001bea1b7221 */ /* 0x000fe20000010000 */
[-C--:B------:R-:W-:Y:S01]  /*1ac0*/  FFMA.FTZ R39, R236, R234.reuse, R39 ;  /* 0x000000eaec277223 */ /* 0x080fe20000010027 */
[----:B------:R-:W-:Y:S01]  /*1ad0*/  FFMA.FTZ R234, R62, R234, R115 ;  /* 0x000000ea3eea7223 */ /* 0x000fe20000010073 */
[----:B------:R-:W-:Y:S01]  /*1ae0*/  IMAD.U32 R241, R128, 0x10000, RZ ;  /* 0x0001000080f17824 */ /* 0x000fe200078e00ff */
[----:B------:R-:W-:Y:S01]  /*1af0*/  SHF.L.U32 R115, R124, 0x10, RZ ;  /* 0x000000107c737819 */ /* 0x000fe200000006ff */
[----:B------:R-:W-:Y:S01]  /*1b00*/  FMUL.FTZ R243, R214, R243 ;  /* 0x000000f3d6f37220 */ /* 0x000fe20000410000 */
[----:B------:R-:W-:Y:S02]  /*1b10*/  PRMT R128, R128, 0x7632, R128 ;  /* 0x0000763280807816 */ /* 0x000fe40000000080 */
[----:B------:R-:W-:Y:S01]  /*1b20*/  PRMT R125, R125, 0x7632, R125 ;  /* 0x000076327d7d7816 */ /* 0x000fe2000000007d */
[----:B------:R-:W-:-:S02]  /*1b30*/  IMAD.U32 R239, R129, 0x10000, RZ ;  /* 0x0001000081ef7824 */ /* 0x000fc400078e00ff */
[-C--:B------:R-:W-:Y:S01]  /*1b40*/  FMUL.FTZ R124, R81, R115.reuse ;  /* 0x00000073517c7220 */ /* 0x080fe20000410000 */
[----:B------:R-:W-:Y:S01]  /*1b50*/  FADD.FTZ R6, R115, R6 ;  /* 0x0000000673067221 */ /* 0x000fe20000010000 */
[----:B------:R-:W-:Y:S01]  /*1b60*/  FFMA.FTZ R22, R243, R115, R22 ;  /* 0x00000073f3167223 */ /* 0x000fe20000010016 */
[----:B------:R-:W-:Y:S01]  /*1b70*/  IMAD.U32 R128, R128, 0x10000, RZ ;  /* 0x0001000080807824 */ /* 0x000fe200078e00ff */
[----:B------:R-:W-:Y:S02]  /*1b80*/  PRMT R129, R129, 0x7632, R129 ;  /* 0x0000763281817816 */ /* 0x000fe40000000081 */
[----:B------:R-:W-:Y:S01]  /*1b90*/  SHF.L.U32 R115, R125, 0x10, RZ ;  /* 0x000000107d737819 */ /* 0x000fe200000006ff */
[----:B------:R-:W-:Y:S01]  /*1ba0*/  FADD.FTZ R34, R128, R34 ;  /* 0x0000002280227221 */ /* 0x000fe20000010000 */
[-C--:B------:R-:W-:Y:S01]  /*1bb0*/  FFMA.FTZ R150, R243, R128.reuse, R150 ;  /* 0x00000080f3967223 */ /* 0x080fe20000010096 */
[----:B------:R-:W-:Y:S01]  /*1bc0*/  FFMA.FTZ R124, R57, R128, R124 ;  /* 0x00000080397c7223 */ /* 0x000fe2000001007c */
[----:B------:R-:W-:-:S02]  /*1bd0*/  IMAD.U32 R129, R129, 0x10000, RZ ;  /* 0x0001000081817824 */ /* 0x000fc400078e00ff */
[C---:B------:R-:W-:Y:S01]  /*1be0*/  FMUL.FTZ R125, R214.reuse, R113 ;  /* 0x00000071d67d7220 */ /* 0x040fe20000410000 */
[----:B------:R-:W-:Y:S01]  /*1bf0*/  FMUL.FTZ R128, R83, R115 ;  /* 0x0000007353807220 */ /* 0x000fe20000410000 */
[----:B------:R-:W-:Y:S01]  /*1c00*/  PRMT R127, R127, 0x7632, R127 ;  /* 0x000076327f7f7816 */ /* 0x000fe2000000007f */
[----:B------:R-:W-:Y:S01]  /*1c10*/  FADD.FTZ R32, R129, R32 ;  /* 0x0000002081207221 */ /* 0x000fe20000010000 */
[-C--:B------:R-:W-:Y:S01]  /*1c20*/  FFMA.FTZ R148, R125, R129.reuse, R148 ;  /* 0x000000817d947223 */ /* 0x080fe20000010094 */
[----:B------:R-:W-:Y:S01]  /*1c30*/  FFMA.FTZ R128, R59, R129, R128 ;  /* 0x000000813b807223 */ /* 0x000fe20000010080 */
[----:B------:R-:W-:Y:S01]  /*1c40*/  FMUL.FTZ R129, R214, R111 ;  /* 0x0000006fd6817220 */ /* 0x000fe20000410000 */
[----:B------:R-:W-:Y:S01]  /*1c50*/  FADD.FTZ R13, R108, R13 ;  /* 0x0000000d6c0d7221 */ /* 0x000fe20000010000 */
[----:B------:R-:W-:Y:S01]  /*1c60*/  FFMA.FTZ R15, R236, R108, R15 ;  /* 0x0000006cec0f7223 */ /* 0x000fe2000001000f */
[----:B------:R-:W-:Y:S01]  /*1c70*/  SHF.L.U32 R111, R127, 0x10, RZ ;  /* 0x000000107f6f7819 */ /* 0x000fe200000006ff */
[----:B------:R-:W-:Y:S01]  /*1c80*/  FMUL.FTZ R127, R214, R109 ;  /* 0x0000006dd67f7220 */ /* 0x000fe20000410000 */
        /* <DEDUP_REMOVED lines=12> */
[----:B------:R-:W-:Y:S02]  /*1d50*/  PRMT R126, R126, 0x7632, R126 ;  /* 0x000076327e7e7816 */ /* 0x000fe4000000007e */
[----:B------:R-:W-:Y:S01]  /*1d60*/  FFMA.FTZ R108, R221, R218, R108 ;  /* 0x000000dadd6c7223 */ /* 0x000fe2000001006c */
[----:B------:R-:W-:Y:S01]  /*1d70*/  FADD.FTZ R109, R218, R109 ;  /* 0x0000006dda6d7221 */ /* 0x000fe20000010000 */
[----:B------:R-:W-:Y:S02]  /*1d80*/  IMAD.U32 R237, R130, 0x10000, RZ ;  /* 0x0001000082ed7824 */ /* 0x000fe400078e00ff */
[----:B------:R-:W-:Y:S01]  /*1d90*/  FFMA.FTZ R108, R141, R140, R108 ;  /* 0x0000008c8d6c7223 */ /* 0x000fe2000001006c */
[----:B------:R-:W-:Y:S01]  /*1da0*/  FADD.FTZ R109, R140, R109 ;  /* 0x0000006d8c6d7221 */ /* 0x000fe20000010000 */
[----:B------:R-:W-:-:S02]  /*1db0*/  PRMT R130, R130, 0x7632, R130 ;  /* 0x0000763282827816 */ /* 0x000fc40000000082 */
[----:B------:R-:W-:Y:S01]  /*1dc0*/  SHF.L.U32 R113, R126, 0x10, RZ ;  /* 0x000000107e717819 */ /* 0x000fe200000006ff */
[----:B------:R-:W-:Y:S01]  /*1dd0*/  FFMA.FTZ R108, R139, R138, R108 ;  /* 0x0000008a8b6c7223 */ /* 0x000fe2000001006c */
[----:B------:R-:W-:Y:S01]  /*1de0*/  FADD.FTZ R109, R138, R109 ;  /* 0x0000006d8a6d7221 */ /* 0x000fe20000010000 */
[----:B------:R-:W-:Y:S01]  /*1df0*/  PRMT R114, R114, 0x7632, R114 ;  /* 0x0000763272727816 */ /* 0x000fe20000000072 */
[----:B------:R-:W-:Y:S02]  /*1e00*/  IMAD.U32 R130, R130, 0x10000, RZ ;  /* 0x0001000082827824 */ /* 0x000fe400078e00ff */
[----:B------:R-:W-:Y:S01]  /*1e10*/  FMUL.FTZ R126, R85, R113 ;  /* 0x00000071557e7220 */ /* 0x000fe20000410000 */
[----:B------:R-:W-:Y:S01]  /*1e20*/  FFMA.FTZ R108, R231, R226, R108 ;  /* 0x000000e2e76c7223 */ /* 0x000fe2000001006c */
[----:B------:R-:W-:Y:S01]  /*1e30*/  FADD.FTZ R110, R226, R109 ;  /* 0x0000006de26e7221 */ /* 0x000fe20000010000 */
[----:B------:R-:W-:Y:S01]  /*1e40*/  FADD.FTZ R157, R224, R157 ;  /* 0x0000009de09d7221 */ /* 0x000fe20000010000 */
[----:B------:R-:W-:Y:S01]  /*1e50*/  FFMA.FTZ R158, R229, R224, R158 ;  /* 0x000000e0e59e7223 */ /* 0x000fe2000001009e */
[----:B------:R-:W-:Y:S01]  /*1e60*/  PRMT R118, R118, 0x7632, R118 ;  /* 0x0000763276767816 */ /* 0x000fe20000000076 */
[----:B------:R-:W-:Y:S01]  /*1e70*/  FADD.FTZ R30, R130, R30 ;  /* 0x0000001e821e7221 */ /* 0x000fe20000010000 */
[----:B------:R-:W-:Y:S01]  /*1e80*/  SHF.L.U32 R114, R114, 0x10, RZ ;  /* 0x0000001072727819 */ /* 0x000fe200000006ff */
[-C--:B------:R-:W-:Y:S01]  /*1e90*/  FFMA.FTZ R146, R129, R130.reuse, R146 ;  /* 0x0000008281927223 */ /* 0x080fe20000010092 */
[----:B------:R-:W-:Y:S01]  /*1ea0*/  FFMA.FTZ R126, R61, R130, R126 ;  /* 0x000000823d7e7223 */ /* 0x000fe2000001007e */
[----:B------:R-:W-:Y:S01]  /*1eb0*/  FFMA.FTZ R224, R51, R224, R116 ;  /* 0x000000e033e07223 */ /* 0x000fe20000010074 */
[-C--:B------:R-:W-:Y:S01]  /*1ec0*/  FMUL.FTZ R130, R87, R111.reuse ;  /* 0x0000006f57827220 */ /* 0x080fe20000410000 */
[----:B------:R-:W-:Y:S01]  /*1ed0*/  FADD.FTZ R12, R111, R12 ;  /* 0x0000000c6f0c7221 */ /* 0x000fe20000010000 */
        /* <DEDUP_REMOVED lines=32> */
[----:B------:R-:W-:Y:S01]  /*20e0*/  FADD.FTZ R108, R109, R128 ;  /* 0x000000806d6c7221 */ /* 0x000fe20000010000 */
[----:B------:R-:W-:Y:S02]  /*20f0*/  PRMT R131, R131, 0x7632, R131 ;  /* 0x0000763283837816 */ /* 0x000fe40000000083 */
[----:B------:R-:W-:Y:S01]  /*2100*/  FFMA.FTZ R110, R238, R237, R111 ;  /* 0x000000edee6e7223 */ /* 0x000fe2000001006f */
[----:B------:R-:W-:Y:S01]  /*2110*/  FADD.FTZ R109, R108, R237 ;  /* 0x000000ed6c6d7221 */ /* 0x000fe20000010000 */
[----:B------:R-:W-:-:S02]  /*2120*/  SHF.L.U32 R131, R131, 0x10, RZ ;  /* 0x0000001083837819 */ /* 0x000fc400000006ff */
[----:B------:R-:W-:Y:S01]  /*2130*/  FFMA.FTZ R111, R129, R126, R110 ;  /* 0x0000007e816f7223 */ /* 0x000fe2000001006e */
[----:B------:R-:W-:Y:S01]  /*2140*/  FADD.FTZ R109, R109, R126 ;  /* 0x0000007e6d6d7221 */ /* 0x000fe20000010000 */
[----:B------:R-:W-:Y:S01]  /*2150*/  VIADD R212, R212, UR12 ;  /* 0x0000000cd4d47c36 */ /* 0x000fe20008000000 */
[----:B------:R-:W-:Y:S01]  /*2160*/  UMOV UR4, 0xffffffff ;  /* 0xffffffff00047882 */ /* 0x000fe20000000000 */
[----:B------:R-:W-:Y:S01]  /*2170*/  FFMA.FTZ R130, R63, R131, R130 ;  /* 0x000000833f827223 */ /* 0x000fe20000010082 */
[----:B------:R-:W-:Y:S01]  /*2180*/  FFMA.FTZ R108, R236, R234, R111 ;  /* 0x000000eaec6c7223 */ /* 0x000fe2000001006f */
[----:B------:R-:W-:Y:S01]  /*2190*/  FADD.FTZ R109, R109, R234 ;  /* 0x000000ea6d6d7221 */ /* 0x000fe20000010000 */
        /* <DEDUP_REMOVED lines=33> */
.L_x_761:
        /* <DEDUP_REMOVED lines=13> */
.L_x_749:
        /* <DEDUP_REMOVED lines=17> */
[----:B-----5:R-:W-:Y:S02]  /*2590*/  IMAD.MOV.U32 R110, RZ, RZ, R248 ;  /* 0x000000ffff6e7224 */ /* 0x020fe400078e00f8 */
[----:B-1----:R-:W-:Y:S01]  /*25a0*/  FADD.FTZ R251, R251, R112 ;  /* 0x00000070fbfb7221 */ /* 0x002fe20000010000 */
[----:B------:R-:W-:Y:S02]  /*25b0*/  FADD.FTZ R108, R108, R113 ;  /* 0x000000716c6c7221 */ /* 0x000fe40000010000 */
[----:B------:R-:W-:Y:S01]  /*25c0*/  LOP3.LUT P6, RZ, R110, 0xff, RZ, 0xc0, !PT ;  /* 0x000000ff6eff7812 */ /* 0x000fe200078cc0ff */
[----:B------:R-:W-:Y:S01]  /*25d0*/  FADD.FTZ R251, R114, R251 ;  /* 0x000000fb72fb7221 */ /* 0x000fe20000010000 */
[----:B------:R-:W-:Y:S01]  /*25e0*/  FADD.FTZ R108, R115, R108 ;  /* 0x0000006c736c7221 */ /* 0x000fe20000010000 */
[----:B------:R-:W-:-:S02]  /*25f0*/  @P1 MOV R110, R162 ;  /* 0x000000a2006e1202 */ /* 0x000fc40000000f00 */
[----:B--2---:R-:W-:Y:S01]  /*2600*/  FADD.FTZ R251, R251, R116 ;  /* 0x00000074fbfb7221 */ /* 0x004fe20000010000 */
[----:B------:R-:W-:Y:S01]  /*2610*/  FADD.FTZ R108, R108, R117 ;  /* 0x000000756c6c7221 */ /* 0x000fe20000010000 */
[----:B------:R-:W-:Y:S02]  /*2620*/  @P1 LOP3.LUT P5, RZ, R110, 0xff, RZ, 0xc0, !PT ;  /* 0x000000ff6eff1812 */ /* 0x000fe400078ac0ff */
[----:B------:R-:W-:Y:S01]  /*2630*/  FADD.FTZ R251, R118, R251 ;  /* 0x000000fb76fb7221 */ /* 0x000fe20000010000 */
[----:B------:R-:W-:Y:S01]  /*2640*/  FADD.FTZ R108, R119, R108 ;  /* 0x0000006c776c7221 */ /* 0x000fe20000010000 */
[----:B------:R-:W-:Y:S02]  /*2650*/  @P0 PRMT R110, R96, 0x7632, R110 ;  /* 0x00007632606e0816 */ /* 0x000fe4000000006e */
[----:B---3--:R-:W-:Y:S01]  /*2660*/  FADD.FTZ R251, R251, R120 ;  /* 0x00000078fbfb7221 */ /* 0x008fe20000010000 */
[----:B------:R-:W-:Y:S01]  /*2670*/  FADD.FTZ R108, R108, R121 ;  /* 0x000000796c6c7221 */ /* 0x000fe20000010000 */
[----:B------:R-:W-:Y:S01]  /*2680*/  @P0 SHF.L.U32 R115, R98, 0x10, RZ ;  /* 0x0000001062730819 */ /* 0x000fe200000006ff */
[----:B------:R-:W-:-:S02]  /*2690*/  @P0 IMAD.U32 R113, R110, 0x10000, RZ ;  /* 0x000100006e710824 */ /* 0x000fc400078e00ff */
[----:B------:R-:W-:Y:S01]  /*26a0*/  FADD.FTZ R122, R122, R251 ;  /* 0x000000fb7a7a7221 */ /* 0x000fe20000010000 */
[----:B------:R-:W-:-:S03]  /*26b0*/  FADD.FTZ R109, R123, R108 ;  /* 0x0000006c7b6d7221 */ /* 0x000fc60000010000 */
[----:B------:R-:W-:Y:S01]  /*26c0*/  FMUL.FTZ R108, R122, UR16 ;  /* 0x000000107a6c7c20 */ /* 0x000fe20008410000 */
[----:B------:R-:W-:-:S04]  /*26d0*/  FMUL.FTZ R109, R109, UR16 ;  /* 0x000000106d6d7c20 */ /* 0x000fc80008410000 */
[----:B------:R-:W-:Y:S02]  /*26e0*/  FSEL R108, R108, RZ, !P2 ;  /* 0x000000ff6c6c7208 */ /* 0x000fe40005000000 */
[----:B------:R-:W-:-:S03]  /*26f0*/  LOP3.LUT P2, RZ, R248, 0xff00, RZ, 0xc0, !PT ;  /* 0x0000ff00f8ff7812 */ /* 0x000fc6000784c0ff */
[-CC-:B------:R-:W-:Y:S01]  /*2700*/  FFMA.FTZ R0, R0, R109.reuse, R108.reuse ;  /* 0x0000006d00007223 */ /* 0x180fe2000001006c */
[-CC-:B------:R-:W-:Y:S01]  /*2710*/  FFMA.FTZ R219, R219, R109.reuse, R108.reuse ;  /* 0x0000006ddbdb7223 */ /* 0x180fe2000001006c */
[-CC-:B------:R-:W-:Y:S01]  /*2720*/  FFMA.FTZ R225, R225, R109.reuse, R108.reuse ;  /* 0x0000006de1e17223 */ /* 0x180fe2000001006c */
[----:B------:R-:W-:Y:S01]  /*2730*/  FFMA.FTZ R112, R217, R109, R108 ;  /* 0x0000006dd9707223 */ /* 0x000fe2000001006c */
[----:B------:R-:W-:Y:S01]  /*2740*/  FADD.FTZ R111, R227, -R0 ;  /* 0x80000000e36f7221 */ /* 0x000fe20000010000 */
[----:B------:R-:W-:Y:S01]  /*2750*/  @P0 SHF.L.U32 R0, R96, 0x10, RZ ;  /* 0x0000001060000819 */ /* 0x000fe200000006ff */
[----:B------:R-:W-:Y:S01]  /*2760*/  FADD.FTZ R219, R216, -R219 ;  /* 0x800000dbd8db7221 */ /* 0x000fe20000010000 */
[----:B------:R-:W-:Y:S01]  /*2770*/  FADD.FTZ R225, R222, -R225 ;  /* 0x800000e1dee17221 */ /* 0x000fe20000010000 */
[C---:B------:R-:W-:Y:S01]  /*2780*/  FMUL.FTZ R111, R214.reuse, R111 ;  /* 0x0000006fd66f7220 */ /* 0x040fe20000410000 */
[--C-:B------:R-:W-:Y:S01]  /*2790*/  FADD.FTZ R215, R215, -R112.reuse ;  /* 0x80000070d7d77221 */ /* 0x100fe20000010000 */
[C---:B------:R-:W-:Y:S01]  /*27a0*/  FMUL.FTZ R110, R214.reuse, R219 ;  /* 0x000000dbd66e7220 */ /* 0x040fe20000410000 */
[----:B------:R-:W-:Y:S01]  /*27b0*/  @P0 PRMT R112, R97, 0x7632, R112 ;  /* 0x0000763261700816 */ /* 0x000fe20000000070 */
[----:B------:R-:W-:Y:S01]  /*27c0*/  @P0 FADD.FTZ R111, R111, R0 ;  /* 0x000000006f6f0221 */ /* 0x000fe20000010000 */
[----:B------:R-:W-:Y:S01]  /*27d0*/  @P0 SHF.L.U32 R0, R97, 0x10, RZ ;  /* 0x0000001061000819 */ /* 0x000fe200000006ff */
[--C-:B------:R-:W-:Y:S01]  /*27e0*/  FFMA.FTZ R143, R143, R109, R108.reuse ;  /* 0x0000006d8f8f7223 */ /* 0x100fe2000001006c */
[----:B------:R-:W-:Y:S01]  /*27f0*/  FMUL.FTZ R117, R214, R225 ;  /* 0x000000e1d6757220 */ /* 0x000fe20000410000 */
[-CC-:B------:R-:W-:Y:S01]  /*2800*/  FFMA.FTZ R131, R139, R109.reuse, R108.reuse ;  /* 0x0000006d8b837223 */ /* 0x180fe2000001006c */
[----:B------:R-:W-:Y:S01]  /*2810*/  @P0 FADD.FTZ R110, R110, R113 ;  /* 0x000000716e6e0221 */ /* 0x000fe20000010000 */
[----:B------:R-:W-:Y:S01]  /*2820*/  FMUL.FTZ R121, R111, UR17 ;  /* 0x000000116f797c20 */ /* 0x000fe20008410000 */
[-CC-:B------:R-:W-:Y:S01]  /*2830*/  FFMA.FTZ R219, R141, R109.reuse, R108.reuse ;  /* 0x0000006d8ddb7223 */ /* 0x180fe2000001006c */
[----:B------:R-:W-:Y:S01]  /*2840*/  @P0 PRMT R139, R98, 0x7632, R139 ;  /* 0x00007632628b0816 */ /* 0x000fe2000000008b */
[----:B------:R-:W-:Y:S01]  /*2850*/  FFMA.FTZ R223, R223, R109, R108 ;  /* 0x0000006ddfdf7223 */ /* 0x000fe2000001006c */
[----:B------:R-:W-:Y:S01]  /*2860*/  FADD.FTZ R143, R142, -R143 ;  /* 0x8000008f8e8f7221 */ /* 0x000fe20000010000 */
[----:B------:R-:W-:-:S02]  /*2870*/  @P0 IMAD.U32 R113, R112, 0x10000, RZ ;  /* 0x0001000070710824 */ /* 0x000fc400078e00ff */
[----:B------:R-:W-:Y:S01]  /*2880*/  FMUL.FTZ R116, R214, R215 ;  /* 0x000000d7d6747220 */ /* 0x000fe20000410000 */
[----:B------:R-:W-:Y:S01]  /*2890*/  @P0 FADD.FTZ R117, R117, R0 ;  /* 0x0000000075750221 */ /* 0x000fe20000010000 */
[----:B------:R-:W-:Y:S01]  /*28a0*/  FMUL.FTZ R120, R110, UR17 ;  /* 0x000000116e787c20 */ /* 0x000fe20008410000 */
[----:B------:R-:W-:Y:S01]  /*28b0*/  FADD.FTZ R219, R140, -R219 ;  /* 0x800000db8cdb7221 */ /* 0x000fe20000010000 */
[----:B------:R-:W-:Y:S01]  /*28c0*/  @P0 SHF.L.U32 R139, R139, 0x10, RZ ;  /* 0x000000108b8b0819 */ /* 0x000fe200000006ff */
[----:B------:R-:W-:Y:S01]  /*28d0*/  FADD.FTZ R223, R220, -R223 ;  /* 0x800000dfdcdf7221 */ /* 0x000fe20000010000 */
[----:B------:R-:W-:Y:S01]  /*28e0*/  FSEL R0, R121, RZ, P6 ;  /* 0x000000ff79007208 */ /* 0x000fe20003000000 */
[----:B------:R-:W-:Y:S01]  /*28f0*/  FMUL.FTZ R140, R214, R143 ;  /* 0x0000008fd68c7220 */ /* 0x000fe20000410000 */
[----:B------:R-:W-:Y:S01]  /*2900*/  @P0 FADD.FTZ R116, R116, R113 ;  /* 0x0000007174740221 */ /* 0x000fe20000010000 */
[----:B------:R-:W-:Y:S01]  /*2910*/  @P1 LOP3.LUT P6, RZ, R162, 0xff00, RZ, 0xc0, !PT ;  /* 0x0000ff00a2ff1812 */ /* 0x000fe200078cc0ff */
[----:B------:R-:W-:Y:S01]  /*2920*/  FMUL.FTZ R122, R117, UR17 ;  /* 0x00000011757a7c20 */ /* 0x000fe20008410000 */
[----:B------:R-:W-:Y:S01]  /*2930*/  @P1 FSEL R121, R121, RZ, P5 ;  /* 0x000000ff79791208 */ /* 0x000fe20002800000 */
[-CC-:B------:R-:W-:Y:S01]  /*2940*/  FFMA.FTZ R221, R221, R109.reuse, R108.reuse ;  /* 0x0000006ddddd7223 */ /* 0x180fe2000001006c */
[-CC-:B------:R-:W-:Y:S01]  /*2950*/  FFMA.FTZ R136, R136, R109.reuse, R108.reuse ;  /* 0x0000006d88887223 */ /* 0x180fe2000001006c */
[----:B------:R-:W-:Y:S01]  /*2960*/  LOP3.LUT P5, RZ, R248, 0xff0000, RZ, 0xc0, !PT ;  /* 0x00ff0000f8ff7812 */ /* 0x000fe200078ac0ff */
[----:B------:R-:W-:Y:S01]  /*2970*/  FADD.FTZ R131, R138, -R131 ;  /* 0x800000838a837221 */ /* 0x000fe20000010000 */
[----:B------:R-:W-:Y:S01]  /*2980*/  FFMA.FTZ R138, R137, R109, R108 ;  /* 0x0000006d898a7223 */ /* 0x000fe2000001006c */
[----:B------:R-:W-:Y:S01]  /*2990*/  FMUL.FTZ R118, R214, R223 ;  /* 0x000000dfd6767220 */ /* 0x000fe20000410000 */
[----:B------:R-:W-:Y:S01]  /*29a0*/  FSEL R113, R120, RZ, P2 ;  /* 0x000000ff78717208 */ /* 0x000fe20001000000 */
[----:B------:R-:W-:Y:S01]  /*29b0*/  @P0 FADD.FTZ R140, R140, R139 ;  /* 0x0000008b8c8c0221 */ /* 0x000fe20000010000 */
[----:B------:R-:W-:Y:S01]  /*29c0*/  @P1 FSEL R120, R120, RZ, P6 ;  /* 0x000000ff78781208 */ /* 0x000fe20003000000 */
[----:B------:R-:W-:Y:S01]  /*29d0*/  FMUL.FTZ R119, R116, UR17 ;  /* 0x0000001174777c20 */ /* 0x000fe20008410000 */
[----:B------:R-:W-:Y:S01]  /*29e0*/  FADD.FTZ R221, R218, -R221 ;  /* 0x800000dddadd7221 */ /* 0x000fe20000010000 */
[----:B------:R-:W-:Y:S01]  /*29f0*/  FADD.FTZ R139, R133, -R136 ;  /* 0x80000088858b7221 */ /* 0x000fe20000010000 */
[----:B------:R-:W-:Y:S01]  /*2a00*/  LOP3.LUT P6, RZ, R248, 0xff000000, RZ, 0xc0, !PT ;  /* 0xff000000f8ff7812 */ /* 0x000fe200078cc0ff */
[----:B------:R-:W-:Y:S01]  /*2a10*/  FADD.FTZ R135, R135, -R138 ;  /* 0x8000008a87877221 */ /* 0x000fe20000010000 */
[----:B------:R-:W-:Y:S01]  /*2a20*/  FSEL R112, R122, RZ, P5 ;  /* 0x000000ff7a707208 */ /* 0x000fe20002800000 */
[----:B------:R-:W-:Y:S01]  /*2a30*/  @P0 FADD.FTZ R118, R118, R115 ;  /* 0x0000007376760221 */ /* 0x000fe20000010000 */
[C---:B------:R-:W-:Y:S01]  /*2a40*/  @P0 PRMT R133, R99.reuse, 0x7632, R133 ;  /* 0x0000763263850816 */ /* 0x040fe20000000085 */
[----:B------:R-:W-:Y:S01]  /*2a50*/  FMUL.FTZ R215, R214, R221 ;  /* 0x000000ddd6d77220 */ /* 0x000fe20000410000 */
[----:B------:R-:W-:Y:S01]  /*2a60*/  @P1 LOP3.LUT P5, RZ, R162, 0xff000000, RZ, 0xc0, !PT ;  /* 0xff000000a2ff1812 */ /* 0x000fe200078ac0ff */
[----:B------:R-:W-:Y:S01]  /*2a70*/  FMUL.FTZ R221, R140, UR17 ;  /* 0x000000118cdd7c20 */ /* 0x000fe20008410000 */
[----:B------:R-:W-:Y:S01]  /*2a80*/  @P1 LOP3.LUT P2, RZ, R162, 0xff0000, RZ, 0xc0, !PT ;  /* 0x00ff0000a2ff1812 */ /* 0x000fe2000784c0ff */
[----:B------:R-:W-:Y:S01]  /*2a90*/  FMUL.FTZ R219, R214, R219 ;  /* 0x000000dbd6db7220 */ /* 0x000fe20000410000 */
[----:B------:R-:W-:Y:S01]  /*2aa0*/  @P0 SHF.L.U32 R138, R99, 0x10, RZ ;  /* 0x00000010638a0819 */ /* 0x000fe200000006ff */
[----:B------:R-:W-:Y:S01]  /*2ab0*/  FMUL.FTZ R123, R118, UR17 ;  /* 0x00000011767b7c20 */ /* 0x000fe20008410000 */
[----:B------:R-:W-:Y:S01]  /*2ac0*/  FSEL R115, R119, RZ, P6 ;  /* 0x000000ff77737208 */ /* 0x000fe20003000000 */
[----:B------:R-:W-:Y:S01]  /*2ad0*/  FFMA.FTZ R231, R231, R109, R108 ;  /* 0x0000006de7e77223 */ /* 0x000fe2000001006c */
[----:B------:R-:W-:Y:S01]  /*2ae0*/  @P0 SHF.L.U32 R136, R133, 0x10, RZ ;  /* 0x0000001085880819 */ /* 0x000fe200000006ff */
[----:B------:R-:W-:Y:S01]  /*2af0*/  FMUL.FTZ R220, R214, R131 ;  /* 0x00000083d6dc7220 */ /* 0x000fe20000410000 */
[----:B------:R-:W-:Y:S01]  /*2b00*/  @P1 FSEL R119, R119, RZ, P5 ;  /* 0x000000ff77771208 */ /* 0x000fe20002800000 */
[----:B------:R-:W-:Y:S01]  /*2b10*/  @P0 FADD.FTZ R215, R215, R138 ;  /* 0x0000008ad7d70221 */ /* 0x000fe20000010000 */
[----:B------:R-:W-:Y:S01]  /*2b20*/  @P1 FSEL R122, R122, RZ, P2 ;  /* 0x000000ff7a7a1208 */ /* 0x000fe20001000000 */
[----:B------:R-:W-:Y:S01]  /*2b30*/  @P0 FADD.FTZ R219, R219, R136 ;  /* 0x00000088dbdb0221 */ /* 0x000fe20000010000 */
[C---:B------:R-:W-:Y:S01]  /*2b40*/  LOP3.LUT P5, RZ, R249.reuse, 0xff00, RZ, 0xc0, !PT ;  /* 0x0000ff00f9ff7812 */ /* 0x040fe200078ac0ff */
[----:B------:R-:W-:Y:S01]  /*2b50*/  FADD.FTZ R231, R226, -R231 ;  /* 0x800000e7e2e77221 */ /* 0x000fe20000010000 */
[----:B------:R-:W-:Y:S01]  /*2b60*/  LOP3.LUT P2, RZ, R249, 0xff, RZ, 0xc0, !PT ;  /* 0x000000fff9ff7812 */ /* 0x000fe2000784c0ff */
[----:B------:R-:W-:Y:S01]  /*2b70*/  IMAD.MOV.U32 R137, RZ, RZ, R246 ;  /* 0x000000ffff897224 */ /* 0x000fe200078e00f6 */
[C---:B------:R-:W-:Y:S01]  /*2b80*/  @P0 SHF.L.U32 R131, R100.reuse, 0x10, RZ ;  /* 0x0000001064830819 */ /* 0x040fe200000006ff */
[----:B------:R-:W-:Y:S01]  /*2b90*/  FMUL.FTZ R226, R215, UR17 ;  /* 0x00000011d7e27c20 */ /* 0x000fe20008410000 */
[----:B------:R-:W-:Y:S01]  /*2ba0*/  @P1 LOP3.LUT P6, RZ, R163, 0xff, RZ, 0xc0, !PT ;  /* 0x000000ffa3ff1812 */ /* 0x000fe200078cc0ff */
[----:B------:R-:W-:Y:S01]  /*2bb0*/  FFMA.FTZ R229, R229, R109, R108 ;  /* 0x0000006de5e57223 */ /* 0x000fe2000001006c */
[----:B------:R-:W-:Y:S01]  /*2bc0*/  @P0 PRMT R138, R100, 0x7632, R138 ;  /* 0x00007632648a0816 */ /* 0x000fe2000000008a */
[----:B------:R-:W-:Y:S01]  /*2bd0*/  @P0 FADD.FTZ R220, R220, R131 ;  /* 0x00000083dcdc0221 */ /* 0x000fe20000010000 */
[----:B------:R-:W-:Y:S01]  /*2be0*/  FSEL R217, R221, RZ, P5 ;  /* 0x000000ffddd97208 */ /* 0x000fe20002800000 */
[----:B------:R-:W-:Y:S01]  /*2bf0*/  FMUL.FTZ R218, R219, UR17 ;  /* 0x00000011dbda7c20 */ /* 0x000fe20008410000 */
[----:B------:R-:W-:Y:S01]  /*2c00*/  FSEL R114, R123, RZ, P2 ;  /* 0x000000ff7b727208 */ /* 0x000fe20001000000 */
[C---:B------:R-:W-:Y:S01]  /*2c10*/  FMUL.FTZ R222, R214.reuse, R139 ;  /* 0x0000008bd6de7220 */ /* 0x040fe20000410000 */
[----:B------:R-:W-:Y:S01]  /*2c20*/  @P1 LOP3.LUT P5, RZ, R163, 0xff00, RZ, 0xc0, !PT ;  /* 0x0000ff00a3ff1812 */ /* 0x000fe200078ac0ff */
[----:B------:R-:W-:Y:S01]  /*2c30*/  FMUL.FTZ R225, R214, R231 ;  /* 0x000000e7d6e17220 */ /* 0x000fe20000410000 */
[----:B------:R-:W-:Y:S01]  /*2c40*/  LOP3.LUT P2, RZ, R249, 0xff0000, RZ, 0xc0, !PT ;  /* 0x00ff0000f9ff7812 */ /* 0x000fe2000784c0ff */
[----:B------:R-:W-:Y:S01]  /*2c50*/  FADD.FTZ R229, R224, -R229 ;  /* 0x800000e5e0e57221 */ /* 0x000fe20000010000 */
[C---:B------:R-:W-:Y:S01]  /*2c60*/  @P0 PRMT R133, R101.reuse, 0x7632, R133 ;  /* 0x0000763265850816 */ /* 0x040fe20000000085 */
[----:B------:R-:W-:Y:S01]  /*2c70*/  @P0 IMAD.U32 R136, R101, 0x10000, RZ ;  /* 0x0001000065880824 */ /* 0x000fe200078e00ff */
[----:B------:R-:W-:Y:S01]  /*2c80*/  @P1 FSEL R123, R123, RZ, P6 ;  /* 0x000000ff7b7b1208 */ /* 0x000fe20003000000 */
[----:B------:R-:W-:Y:S01]  /*2c90*/  FMUL.FTZ R223, R214, R135 ;  /* 0x00000087d6df7220 */ /* 0x000fe20000410000 */
[----:B------:R-:W-:Y:S01]  /*2ca0*/  @P0 SHF.L.U32 R131, R102, 0x10, RZ ;  /* 0x0000001066830819 */ /* 0x000fe200000006ff */
[----:B------:R-:W-:Y:S01]  /*2cb0*/  FMUL.FTZ R224, R214, R229 ;  /* 0x000000e5d6e07220 */ /* 0x000fe20000410000 */
[----:B------:R-:W-:Y:S01]  /*2cc0*/  LOP3.LUT P6, RZ, R249, 0xff000000, RZ, 0xc0, !PT ;  /* 0xff000000f9ff7812 */ /* 0x000fe200078cc0ff */
[----:B------:R-:W-:Y:S01]  /*2cd0*/  @P0 FADD.FTZ R223, R223, R136 ;  /* 0x00000088dfdf0221 */ /* 0x000fe20000010000 */
[----:B------:R-:W-:Y:S01]  /*2ce0*/  @P0 SHF.L.U32 R138, R138, 0x10, RZ ;  /* 0x000000108a8a0819 */ /* 0x000fe200000006ff */
[----:B------:R-:W-:Y:S01]  /*2cf0*/  @P0 FADD.FTZ R222, R222, R131 ;  /* 0x00000083dede0221 */ /* 0x000fe20000010000 */
[----:B------:R-:W-:Y:S01]  /*2d00*/  @P1 FSEL R221, R221, RZ, P5 ;  /* 0x000000ffdddd1208 */ /* 0x000fe20002800000 */
[----:B------:R-:W-:Y:S01]  /*2d10*/  FMUL.FTZ R131, R220, UR17 ;  /* 0x00000011dc837c20 */ /* 0x000fe20008410000 */
[----:B------:R-:W-:Y:S01]  /*2d20*/  LOP3.LUT P5, RZ, R137, 0xff, RZ, 0xc0, !PT ;  /* 0x000000ff89ff7812 */ /* 0x000fe200078ac0ff */
[----:B------:R-:W-:Y:S01]  /*2d30*/  @P0 IMAD.U32 R137, R133, 0x10000, RZ ;  /* 0x0001000085890824 */ /* 0x000fe200078e00ff */
[----:B------:R-:W-:Y:S01]  /*2d40*/  FSEL R216, R226, RZ, P2 ;  /* 0x000000ffe2d87208 */ /* 0x000fe20001000000 */
[----:B------:R-:W-:Y:S01]  /*2d50*/  @P0 FADD.FTZ R225, R225, R138 ;  /* 0x0000008ae1e10221 */ /* 0x000fe20000010000 */
[----:B------:R-:W-:Y:S01]  /*2d60*/  @P1 LOP3.LUT P2, RZ, R163, 0xff0000, RZ, 0xc0, !PT ;  /* 0x00ff0000a3ff1812 */ /* 0x000fe2000784c0ff */
[----:B------:R-:W-:Y:S01]  /*2d70*/  @P0 FADD.FTZ R224, R224, R137 ;  /* 0x00000089e0e00221 */ /* 0x000fe20000010000 */
[----:B------:R-:W-:Y:S01]  /*2d80*/  @P1 MOV R133, R164 ;  /* 0x000000a400851202 */ /* 0x000fe20000000f00 */
[----:B------:R-:W-:Y:S01]  /*2d90*/  FMUL.FTZ R135, R223, UR17 ;  /* 0x00000011df877c20 */ /* 0x000fe20008410000 */
[----:B------:R-:W-:Y:S01]  /*2da0*/  FSEL R227, R218, RZ, P6 ;  /* 0x000000ffdae37208 */ /* 0x000fe20003000000 */
[----:B------:R-:W-:Y:S01]  /*2db0*/  FMUL.FTZ R136, R224, UR17 ;  /* 0x00000011e0887c20 */ /* 0x000fe20008410000 */
[----:B------:R-:W-:Y:S01]  /*2dc0*/  @P1 LOP3.LUT P6, RZ, R163, 0xff000000, RZ, 0xc0, !PT ;  /* 0xff000000a3ff1812 */ /* 0x000fe200078cc0ff */
[-CC-:B------:R-:W-:Y:S01]  /*2dd0*/  FFMA.FTZ R233, R233, R109.reuse, R108.reuse ;  /* 0x0000006de9e97223 */ /* 0x180fe2000001006c */
[----:B------:R-:W-:Y:S01]  /*2de0*/  @P1 FSEL R226, R226, RZ, P2 ;  /* 0x000000ffe2e21208 */ /* 0x000fe20001000000 */
[----:B------:R-:W-:Y:S01]  /*2df0*/  FMUL.FTZ R137, R222, UR17 ;  /* 0x00000011de897c20 */ /* 0x000fe20008410000 */
[----:B------:R-:W-:Y:S01]  /*2e00*/  @P1 LOP3.LUT P2, RZ, R133, 0xff, RZ, 0xc0, !PT ;  /* 0x000000ff85ff1812 */ /* 0x000fe2000784c0ff */
[----:B------:R-:W-:Y:S01]  /*2e10*/  FMUL.FTZ R133, R225, UR17 ;  /* 0x00000011e1857c20 */ /* 0x000fe20008410000 */
[----:B------:R-:W-:Y:S01]  /*2e20*/  @P1 FSEL R218, R218, RZ, P6 ;  /* 0x000000ffdada1208 */ /* 0x000fe20003000000 */
[-CC-:B------:R-:W-:Y:S01]  /*2e30*/  FFMA.FTZ R235, R235, R109.reuse, R108.reuse ;  /* 0x0000006debeb7223 */ /* 0x180fe2000001006c */
[----:B------:R-:W-:Y:S01]  /*2e40*/  LOP3.LUT P6, RZ, R246, 0xff00, RZ, 0xc0, !PT ;  /* 0x0000ff00f6ff7812 */ /* 0x000fe200078cc0ff */
[-CC-:B------:R-:W-:Y:S01]  /*2e50*/  FFMA.FTZ R231, R125, R109.reuse, R108.reuse ;  /* 0x0000006d7de77223 */ /* 0x180fe2000001006c */
[C---:B------:R-:W-:Y:S01]  /*2e60*/  FSEL R138, R131.reuse, RZ, P5 ;  /* 0x000000ff838a7208 */ /* 0x040fe20002800000 */
[-CC-:B------:R-:W-:Y:S01]  /*2e70*/  FFMA.FTZ R229, R134, R109.reuse, R108.reuse ;  /* 0x0000006d86e57223 */ /* 0x180fe2000001006c */
[----:B------:R-:W-:Y:S01]  /*2e80*/  @P1 LOP3.LUT P5, RZ, R164, 0xff00, RZ, 0xc0, !PT ;  /* 0x0000ff00a4ff1812 */ /* 0x000fe200078ac0ff */
[-CC-:B------:R-:W-:Y:S01]  /*2e90*/  FFMA.FTZ R242, R242, R109.reuse, R108.reuse ;  /* 0x0000006df2f27223 */ /* 0x180fe2000001006c */
[----:B------:R-:W-:Y:S01]  /*2ea0*/  @P1 FSEL R131, R131, RZ, P2 ;  /* 0x000000ff83831208 */ /* 0x000fe20001000000 */
[-CC-:B------:R-:W-:Y:S01]  /*2eb0*/  FFMA.FTZ R243, R243, R109.reuse, R108.reuse ;  /* 0x0000006df3f37223 */ /* 0x180fe2000001006c */
        /* <DEDUP_REMOVED lines=8> */
[----:B------:R-:W-:Y:S01]  /*2f40*/  LOP3.LUT P5, RZ, R246, 0xff000000, RZ, 0xc0, !PT ;  /* 0xff000000f6ff7812 */ /* 0x000fe200078ac0ff */
[----:B------:R-:W-:Y:S01]  /*2f50*/  FFMA.FTZ R251, R127, R109, R108 ;  /* 0x0000006d7ffb7223 */ /* 0x000fe2000001006c */
[C---:B------:R-:W-:Y:S01]  /*2f60*/  FSEL R142, R135.reuse, RZ, P2 ;  /* 0x000000ff878e7208 */ /* 0x040fe20001000000 */
[----:B------:R-:W-:Y:S01]  /*2f70*/  FADD.FTZ R109, R230, -R233 ;  /* 0x800000e9e66d7221 */ /* 0x000fe20000010000 */
[----:B------:R-:W-:Y:S01]  /*2f80*/  @P1 FSEL R135, R135, RZ, P6 ;  /* 0x000000ff87871208 */ /* 0x000fe20003000000 */
[----:B------:R-:W-:Y:S01]  /*2f90*/  FADD.FTZ R235, R232, -R235 ;  /* 0x800000ebe8eb7221 */ /* 0x000fe20000010000 */
[----:B------:R-:W-:Y:S01]  /*2fa0*/  LOP3.LUT P6, RZ, R247, 0xff, RZ, 0xc0, !PT ;  /* 0x000000fff7ff7812 */ /* 0x000fe200078cc0ff */
[----:B------:R-:W-:Y:S01]  /*2fb0*/  FMUL.FTZ R250, R214, R109 ;  /* 0x0000006dd6fa7220 */ /* 0x000fe20000410000 */
[----:B------:R-:W-:Y:S01]  /*2fc0*/  FSEL R141, R136, RZ, P5 ;  /* 0x000000ff888d7208 */ /* 0x000fe20002800000 */
[----:B------:R-:W-:Y:S01]  /*2fd0*/  FADD.FTZ R229, R132, -R229 ;  /* 0x800000e584e57221 */ /* 0x000fe20000010000 */
[----:B------:R-:W-:Y:S01]  /*2fe0*/  @P1 LOP3.LUT P2, RZ, R164, 0xff000000, RZ, 0xc0, !PT ;  /* 0xff000000a4ff1812 */ /* 0x000fe2000784c0ff */
[----:B------:R-:W-:Y:S01]  /*2ff0*/  FADD.FTZ R241, R241, -R242 ;  /* 0x800000f2f1f17221 */ /* 0x000fe20000010000 */
[----:B------:R-:W-:Y:S01]  /*3000*/  @P1 LOP3.LUT P5, RZ, R165, 0xff, RZ, 0xc0, !PT ;  /* 0x000000ffa5ff1812 */ /* 0x000fe200078ac0ff */
[----:B------:R-:W-:Y:S01]  /*3010*/  FMUL.FTZ R249, R214, R229 ;  /* 0x000000e5d6f97220 */ /* 0x000fe20000410000 */
[----:B------:R-:W-:Y:S01]  /*3020*/  @P0 PRMT R108, R102, 0x7632, R108 ;  /* 0x00007632666c0816 */ /* 0x000fe2000000006c */
[----:B------:R-:W-:Y:S01]  /*3030*/  FMUL.FTZ R228, R214, R241 ;  /* 0x000000f1d6e47220 */ /* 0x000fe20000410000 */
[----:B------:R-:W-:Y:S01]  /*3040*/  FSEL R143, R137, RZ, P6 ;  /* 0x000000ff898f7208 */ /* 0x000fe20003000000 */
[----:B------:R-:W-:Y:S01]  /*3050*/  FADD.FTZ R239, R239, -R240 ;  /* 0x800000f0efef7221 */ /* 0x000fe20000010000 */
[----:B------:R-:W-:Y:S01]  /*3060*/  @P1 FSEL R136, R136, RZ, P2 ;  /* 0x000000ff88881208 */ /* 0x000fe20001000000 */
[----:B------:R-:W-:Y:S01]  /*3070*/  FADD.FTZ R127, R124, -R243 ;  /* 0x800000f37c7f7221 */ /* 0x000fe20000010000 */
[----:B------:R-:W-:Y:S01]  /*3080*/  @P1 FSEL R137, R137, RZ, P5 ;  /* 0x000000ff89891208 */ /* 0x000fe20002800000 */
[----:B------:R-:W-:Y:S01]  /*3090*/  FMUL.FTZ R230, R214, R239 ;  /* 0x000000efd6e67220 */ /* 0x000fe20000410000 */
[C---:B------:R-:W-:Y:S01]  /*30a0*/  LOP3.LUT P2, RZ, R247.reuse, 0xff00, RZ, 0xc0, !PT ;  /* 0x0000ff00f7ff7812 */ /* 0x040fe2000784c0ff */
[----:B------:R-:W-:Y:S01]  /*30b0*/  FADD.FTZ R125, R234, -R125 ;  /* 0x8000007dea7d7221 */ /* 0x000fe20000010000 */
[C---:B------:R-:W-:Y:S01]  /*30c0*/  LOP3.LUT P6, RZ, R247.reuse, 0xff0000, RZ, 0xc0, !PT ;  /* 0x00ff0000f7ff7812 */ /* 0x040fe200078cc0ff */
[----:B------:R-:W-:Y:S01]  /*30d0*/  FADD.FTZ R243, R128, -R231 ;  /* 0x800000e780f37221 */ /* 0x000fe20000010000 */
[----:B------:R-:W-:Y:S01]  /*30e0*/  LOP3.LUT P5, RZ, R247, 0xff000000, RZ, 0xc0, !PT ;  /* 0xff000000f7ff7812 */ /* 0x000fe200078ac0ff */
[----:B------:R-:W-:Y:S01]  /*30f0*/  FMUL.FTZ R247, R214, R235 ;  /* 0x000000ebd6f77220 */ /* 0x000fe20000410000 */
[----:B------:R-:W-:Y:S01]  /*3100*/  @P0 SHF.L.U32 R108, R108, 0x10, RZ ;  /* 0x000000106c6c0819 */ /* 0x000fe200000006ff */
[----:B------:R-:W-:Y:S01]  /*3110*/  FADD.FTZ R235, R126, -R129 ;  /* 0x800000817eeb7221 */ /* 0x000fe20000010000 */
[----:B------:R-:W-:Y:S01]  /*3120*/  @P0 PRMT R109, R106, 0x7632, R109 ;  /* 0x000076326a6d0816 */ /* 0x000fe2000000006d */
[----:B------:R-:W-:Y:S01]  /*3130*/  FADD.FTZ R231, R237, -R238 ;  /* 0x800000eeede77221 */ /* 0x000fe20000010000 */
[----:B------:R-:W-:Y:S01]  /*3140*/  @P0 PRMT R124, R103, 0x7632, R124 ;  /* 0x00007632677c0816 */ /* 0x000fe2000000007c */
[----:B------:R-:W-:Y:S01]  /*3150*/  @P0 FADD.FTZ R247, R247, R108 ;  /* 0x0000006cf7f70221 */ /* 0x000fe20000010000 */
[----:B------:R-:W-:Y:S01]  /*3160*/  @P0 SHF.L.U32 R109, R109, 0x10, RZ ;  /* 0x000000106d6d0819 */ /* 0x000fe200000006ff */
[----:B------:R-:W-:Y:S01]  /*3170*/  FMUL.FTZ R132, R214, R235 ;  /* 0x000000ebd6847220 */ /* 0x000fe20000410000 */
[----:B------:R-:W-:-:S02]  /*3180*/  @P0 IMAD.U32 R108, R103, 0x10000, RZ ;  /* 0x00010000676c0824 */ /* 0x000fc400078e00ff */
[----:B------:R-:W-:Y:S01]  /*3190*/  FMUL.FTZ R134, R247, UR17 ;  /* 0x00000011f7867c20 */ /* 0x000fe20008410000 */
[----:B------:R-:W-:Y:S01]  /*31a0*/  @P0 SHF.L.U32 R229, R124, 0x10, RZ ;  /* 0x000000107ce50819 */ /* 0x000fe200000006ff */
[----:B------:R-:W-:Y:S01]  /*31b0*/  @P0 FADD.FTZ R132, R132, R109 ;  /* 0x0000006d84840221 */ /* 0x000fe20000010000 */
[----:B------:R-:W-:Y:S02]  /*31c0*/  @P0 IMAD.U32 R109, R104, 0x10000, RZ ;  /* 0x00010000686d0824 */ /* 0x000fe400078e00ff */
[----:B------:R-:W-:Y:S01]  /*31d0*/  @P0 FADD.FTZ R249, R249, R108 ;  /* 0x0000006cf9f90221 */ /* 0x000fe20000010000 */
[----:B------:R-:W-:Y:S01]  /*31e0*/  FSEL R246, R134, RZ, P2 ;  /* 0x000000ff86f67208 */ /* 0x000fe20001000000 */
[----:B------:R-:W-:Y:S01]  /*31f0*/  @P0 FADD.FTZ R250, R250, R229 ;  /* 0x000000e5fafa0221 */ /* 0x000fe20000010000 */
[----:B------:R-:W-:Y:S01]  /*3200*/  @P0 FADD.FTZ R228, R228, R109 ;  /* 0x0000006de4e40221 */ /* 0x000fe20000010000 */
[----:B------:R-:W-:Y:S01]  /*3210*/  @P1 LOP3.LUT P2, RZ, R165, 0xff00, RZ, 0xc0, !PT ;  /* 0x0000ff00a5ff1812 */ /* 0x000fe2000784c0ff */
[----:B------:R-:W-:Y:S01]  /*3220*/  FMUL.FTZ R229, R249, UR17 ;  /* 0x00000011f9e57c20 */ /* 0x000fe20008410000 */
[----:B------:R-:W-:Y:S01]  /*3230*/  @P0 SHF.L.U32 R109, R105, 0x10, RZ ;  /* 0x00000010696d0819 */ /* 0x000fe200000006ff */
[----:B------:R-:W-:Y:S01]  /*3240*/  FMUL.FTZ R234, R228, UR17 ;  /* 0x00000011e4ea7c20 */ /* 0x000fe20008410000 */
[----:B------:R-:W-:Y:S01]  /*3250*/  MOV R108, R244 ;  /* 0x000000f4006c7202 */ /* 0x000fe20000000f00 */
[----:B------:R-:W-:Y:S01]  /*3260*/  FMUL.FTZ R129, R214, R243 ;  /* 0x000000f3d6817220 */ /* 0x000fe20000410000 */
[----:B------:R-:W-:Y:S01]  /*3270*/  @P1 FSEL R134, R134, RZ, P2 ;  /* 0x000000ff86861208 */ /* 0x000fe20001000000 */
[----:B------:R-:W-:Y:S01]  /*3280*/  @P0 FADD.FTZ R230, R230, R109 ;  /* 0x0000006de6e60221 */ /* 0x000fe20000010000 */
[----:B------:R-:W-:Y:S01]  /*3290*/  LOP3.LUT P2, RZ, R108, 0xff, RZ, 0xc0, !PT ;  /* 0x000000ff6cff7812 */ /* 0x000fe2000784c0ff */
[----:B------:R-:W-:Y:S01]  /*32a0*/  FMUL.FTZ R231, R214, R231 ;  /* 0x000000e7d6e77220 */ /* 0x000fe20000410000 */
[----:B------:R-:W-:Y:S01]  /*32b0*/  @P0 PRMT R126, R104, 0x7632, R126 ;  /* 0x00007632687e0816 */ /* 0x000fe2000000007e */
[----:B------:R-:W-:Y:S01]  /*32c0*/  FMUL.FTZ R237, R230, UR17 ;  /* 0x00000011e6ed7c20 */ /* 0x000fe20008410000 */
[----:B------:R-:W-:Y:S01]  /*32d0*/  FSEL R124, R234, RZ, P2 ;  /* 0x000000ffea7c7208 */ /* 0x000fe20001000000 */
[----:B------:R-:W-:Y:S01]  /*32e0*/  FMUL.FTZ R232, R214, R125 ;  /* 0x0000007dd6e87220 */ /* 0x000fe20000410000 */
[----:B------:R-:W-:Y:S01]  /*32f0*/  LOP3.LUT P2, RZ, R244, 0xff0000, RZ, 0xc0, !PT ;  /* 0x00ff0000f4ff7812 */ /* 0x000fe2000784c0ff */
[----:B------:R-:W-:Y:S01]  /*3300*/  FADD.FTZ R251, R130, -R251 ;  /* 0x800000fb82fb7221 */ /* 0x000fe20000010000 */
[----:B------:R-:W-:Y:S01]  /*3310*/  @P0 SHF.L.U32 R233, R126, 0x10, RZ ;  /* 0x000000107ee90819 */ /* 0x000fe200000006ff */
[C---:B------:R-:W-:Y:S01]  /*3320*/  FMUL.FTZ R130, R214.reuse, R127 ;  /* 0x0000007fd6827220 */ /* 0x040fe20000410000 */
[----:B------:R-:W-:Y:S01]  /*3330*/  FSEL R126, R237, RZ, P2 ;  /* 0x000000ffed7e7208 */ /* 0x000fe20001000000 */
[----:B------:R-:W-:Y:S01]  /*3340*/  FMUL.FTZ R214, R214, R251 ;  /* 0x000000fbd6d67220 */ /* 0x000fe20000410000 */
[----:B------:R-:W-:Y:S01]  /*3350*/  ISETP.NE.U32.AND P2, PT, RZ, UR18, PT ;  /* 0x00000012ff007c0c */ /* 0x000fe2000bf45070 */
[----:B------:R-:W-:Y:S01]  /*3360*/  @P0 FADD.FTZ R130, R130, R233 ;  /* 0x000000e982820221 */ /* 0x000fe20000010000 */
[----:B------:R-:W-:Y:S01]  /*3370*/  FSEL R243, R229, RZ, P6 ;  /* 0x000000ffe5f37208 */ /* 0x000fe20003000000 */
[----:B------:R-:W-:Y:S01]  /*3380*/  FMUL.FTZ R233, R250, UR17 ;  /* 0x00000011fae97c20 */ /* 0x000fe20008410000 */
[----:B------:R-:W-:Y:S01]  /*3390*/  ISETP.NE.AND.EX P2, PT, RZ, UR19, PT, P2 ;  /* 0x00000013ff007c0c */ /* 0x000fe2000bf45320 */
[----:B------:R-:W-:Y:S01]  /*33a0*/  FMUL.FTZ R235, R130, UR17 ;  /* 0x0000001182eb7c20 */ /* 0x000fe20008410000 */
[----:B------:R-:W-:Y:S01]  /*33b0*/  @P1 LOP3.LUT P6, RZ, R165, 0xff0000, RZ, 0xc0, !PT ;  /* 0x00ff0000a5ff1812 */ /* 0x000fe200078cc0ff */
[----:B------:R-:W-:Y:S01]  /*33c0*/  FMUL.FTZ R240, R132, UR17 ;  /* 0x0000001184f07c20 */ /* 0x000fe20008410000 */
[----:B------:R-:W-:-:S02]  /*33d0*/  @P1 MOV R108, R166 ;  /* 0x000000a6006c1202 */ /* 0x000fc40000000f00 */
[----:B------:R-:W-:Y:S02]  /*33e0*/  @P1 FSEL R229, R229, RZ, P6 ;  /* 0x000000ffe5e51208 */ /* 0x000fe40003000000 */
[----:B------:R-:W-:Y:S01]  /*33f0*/  @P1 LOP3.LUT P6, RZ, R108, 0xff, RZ, 0xc0, !PT ;  /* 0x000000ff6cff1812 */ /* 0x000fe200078cc0ff */
[----:B------:R-:W-:Y:S01]  /*3400*/  @P0 IMAD.U32 R108, R106, 0x10000, RZ ;  /* 0x000100006a6c0824 */ /* 0x000fe200078e00ff */
[----:B------:R-:W-:Y:S02]  /*3410*/  @P0 SHF.L.U32 R109, R107, 0x10, RZ ;  /* 0x000000106b6d0819 */ /* 0x000fe400000006ff */
[----:B------:R-:W-:Y:S01]  /*3420*/  @P0 PRMT R128, R105, 0x7632, R128 ;  /* 0x0000763269800816 */ /* 0x000fe20000000080 */
[----:B------:R-:W-:Y:S01]  /*3430*/  @P0 FADD.FTZ R231, R231, R108 ;  /* 0x0000006ce7e70221 */ /* 0x000fe20000010000 */
[----:B------:R-:W-:Y:S01]  /*3440*/  @P2 F2FP.BF16.F32.PACK_AB R111, RZ, R111 ;  /* 0x0000006fff6f223e */ /* 0x000fe200000010ff */
[----:B------:R-:W-:Y:S01]  /*3450*/  @P0 FADD.FTZ R232, R232, R109 ;  /* 0x0000006de8e80221 */ /* 0x000fe20000010000 */
[----:B------:R-:W-:Y:S01]  /*3460*/  @P2 F2FP.BF16.F32.PACK_AB R110, RZ, R110 ;  /* 0x0000006eff6e223e */ /* 0x000fe200000010ff */
[----:B------:R-:W0:Y:S01]  /*3470*/  @P2 LDC.64 R108, c[0x0][0x308] ;  /* 0x0000c200ff6c2b82 */ /* 0x000e220000000a00 */
[----:B------:R-:W-:Y:S01]  /*3480*/  @P2 PRMT R88, R111, 0x7610, R88 ;  /* 0x000076106f582816 */ /* 0x000fe20000000058 */
[----:B------:R-:W-:Y:S01]  /*3490*/  @P0 IMAD.U32 R128, R128, 0x10000, RZ ;  /* 0x0001000080800824 */ /* 0x000fe200078e00ff */
[----:B------:R-:W-:Y:S01]  /*34a0*/  @P2 F2FP.BF16.F32.PACK_AB R117, RZ, R117 ;  /* 0x00000075ff75223e */ /* 0x000fe200000010ff */
[----:B------:R-:W-:Y:S01]  /*34b0*/  FMUL.FTZ R239, R231, UR17 ;  /* 0x00000011e7ef7c20 */ /* 0x000fe20008410000 */
[----:B------:R-:W-:Y:S01]  /*34c0*/  @P2 PRMT R88, R88, 0x5410, R110 ;  /* 0x0000541058582816 */ /* 0x000fe2000000006e */
[----:B------:R-:W-:Y:S01]  /*34d0*/  @P0 FADD.FTZ R129, R129, R128 ;  /* 0x0000008081810221 */ /* 0x000fe20000010000 */
[----:B------:R-:W-:Y:S01]  /*34e0*/  @P0 PRMT R110, R107, 0x7632, R110 ;  /* 0x000076326b6e0816 */ /* 0x000fe2000000006e */
[----:B------:R-:W-:Y:S01]  /*34f0*/  FMUL.FTZ R242, R232, UR17 ;  /* 0x00000011e8f27c20 */ /* 0x000fe20008410000 */
[----:B------:R-:W-:Y:S01]  /*3500*/  @P2 F2FP.BF16.F32.PACK_AB R118, RZ, R118 ;  /* 0x00000076ff76223e */ /* 0x000fe200000010ff */
[----:B------:R-:W-:Y:S01]  /*3510*/  FMUL.FTZ R238, R129, UR17 ;  /* 0x0000001181ee7c20 */ /* 0x000fe20008410000 */
[----:B------:R-:W-:-:S02]  /*3520*/  @P2 F2FP.BF16.F32.PACK_AB R116, RZ, R116 ;  /* 0x00000074ff74223e */ /* 0x000fc400000010ff */
[----:B------:R-:W-:Y:S02]  /*3530*/  @P0 SHF.L.U32 R111, R110, 0x10, RZ ;  /* 0x000000106e6f0819 */ /* 0x000fe400000006ff */
[----:B------:R-:W-:Y:S02]  /*3540*/  @P2 PRMT R89, R117, 0x7610, R89 ;  /* 0x0000761075592816 */ /* 0x000fe40000000059 */
[----:B------:R-:W-:Y:S01]  /*3550*/  @P2 F2FP.BF16.F32.PACK_AB R140, RZ, R140 ;  /* 0x0000008cff8c223e */ /* 0x000fe200000010ff */
[----:B------:R-:W-:Y:S01]  /*3560*/  @P0 FADD.FTZ R214, R214, R111 ;  /* 0x0000006fd6d60221 */ /* 0x000fe20000010000 */
[----:B------:R-:W-:Y:S02]  /*3570*/  @P2 PRMT R90, R118, 0x7610, R90 ;  /* 0x00007610765a2816 */ /* 0x000fe4000000005a */
[----:B------:R-:W-:Y:S02]  /*3580*/  @P2 PRMT R89, R89, 0x5410, R116 ;  /* 0x0000541059592816 */ /* 0x000fe40000000074 */
[----:B------:R-:W-:Y:S01]  /*3590*/  @P2 PRMT R90, R90, 0x5410, R140 ;  /* 0x000054105a5a2816 */ /* 0x000fe2000000008c */
[----:B------:R-:W1:Y:S01]  /*35a0*/  LDC.64 R116, c[0x0][0x2f8] ;  /* 0x0000be00ff747b82 */ /* 0x000e620000000a00 */
[----:B------:R-:W-:Y:S01]  /*35b0*/  F2FP.BF16.F32.PACK_AB R111, R227, R216 ;  /* 0x000000d8e36f723e */ /* 0x000fe200000010ff */
[----:B0-----:R-:W-:Y:S01]  /*35c0*/  @P2 IMAD.WIDE.U32 R108, R213, 0x10, R108 ;  /* 0x00000010d56c2825 */ /* 0x001fe200078e006c */
[----:B------:R-:W-:-:S02]  /*35d0*/  F2FP.BF16.F32.PACK_AB R110, R217, R114 ;  /* 0x00000072d96e723e */ /* 0x000fc400000010ff */
[----:B------:R-:W-:Y:S02]  /*35e0*/  @P1 F2FP.BF16.F32.PACK_AB R140, RZ, R119 ;  /* 0x00000077ff8c123e */ /* 0x000fe400000010ff */
[----:B------:R-:W-:Y:S01]  /*35f0*/  @P2 F2FP.BF16.F32.PACK_AB R215, RZ, R215 ;  /* 0x000000d7ffd7223e */ /* 0x000fe200000010ff */
[----:B------:R-:W0:Y:S01]  /*3600*/  @P1 LDC.64 R216, c[0x0][0x300] ;  /* 0x0000c000ffd81b82 */ /* 0x000e220000000a00 */
[----:B------:R-:W-:Y:S02]  /*3610*/  @P2 F2FP.BF16.F32.PACK_AB R219, RZ, R219 ;  /* 0x000000dbffdb223e */ /* 0x000fe400000010ff */
[----:B------:R-:W-:Y:S02]  /*3620*/  @P2 PRMT R91, R215, 0x7610, R91 ;  /* 0x00007610d75b2816 */ /* 0x000fe4000000005b */
[----:B------:R-:W-:Y:S02]  /*3630*/  @P1 F2FP.BF16.F32.PACK_AB R121, RZ, R121 ;  /* 0x00000079ff79123e */ /* 0x000fe400000010ff */
[----:B------:R-:W-:Y:S01]  /*3640*/  @P2 PRMT R91, R91, 0x5410, R219 ;  /* 0x000054105b5b2816 */ /* 0x000fe200000000db */
[----:B------:R-:W2:Y:S01]  /*3650*/  @P2 LDC.64 R118, c[0x0][0x308] ;  /* 0x0000c200ff762b82 */ /* 0x000ea20000000a00 */
[----:B------:R-:W-:-:S02]  /*3660*/  @P1 F2FP.BF16.F32.PACK_AB R122, RZ, R122 ;  /* 0x0000007aff7a123e */ /* 0x000fc400000010ff */
[----:B------:R-:W-:Y:S01]  /*3670*/  @P1 F2FP.BF16.F32.PACK_AB R123, RZ, R123 ;  /* 0x0000007bff7b123e */ /* 0x000fe200000010ff */
[----:B------:R3:W-:Y:S01]  /*3680*/  @P2 STG.E.128 desc[UR6][R108.64], R88 ;  /* 0x000000586c002986 */ /* 0x0007e2000c101d06 */
[----:B------:R-:W-:Y:S02]  /*3690*/  @P1 F2FP.BF16.F32.PACK_AB R226, RZ, R226 ;  /* 0x000000e2ffe2123e */ /* 0x000fe400000010ff */
[----:B------:R-:W-:Y:S02]  /*36a0*/  FSEL R248, R233, RZ, P5 ;  /* 0x000000ffe9f87208 */ /* 0x000fe40002800000 */
[----:B------:R-:W-:Y:S02]  /*36b0*/  @P2 F2FP.BF16.F32.PACK_AB R220, RZ, R220 ;  /* 0x000000dcffdc223e */ /* 0x000fe400000010ff */
[----:B------:R-:W-:Y:S02]  /*36c0*/  @P2 F2FP.BF16.F32.PACK_AB R223, RZ, R223 ;  /* 0x000000dfffdf223e */ /* 0x000fe400000010ff */
[----:B------:R-:W-:-:S02]  /*36d0*/  @P2 F2FP.BF16.F32.PACK_AB R222, RZ, R222 ;  /* 0x000000deffde223e */ /* 0x000fc400000010ff */
[----:B------:R-:W-:Y:S01]  /*36e0*/  @P2 F2FP.BF16.F32.PACK_AB R249, RZ, R249 ;  /* 0x000000f9fff9223e */ /* 0x000fe200000010ff */
[----:B0-----:R-:W-:Y:S01]  /*36f0*/  @P1 IMAD.WIDE.U32 R216, R213, 0x10, R216 ;  /* 0x00000010d5d81825 */ /* 0x001fe200078e00d8 */
[----:B------:R-:W-:Y:S02]  /*3700*/  @P1 LOP3.LUT P5, RZ, R165, 0xff000000, RZ, 0xc0, !PT ;  /* 0xff000000a5ff1812 */ /* 0x000fe400078ac0ff */
        /* <DEDUP_REMOVED lines=9> */
[----:B-1----:R-:W-:Y:S01]  /*37a0*/  IMAD.WIDE.U32 R118, R209, 0x10, R116 ;  /* 0x00000010d1767825 */ /* 0x002fe200078e0074 */
[----:B------:R-:W-:Y:S02]  /*37b0*/  @P2 F2FP.BF16.F32.PACK_AB R224, RZ, R224 ;  /* 0x000000e0ffe0223e */ /* 0x000fe400000010ff */
[----:B------:R-:W-:-:S02]  /*37c0*/  @P2 F2FP.BF16.F32.PACK_AB R247, RZ, R247 ;  /* 0x000000f7fff7223e */ /* 0x000fc400000010ff */
[----:B------:R-:W-:Y:S02]  /*37d0*/  @P2 F2FP.BF16.F32.PACK_AB R250, RZ, R250 ;  /* 0x000000fafffa223e */ /* 0x000fe400000010ff */
[----:B---3--:R-:W-:Y:S02]  /*37e0*/  @P2 PRMT R88, R220, 0x7610, R88 ;  /* 0x00007610dc582816 */ /* 0x008fe40000000058 */
[----:B------:R-:W-:Y:S02]  /*37f0*/  @P2 PRMT R89, R223, 0x7610, R89 ;  /* 0x00007610df592816 */ /* 0x000fe40000000059 */
[----:B------:R-:W-:Y:S02]  /*3800*/  @P2 PRMT R90, R222, 0x7610, R90 ;  /* 0x00007610de5a2816 */ /* 0x000fe4000000005a */
[----:B------:R-:W-:Y:S02]  /*3810*/  @P2 PRMT R91, R249, 0x7610, R91 ;  /* 0x00007610f95b2816 */ /* 0x000fe4000000005b */
[----:B------:R-:W-:-:S02]  /*3820*/  @P1 FSEL R233, R233, RZ, P5 ;  /* 0x000000ffe9e91208 */ /* 0x000fc40002800000 */
[----:B------:R-:W-:Y:S01]  /*3830*/  @P1 PRMT R92, R92, 0x5410, R120 ;  /* 0x000054105c5c1816 */ /* 0x000fe20000000078 */
[--C-:B------:R-:W-:Y:S01]  /*3840*/  IMAD.WIDE.U32 R120, R213, 0x10, R116.reuse ;  /* 0x00000010d5787825 */ /* 0x100fe200078e0074 */
[----:B------:R-:W-:Y:S02]  /*3850*/  @P1 LOP3.LUT P5, RZ, R166, 0xff00, RZ, 0xc0, !PT ;  /* 0x0000ff00a6ff1812 */ /* 0x000fe400078ac0ff */
[----:B------:R-:W-:Y:S01]  /*3860*/  @P1 FSEL R234, R234, RZ, P6 ;  /* 0x000000ffeaea1208 */ /* 0x000fe20003000000 */
[----:B------:R-:W-:Y:S01]  /*3870*/  IMAD.WIDE.U32 R116, R208, 0x10, R116 ;  /* 0x00000010d0747825 */ /* 0x000fe200078e0074 */
[----:B------:R-:W-:Y:S02]  /*3880*/  F2FP.BF16.F32.PACK_AB R109, R115, R112 ;  /* 0x00000070736d723e */ /* 0x000fe400000010ff */
[----:B------:R-:W-:Y:S02]  /*3890*/  F2FP.BF16.F32.PACK_AB R108, R113, R0 ;  /* 0x00000000716c723e */ /* 0x000fe400000010ff */
[----:B------:R-:W-:-:S02]  /*38a0*/  @P1 LOP3.LUT P6, RZ, R166, 0xff0000, RZ, 0xc0, !PT ;  /* 0x00ff0000a6ff1812 */ /* 0x000fc400078cc0ff */
[----:B------:R-:W-:Y:S01]  /*38b0*/  @P1 PRMT R93, R93, 0x5410, R140 ;  /* 0x000054105d5d1816 */ /* 0x000fe2000000008c */
[----:B------:R0:W-:Y:S01]  /*38c0*/  STG.E.128 desc[UR6][R120.64], R108 ;  /* 0x0000006c78007986 */ /* 0x0001e2000c101d06 */
[----:B------:R-:W-:Y:S02]  /*38d0*/  @P1 PRMT R94, R94, 0x5410, R221 ;  /* 0x000054105e5e1816 */ /* 0x000fe400000000dd */
[----:B------:R-:W-:Y:S02]  /*38e0*/  @P1 PRMT R95, R95, 0x5410, R218 ;  /* 0x000054105f5f1816 */ /* 0x000fe400000000da */
[----:B------:R-:W-:Y:S02]  /*38f0*/  @P2 PRMT R88, R88, 0x5410, R225 ;  /* 0x0000541058582816 */ /* 0x000fe400000000e1 */
[----:B------:R-:W-:Y:S01]  /*3900*/  @P2 PRMT R89, R89, 0x5410, R224 ;  /* 0x0000541059592816 */ /* 0x000fe200000000e0 */
[----:B------:R-:W-:Y:S01]  /*3910*/  @P1 STG.E.128 desc[UR6][R216.64], R92 ;  /* 0x0000005cd8001986 */ /* 0x000fe2000c101d06 */
[----:B------:R-:W-:-:S02]  /*3920*/  @P2 PRMT R90, R90, 0x5410, R247 ;  /* 0x000054105a5a2816 */ /* 0x000fc400000000f7 */
[----:B------:R-:W-:Y:S02]  /*3930*/  @P2 PRMT R91, R91, 0x5410, R250 ;  /* 0x000054105b5b2816 */ /* 0x000fe400000000fa */
[----:B------:R-:W-:Y:S02]  /*3940*/  F2FP.BF16.F32.PACK_AB R115, R248, R243 ;  /* 0x000000f3f873723e */ /* 0x000fe400000010ff */
[----:B------:R-:W-:Y:S01]  /*3950*/  F2FP.BF16.F32.PACK_AB R114, R246, R143 ;  /* 0x0000008ff672723e */ /* 0x000fe200000010ff */
[----:B------:R-:W-:Y:S01]  /*3960*/  @P2 STG.E.128 desc[UR6][R122.64], R88 ;  /* 0x000000587a002986 */ /* 0x000fe2000c101d06 */
[----:B------:R-:W-:Y:S01]  /*3970*/  F2FP.BF16.F32.PACK_AB R113, R141, R142 ;  /* 0x0000008e8d71723e */ /* 0x000fe200000010ff */
[----:B0-----:R-:W-:Y:S01]  /*3980*/  FMUL.FTZ R108, R214, UR17 ;  /* 0x00000011d66c7c20 */ /* 0x001fe20008410000 */
[----:B------:R-:W-:Y:S02]  /*3990*/  F2FP.BF16.F32.PACK_AB R112, R139, R138 ;  /* 0x0000008a8b70723e */ /* 0x000fe400000010ff */
[----:B------:R-:W-:-:S02]  /*39a0*/  @P1 FSEL R236, R235, RZ, P5 ;  /* 0x000000ffebec1208 */ /* 0x000fc40002800000 */
[----:B------:R-:W-:Y:S01]  /*39b0*/  LOP3.LUT P5, RZ, R244, 0xff000000, RZ, 0xc0, !PT ;  /* 0xff000000f4ff7812 */ /* 0x000fe200078ac0ff */
[----:B------:R0:W-:Y:S01]  /*39c0*/  STG.E.128 desc[UR6][R118.64], R112 ;  /* 0x0000007076007986 */ /* 0x0001e2000c101d06 */
[----:B------:R-:W-:Y:S02]  /*39d0*/  @P1 FSEL R237, R237, RZ, P6 ;  /* 0x000000ffeded1208 */ /* 0x000fe40003000000 */
[----:B------:R-:W-:Y:S02]  /*39e0*/  @P1 LOP3.LUT P6, RZ, R166, 0xff000000, RZ, 0xc0, !PT ;  /* 0xff000000a6ff1812 */ /* 0x000fe400078cc0ff */
[C---:B------:R-:W-:Y:S02]  /*39f0*/  FSEL R125, R238.reuse, RZ, P5 ;  /* 0x000000ffee7d7208 */ /* 0x040fe40002800000 */
[----:B------:R-:W-:Y:S02]  /*3a00*/  LOP3.LUT P5, RZ, R245, 0xff, RZ, 0xc0, !PT ;  /* 0x000000fff5ff7812 */ /* 0x000fe400078ac0ff */
[----:B------:R-:W-:-:S02]  /*3a10*/  @P1 FSEL R238, R238, RZ, P6 ;  /* 0x000000ffeeee1208 */ /* 0x000fc40003000000 */
[----:B------:R-:W-:Y:S02]  /*3a20*/  @P1 LOP3.LUT P6, RZ, R167, 0xff, RZ, 0xc0, !PT ;  /* 0x000000ffa7ff1812 */ /* 0x000fe400078cc0ff */
[----:B------:R-:W-:Y:S02]  /*3a30*/  FSEL R128, R239, RZ, P5 ;  /* 0x000000ffef807208 */ /* 0x000fe40002800000 */
[----:B------:R-:W-:Y:S02]  /*3a40*/  LOP3.LUT P5, RZ, R245, 0xff00, RZ, 0xc0, !PT ;  /* 0x0000ff00f5ff7812 */ /* 0x000fe400078ac0ff */
[----:B------:R-:W-:Y:S01]  /*3a50*/  @P1 FSEL R239, R239, RZ, P6 ;  /* 0x000000ffefef1208 */ /* 0x000fe20003000000 */
[----:B0-----:R-:W0:Y:S01]  /*3a60*/  @P1 LDC.64 R112, c[0x0][0x300] ;  /* 0x0000c000ff701b82 */ /* 0x001e220000000a00 */
[----:B------:R-:W-:Y:S02]  /*3a70*/  @P1 LOP3.LUT P6, RZ, R167, 0xff00, RZ, 0xc0, !PT ;  /* 0x0000ff00a7ff1812 */ /* 0x000fe400078cc0ff */
[----:B------:R-:W-:-:S02]  /*3a80*/  FSEL R127, R240, RZ, P5 ;  /* 0x000000fff07f7208 */ /* 0x000fc40002800000 */
[----:B------:R-:W-:Y:S02]  /*3a90*/  LOP3.LUT P5, RZ, R245, 0xff0000, RZ, 0xc0, !PT ;  /* 0x00ff0000f5ff7812 */ /* 0x000fe400078ac0ff */
[----:B------:R-:W-:Y:S01]  /*3aa0*/  @P1 FSEL R240, R240, RZ, P6 ;  /* 0x000000fff0f01208 */ /* 0x000fe20003000000 */
[----:B------:R-:W1:Y:S01]  /*3ab0*/  @P2 LDC.64 R118, c[0x0][0x308] ;  /* 0x0000c200ff762b82 */ /* 0x000e620000000a00 */
[----:B------:R-:W-:Y:S02]  /*3ac0*/  @P1 LOP3.LUT P6, RZ, R167, 0xff0000, RZ, 0xc0, !PT ;  /* 0x00ff0000a7ff1812 */ /* 0x000fe400078cc0ff */
[C---:B------:R-:W-:Y:S02]  /*3ad0*/  FSEL R241, R242.reuse, RZ, P5 ;  /* 0x000000fff2f17208 */ /* 0x040fe40002800000 */
[----:B------:R-:W-:Y:S02]  /*3ae0*/  @P1 FSEL R242, R242, RZ, P6 ;  /* 0x000000fff2f21208 */ /* 0x000fe40003000000 */
[----:B------:R-:W-:Y:S01]  /*3af0*/  @P1 F2FP.BF16.F32.PACK_AB R131, RZ, R131 ;  /* 0x00000083ff83123e */ /* 0x000fe200000010ff */
[----:B------:R-:W2:Y:S01]  /*3b00*/  @P1 LDC.64 R114, c[0x0][0x300] ;  /* 0x0000c000ff721b82 */ /* 0x000ea20000000a00 */
[----:B------:R-:W-:-:S02]  /*3b10*/  @P1 F2FP.BF16.F32.PACK_AB R135, RZ, R135 ;  /* 0x00000087ff87123e */ /* 0x000fc400000010ff */
[----:B------:R-:W-:Y:S02]  /*3b20*/  @P1 F2FP.BF16.F32.PACK_AB R137, RZ, R137 ;  /* 0x00000089ff89123e */ /* 0x000fe400000010ff */
[----:B------:R-:W-:Y:S02]  /*3b30*/  @P1 F2FP.BF16.F32.PACK_AB R229, RZ, R229 ;  /* 0x000000e5ffe5123e */ /* 0x000fe400000010ff */
[----:B------:R-:W-:Y:S01]  /*3b40*/  LOP3.LUT P6, RZ, R245, 0xff000000, RZ, 0xc0, !PT ;  /* 0xff000000f5ff7812 */ /* 0x000fe200078cc0ff */
[----:B0-----:R-:W-:Y:S01]  /*3b50*/  @P1 IMAD.WIDE.U32 R112, R209, 0x10, R112 ;  /* 0x00000010d1701825 */ /* 0x001fe200078e0070 */
[----:B------:R-:W-:Y:S02]  /*3b60*/  @P1 F2FP.BF16.F32.PACK_AB R133, RZ, R133 ;  /* 0x00000085ff85123e */ /* 0x000fe400000010ff */
[----:B------:R-:W-:Y:S02]  /*3b70*/  @P1 F2FP.BF16.F32.PACK_AB R136, RZ, R136 ;  /* 0x00000088ff88123e */ /* 0x000fe400000010ff */
[----:B------:R-:W-:-:S02]  /*3b80*/  @P1 F2FP.BF16.F32.PACK_AB R134, RZ, R134 ;  /* 0x00000086ff86123e */ /* 0x000fc400000010ff */
[----:B------:R-:W-:Y:S01]  /*3b90*/  @P1 F2FP.BF16.F32.PACK_AB R233, RZ, R233 ;  /* 0x000000e9ffe9123e */ /* 0x000fe200000010ff */
[C---:B-1----:R-:W-:Y:S01]  /*3ba0*/  @P2 IMAD.WIDE.U32 R118, R208.reuse, 0x10, R118 ;  /* 0x00000010d0762825 */ /* 0x042fe200078e0076 */
[----:B------:R-:W-:Y:S02]  /*3bb0*/  @P1 PRMT R92, R131, 0x7610, R92 ;  /* 0x00007610835c1816 */ /* 0x000fe4000000005c */
[----:B------:R-:W-:Y:S02]  /*3bc0*/  @P1 PRMT R93, R135, 0x7610, R93 ;  /* 0x00007610875d1816 */ /* 0x000fe4000000005d */
[----:B------:R-:W-:Y:S02]  /*3bd0*/  @P1 PRMT R94, R137, 0x7610, R94 ;  /* 0x00007610895e1816 */ /* 0x000fe4000000005e */
[----:B------:R-:W-:Y:S01]  /*3be0*/  @P1 PRMT R95, R229, 0x7610, R95 ;  /* 0x00007610e55f1816 */ /* 0x000fe2000000005f */
[----:B--2---:R-:W-:Y:S01]  /*3bf0*/  @P1 IMAD.WIDE.U32 R114, R208, 0x10, R114 ;  /* 0x00000010d0721825 */ /* 0x004fe200078e0072 */
[----:B------:R-:W-:-:S02]  /*3c00*/  FSEL R110, R108, RZ, P6 ;  /* 0x000000ff6c6e7208 */ /* 0x000fc40003000000 */
[----:B------:R-:W-:Y:S02]  /*3c10*/  @P1 LOP3.LUT P6, RZ, R167, 0xff000000, RZ, 0xc0, !PT ;  /* 0xff000000a7ff1812 */ /* 0x000fe400078cc0ff */
        /* <DEDUP_REMOVED lines=8> */
[----:B------:R-:W-:Y:S02]  /*3ca0*/  LOP3.LUT P5, RZ, R244, 0xff00, RZ, 0xc0, !PT ;  /* 0x0000ff00f4ff7812 */ /* 0x000fe400078ac0ff */
[----:B------:R-:W-:Y:S01]  /*3cb0*/  @P1 F2FP.BF16.F32.PACK_AB R234, RZ, R234 ;  /* 0x000000eaffea123e */ /* 0x000fe200000010ff */
[----:B------:R0:W-:Y:S01]  /*3cc0*/  @P1 STG.E.128 desc[UR6][R112.64], R92 ;  /* 0x0000005c70001986 */ /* 0x0001e2000c101d06 */
[----:B------:R-:W-:-:S02]  /*3cd0*/  @P1 F2FP.BF16.F32.PACK_AB R237, RZ, R237 ;  /* 0x000000edffed123e */ /* 0x000fc400000010ff */
[----:B------:R-:W-:Y:S02]  /*3ce0*/  @P1 FSEL R108, R108, RZ, P6 ;  /* 0x000000ff6c6c1208 */ /* 0x000fe40003000000 */
[----:B------:R-:W-:Y:S02]  /*3cf0*/  @P1 F2FP.BF16.F32.PACK_AB R239, RZ, R239 ;  /* 0x000000efffef123e */ /* 0x000fe400000010ff */
[----:B------:R-:W-:Y:S02]  /*3d00*/  @P1 F2FP.BF16.F32.PACK_AB R242, RZ, R242 ;  /* 0x000000f2fff2123e */ /* 0x000fe400000010ff */
[----:B------:R-:W-:Y:S02]  /*3d10*/  @P2 F2FP.BF16.F32.PACK_AB R130, RZ, R130 ;  /* 0x00000082ff82223e */ /* 0x000fe400000010ff */
[----:B------:R-:W-:Y:S02]  /*3d20*/  @P2 F2FP.BF16.F32.PACK_AB R129, RZ, R129 ;  /* 0x00000081ff81223e */ /* 0x000fe400000010ff */
[----:B------:R-:W-:-:S02]  /*3d30*/  @P2 F2FP.BF16.F32.PACK_AB R132, RZ, R132 ;  /* 0x00000084ff84223e */ /* 0x000fc400000010ff */
[----:B------:R-:W-:Y:S02]  /*3d40*/  @P2 F2FP.BF16.F32.PACK_AB R0, RZ, R214 ;  /* 0x000000d6ff00223e */ /* 0x000fe400000010ff */
        /* <DEDUP_REMOVED lines=126> */
.L_x_747:
        /* <DEDUP_REMOVED lines=39> */
.L_x_748:
[----:B------:R-:W-:Y:S01]  /*47a0*/  HFMA2.MMA R112, -RZ, RZ, 0, 1.847743988037109375e-06 ;  /* 0x0000001fff707435 */ /* 0x000fe200000001ff */
[----:B------:R-:W-:Y:S01]  /*47b0*/  IMAD.MOV.U32 R111, RZ, RZ, 0x10 ;  /* 0x00000010ff6f7424 */ /* 0x000fe200078e00ff */
[----:B------:R-:W-:-:S09]  /*47c0*/  MOV R113, 0xffffffff ;  /* 0xffffffff00717802 */ /* 0x000fd20000000f00 */
[----:B-----5:R-:W-:Y:S05]  /*47d0*/  WARPSYNC.COLLECTIVE R113, `(.L_x_751) ;  /* 0x0000000071087348 */ /* 0x020fea0003c00000 */
[----:B------:R0:W1:Y:S02]  /*47e0*/  SHFL.DOWN P4, R114, R110, R111, R112 ;  /* 0x0800006f6e727389 */ /* 0x0000640000080070 */
[----:B01---5:R-:W-:Y:S01]  /*47f0*/  ENDCOLLECTIVE ;  /* 0x000000000000791b */ /* 0x023fe20003800000 */
.L_x_751:
[----:B------:R-:W-:Y:S01]  /*4800*/  FADD.FTZ R115, R110, R114 ;  /* 0x000000726e737221 */ /* 0x000fe20000010000 */
[----:B------:R-:W-:-:S07]  /*4810*/  IMAD.MOV.U32 R110, RZ, RZ, R108 ;  /* 0x000000ffff6e7224 */ /* 0x000fce00078e006c */
[----:B------:R-:W-:Y:S05]  /*4820*/  WARPSYNC.COLLECTIVE R113, `(.L_x_752) ;  /* 0x0000000071087348 */ /* 0x000fea0003c00000 */
[----:B------:R0:W1:Y:S02]  /*4830*/  SHFL.DOWN P4, R114, R110, R111, R112 ;  /* 0x0800006f6e727389 */ /* 0x0000640000080070 */
[----:B01----:R-:W-:Y:S01]  /*4840*/  ENDCOLLECTIVE ;  /* 0x000000000000791b */ /* 0x003fe20003800000 */
.L_x_752:
[----:B------:R-:W-:Y:S01]  /*4850*/  MOV R110, R115 ;  /* 0x00000073006e7202 */ /* 0x000fe20000000f00 */
[----:B------:R-:W-:Y:S01]  /*4860*/  IMAD.MOV.U32 R111, RZ, RZ, 0x8 ;  /* 0x00000008ff6f7424 */ /* 0x000fe200078e00ff */
[----:B------:R-:W-:-:S07]  /*4870*/  MOV R109, R114 ;  /* 0x00000072006d7202 */ /* 0x000fce0000000f00 */
[----:B------:R-:W-:Y:S05]  /*4880*/  WARPSYNC.COLLECTIVE R113, `(.L_x_753) ;  /* 0x0000000071087348 */ /* 0x000fea0003c00000 */
[----:B------:R0:W1:Y:S02]  /*4890*/  SHFL.DOWN P4, R114, R110, R111, R112 ;  /* 0x0800006f6e727389 */ /* 0x0000640000080070 */
[----:B01----:R-:W-:Y:S01]  /*48a0*/  ENDCOLLECTIVE ;  /* 0x000000000000791b */ /* 0x003fe20003800000 */
.L_x_753:
[----:B------:R-:W-:-:S05]  /*48b0*/  FADD.FTZ R116, R108, R109 ;  /* 0x0000006d6c747221 */ /* 0x000fca0000010000 */
[----:B------:R-:W-:Y:S01]  /*48c0*/  MOV R110, R116 ;  /* 0x00000074006e7202 */ /* 0x000fe20000000f00 */
[----:B------:R-:W-:-:S07]  /*48d0*/  FADD.FTZ R117, R115, R114 ;  /* 0x0000007273757221 */ /* 0x000fce0000010000 */
[----:B------:R-:W-:Y:S05]  /*48e0*/  WARPSYNC.COLLECTIVE R113, `(.L_x_754) ;  /* 0x0000000071087348 */ /* 0x000fea0003c00000 */
[----:B------:R0:W1:Y:S02]  /*48f0*/  SHFL.DOWN P4, R114, R110, R111, R112 ;  /* 0x0800006f6e727389 */ /* 0x0000640000080070 */
[----:B01----:R-:W-:Y:S01]  /*4900*/  ENDCOLLECTIVE ;  /* 0x000000000000791b */ /* 0x003fe20003800000 */
.L_x_754:
[----:B------:R-:W-:Y:S01]  /*4910*/  HFMA2.MMA R111, -RZ, RZ, 0, 2.384185791015625e-07 ;  /* 0x00000004ff6f7435 */ /* 0x000fe200000001ff */
[----:B------:R-:W-:Y:S01]  /*4920*/  IMAD.MOV.U32 R110, RZ, RZ, R117 ;  /* 0x000000ffff6e7224 */ /* 0x000fe200078e0075 */
[----:B------:R-:W-:-:S09]  /*4930*/  MOV R109, R114 ;  /* 0x00000072006d7202 */ /* 0x000fd20000000f00 */
[----:B------:R-:W-:Y:S05]  /*4940*/  WARPSYNC.COLLECTIVE R113, `(.L_x_755) ;  /* 0x0000000071087348 */ /* 0x000fea0003c00000 */
[----:B------:R0:W1:Y:S02]  /*4950*/  SHFL.DOWN P4, R114, R110, R111, R112 ;  /* 0x0800006f6e727389 */ /* 0x0000640000080070 */
[----:B01----:R-:W-:Y:S01]  /*4960*/  ENDCOLLECTIVE ;  /* 0x000000000000791b */ /* 0x003fe20003800000 */
.L_x_755:
[----:B------:R-:W-:-:S05]  /*4970*/  FADD.FTZ R118, R116, R109 ;  /* 0x0000006d74767221 */ /* 0x000fca0000010000 */
[----:B------:R-:W-:Y:S01]  /*4980*/  MOV R110, R118 ;  /* 0x00000076006e7202 */ /* 0x000fe20000000f00 */
[----:B------:R-:W-:-:S07]  /*4990*/  FADD.FTZ R119, R117, R114 ;  /* 0x0000007275777221 */ /* 0x000fce0000010000 */
[----:B------:R-:W-:Y:S05]  /*49a0*/  WARPSYNC.COLLECTIVE R113, `(.L_x_756) ;  /* 0x0000000071087348 */ /* 0x000fea0003c00000 */
[----:B------:R0:W1:Y:S02]  /*49b0*/  SHFL.DOWN P4, R114, R110, R111, R112 ;  /* 0x0800006f6e727389 */ /* 0x0000640000080070 */
[----:B01----:R-:W-:Y:S01]  /*49c0*/  ENDCOLLECTIVE ;  /* 0x000000000000791b */ /* 0x003fe20003800000 */
.L_x_756:
[----:B------:R-:W-:Y:S01]  /*49d0*/  HFMA2.MMA R111, -RZ, RZ, 0, 1.1920928955078125e-07 ;  /* 0x00000002ff6f7435 */ /* 0x000fe200000001ff */
[----:B------:R-:W-:Y:S01]  /*49e0*/  MOV R110, R119 ;  /* 0x00000077006e7202 */ /* 0x000fe20000000f00 */
[----:B------:R-:W-:-:S09]  /*49f0*/  IMAD.MOV.U32 R109, RZ, RZ, R114 ;  /* 0x000000ffff6d7224 */ /* 0x000fd200078e0072 */
[----:B------:R-:W-:Y:S05]  /*4a00*/  WARPSYNC.COLLECTIVE R113, `(.L_x_757) ;  /* 0x0000000071087348 */ /* 0x000fea0003c00000 */
[----:B------:R0:W1:Y:S02]  /*4a10*/  SHFL.DOWN P4, R114, R110, R111, R112 ;  /* 0x0800006f6e727389 */ /* 0x0000640000080070 */
[----:B01----:R-:W-:Y:S01]  /*4a20*/  ENDCOLLECTIVE ;  /* 0x000000000000791b */ /* 0x003fe20003800000 */
.L_x_757:
[----:B------:R-:W-:-:S04]  /*4a30*/  FADD.FTZ R120, R118, R109 ;  /* 0x0000006d76787221 */ /* 0x000fc80000010000 */
[----:B------:R-:W-:Y:S02]  /*4a40*/  IMAD.MOV.U32 R110, RZ, RZ, R120 ;  /* 0x000000ffff6e7224 */ /* 0x000fe400078e0078 */
[----:B------:R-:W-:-:S07]  /*4a50*/  FADD.FTZ R108, R119, R114 ;  /* 0x00000072776c7221 */ /* 0x000fce0000010000 */
[----:B------:R-:W-:Y:S05]  /*4a60*/  WARPSYNC.COLLECTIVE R113, `(.L_x_758) ;  /* 0x0000000071087348 */ /* 0x000fea0003c00000 */
[----:B------:R0:W1:Y:S02]  /*4a70*/  SHFL.DOWN P4, R114, R110, R111, R112 ;  /* 0x0800006f6e727389 */ /* 0x0000640000080070 */
[----:B01----:R-:W-:Y:S01]  /*4a80*/  ENDCOLLECTIVE ;  /* 0x000000000000791b */ /* 0x003fe20003800000 */
.L_x_758:
[----:B------:R-:W-:Y:S01]  /*4a90*/  MOV R110, R108 ;  /* 0x0000006c006e7202 */ /* 0x000fe20000000f00 */
[----:B------:R-:W-:Y:S01]  /*4aa0*/  IMAD.MOV.U32 R111, RZ, RZ, 0x1 ;  /* 0x00000001ff6f7424 */ /* 0x000fe200078e00ff */
[----:B------:R-:W-:-:S07]  /*4ab0*/  MOV R109, R114 ;  /* 0x00000072006d7202 */ /* 0x000fce0000000f00 */
[----:B------:R-:W-:Y:S05]  /*4ac0*/  WARPSYNC.COLLECTIVE R113, `(.L_x_759) ;  /* 0x0000000071087348 */ /* 0x000fea0003c00000 */
[----:B------:R0:W1:Y:S02]  /*4ad0*/  SHFL.DOWN P4, R114, R110, R111, R112 ;  /* 0x0800006f6e727389 */ /* 0x0000640000080070 */
[----:B01----:R-:W-:Y:S01]  /*4ae0*/  ENDCOLLECTIVE ;  /* 0x000000000000791b */ /* 0x003fe20003800000 */
.L_x_759:
[----:B------:R-:W-:-:S05]  /*4af0*/  FADD.FTZ R109, R120, R109 ;  /* 0x0000006d786d7221 */ /* 0x000fca0000010000 */
[----:B------:R-:W-:Y:S02]  /*4b00*/  MOV R110, R109 ;  /* 0x0000006d006e7202 */ /* 0x000fe40000000f00 */
[----:B------:R-:W-:-:S07]  /*4b10*/  MOV R115, R114 ;  /* 0x0000007200737202 */ /* 0x000fce0000000f00 */
[----:B------:R-:W-:Y:S05]  /*4b20*/  WARPSYNC.COLLECTIVE R113, `(.L_x_760) ;  /* 0x0000000071087348 */ /* 0x000fea0003c00000 */
[----:B------:R0:W1:Y:S02]  /*4b30*/  SHFL.DOWN P4, R114, R110, R111, R112 ;  /* 0x0800006f6e727389 */ /* 0x0000640000080070 */
[----:B01----:R-:W-:Y:S01]  /*4b40*/  ENDCOLLECTIVE ;  /* 0x000000000000791b */ /* 0x003fe20003800000 */
.L_x_760:
[----:B------:R-:W-:Y:S05]  /*4b50*/  BRA `(.L_x_761) ;  /* 0xffffffd800147947 */ /* 0x000fea000383ffff */
.L_x_762:
        /* <DEDUP_REMOVED lines=10> */
.L_x_3243:


//--------------------- .text._ZN10layer_norm22ln_bwd_finalize_kernelINS_22Kernel_traits_finalizeILj6144Ef13__nv_bfloat16S2_S2_fjLb0ELj1024ELj4ENS_18Kernel_traits_baseILj6144EfS2_S2_S2_fjLj1024EEEEELb0ELb0EEEvNS_9BwdParamsE --------------------------
	.section	.text._ZN10layer_norm22ln_bwd_finalize_kernelINS_22Kernel_traits_finalizeILj6144Ef13__nv_bfloat16S2_S2_fjLb0ELj1024ELj4ENS_18Kernel_traits_baseILj6144EfS2_S2_S2_fjLj1024EEEEELb0ELb0EEEvNS_9BwdParamsE,"ax",@progbits
	.align	128
        .global         _ZN10layer_norm22ln_bwd_finalize_kernelINS_22Kernel_traits_finalizeILj6144Ef13__nv_bfloat16S2_S2_fjLb0ELj1024ELj4ENS_18Kernel_traits_baseILj6144EfS2_S2_S2_fjLj1024EEEEELb0ELb0EEEvNS_9BwdParamsE
        .type           _ZN10layer_norm22ln_bwd_finalize_kernelINS_22Kernel_traits_finalizeILj6144Ef13__nv_bfloat16S2_S2_fjLb0ELj1024ELj4ENS_18Kernel_traits_baseILj6144EfS2_S2_S2_fjLj1024EEEEELb0ELb0EEEvNS_9BwdParamsE,@function
        .size           _ZN10layer_norm22ln_bwd_finalize_kernelINS_22Kernel_traits_finalizeILj6144Ef13__nv_bfloat16S2_S2_fjLb0ELj1024ELj4ENS_18Kernel_traits_baseILj6144EfS2_S2_S2_fjLj1024EEEEELb0ELb0EEEvNS_9BwdParamsE,(.L_x_3244 - _ZN10layer_norm22ln_bwd_finalize_kernelINS_22Kernel_traits_finalizeILj6144Ef13__nv_bfloat16S2_S2_fjLb0ELj1024ELj4ENS_18Kernel_traits_baseILj6144EfS2_S2_S2_fjLj1024EEEEELb0ELb0EEEvNS_9BwdParamsE)
        .other          _ZN10layer_norm22ln_bwd_finalize_kernelINS_22Kernel_traits_finalizeILj6144Ef13__nv_bfloat16S2_S2_fjLb0ELj1024ELj4ENS_18Kernel_traits_baseILj6144EfS2_S2_S2_fjLj1024EEEEELb0ELb0EEEvNS_9BwdParamsE,@"STO_CUDA_ENTRY STV_DEFAULT"
_ZN10layer_norm22ln_bwd_finalize_kernelINS_22Kernel_traits_finalizeILj6144Ef13__nv_bfloat16S2_S2_fjLb0ELj1024ELj4ENS_18Kernel_traits_baseILj6144EfS2_S2_S2_fjLj1024EEEEELb0ELb0EEEvNS_9BwdParamsE:
.text._ZN10layer_norm22ln_bwd_finalize_kernelINS_22Kernel_traits_finalizeILj6144Ef13__nv_bfloat16S2_S2_fjLb0ELj1024ELj4ENS_18Kernel_traits_baseILj6144EfS2_S2_S2_fjLj1024EEEEELb0ELb0EEEvNS_9BwdParamsE:
        /* <DEDUP_REMOVED lines=25> */
.L_x_775:
        /* <DEDUP_REMOVED lines=30> */
.L_x_767:
        /* <DEDUP_REMOVED lines=36> */
.L_x_766:
[----:B------:R-:W-:Y:S05]  /*05b0*/  BSYNC B1 ;  /* 0x0000000000017941 */ /* 0x000fea0003800000 */
.L_x_765:
        /* <DEDUP_REMOVED lines=24> */
.L_x_769:
[----:B------:R-:W-:Y:S05]  /*0740*/  BSYNC B1 ;  /* 0x0000000000017941 */ /* 0x000fea0003800000 */
.L_x_768:
        /* <DEDUP_REMOVED lines=12> */
.L_x_770:
[----:B------:R-:W-:Y:S05]  /*0810*/  BSYNC B1 ;  /* 0x0000000000017941 */ /* 0x000fea0003800000 */
.L_x_764:
[----:B------:R-:W-:Y:S05]  /*0820*/  BSYNC B0 ;  /* 0x0000000000007941 */ /* 0x000fea0003800000 */
.L_x_763:
        /* <DEDUP_REMOVED lines=29> */
.L_x_786:
[----:B---3--:R-:W-:Y:S01]  /*0a00*/  FADD.FTZ R9, R18, R9 ;  /* 0x0000000912097221 */ /* 0x008fe20000010000 */
[----:B--2---:R-:W-:-:S04]  /*0a10*/  FADD.FTZ R11, R10, R11 ;  /* 0x0000000b0a0b7221 */ /* 0x004fc80000010000 */
[----:B------:R2:W-:Y:S04]  /*0a20*/  @!P1 STS [R6+0x2000], R9 ;  /* 0x0020000906009388 */ /* 0x0005e80000000800 */
[----:B------:R2:W-:Y:S02]  /*0a30*/  @!P1 STS [R6+0x2080], R11 ;  /* 0x0020800b06009388 */ /* 0x0005e40000000800 */
.L_x_771:
        /* <DEDUP_REMOVED lines=9> */
[----:B0-----:R-:W0:Y:S01]  /*0ad0*/  LDS.64 R10, [R9+UR4+0x2000] ;  /* 0x00200004090a7984 */ /* 0x001e220008000a00 */
[----:B------:R-:W3:Y:S03]  /*0ae0*/  LDC.64 R14, c[0x0][0x310] ;  /* 0x0000c400ff0e7b82 */ /* 0x000ee60000000a00 */
[----:B------:R-:W4:Y:S01]  /*0af0*/  LDS.64 R16, [R9+UR4+0x2080] ;  /* 0x0020800409107984 */ /* 0x000f220008000a00 */
[----:B--2---:R-:W-:-:S04]  /*0b00*/  IMAD.WIDE.U32 R12, R4, 0x8, R12 ;  /* 0x00000008040c7825 */ /* 0x004fc800078e000c */
[----:B---3--:R-:W-:Y:S01]  /*0b10*/  IMAD.WIDE.U32 R14, R4, 0x8, R14 ;  /* 0x00000008040e7825 */ /* 0x008fe200078e000e */
[----:B0-----:R2:W-:Y:S04]  /*0b20*/  STG.E.64 desc[UR6][R12.64], R10 ;  /* 0x0000000a0c007986 */ /* 0x0015e8000c101b06 */
[----:B----4-:R2:W-:Y:S02]  /*0b30*/  STG.E.64 desc[UR6][R14.64], R16 ;  /* 0x000000100e007986 */ /* 0x0105e4000c101b06 */
.L_x_774:
[----:B------:R-:W-:Y:S05]  /*0b40*/  BSYNC B0 ;  /* 0x0000000000007941 */ /* 0x000fea0003800000 */
.L_x_773:
[C---:B------:R-:W-:Y:S01]  /*0b50*/  ISETP.GT.U32.AND P1, PT, R3.reuse, -0x1801, PT ;  /* 0xffffe7ff0300780c */ /* 0x040fe20003f24070 */
[----:B------:R-:W-:Y:S01]  /*0b60*/  VIADD R4, R4, 0xc00 ;  /* 0x00000c0004047836 */ /* 0x000fe20000000000 */
[----:B------:R-:W-:-:S11]  /*0b70*/  IADD3 R3, R3, 0x1800, RZ ;  /* 0x0000180003037810 */ /* 0x000fd60007ffe0ff */
[----:B------:R-:W-:Y:S05]  /*0b80*/  @P1 BRA `(.L_x_775) ;  /* 0xfffffff400801947 */ /* 0x000fea000383ffff */
[----:B------:R-:W-:Y:S05]  /*0b90*/  EXIT ;  /* 0x000000000000794d */ /* 0x000fea0003800000 */
.L_x_772:
[----:B------:R-:W-:Y:S01]  /*0ba0*/  HFMA2.MMA R21, -RZ, RZ, 0, 5.9604644775390625e-08 ;  /* 0x00000001ff157435 */ /* 0x000fe200000001ff */
[----:B0--3--:R-:W-:Y:S01]  /*0bb0*/  MOV R22, R10 ;  /* 0x0000000a00167202 */ /* 0x009fe20000000f00 */
[----:B------:R-:W-:Y:S01]  /*0bc0*/  IMAD.MOV.U32 R19, RZ, RZ, -0x1 ;  /* 0xffffffffff137424 */ /* 0x000fe200078e00ff */
[----:B------:R-:W-:-:S08]  /*0bd0*/  MOV R24, 0x1f ;  /* 0x0000001f00187802 */ /* 0x000fd00000000f00 */
[----:B-12---:R-:W-:Y:S05]  /*0be0*/  WARPSYNC.COLLECTIVE R19, `(.L_x_776) ;  /* 0x0000000013087348 */ /* 0x006fea0003c00000 */
[----:B------:R0:W3:Y:S02]  /*0bf0*/  SHFL.BFLY P2, R20, R22, R21, R24 ;  /* 0x0c00001516147389 */ /* 0x0000e40000040018 */
[----:B0123--:R-:W-:Y:S01]  /*0c00*/  ENDCOLLECTIVE ;  /* 0x000000000000791b */ /* 0x00ffe20003800000 */
.L_x_776:
[----:B------:R-:W-:Y:S01]  /*0c10*/  HFMA2.MMA R21, -RZ, RZ, 0, 1.1920928955078125e-07 ;  /* 0x00000002ff157435 */ /* 0x000fe200000001ff */
[----:B------:R-:W-:-:S05]  /*0c20*/  MOV R11, R20 ;  /* 0x00000014000b7202 */ /* 0x000fca0000000f00 */
[----:B------:R-:W-:-:S05]  /*0c30*/  FADD.FTZ R11, R10, R11 ;  /* 0x0000000b0a0b7221 */ /* 0x000fca0000010000 */
[----:B------:R-:W-:-:S07]  /*0c40*/  MOV R22, R11 ;  /* 0x0000000b00167202 */ /* 0x000fce0000000f00 */
[----:B------:R-:W-:Y:S05]  /*0c50*/  WARPSYNC.COLLECTIVE R19, `(.L_x_777) ;  /* 0x0000000013087348 */ /* 0x000fea0003c00000 */
[----:B------:R0:W1:Y:S02]  /*0c60*/  SHFL.BFLY P2, R20, R22, R21, R24 ;  /* 0x0c00001516147389 */ /* 0x0000640000040018 */
[----:B01----:R-:W-:Y:S01]  /*0c70*/  ENDCOLLECTIVE ;  /* 0x000000000000791b */ /* 0x003fe20003800000 */
.L_x_777:
[----:B------:R-:W-:Y:S01]  /*0c80*/  HFMA2.MMA R21, -RZ, RZ, 0, 2.384185791015625e-07 ;  /* 0x00000004ff157435 */ /* 0x000fe200000001ff */
[----:B------:R-:W-:-:S04]  /*0c90*/  IMAD.MOV.U32 R14, RZ, RZ, R20 ;  /* 0x000000ffff0e7224 */ /* 0x000fc800078e0014 */
[----:B------:R-:W-:-:S05]  /*0ca0*/  FADD.FTZ R14, R11, R14 ;  /* 0x0000000e0b0e7221 */ /* 0x000fca0000010000 */
[----:B------:R-:W-:-:S07]  /*0cb0*/  MOV R22, R14 ;  /* 0x0000000e00167202 */ /* 0x000fce0000000f00 */
[----:B------:R-:W-:Y:S05]  /*0cc0*/  WARPSYNC.COLLECTIVE R19, `(.L_x_778) ;  /* 0x0000000013087348 */ /* 0x000fea0003c00000 */
[----:B------:R0:W1:Y:S02]  /*0cd0*/  SHFL.BFLY P2, R20, R22, R21, R24 ;  /* 0x0c00001516147389 */ /* 0x0000640000040018 */
[----:B01----:R-:W-:Y:S01]  /*0ce0*/  ENDCOLLECTIVE ;  /* 0x000000000000791b */ /* 0x003fe20003800000 */
.L_x_778:
[----:B------:R-:W-:Y:S01]  /*0cf0*/  IMAD.MOV.U32 R21, RZ, RZ, 0x8 ;  /* 0x00000008ff157424 */ /* 0x000fe200078e00ff */
[----:B------:R-:W-:-:S05]  /*0d00*/  MOV R13, R20 ;  /* 0x00000014000d7202 */ /* 0x000fca0000000f00 */
[----:B------:R-:W-:-:S05]  /*0d10*/  FADD.FTZ R13, R14, R13 ;  /* 0x0000000d0e0d7221 */ /* 0x000fca0000010000 */
[----:B------:R-:W-:-:S07]  /*0d20*/  MOV R22, R13 ;  /* 0x0000000d00167202 */ /* 0x000fce0000000f00 */
[----:B------:R-:W-:Y:S05]  /*0d30*/  WARPSYNC.COLLECTIVE R19, `(.L_x_779) ;  /* 0x0000000013087348 */ /* 0x000fea0003c00000 */
[----:B------:R0:W1:Y:S02]  /*0d40*/  SHFL.BFLY P2, R20, R22, R21, R24 ;  /* 0x0c00001516147389 */ /* 0x0000640000040018 */
[----:B01----:R-:W-:Y:S01]  /*0d50*/  ENDCOLLECTIVE ;  /* 0x000000000000791b */ /* 0x003fe20003800000 */
.L_x_779:
[----:B------:R-:W-:Y:S01]  /*0d60*/  HFMA2.MMA R21, -RZ, RZ, 0, 9.5367431640625e-07 ;  /* 0x00000010ff157435 */ /* 0x000fe200000001ff */
[----:B------:R-:W-:-:S05]  /*0d70*/  MOV R10, R20 ;  /* 0x00000014000a7202 */ /* 0x000fca0000000f00 */
[----:B------:R-:W-:-:S05]  /*0d80*/  FADD.FTZ R10, R13, R10 ;  /* 0x0000000a0d0a7221 */ /* 0x000fca0000010000 */
[----:B------:R-:W-:-:S07]  /*0d90*/  MOV R22, R10 ;  /* 0x0000000a00167202 */ /* 0x000fce0000000f00 */
[----:B------:R-:W-:Y:S05]  /*0da0*/  WARPSYNC.COLLECTIVE R19, `(.L_x_780) ;  /* 0x0000000013087348 */ /* 0x000fea0003c00000 */
[----:B------:R0:W1:Y:S02]  /*0db0*/  SHFL.BFLY P2, R20, R22, R21, R24 ;  /* 0x0c00001516147389 */ /* 0x0000640000040018 */
[----:B01----:R-:W-:Y:S01]  /*0dc0*/  ENDCOLLECTIVE ;  /* 0x000000000000791b */ /* 0x003fe20003800000 */
.L_x_780:
[----:B------:R-:W-:Y:S01]  /*0dd0*/  HFMA2.MMA R21, -RZ, RZ, 0, 5.9604644775390625e-08 ;  /* 0x00000001ff157435 */ /* 0x000fe200000001ff */
[----:B------:R-:W-:Y:S01]  /*0de0*/  IMAD.MOV.U32 R22, RZ, RZ, R9 ;  /* 0x000000ffff167224 */ /* 0x000fe200078e0009 */
[----:B------:R-:W-:-:S09]  /*0df0*/  MOV R11, R20 ;  /* 0x00000014000b7202 */ /* 0x000fd20000000f00 */
[----:B------:R-:W-:Y:S05]  /*0e00*/  WARPSYNC.COLLECTIVE R19, `(.L_x_781) ;  /* 0x0000000013087348 */ /* 0x000fea0003c00000 */
[----:B------:R0:W1:Y:S02]  /*0e10*/  SHFL.BFLY P2, R20, R22, R21, R24 ;  /* 0x0c00001516147389 */ /* 0x0000640000040018 */
[----:B01----:R-:W-:Y:S01]  /*0e20*/  ENDCOLLECTIVE ;  /* 0x000000000000791b */ /* 0x003fe20003800000 */
.L_x_781:
[----:B------:R-:W-:Y:S01]  /*0e30*/  HFMA2.MMA R21, -RZ, RZ, 0, 1.1920928955078125e-07 ;  /* 0x00000002ff157435 */ /* 0x000fe200000001ff */
[----:B------:R-:W-:-:S05]  /*0e40*/  MOV R14, R20 ;  /* 0x00000014000e7202 */ /* 0x000fca0000000f00 */
[----:B------:R-:W-:-:S05]  /*0e50*/  FADD.FTZ R15, R9, R14 ;  /* 0x0000000e090f7221 */ /* 0x000fca0000010000 */
[----:B------:R-:W-:-:S07]  /*0e60*/  MOV R22, R15 ;  /* 0x0000000f00167202 */ /* 0x000fce0000000f00 */
[----:B------:R-:W-:Y:S05]  /*0e70*/  WARPSYNC.COLLECTIVE R19, `(.L_x_782) ;  /* 0x0000000013087348 */ /* 0x000fea0003c00000 */
[----:B------:R0:W1:Y:S02]  /*0e80*/  SHFL.BFLY P2, R20, R22, R21, R24 ;  /* 0x0c00001516147389 */ /* 0x0000640000040018 */
[----:B01----:R-:W-:Y:S01]  /*0e90*/  ENDCOLLECTIVE ;  /* 0x000000000000791b */ /* 0x003fe20003800000 */
.L_x_782:
[----:B------:R-:W-:Y:S01]  /*0ea0*/  HFMA2.MMA R21, -RZ, RZ, 0, 2.384185791015625e-07 ;  /* 0x00000004ff157435 */ /* 0x000fe200000001ff */
[----:B------:R-:W-:-:S04]  /*0eb0*/  IMAD.MOV.U32 R16, RZ, RZ, R20 ;  /* 0x000000ffff107224 */ /* 0x000fc800078e0014 */
[----:B------:R-:W-:-:S05]  /*0ec0*/  FADD.FTZ R16, R15, R16 ;  /* 0x000000100f107221 */ /* 0x000fca0000010000 */
[----:B------:R-:W-:-:S07]  /*0ed0*/  MOV R22, R16 ;  /* 0x0000001000167202 */ /* 0x000fce0000000f00 */
[----:B------:R-:W-:Y:S05]  /*0ee0*/  WARPSYNC.COLLECTIVE R19, `(.L_x_783) ;  /* 0x0000000013087348 */ /* 0x000fea0003c00000 */
[----:B------:R0:W1:Y:S02]  /*0ef0*/  SHFL.BFLY P2, R20, R22, R21, R24 ;  /* 0x0c00001516147389 */ /* 0x0000640000040018 */
[----:B01----:R-:W-:Y:S01]  /*0f00*/  ENDCOLLECTIVE ;  /* 0x000000000000791b */ /* 0x003fe20003800000 */
.L_x_783:
[----:B------:R-:W-:Y:S01]  /*0f10*/  IMAD.MOV.U32 R21, RZ, RZ, 0x8 ;  /* 0x00000008ff157424 */ /* 0x000fe200078e00ff */
[----:B------:R-:W-:-:S05]  /*0f20*/  MOV R17, R20 ;  /* 0x0000001400117202 */ /* 0x000fca0000000f00 */
[----:B------:R-:W-:-:S05]  /*0f30*/  FADD.FTZ R17, R16, R17 ;  /* 0x0000001110117221 */ /* 0x000fca0000010000 */
[----:B------:R-:W-:-:S07]  /*0f40*/  MOV R22, R17 ;  /* 0x0000001100167202 */ /* 0x000fce0000000f00 */
[----:B------:R-:W-:Y:S05]  /*0f50*/  WARPSYNC.COLLECTIVE R19, `(.L_x_784) ;  /* 0x0000000013087348 */ /* 0x000fea0003c00000 */
[----:B------:R0:W1:Y:S02]  /*0f60*/  SHFL.BFLY P2, R20, R22, R21, R24 ;  /* 0x0c00001516147389 */ /* 0x0000640000040018 */
[----:B01----:R-:W-:Y:S01]  /*0f70*/  ENDCOLLECTIVE ;  /* 0x000000000000791b */ /* 0x003fe20003800000 */
.L_x_784:
[----:B------:R-:W-:Y:S01]  /*0f80*/  HFMA2.MMA R21, -RZ, RZ, 0, 9.5367431640625e-07 ;  /* 0x00000010ff157435 */ /* 0x000fe200000001ff */
[----:B------:R-:W-:-:S05]  /*0f90*/  MOV R18, R20 ;  /* 0x0000001400127202 */ /* 0x000fca0000000f00 */
[----:B------:R-:W-:-:S05]  /*0fa0*/  FADD.FTZ R18, R17, R18 ;  /* 0x0000001211127221 */ /* 0x000fca0000010000 */
[----:B------:R-:W-:-:S07]  /*0fb0*/  MOV R22, R18 ;  /* 0x0000001200167202 */ /* 0x000fce0000000f00 */
[----:B------:R-:W-:Y:S05]  /*0fc0*/  WARPSYNC.COLLECTIVE R19, `(.L_x_785) ;  /* 0x0000000013087348 */ /* 0x000fea0003c00000 */
[----:B------:R0:W1:Y:S02]  /*0fd0*/  SHFL.BFLY P2, R20, R22, R21, R24 ;  /* 0x0c00001516147389 */ /* 0x0000640000040018 */
[----:B01----:R-:W-:Y:S01]  /*0fe0*/  ENDCOLLECTIVE ;  /* 0x000000000000791b */ /* 0x003fe20003800000 */
.L_x_785:
[----:B------:R-:W-:Y:S01]  /*0ff0*/  MOV R9, R20 ;  /* 0x0000001400097202 */ /* 0x000fe20000000f00 */
[----:B------:R-:W-:Y:S06]  /*1000*/  BRA `(.L_x_786) ;  /* 0xfffffff8007c7947 */ /* 0x000fec000383ffff */
.L_x_787:
        /* <DEDUP_REMOVED lines=15> */
.L_x_3244:


//--------------------- .text._ZN10layer_norm40ln_parallel_residual_bwd_finalize_kernelINS_22Kernel_traits_finalizeILj6144Ef13__nv_bfloat16S2_S2_fjLb0ELj1024ELj4ENS_18Kernel_traits_baseILj6144EfS2_S2_S2_fjLj1024EEEEELb0EEEvNS_9BwdParamsE --------------------------
	.section	.text._ZN10layer_norm40ln_parallel_residual_bwd_finalize_kernelINS_22Kernel_traits_finalizeILj6144Ef13__nv_bfloat16S2_S2_fjLb0ELj1024ELj4ENS_18Kernel_traits_baseILj6144EfS2_S2_S2_fjLj1024EEEEELb0EEEvNS_9BwdParamsE,"ax",@progbits
	.align	128
        .global         _ZN10layer_norm40ln_parallel_residual_bwd_finalize_kernelINS_22Kernel_traits_finalizeILj6144Ef13__nv_bfloat16S2_S2_fjLb0ELj1024ELj4ENS_18Kernel_traits_baseILj6144EfS2_S2_S2_fjLj1024EEEEELb0EEEvNS_9BwdParamsE
        .type           _ZN10layer_norm40ln_parallel_residual_bwd_finalize_kernelINS_22Kernel_traits_finalizeILj6144Ef13__nv_bfloat16S2_S2_fjLb0ELj1024ELj4ENS_18Kernel_traits_baseILj6144EfS2_S2_S2_fjLj1024EEEEELb0EEEvNS_9BwdParamsE,@function
        .size           _ZN10layer_norm40ln_parallel_residual_bwd_finalize_kernelINS_22Kernel_traits_finalizeILj6144Ef13__nv_bfloat16S2_S2_fjLb0ELj1024ELj4ENS_18Kernel_traits_baseILj6144EfS2_S2_S2_fjLj1024EEEEELb0EEEvNS_9BwdParamsE,(.L_x_3245 - _ZN10layer_norm40ln_parallel_residual_bwd_finalize_kernelINS_22Kernel_traits_finalizeILj6144Ef13__nv_bfloat16S2_S2_fjLb0ELj1024ELj4ENS_18Kernel_traits_baseILj6144EfS2_S2_S2_fjLj1024EEEEELb0EEEvNS_9BwdParamsE)
        .other          _ZN10layer_norm40ln_parallel_residual_bwd_finalize_kernelINS_22Kernel_traits_finalizeILj6144Ef13__nv_bfloat16S2_S2_fjLb0ELj1024ELj4ENS_18Kernel_traits_baseILj6144EfS2_S2_S2_fjLj1024EEEEELb0EEEvNS_9BwdParamsE,@"STO_CUDA_ENTRY STV_DEFAULT"
_ZN10layer_norm40ln_parallel_residual_bwd_finalize_kernelINS_22Kernel_traits_finalizeILj6144Ef13__nv_bfloat16S2_S2_fjLb0ELj1024ELj4ENS_18Kernel_traits_baseILj6144EfS2_S2_S2_fjLj1024EEEEELb0EEEvNS_9BwdParamsE:
.text._ZN10layer_norm40ln_parallel_residual_bwd_finalize_kernelINS_22Kernel_traits_finalizeILj6144Ef13__nv_bfloat16S2_S2_fjLb0ELj1024ELj4ENS_18Kernel_traits_baseILj6144EfS2_S2_S2_fjLj1024EEEEELb0EEEvNS_9BwdParamsE:
        /* <DEDUP_REMOVED lines=22> */
.L_x_800:
        /* <DEDUP_REMOVED lines=42> */
.L_x_792:
        /* <DEDUP_REMOVED lines=62> */
.L_x_791:
[----:B------:R-:W-:Y:S05]  /*07e0*/  BSYNC B1 ;  /* 0x0000000000017941 */ /* 0x000fea0003800000 */
.L_x_790:
[CC--:B------:R-:W-:Y:S01]  /*07f0*/  ISETP.GE.U32.AND P1, PT, R23.reuse, R8.reuse, PT ;  /* 0x000000081700720c */ /* 0x0c0fe20003f26070 */
[----:B------:R-:W-:Y:S01]  /*0800*/  BSSY B1, `(.L_x_793) ;  /* 0x0000025000017945 */ /* 0x000fe20003800000 */
[----:B------:R-:W-:-:S04]  /*0810*/  IADD3 R9, -R23, R8, RZ ;  /* 0x0000000817097210 */ /* 0x000fc80007ffe1ff */
        /* <DEDUP_REMOVED lines=35> */
.L_x_794:
[----:B------:R-:W-:Y:S05]  /*0a50*/  BSYNC B1 ;  /* 0x0000000000017941 */ /* 0x000fea0003800000 */
.L_x_793:
        /* <DEDUP_REMOVED lines=20> */
.L_x_795:
[----:B------:R-:W-:Y:S05]  /*0ba0*/  BSYNC B1 ;  /* 0x0000000000017941 */ /* 0x000fea0003800000 */
.L_x_789:
[----:B------:R-:W-:Y:S05]  /*0bb0*/  BSYNC B0 ;  /* 0x0000000000007941 */ /* 0x000fea0003800000 */
.L_x_788:
        /* <DEDUP_REMOVED lines=54> */
.L_x_821:
        /* <DEDUP_REMOVED lines=10> */
.L_x_796:
        /* <DEDUP_REMOVED lines=18> */
[C---:B-----5:R-:W-:Y:S01]  /*10e0*/  IMAD.WIDE.U32 R22, R5.reuse, 0x8, R22 ;  /* 0x0000000805167825 */ /* 0x060fe200078e0016 */
[----:B-1----:R1:W-:Y:S03]  /*10f0*/  STG.E.64 desc[UR6][R10.64], R18 ;  /* 0x000000120a007986 */ /* 0x0023e6000c101b06 */
[----:B0-----:R-:W-:Y:S01]  /*1100*/  IMAD.WIDE.U32 R20, R5, 0x8, R20 ;  /* 0x0000000805147825 */ /* 0x001fe200078e0014 */
[----:B---3--:R1:W-:Y:S04]  /*1110*/  STG.E.64 desc[UR6][R16.64], R14 ;  /* 0x0000000e10007986 */ /* 0x0083e8000c101b06 */
[----:B----4-:R1:W-:Y:S04]  /*1120*/  STG.E.64 desc[UR6][R22.64], R12 ;  /* 0x0000000c16007986 */ /* 0x0103e8000c101b06 */
[----:B------:R1:W-:Y:S02]  /*1130*/  STG.E.64 desc[UR6][R20.64], R8 ;  /* 0x0000000814007986 */ /* 0x0003e4000c101b06 */
.L_x_799:
[----:B------:R-:W-:Y:S05]  /*1140*/  BSYNC B0 ;  /* 0x0000000000007941 */ /* 0x000fea0003800000 */
.L_x_798:
[C---:B------:R-:W-:Y:S02]  /*1150*/  ISETP.GT.U32.AND P1, PT, R4.reuse, -0x1801, PT ;  /* 0xffffe7ff0400780c */ /* 0x040fe40003f24070 */
[----:B------:R-:W-:Y:S02]  /*1160*/  IADD3 R4, R4, 0x1800, RZ ;  /* 0x0000180004047810 */ /* 0x000fe40007ffe0ff */
[----:B------:R-:W-:-:S09]  /*1170*/  IADD3 R5, R5, 0xc00, RZ ;  /* 0x00000c0005057810 */ /* 0x000fd20007ffe0ff */
[----:B------:R-:W-:Y:S05]  /*1180*/  @P1 BRA `(.L_x_800) ;  /* 0xffffffec00f41947 */ /* 0x000fea000383ffff */
[----:B------:R-:W-:Y:S05]  /*1190*/  EXIT ;  /* 0x000000000000794d */ /* 0x000fea0003800000 */
.L_x_797:
[----:B------:R-:W-:Y:S01]  /*11a0*/  HFMA2.MMA R14, -RZ, RZ, 0, 5.9604644775390625e-08 ;  /* 0x00000001ff0e7435 */ /* 0x000fe200000001ff */
[----:B----4-:R-:W-:Y:S02]  /*11b0*/  MOV R27, R10 ;  /* 0x0000000a001b7202 */ /* 0x010fe40000000f00 */
[----:B------:R-:W-:Y:S02]  /*11c0*/  MOV R13, 0x1f ;  /* 0x0000001f000d7802 */ /* 0x000fe40000000f00 */
[----:B------:R-:W-:-:S07]  /*11d0*/  MOV R12, 0xffffffff ;  /* 0xffffffff000c7802 */ /* 0x000fce0000000f00 */
[----:B0123--:R-:W-:Y:S05]  /*11e0*/  WARPSYNC.COLLECTIVE R12, `(.L_x_801) ;  /* 0x000000000c087348 */ /* 0x00ffea0003c00000 */
[----:B------:R4:W0:Y:S02]  /*11f0*/  SHFL.BFLY P2, R17, R27, R14, R13 ;  /* 0x0c00000e1b117389 */ /* 0x000824000004000d */
[----:B01234-:R-:W-:Y:S01]  /*1200*/  ENDCOLLECTIVE ;  /* 0x000000000000791b */ /* 0x01ffe20003800000 */
.L_x_801:
[----:B------:R-:W-:Y:S01]  /*1210*/  HFMA2.MMA R14, -RZ, RZ, 0, 1.1920928955078125e-07 ;  /* 0x00000002ff0e7435 */ /* 0x000fe200000001ff */
[----:B------:R-:W-:-:S05]  /*1220*/  FADD.FTZ R11, R10, R17 ;  /* 0x000000110a0b7221 */ /* 0x000fca0000010000 */
[----:B------:R-:W-:-:S07]  /*1230*/  MOV R27, R11 ;  /* 0x0000000b001b7202 */ /* 0x000fce0000000f00 */
[----:B------:R-:W-:Y:S05]  /*1240*/  WARPSYNC.COLLECTIVE R12, `(.L_x_802) ;  /* 0x000000000c087348 */ /* 0x000fea0003c00000 */
[----:B------:R0:W1:Y:S02]  /*1250*/  SHFL.BFLY P2, R17, R27, R14, R13 ;  /* 0x0c00000e1b117389 */ /* 0x000064000004000d */
[----:B01----:R-:W-:Y:S01]  /*1260*/  ENDCOLLECTIVE ;  /* 0x000000000000791b */ /* 0x003fe20003800000 */
.L_x_802:
[----:B------:R-:W-:Y:S01]  /*1270*/  HFMA2.MMA R14, -RZ, RZ, 0, 2.384185791015625e-07 ;  /* 0x00000004ff0e7435 */ /* 0x000fe200000001ff */
[----:B------:R-:W-:-:S05]  /*1280*/  FADD.FTZ R10, R11, R17 ;  /* 0x000000110b0a7221 */ /* 0x000fca0000010000 */
[----:B------:R-:W-:-:S07]  /*1290*/  MOV R27, R10 ;  /* 0x0000000a001b7202 */ /* 0x000fce0000000f00 */
[----:B------:R-:W-:Y:S05]  /*12a0*/  WARPSYNC.COLLECTIVE R12, `(.L_x_803) ;  /* 0x000000000c087348 */ /* 0x000fea0003c00000 */
[----:B------:R0:W1:Y:S02]  /*12b0*/  SHFL.BFLY P2, R17, R27, R14, R13 ;  /* 0x0c00000e1b117389 */ /* 0x000064000004000d */
[----:B01----:R-:W-:Y:S01]  /*12c0*/  ENDCOLLECTIVE ;  /* 0x000000000000791b */ /* 0x003fe20003800000 */
.L_x_803:
[----:B------:R-:W-:Y:S01]  /*12d0*/  HFMA2.MMA R14, -RZ, RZ, 0, 4.76837158203125e-07 ;  /* 0x00000008ff0e7435 */ /* 0x000fe200000001ff */
[----:B------:R-:W-:-:S05]  /*12e0*/  FADD.FTZ R19, R10, R17 ;  /* 0x000000110a137221 */ /* 0x000fca0000010000 */
[----:B------:R-:W-:-:S07]  /*12f0*/  MOV R27, R19 ;  /* 0x00000013001b7202 */ /* 0x000fce0000000f00 */
[----:B------:R-:W-:Y:S05]  /*1300*/  WARPSYNC.COLLECTIVE R12, `(.L_x_804) ;  /* 0x000000000c087348 */ /* 0x000fea0003c00000 */
[----:B------:R0:W1:Y:S02]  /*1310*/  SHFL.BFLY P2, R17, R27, R14, R13 ;  /* 0x0c00000e1b117389 */ /* 0x000064000004000d */
[----:B01----:R-:W-:Y:S01]  /*1320*/  ENDCOLLECTIVE ;  /* 0x000000000000791b */ /* 0x003fe20003800000 */
.L_x_804:
[----:B------:R-:W-:Y:S01]  /*1330*/  HFMA2.MMA R14, -RZ, RZ, 0, 9.5367431640625e-07 ;  /* 0x00000010ff0e7435 */ /* 0x000fe200000001ff */
[----:B------:R-:W-:-:S05]  /*1340*/  FADD.FTZ R11, R19, R17 ;  /* 0x00000011130b7221 */ /* 0x000fca0000010000 */
[----:B------:R-:W-:-:S07]  /*1350*/  MOV R27, R11 ;  /* 0x0000000b001b7202 */ /* 0x000fce0000000f00 */
[----:B------:R-:W-:Y:S05]  /*1360*/  WARPSYNC.COLLECTIVE R12, `(.L_x_805) ;  /* 0x000000000c087348 */ /* 0x000fea0003c00000 */
[----:B------:R0:W1:Y:S02]  /*1370*/  SHFL.BFLY P2, R17, R27, R14, R13 ;  /* 0x0c00000e1b117389 */ /* 0x000064000004000d */
[----:B01----:R-:W-:Y:S01]  /*1380*/  ENDCOLLECTIVE ;  /* 0x000000000000791b */ /* 0x003fe20003800000 */
.L_x_805:
[----:B------:R-:W-:Y:S01]  /*1390*/  HFMA2.MMA R14, -RZ, RZ, 0, 5.9604644775390625e-08 ;  /* 0x00000001ff0e7435 */ /* 0x000fe200000001ff */
[----:B------:R-:W-:Y:S01]  /*13a0*/  IMAD.MOV.U32 R27, RZ, RZ, R15 ;  /* 0x000000ffff1b7224 */ /* 0x000fe200078e000f */
[----:B------:R-:W-:-:S09]  /*13b0*/  MOV R10, R17 ;  /* 0x00000011000a7202 */ /* 0x000fd20000000f00 */
[----:B------:R-:W-:Y:S05]  /*13c0*/  WARPSYNC.COLLECTIVE R12, `(.L_x_806) ;  /* 0x000000000c087348 */ /* 0x000fea0003c00000 */
[----:B------:R0:W1:Y:S02]  /*13d0*/  SHFL.BFLY P2, R17, R27, R14, R13 ;  /* 0x0c00000e1b117389 */ /* 0x000064000004000d */
[----:B01----:R-:W-:Y:S01]  /*13e0*/  ENDCOLLECTIVE ;  /* 0x000000000000791b */ /* 0x003fe20003800000 */
.L_x_806:
[----:B------:R-:W-:Y:S01]  /*13f0*/  HFMA2.MMA R14, -RZ, RZ, 0, 1.1920928955078125e-07 ;  /* 0x00000002ff0e7435 */ /* 0x000fe200000001ff */
[----:B------:R-:W-:-:S05]  /*1400*/  MOV R16, R17 ;  /* 0x0000001100107202 */ /* 0x000fca0000000f00 */
[----:B------:R-:W-:-:S05]  /*1410*/  FADD.FTZ R16, R15, R16 ;  /* 0x000000100f107221 */ /* 0x000fca0000010000 */
[----:B------:R-:W-:-:S07]  /*1420*/  MOV R27, R16 ;  /* 0x00000010001b7202 */ /* 0x000fce0000000f00 */
[----:B------:R-:W-:Y:S05]  /*1430*/  WARPSYNC.COLLECTIVE R12, `(.L_x_807) ;  /* 0x000000000c087348 */ /* 0x000fea0003c00000 */
[----:B------:R0:W1:Y:S02]  /*1440*/  SHFL.BFLY P2, R17, R27, R14, R13 ;  /* 0x0c00000e1b117389 */ /* 0x000064000004000d */
[----:B01----:R-:W-:Y:S01]  /*1450*/  ENDCOLLECTIVE ;  /* 0x000000000000791b */ /* 0x003fe20003800000 */
.L_x_807:
[----:B------:R-:W-:Y:S01]  /*1460*/  HFMA2.MMA R14, -RZ, RZ, 0, 2.384185791015625e-07 ;  /* 0x00000004ff0e7435 */ /* 0x000fe200000001ff */
[----:B------:R-:W-:-:S05]  /*1470*/  MOV R19, R17 ;  /* 0x0000001100137202 */ /* 0x000fca0000000f00 */
[----:B------:R-:W-:-:S05]  /*1480*/  FADD.FTZ R15, R16, R19 ;  /* 0x00000013100f7221 */ /* 0x000fca0000010000 */
[----:B------:R-:W-:-:S07]  /*1490*/  MOV R27, R15 ;  /* 0x0000000f001b7202 */ /* 0x000fce0000000f00 */
[----:B------:R-:W-:Y:S05]  /*14a0*/  WARPSYNC.COLLECTIVE R12, `(.L_x_808) ;  /* 0x000000000c087348 */ /* 0x000fea0003c00000 */
[----:B------:R0:W1:Y:S02]  /*14b0*/  SHFL.BFLY P2, R17, R27, R14, R13 ;  /* 0x0c00000e1b117389 */ /* 0x000064000004000d */
[----:B01----:R-:W-:Y:S01]  /*14c0*/  ENDCOLLECTIVE ;  /* 0x000000000000791b */ /* 0x003fe20003800000 */
.L_x_808:
[----:B------:R-:W-:Y:S01]  /*14d0*/  HFMA2.MMA R14, -RZ, RZ, 0, 4.76837158203125e-07 ;  /* 0x00000008ff0e7435 */ /* 0x000fe200000001ff */
[----:B------:R-:W-:-:S05]  /*14e0*/  MOV R18, R17 ;  /* 0x0000001100127202 */ /* 0x000fca0000000f00 */
[----:B------:R-:W-:-:S05]  /*14f0*/  FADD.FTZ R20, R15, R18 ;  /* 0x000000120f147221 */ /* 0x000fca0000010000 */
[----:B------:R-:W-:-:S07]  /*1500*/  MOV R27, R20 ;  /* 0x00000014001b7202 */ /* 0x000fce0000000f00 */
[----:B------:R-:W-:Y:S05]  /*1510*/  WARPSYNC.COLLECTIVE R12, `(.L_x_809) ;  /* 0x000000000c087348 */ /* 0x000fea0003c00000 */
[----:B------:R0:W1:Y:S02]  /*1520*/  SHFL.BFLY P2, R17, R27, R14, R13 ;  /* 0x0c00000e1b117389 */ /* 0x000064000004000d */
[----:B01----:R-:W-:Y:S01]  /*1530*/  ENDCOLLECTIVE ;  /* 0x000000000000791b */ /* 0x003fe20003800000 */
.L_x_809:
[----:B------:R-:W-:Y:S01]  /*1540*/  HFMA2.MMA R14, -RZ, RZ, 0, 9.5367431640625e-07 ;  /* 0x00000010ff0e7435 */ /* 0x000fe200000001ff */
[----:B------:R-:W-:-:S05]  /*1550*/  MOV R21, R17 ;  /* 0x0000001100157202 */ /* 0x000fca0000000f00 */
[----:B------:R-:W-:-:S05]  /*1560*/  FADD.FTZ R16, R20, R21 ;  /* 0x0000001514107221 */ /* 0x000fca0000010000 */
[----:B------:R-:W-:-:S07]  /*1570*/  MOV R27, R16 ;  /* 0x00000010001b7202 */ /* 0x000fce0000000f00 */
[----:B------:R-:W-:Y:S05]  /*1580*/  WARPSYNC.COLLECTIVE R12, `(.L_x_810) ;  /* 0x000000000c087348 */ /* 0x000fea0003c00000 */
[----:B------:R0:W1:Y:S02]  /*1590*/  SHFL.BFLY P2, R17, R27, R14, R13 ;  /* 0x0c00000e1b117389 */ /* 0x000064000004000d */
[----:B01----:R-:W-:Y:S01]  /*15a0*/  ENDCOLLECTIVE ;  /* 0x000000000000791b */ /* 0x003fe20003800000 */
.L_x_810:
[----:B------:R-:W-:Y:S01]  /*15b0*/  HFMA2.MMA R14, -RZ, RZ, 0, 5.9604644775390625e-08 ;  /* 0x00000001ff0e7435 */ /* 0x000fe200000001ff */
[----:B------:R-:W-:Y:S02]  /*15c0*/  MOV R27, R9 ;  /* 0x00000009001b7202 */ /* 0x000fe40000000f00 */
[----:B------:R-:W-:-:S08]  /*15d0*/  MOV R15, R17 ;  /* 0x00000011000f7202 */ /* 0x000fd00000000f00 */
[----:B------:R-:W-:Y:S05]  /*15e0*/  WARPSYNC.COLLECTIVE R12, `(.L_x_811) ;  /* 0x000000000c087348 */ /* 0x000fea0003c00000 */
[----:B------:R0:W1:Y:S02]  /*15f0*/  SHFL.BFLY P2, R17, R27, R14, R13 ;  /* 0x0c00000e1b117389 */ /* 0x000064000004000d */
[----:B01----:R-:W-:Y:S01]  /*1600*/  ENDCOLLECTIVE ;  /* 0x000000000000791b */ /* 0x003fe20003800000 */
.L_x_811:
[----:B------:R-:W-:Y:S01]  /*1610*/  HFMA2.MMA R14, -RZ, RZ, 0, 1.1920928955078125e-07 ;  /* 0x00000002ff0e7435 */ /* 0x000fe200000001ff */
[----:B------:R-:W-:-:S05]  /*1620*/  MOV R18, R17 ;  /* 0x0000001100127202 */ /* 0x000fca0000000f00 */
[----:B------:R-:W-:-:S05]  /*1630*/  FADD.FTZ R20, R9, R18 ;  /* 0x0000001209147221 */ /* 0x000fca0000010000 */
[----:B------:R-:W-:-:S07]  /*1640*/  MOV R27, R20 ;  /* 0x00000014001b7202 */ /* 0x000fce0000000f00 */
[----:B------:R-:W-:Y:S05]  /*1650*/  WARPSYNC.COLLECTIVE R12, `(.L_x_812) ;  /* 0x000000000c087348 */ /* 0x000fea0003c00000 */
[----:B------:R0:W1:Y:S02]  /*1660*/  SHFL.BFLY P2, R17, R27, R14, R13 ;  /* 0x0c00000e1b117389 */ /* 0x000064000004000d */
[----:B01----:R-:W-:Y:S01]  /*1670*/  ENDCOLLECTIVE ;  /* 0x000000000000791b */ /* 0x003fe20003800000 */
.L_x_812:
[----:B------:R-:W-:Y:S01]  /*1680*/  IMAD.MOV.U32 R14, RZ, RZ, 0x4 ;  /* 0x00000004ff0e7424 */ /* 0x000fe200078e00ff */
[----:B------:R-:W-:-:S05]  /*1690*/  MOV R21, R17 ;  /* 0x0000001100157202 */ /* 0x000fca0000000f00 */
[----:B------:R-:W-:-:S05]  /*16a0*/  FADD.FTZ R9, R20, R21 ;  /* 0x0000001514097221 */ /* 0x000fca0000010000 */
[----:B------:R-:W-:-:S07]  /*16b0*/  MOV R27, R9 ;  /* 0x00000009001b7202 */ /* 0x000fce0000000f00 */
[----:B------:R-:W-:Y:S05]  /*16c0*/  WARPSYNC.COLLECTIVE R12, `(.L_x_813) ;  /* 0x000000000c087348 */ /* 0x000fea0003c00000 */
[----:B------:R0:W1:Y:S02]  /*16d0*/  SHFL.BFLY P2, R17, R27, R14, R13 ;  /* 0x0c00000e1b117389 */ /* 0x000064000004000d */
[----:B01----:R-:W-:Y:S01]  /*16e0*/  ENDCOLLECTIVE ;  /* 0x000000000000791b */ /* 0x003fe20003800000 */
.L_x_813:
[----:B------:R-:W-:Y:S01]  /*16f0*/  HFMA2.MMA R14, -RZ, RZ, 0, 4.76837158203125e-07 ;  /* 0x00000008ff0e7435 */ /* 0x000fe200000001ff */
[----:B------:R-:W-:-:S05]  /*1700*/  MOV R22, R17 ;  /* 0x0000001100167202 */ /* 0x000fca0000000f00 */
[----:B------:R-:W-:-:S05]  /*1710*/  FADD.FTZ R22, R9, R22 ;  /* 0x0000001609167221 */ /* 0x000fca0000010000 */
[----:B------:R-:W-:-:S07]  /*1720*/  MOV R27, R22 ;  /* 0x00000016001b7202 */ /* 0x000fce0000000f00 */
[----:B------:R-:W-:Y:S05]  /*1730*/  WARPSYNC.COLLECTIVE R12, `(.L_x_814) ;  /* 0x000000000c087348 */ /* 0x000fea0003c00000 */
[----:B------:R0:W1:Y:S02]  /*1740*/  SHFL.BFLY P2, R17, R27, R14, R13 ;  /* 0x0c00000e1b117389 */ /* 0x000064000004000d */
[----:B01----:R-:W-:Y:S01]  /*1750*/  ENDCOLLECTIVE ;  /* 0x000000000000791b */ /* 0x003fe20003800000 */
.L_x_814:
[----:B------:R-:W-:Y:S01]  /*1760*/  HFMA2.MMA R14, -RZ, RZ, 0, 9.5367431640625e-07 ;  /* 0x00000010ff0e7435 */ /* 0x000fe200000001ff */
[----:B------:R-:W-:-:S05]  /*1770*/  MOV R23, R17 ;  /* 0x0000001100177202 */ /* 0x000fca0000000f00 */
[----:B------:R-:W-:-:S05]  /*1780*/  FADD.FTZ R18, R22, R23 ;  /* 0x0000001716127221 */ /* 0x000fca0000010000 */
[----:B------:R-:W-:-:S07]  /*1790*/  MOV R27, R18 ;  /* 0x00000012001b7202 */ /* 0x000fce0000000f00 */
[----:B------:R-:W-:Y:S05]  /*17a0*/  WARPSYNC.COLLECTIVE R12, `(.L_x_815) ;  /* 0x000000000c087348 */ /* 0x000fea0003c00000 */
[----:B------:R0:W1:Y:S02]  /*17b0*/  SHFL.BFLY P2, R17, R27, R14, R13 ;  /* 0x0c00000e1b117389 */ /* 0x000064000004000d */
[----:B01----:R-:W-:Y:S01]  /*17c0*/  ENDCOLLECTIVE ;  /* 0x000000000000791b */ /* 0x003fe20003800000 */
.L_x_815:
[----:B------:R-:W-:Y:S01]  /*17d0*/  HFMA2.MMA R14, -RZ, RZ, 0, 5.9604644775390625e-08 ;  /* 0x00000001ff0e7435 */ /* 0x000fe200000001ff */
[----:B------:R-:W-:Y:S02]  /*17e0*/  MOV R27, R8 ;  /* 0x00000008001b7202 */ /* 0x000fe40000000f00 */
[----:B------:R-:W-:-:S08]  /*17f0*/  MOV R9, R17 ;  /* 0x0000001100097202 */ /* 0x000fd00000000f00 */
[----:B------:R-:W-:Y:S05]  /*1800*/  WARPSYNC.COLLECTIVE R12, `(.L_x_816) ;  /* 0x000000000c087348 */ /* 0x000fea0003c00000 */
[----:B------:R0:W1:Y:S02]  /*1810*/  SHFL.BFLY P2, R17, R27, R14, R13 ;  /* 0x0c00000e1b117389 */ /* 0x000064000004000d */
[----:B01----:R-:W-:Y:S01]  /*1820*/  ENDCOLLECTIVE ;  /* 0x000000000000791b */ /* 0x003fe20003800000 */
.L_x_816:
[----:B------:R-:W-:Y:S01]  /*1830*/  HFMA2.MMA R14, -RZ, RZ, 0, 1.1920928955078125e-07 ;  /* 0x00000002ff0e7435 */ /* 0x000fe200000001ff */
[----:B------:R-:W-:-:S05]  /*1840*/  MOV R19, R17 ;  /* 0x0000001100137202 */ /* 0x000fca0000000f00 */
[----:B------:R-:W-:-:S05]  /*1850*/  FADD.FTZ R23, R8, R19 ;  /* 0x0000001308177221 */ /* 0x000fca0000010000 */
[----:B------:R-:W-:-:S07]  /*1860*/  MOV R27, R23 ;  /* 0x00000017001b7202 */ /* 0x000fce0000000f00 */
[----:B------:R-:W-:Y:S05]  /*1870*/  WARPSYNC.COLLECTIVE R12, `(.L_x_817) ;  /* 0x000000000c087348 */ /* 0x000fea0003c00000 */
[----:B------:R0:W1:Y:S02]  /*1880*/  SHFL.BFLY P2, R17, R27, R14, R13 ;  /* 0x0c00000e1b117389 */ /* 0x000064000004000d */
[----:B01----:R-:W-:Y:S01]  /*1890*/  ENDCOLLECTIVE ;  /* 0x000000000000791b */ /* 0x003fe20003800000 */
.L_x_817:
[----:B------:R-:W-:Y:S01]  /*18a0*/  HFMA2.MMA R14, -RZ, RZ, 0, 2.384185791015625e-07 ;  /* 0x00000004ff0e7435 */ /* 0x000fe200000001ff */
[----:B------:R-:W-:-:S05]  /*18b0*/  MOV R22, R17 ;  /* 0x0000001100167202 */ /* 0x000fca0000000f00 */
[----:B------:R-:W-:-:S05]  /*18c0*/  FADD.FTZ R8, R23, R22 ;  /* 0x0000001617087221 */ /* 0x000fca0000010000 */
[----:B------:R-:W-:-:S07]  /*18d0*/  MOV R27, R8 ;  /* 0x00000008001b7202 */ /* 0x000fce0000000f00 */
[----:B------:R-:W-:Y:S05]  /*18e0*/  WARPSYNC.COLLECTIVE R12, `(.L_x_818) ;  /* 0x000000000c087348 */ /* 0x000fea0003c00000 */
[----:B------:R0:W1:Y:S02]  /*18f0*/  SHFL.BFLY P2, R17, R27, R14, R13 ;  /* 0x0c00000e1b117389 */ /* 0x000064000004000d */
[----:B01----:R-:W-:Y:S01]  /*1900*/  ENDCOLLECTIVE ;  /* 0x000000000000791b */ /* 0x003fe20003800000 */
.L_x_818:
[----:B------:R-:W-:Y:S01]  /*1910*/  HFMA2.MMA R14, -RZ, RZ, 0, 4.76837158203125e-07 ;  /* 0x00000008ff0e7435 */ /* 0x000fe200000001ff */
[----:B------:R-:W-:-:S05]  /*1920*/  MOV R21, R17 ;  /* 0x0000001100157202 */ /* 0x000fca0000000f00 */
[----:B------:R-:W-:-:S05]  /*1930*/  FADD.FTZ R24, R8, R21 ;  /* 0x0000001508187221 */ /* 0x000fca0000010000 */
[----:B------:R-:W-:-:S07]  /*1940*/  MOV R27, R24 ;  /* 0x00000018001b7202 */ /* 0x000fce0000000f00 */
[----:B------:R-:W-:Y:S05]  /*1950*/  WARPSYNC.COLLECTIVE R12, `(.L_x_819) ;  /* 0x000000000c087348 */ /* 0x000fea0003c00000 */
[----:B------:R0:W1:Y:S02]  /*1960*/  SHFL.BFLY P2, R17, R27, R14, R13 ;  /* 0x0c00000e1b117389 */ /* 0x000064000004000d */
[----:B01----:R-:W-:Y:S01]  /*1970*/  ENDCOLLECTIVE ;  /* 0x000000000000791b */ /* 0x003fe20003800000 */
.L_x_819:
[----:B------:R-:W-:Y:S01]  /*1980*/  HFMA2.MMA R14, -RZ, RZ, 0, 9.5367431640625e-07 ;  /* 0x00000010ff0e7435 */ /* 0x000fe200000001ff */
[----:B------:R-:W-:-:S05]  /*1990*/  MOV R25, R17 ;  /* 0x0000001100197202 */ /* 0x000fca0000000f00 */
[----:B------:R-:W-:-:S05]  /*19a0*/  FADD.FTZ R25, R24, R25 ;  /* 0x0000001918197221 */ /* 0x000fca0000010000 */
[----:B------:R-:W-:-:S07]  /*19b0*/  MOV R27, R25 ;  /* 0x00000019001b7202 */ /* 0x000fce0000000f00 */
[----:B------:R-:W-:Y:S05]  /*19c0*/  WARPSYNC.COLLECTIVE R12, `(.L_x_820) ;  /* 0x000000000c087348 */ /* 0x000fea0003c00000 */
[----:B------:R0:W1:Y:S02]  /*19d0*/  SHFL.BFLY P2, R17, R27, R14, R13 ;  /* 0x0c00000e1b117389 */ /* 0x000064000004000d */
[----:B01----:R-:W-:Y:S01]  /*19e0*/  ENDCOLLECTIVE ;  /* 0x000000000000791b */ /* 0x003fe20003800000 */
.L_x_820:
[----:B------:R-:W-:Y:S05]  /*19f0*/  BRA `(.L_x_821) ;  /* 0xfffffff400487947 */ /* 0x000fea000383ffff */
.L_x_822:
        /* <DEDUP_REMOVED lines=16> */
.L_x_3245:


//--------------------- .text._ZN10layer_norm31ln_parallel_residual_bwd_kernelINS_13Kernel_traitsIf13__nv_bfloat16S2_S2_fjLj6144ELj1ELj1ELj8ELj16ENS_18Kernel_traits_baseILj6144EfS2_S2_S2_fjLj256EEEEELb1ELb1ELb0EEEvNS_9BwdParamsE --------------------------
	.section	.text._ZN10layer_norm31ln_parallel_residual_bwd_kernelINS_13Kernel_traitsIf13__nv_bfloat16S2_S2_fjLj6144ELj1ELj1ELj8ELj16ENS_18Kernel_traits_baseILj6144EfS2_S2_S2_fjLj256EEEEELb1ELb1ELb0EEEvNS_9BwdParamsE,"ax",@progbits
	.align	128
        .global         _ZN10layer_norm31ln_parallel_residual_bwd_kernelINS_13Kernel_traitsIf13__nv_bfloat16S2_S2_fjLj6144ELj1ELj1ELj8ELj16ENS_18Kernel_traits_baseILj6144EfS2_S2_S2_fjLj256EEEEELb1ELb1ELb0EEEvNS_9BwdParamsE
        .type           _ZN10layer_norm31ln_parallel_residual_bwd_kernelINS_13Kernel_traitsIf13__nv_bfloat16S2_S2_fjLj6144ELj1ELj1ELj8ELj16ENS_18Kernel_traits_baseILj6144EfS2_S2_S2_fjLj256EEEEELb1ELb1ELb0EEEvNS_9BwdParamsE,@function
        .size           _ZN10layer_norm31ln_parallel_residual_bwd_kernelINS_13Kernel_traitsIf13__nv_bfloat16S2_S2_fjLj6144ELj1ELj1ELj8ELj16ENS_18Kernel_traits_baseILj6144EfS2_S2_S2_fjLj256EEEEELb1ELb1ELb0EEEvNS_9BwdParamsE,(.L_x_3246 - _ZN10layer_norm31ln_parallel_residual_bwd_kernelINS_13Kernel_traitsIf13__nv_bfloat16S2_S2_fjLj6144ELj1ELj1ELj8ELj16ENS_18Kernel_traits_baseILj6144EfS2_S2_S2_fjLj256EEEEELb1ELb1ELb0EEEvNS_9BwdParamsE)
        .other          _ZN10layer_norm31ln_parallel_residual_bwd_kernelINS_13Kernel_traitsIf13__nv_bfloat16S2_S2_fjLj6144ELj1ELj1ELj8ELj16ENS_18Kernel_traits_baseILj6144EfS2_S2_S2_fjLj256EEEEELb1ELb1ELb0EEEvNS_9BwdParamsE,@"STO_CUDA_ENTRY STV_DEFAULT"
_ZN10layer_norm31ln_parallel_residual_bwd_kernelINS_13Kernel_traitsIf13__nv_bfloat16S2_S2_fjLj6144ELj1ELj1ELj8ELj16ENS_18Kernel_traits_baseILj6144EfS2_S2_S2_fjLj256EEEEELb1ELb1ELb0EEEvNS_9BwdParamsE:
.text._ZN10layer_norm31ln_parallel_residual_bwd_kernelINS_13Kernel_traitsIf13__nv_bfloat16S2_S2_fjLj6144ELj1ELj1ELj8ELj16ENS_18Kernel_traits_baseILj6144EfS2_S2_S2_fjLj256EEEEELb1ELb1ELb0EEEvNS_9BwdParamsE:
        /* <DEDUP_REMOVED lines=23> */
[----:B------:R-:W-:-:S05]  /*0170*/  LOP3.LUT R0, R173, 0xff, RZ, 0xc0, !PT ;  /* 0x000000ffad007812 */ /* 0x000fca00078ec0ff */
[----:B------:R-:W-:Y:S02]  /*0180*/  IMAD.MOV.U32 R3, RZ, RZ, R0 ;  /* 0x000000ffff037224 */ /* 0x000fe400078e0000 */
        /* <DEDUP_REMOVED lines=8> */
[----:B------:R-:W5:Y:S01]  /*0210*/  @P5 LDG.E.128 R72, desc[UR4][R4.64+0x10] ;  /* 0x0000100404485981 */ /* 0x000f62000c1e1d00 */
[----:B-1----:R-:W-:Y:S02]  /*0220*/  LEA.HI R125, R173, UR6, RZ, 0x18 ;  /* 0x00000006ad7d7c11 */ /* 0x002fe4000f8fc0ff */
[----:B------:R-:W-:Y:S02]  /*0230*/  CS2R R52, SRZ ;  /* 0x0000000000347805 */ /* 0x000fe4000001ff00 */
[----:B------:R-:W-:Y:S01]  /*0240*/  CS2R R54, SRZ ;  /* 0x0000000000367805 */ /* 0x000fe2000001ff00 */
[----:B------:R-:W5:Y:S01]  /*0250*/  @P4 LDG.E.128 R68, desc[UR4][R8.64] ;  /* 0x0000000408444981 */ /* 0x000f62000c1e1d00 */
[----:B---3--:R-:W-:Y:S01]  /*0260*/  @P3 IMAD.WIDE.U32 R6, R3, 0x20, R10 ;  /* 0x0000002003063825 */ /* 0x008fe200078e000a */
[----:B------:R-:W-:-:S02]  /*0270*/  CS2R R48, SRZ ;  /* 0x0000000000307805 */ /* 0x000fc4000001ff00 */
[----:B------:R0:W5:Y:S04]  /*0280*/  @P4 LDG.E.128 R64, desc[UR4][R8.64+0x10] ;  /* 0x0000100408404981 */ /* 0x000168000c1e1d00 */
[----:B------:R1:W5:Y:S04]  /*0290*/  @P3 LDG.E.128 R60, desc[UR4][R6.64] ;  /* 0x00000004063c3981 */ /* 0x000368000c1e1d00 */
[----:B------:R1:W5:Y:S01]  /*02a0*/  @P3 LDG.E.128 R56, desc[UR4][R6.64+0x10] ;  /* 0x0000100406383981 */ /* 0x000362000c1e1d00 */
[----:B------:R-:W-:Y:S02]  /*02b0*/  ISETP.GE.AND P0, PT, R125, UR7, PT ;  /* 0x000000077d007c0c */ /* 0x000fe4000bf06270 */
        /* <DEDUP_REMOVED lines=20> */
[----:B------:R-:W-:Y:S01]  /*0400*/  CS2R R10, SRZ ;  /* 0x00000000000a7805 */ /* 0x000fe2000001ff00 */
[----:B-1----:R-:W-:Y:S06]  /*0410*/  @P0 BRA `(.L_x_823) ;  /* 0x00000034000c0947 */ /* 0x002fec0003800000 */
[----:B------:R-:W-:Y:S01]  /*0420*/  ULDC.U8 UR6, c[0x0][0x2a0] ;  /* 0x0000a80000067ab9 */ /* 0x000fe20000000000 */
[----:B------:R-:W-:Y:S01]  /*0430*/  IMAD.MOV.U32 R100, RZ, RZ, 0x1 ;  /* 0x00000001ff647424 */ /* 0x000fe200078e00ff */
[----:B------:R-:W-:Y:S01]  /*0440*/  ISETP.NE.AND P0, PT, RZ, UR6, PT ;  /* 0x00000006ff007c0c */ /* 0x000fe2000bf05270 */
[----:B------:R-:W-:-:S03]  /*0450*/  IMAD.MOV.U32 R53, RZ, RZ, RZ ;  /* 0x000000ffff357224 */ /* 0x000fc600078e00ff */
[----:B------:R-:W-:-:S09]  /*0460*/  P2R R175, PR, RZ, 0x1 ;  /* 0x00000001ffaf7803 */ /* 0x000fd20000000000 */
.L_x_837:
        /* <DEDUP_REMOVED lines=82> */
[----:B------:R-:W-:Y:S01]  /*0990*/  FADD.FTZ R109, -R104, R109 ;  /* 0x0000006d686d7221 */ /* 0x000fe20000010100 */
[----:B------:R-:W-:Y:S01]  /*09a0*/  FADD.FTZ R31, R31, R98 ;  /* 0x000000621f1f7221 */ /* 0x000fe20000010000 */
        /* <DEDUP_REMOVED lines=9> */
[----:B------:R-:W-:Y:S01]  /*0a40*/  FMUL.FTZ R129, R126, R129 ;  /* 0x000000817e817220 */ /* 0x000fe20000410000 */
[----:B------:R-:W-:Y:S01]  /*0a50*/  FMUL.FTZ R132, R72, R107 ;  /* 0x0000006b48847220 */ /* 0x000fe20000410000 */
[----:B------:R-:W-:Y:S01]  /*0a60*/  FADD.FTZ R101, -R104, R101 ;  /* 0x0000006568657221 */ /* 0x000fe20000010100 */
[----:B------:R-:W-:Y:S01]  /*0a70*/  FADD.FTZ R99, R98, R135 ;  /* 0x0000008762637221 */ /* 0x000fe20000010000 */
[----:B------:R-:W-:Y:S01]  /*0a80*/  FFMA.FTZ R96, R138, R135, R97 ;  /* 0x000000878a607223 */ /* 0x000fe20000010061 */
[----:B------:R-:W-:Y:S01]  /*0a90*/  FADD.FTZ R26, R26, R103 ;  /* 0x000000671a1a7221 */ /* 0x000fe20000010000 */
[-C--:B------:R-:W-:Y:S01]  /*0aa0*/  FFMA.FTZ R50, R131, R103.reuse, R50 ;  /* 0x0000006783327223 */ /* 0x080fe20000010032 */
[----:B------:R-:W-:Y:S01]  /*0ab0*/  FMUL.FTZ R134, R74, R103 ;  /* 0x000000674a867220 */ /* 0x000fe20000410000 */
[----:B------:R-:W-:Y:S02]  /*0ac0*/  IMAD.U32 R103, R108, 0x10000, RZ ;  /* 0x000100006c677824 */ /* 0x000fe400078e00ff */
[----:B------:R-:W-:Y:S01]  /*0ad0*/  FMUL.FTZ R140, R126, R101 ;  /* 0x000000657e8c7220 */ /* 0x000fe20000410000 */
[----:B------:R-:W-:Y:S01]  /*0ae0*/  FMUL.FTZ R137, R73, R100 ;  /* 0x0000006449897220 */ /* 0x000fe20000410000 */
[----:B------:R-:W-:Y:S01]  /*0af0*/  FADD.FTZ R98, R99, R132 ;  /* 0x0000008463627221 */ /* 0x000fe20000010000 */
[----:B------:R-:W-:Y:S01]  /*0b00*/  FFMA.FTZ R97, R129, R132, R96 ;  /* 0x0000008481617223 */ /* 0x000fe20000010060 */
[----:B------:R-:W-:-:S02]  /*0b10*/  IMAD.U32 R102, R102, 0x10000, RZ ;  /* 0x0001000066667824 */ /* 0x000fc400078e00ff */
        /* <DEDUP_REMOVED lines=16> */
.L_x_825:
[----:B------:R-:W-:Y:S05]  /*0c20*/  BSYNC B0 ;  /* 0x0000000000007941 */ /* 0x000fea0003800000 */
.L_x_824:
        /* <DEDUP_REMOVED lines=24> */
[----:B------:R-:W-:Y:S02]  /*0db0*/  IADD3 R107, R107, 0x100, RZ ;  /* 0x000001006b6b7810 */ /* 0x000fe40007ffe0ff */
[C---:B--2---:R-:W-:Y:S01]  /*0dc0*/  PRMT R149, R96.reuse, 0x7632, R149 ;  /* 0x0000763260957816 */ /* 0x044fe20000000095 */
[----:B------:R-:W-:Y:S01]  /*0dd0*/  IMAD.U32 R141, R96, 0x10000, RZ ;  /* 0x00010000608d7824 */ /* 0x000fe200078e00ff */
[----:B------:R-:W-:Y:S01]  /*0de0*/  SHF.L.U32 R143, R97, 0x10, RZ ;  /* 0x00000010618f7819 */ /* 0x000fe200000006ff */
[----:B0-----:R-:W-:Y:S01]  /*0df0*/  IMAD.U32 R111, R99, 0x10000, RZ ;  /* 0x00010000636f7824 */ /* 0x001fe200078e00ff */
[----:B------:R-:W-:Y:S01]  /*0e00*/  PRMT R151, R97, 0x7632, R151 ;  /* 0x0000763261977816 */ /* 0x000fe20000000097 */
[----:B------:R-:W-:Y:S01]  /*0e10*/  IMAD.U32 R149, R149, 0x10000, RZ ;  /* 0x0001000095957824 */ /* 0x000fe200078e00ff */
[----:B------:R-:W-:Y:S01]  /*0e20*/  PRMT R110, R99, 0x7632, R110 ;  /* 0x00007632636e7816 */ /* 0x000fe2000000006e */
[----:B------:R-:W-:Y:S01]  /*0e30*/  FADD.FTZ R141, -R104, R141 ;  /* 0x0000008d688d7221 */ /* 0x000fe20000010100 */
[----:B------:R-:W-:Y:S01]  /*0e40*/  PRMT R152, R98, 0x7632, R152 ;  /* 0x0000763262987816 */ /* 0x000fe20000000098 */
[----:B------:R-:W-:Y:S01]  /*0e50*/  FADD.FTZ R143, -R104, R143 ;  /* 0x0000008f688f7221 */ /* 0x000fe20000010100 */
[----:B------:R-:W-:-:S02]  /*0e60*/  IMAD.U32 R145, R98, 0x10000, RZ ;  /* 0x0001000062917824 */ /* 0x000fc400078e00ff */
[----:B------:R-:W-:Y:S01]  /*0e70*/  FADD.FTZ R149, -R104, R149 ;  /* 0x0000009568957221 */ /* 0x000fe20000010100 */
[----:B-----5:R-:W-:Y:S01]  /*0e80*/  FMUL.FTZ R141, R126, R141 ;  /* 0x0000008d7e8d7220 */ /* 0x020fe20000410000 */
[C---:B---3--:R-:W-:Y:S02]  /*0e90*/  PRMT R96, R100.reuse, 0x7632, R96 ;  /* 0x0000763264607816 */ /* 0x048fe40000000060 */
[----:B------:R-:W-:Y:S02]  /*0ea0*/  SHF.L.U32 R97, R100, 0x10, RZ ;  /* 0x0000001064617819 */ /* 0x000fe400000006ff */
[C---:B------:R-:W-:Y:S01]  /*0eb0*/  PRMT R99, R101.reuse, 0x7632, R99 ;  /* 0x0000763265637816 */ /* 0x040fe20000000063 */
[----:B------:R-:W-:Y:S02]  /*0ec0*/  IMAD.U32 R98, R96, 0x10000, RZ ;  /* 0x0001000060627824 */ /* 0x000fe400078e00ff */
[----:B------:R-:W-:Y:S01]  /*0ed0*/  FMUL.FTZ R144, R68, R97 ;  /* 0x0000006144907220 */ /* 0x000fe20000410000 */
[----:B------:R-:W-:-:S02]  /*0ee0*/  IMAD.U32 R101, R101, 0x10000, RZ ;  /* 0x0001000065657824 */ /* 0x000fc400078e00ff */
[----:B------:R-:W-:Y:S01]  /*0ef0*/  FMUL.FTZ R143, R126, R143 ;  /* 0x0000008f7e8f7220 */ /* 0x000fe20000410000 */
[----:B------:R-:W-:Y:S01]  /*0f00*/  IMAD.U32 R100, R99, 0x10000, RZ ;  /* 0x0001000063647824 */ /* 0x000fe200078e00ff */
[----:B------:R-:W-:Y:S01]  /*0f10*/  SHF.L.U32 R151, R151, 0x10, RZ ;  /* 0x0000001097977819 */ /* 0x000fe200000006ff */
[----:B------:R-:W-:Y:S02]  /*0f20*/  IMAD.U32 R99, R152, 0x10000, RZ ;  /* 0x0001000098637824 */ /* 0x000fe400078e00ff */
[----:B------:R-:W-:Y:S01]  /*0f30*/  FMUL.FTZ R152, R126, R149 ;  /* 0x000000957e987220 */ /* 0x000fe20000410000 */
[----:B------:R-:W-:Y:S01]  /*0f40*/  FADD.FTZ R20, R20, R97 ;  /* 0x0000006114147221 */ /* 0x000fe20000010000 */
[----:B------:R-:W-:Y:S01]  /*0f50*/  FFMA.FTZ R44, R141, R97, R44 ;  /* 0x000000618d2c7223 */ /* 0x000fe2000001002c */
[----:B------:R-:W-:Y:S01]  /*0f60*/  FADD.FTZ R96, R105, R144 ;  /* 0x0000009069607221 */ /* 0x000fe20000010000 */
[----:B------:R-:W-:Y:S01]  /*0f70*/  FMUL.FTZ R149, R69, R98 ;  /* 0x0000006245957220 */ /* 0x000fe20000410000 */
[----:B------:R-:W-:Y:S01]  /*0f80*/  FFMA.FTZ R97, R141, R144, R106 ;  /* 0x000000908d617223 */ /* 0x000fe2000001006a */
[----:B------:R-:W-:Y:S01]  /*0f90*/  FADD.FTZ R22, R22, R101 ;  /* 0x0000006516167221 */ /* 0x000fe20000010000 */
[-C--:B------:R-:W-:Y:S01]  /*0fa0*/  FFMA.FTZ R46, R143, R101.reuse, R46 ;  /* 0x000000658f2e7223 */ /* 0x080fe2000001002e */
[----:B------:R-:W-:Y:S01]  /*0fb0*/  FMUL.FTZ R146, R70, R101 ;  /* 0x0000006546927220 */ /* 0x000fe20000410000 */
[C---:B------:R-:W-:Y:S01]  /*0fc0*/  FADD.FTZ R101, -R104.reuse, R99 ;  /* 0x0000006368657221 */ /* 0x040fe20000010100 */
[----:B------:R-:W-:Y:S01]  /*0fd0*/  FADD.FTZ R151, -R104, R151 ;  /* 0x0000009768977221 */ /* 0x000fe20000010100 */
[----:B------:R-:W-:Y:S01]  /*0fe0*/  FADD.FTZ R99, R96, R149 ;  /* 0x0000009560637221 */ /* 0x000fe20000010000 */
[----:B------:R-:W-:Y:S01]  /*0ff0*/  FFMA.FTZ R96, R152, R149, R97 ;  /* 0x0000009598607223 */ /* 0x000fe20000010061 */
[----:B-1----:R-:W-:Y:S01]  /*1000*/  PRMT R108, R102, 0x7632, R108 ;  /* 0x00007632666c7816 */ /* 0x002fe2000000006c */
[----:B------:R-:W-:Y:S01]  /*1010*/  FADD.FTZ R111, -R104, R111 ;  /* 0x0000006f686f7221 */ /* 0x000fe20000010100 */
[----:B------:R-:W-:Y:S01]  /*1020*/  FADD.FTZ R21, R21, R98 ;  /* 0x0000006215157221 */ /* 0x000fe20000010000 */
[----:B------:R-:W-:Y:S01]  /*1030*/  FFMA.FTZ R45, R152, R98, R45 ;  /* 0x00000062982d7223 */ /* 0x000fe2000001002d */
[----:B------:R-:W-:Y:S01]  /*1040*/  FMUL.FTZ R154, R126, R151 ;  /* 0x000000977e9a7220 */ /* 0x000fe20000410000 */
[----:B------:R-:W-:-:S02]  /*1050*/  IMAD.U32 R109, R102, 0x10000, RZ ;  /* 0x00010000666d7824 */ /* 0x000fc400078e00ff */
[----:B------:R-:W-:Y:S01]  /*1060*/  FADD.FTZ R145, -R104, R145 ;  /* 0x0000009168917221 */ /* 0x000fe20000010100 */
[----:B------:R-:W-:Y:S01]  /*1070*/  FMUL.FTZ R151, R71, R100 ;  /* 0x0000006447977220 */ /* 0x000fe20000410000 */
[----:B------:R-:W-:Y:S01]  /*1080*/  FADD.FTZ R98, R99, R146 ;  /* 0x0000009263627221 */ /* 0x000fe20000010000 */
[----:B------:R-:W-:Y:S01]  /*1090*/  FFMA.FTZ R97, R143, R146, R96 ;  /* 0x000000928f617223 */ /* 0x000fe20000010060 */
[C---:B------:R-:W-:Y:S01]  /*10a0*/  PRMT R102, R103.reuse, 0x7632, R102 ;  /* 0x0000763267667816 */ /* 0x040fe20000000066 */
[C---:B------:R-:W-:Y:S01]  /*10b0*/  FMUL.FTZ R147, R126.reuse, R111 ;  /* 0x0000006f7e937220 */ /* 0x040fe20000410000 */
[----:B------:R-:W-:Y:S01]  /*10c0*/  SHF.L.U32 R103, R103, 0x10, RZ ;  /* 0x0000001067677819 */ /* 0x000fe200000006ff */
[----:B------:R-:W-:Y:S01]  /*10d0*/  FMUL.FTZ R145, R126, R145 ;  /* 0x000000917e917220 */ /* 0x000fe20000410000 */
[----:B------:R-:W-:Y:S01]  /*10e0*/  SHF.L.U32 R108, R108, 0x10, RZ ;  /* 0x000000106c6c7819 */ /* 0x000fe200000006ff */
[----:B------:R-:W-:Y:S01]  /*10f0*/  FMUL.FTZ R148, R64, R109 ;  /* 0x0000006d40947220 */ /* 0x000fe20000410000 */
[----:B------:R-:W-:Y:S01]  /*1100*/  FADD.FTZ R99, R98, R151 ;  /* 0x0000009762637221 */ /* 0x000fe20000010000 */
[----:B------:R-:W-:Y:S01]  /*1110*/  FFMA.FTZ R96, R154, R151, R97 ;  /* 0x000000979a607223 */ /* 0x000fe20000010061 */
[----:B------:R-:W-:Y:S01]  /*1120*/  FADD.FTZ R18, R18, R103 ;  /* 0x0000006712127221 */ /* 0x000fe20000010000 */
[-C--:B------:R-:W-:Y:S01]  /*1130*/  FFMA.FTZ R42, R147, R103.reuse, R42 ;  /* 0x00000067932a7223 */ /* 0x080fe2000001002a */
[----:B------:R-:W-:Y:S01]  /*1140*/  FMUL.FTZ R150, R66, R103 ;  /* 0x0000006742967220 */ /* 0x000fe20000410000 */
[----:B------:R-:W-:-:S02]  /*1150*/  IMAD.U32 R103, R110, 0x10000, RZ ;  /* 0x000100006e677824 */ /* 0x000fc400078e00ff */
[----:B------:R-:W-:Y:S01]  /*1160*/  FMUL.FTZ R156, R126, R101 ;  /* 0x000000657e9c7220 */ /* 0x000fe20000410000 */
        /* <DEDUP_REMOVED lines=21> */
.L_x_827:
[----:B------:R-:W-:Y:S05]  /*12c0*/  BSYNC B0 ;  /* 0x0000000000007941 */ /* 0x000fea0003800000 */
.L_x_826:
        /* <DEDUP_REMOVED lines=24> */
[C---:B--2---:R-:W-:Y:S01]  /*1450*/  PRMT R159, R97.reuse, 0x7632, R159 ;  /* 0x00007632619f7816 */ /* 0x044fe2000000009f */
[----:B------:R-:W-:Y:S01]  /*1460*/  IMAD.U32 R161, R97, 0x10000, RZ ;  /* 0x0001000061a17824 */ /* 0x000fe200078e00ff */
[C---:B------:R-:W-:Y:S02]  /*1470*/  SHF.L.U32 R97, R98.reuse, 0x10, RZ ;  /* 0x0000001062617819 */ /* 0x040fe400000006ff */
[----:B------:R-:W-:Y:S02]  /*1480*/  PRMT R160, R98, 0x7632, R160 ;  /* 0x0000763262a07816 */ /* 0x000fe400000000a0 */
[----:B------:R-:W-:Y:S01]  /*1490*/  PRMT R107, R96, 0x7632, R107 ;  /* 0x00007632606b7816 */ /* 0x000fe2000000006b */
[----:B-1----:R-:W-:Y:S01]  /*14a0*/  FADD.FTZ R111, -R104, R97 ;  /* 0x00000061686f7221 */ /* 0x002fe20000010100 */
[----:B------:R-:W-:-:S02]  /*14b0*/  SHF.L.U32 R157, R96, 0x10, RZ ;  /* 0x00000010609d7819 */ /* 0x000fc400000006ff */
[----:B------:R-:W-:Y:S02]  /*14c0*/  PRMT R96, R99, 0x7632, R96 ;  /* 0x0000763263607816 */ /* 0x000fe40000000060 */
[----:B------:R-:W-:Y:S01]  /*14d0*/  SHF.L.U32 R97, R160, 0x10, RZ ;  /* 0x00000010a0617819 */ /* 0x000fe200000006ff */
[----:B------:R-:W-:Y:S02]  /*14e0*/  IMAD.U32 R159, R159, 0x10000, RZ ;  /* 0x000100009f9f7824 */ /* 0x000fe400078e00ff */
[----:B------:R-:W-:Y:S01]  /*14f0*/  FADD.FTZ R161, -R104, R161 ;  /* 0x000000a168a17221 */ /* 0x000fe20000010100 */
[----:B------:R-:W-:Y:S02]  /*1500*/  IMAD.U32 R163, R96, 0x10000, RZ ;  /* 0x0001000060a37824 */ /* 0x000fe400078e00ff */
[C---:B------:R-:W-:Y:S01]  /*1510*/  FADD.FTZ R167, -R104.reuse, R97 ;  /* 0x0000006168a77221 */ /* 0x040fe20000010100 */
[----:B------:R-:W-:Y:S01]  /*1520*/  FADD.FTZ R157, -R104, R157 ;  /* 0x0000009d689d7221 */ /* 0x000fe20000010100 */
[----:B------:R-:W-:Y:S01]  /*1530*/  SHF.L.U32 R107, R107, 0x10, RZ ;  /* 0x000000106b6b7819 */ /* 0x000fe200000006ff */
[----:B------:R-:W-:-:S02]  /*1540*/  IMAD.U32 R99, R99, 0x10000, RZ ;  /* 0x0001000063637824 */ /* 0x000fc400078e00ff */
[C---:B0-----:R-:W-:Y:S01]  /*1550*/  FADD.FTZ R109, -R104.reuse, R159 ;  /* 0x0000009f686d7221 */ /* 0x041fe20000010100 */
[----:B------:R-:W-:Y:S01]  /*1560*/  FADD.FTZ R177, -R104, R163 ;  /* 0x000000a368b17221 */ /* 0x000fe20000010100 */
[C---:B-----5:R-:W-:Y:S01]  /*1570*/  FMUL.FTZ R159, R126.reuse, R161 ;  /* 0x000000a17e9f7220 */ /* 0x060fe20000410000 */
[----:B------:R-:W-:Y:S01]  /*1580*/  FMUL.FTZ R161, R126, R111 ;  /* 0x0000006f7ea17220 */ /* 0x000fe20000410000 */
[C---:B---3--:R-:W-:Y:S02]  /*1590*/  PRMT R96, R100.reuse, 0x7632, R96 ;  /* 0x0000763264607816 */ /* 0x048fe40000000060 */
[----:B------:R-:W-:Y:S02]  /*15a0*/  SHF.L.U32 R97, R100, 0x10, RZ ;  /* 0x0000001064617819 */ /* 0x000fe400000006ff */
[----:B------:R-:W-:Y:S01]  /*15b0*/  SHF.L.U32 R163, R102, 0x10, RZ ;  /* 0x0000001066a37819 */ /* 0x000fe200000006ff */
[----:B------:R-:W-:Y:S01]  /*15c0*/  FMUL.FTZ R157, R126, R157 ;  /* 0x0000009d7e9d7220 */ /* 0x000fe20000410000 */
[----:B------:R-:W-:Y:S01]  /*15d0*/  SHF.L.U32 R98, R96, 0x10, RZ ;  /* 0x0000001060627819 */ /* 0x000fe200000006ff */
[----:B------:R-:W-:Y:S01]  /*15e0*/  FMUL.FTZ R160, R60, R97 ;  /* 0x000000613ca07220 */ /* 0x000fe20000410000 */
[C---:B------:R-:W-:Y:S01]  /*15f0*/  FADD.FTZ R169, -R104.reuse, R99 ;  /* 0x0000006368a97221 */ /* 0x040fe20000010100 */
[----:B------:R-:W-:Y:S01]  /*1600*/  FADD.FTZ R107, -R104, R107 ;  /* 0x0000006b686b7221 */ /* 0x000fe20000010100 */
[----:B------:R-:W-:Y:S01]  /*1610*/  PRMT R99, R101, 0x7632, R99 ;  /* 0x0000763265637816 */ /* 0x000fe20000000063 */
[----:B------:R-:W-:Y:S01]  /*1620*/  FADD.FTZ R8, R8, R163 ;  /* 0x000000a308087221 */ /* 0x000fe20000010000 */
[-C--:B------:R-:W-:Y:S01]  /*1630*/  FFMA.FTZ R32, R161, R163.reuse, R32 ;  /* 0x000000a3a1207223 */ /* 0x080fe20000010020 */
[----:B------:R-:W-:Y:S01]  /*1640*/  FMUL.FTZ R164, R56, R163 ;  /* 0x000000a338a47220 */ /* 0x000fe20000410000 */
[----:B------:R-:W-:Y:S01]  /*1650*/  FADD.FTZ R12, R12, R97 ;  /* 0x000000610c0c7221 */ /* 0x000fe20000010000 */
[----:B------:R-:W-:Y:S01]  /*1660*/  FFMA.FTZ R36, R157, R97, R36 ;  /* 0x000000619d247223 */ /* 0x000fe20000010024 */
[----:B------:R-:W-:Y:S01]  /*1670*/  FADD.FTZ R96, R105, R160 ;  /* 0x000000a069607221 */ /* 0x000fe20000010000 */
[----:B------:R-:W-:Y:S01]  /*1680*/  FMUL.FTZ R163, R61, R98 ;  /* 0x000000623da37220 */ /* 0x000fe20000410000 */
[----:B------:R-:W-:-:S02]  /*1690*/  IMAD.U32 R101, R101, 0x10000, RZ ;  /* 0x0001000065657824 */ /* 0x000fc400078e00ff */
[----:B------:R-:W-:Y:S01]  /*16a0*/  FMUL.FTZ R166, R126, R107 ;  /* 0x0000006b7ea67220 */ /* 0x000fe20000410000 */
[----:B------:R-:W-:Y:S01]  /*16b0*/  FFMA.FTZ R97, R157, R160, R106 ;  /* 0x000000a09d617223 */ /* 0x000fe2000001006a */
[----:B------:R-:W-:Y:S02]  /*16c0*/  IMAD.U32 R100, R99, 0x10000, RZ ;  /* 0x0001000063647824 */ /* 0x000fe400078e00ff */
[----:B------:R-:W-:Y:S01]  /*16d0*/  FADD.FTZ R99, R96, R163 ;  /* 0x000000a360637221 */ /* 0x000fe20000010000 */
[----:B------:R-:W-:Y:S01]  /*16e0*/  FMUL.FTZ R162, R62, R101 ;  /* 0x000000653ea27220 */ /* 0x000fe20000410000 */
[----:B------:R-:W-:Y:S01]  /*16f0*/  FFMA.FTZ R96, R166, R163, R97 ;  /* 0x000000a3a6607223 */ /* 0x000fe20000010061 */
[----:B------:R-:W-:Y:S01]  /*1700*/  PRMT R104, R102, 0x7632, R104 ;  /* 0x0000763266687816 */ /* 0x000fe20000000068 */
[----:B------:R-:W-:Y:S01]  /*1710*/  FADD.FTZ R13, R13, R98 ;  /* 0x000000620d0d7221 */ /* 0x000fe20000010000 */
[----:B------:R-:W-:Y:S01]  /*1720*/  FFMA.FTZ R37, R166, R98, R37 ;  /* 0x00000062a6257223 */ /* 0x000fe20000010025 */
[----:B------:R-:W-:Y:S01]  /*1730*/  FMUL.FTZ R168, R126, R109 ;  /* 0x0000006d7ea87220 */ /* 0x000fe20000410000 */
[----:B------:R-:W-:Y:S01]  /*1740*/  FMUL.FTZ R165, R63, R100 ;  /* 0x000000643fa57220 */ /* 0x000fe20000410000 */
[----:B------:R-:W-:Y:S01]  /*1750*/  FADD.FTZ R98, R99, R162 ;  /* 0x000000a263627221 */ /* 0x000fe20000010000 */
[----:B------:R-:W-:Y:S01]  /*1760*/  FFMA.FTZ R97, R159, R162, R96 ;  /* 0x000000a29f617223 */ /* 0x000fe20000010060 */
[----:B------:R-:W-:-:S02]  /*1770*/  SHF.L.U32 R104, R104, 0x10, RZ ;  /* 0x0000001068687819 */ /* 0x000fc400000006ff */
[----:B------:R-:W-:Y:S01]  /*1780*/  FADD.FTZ R99, R98, R165 ;  /* 0x000000a562637221 */ /* 0x000fe20000010000 */
[----:B------:R-:W-:Y:S01]  /*1790*/  FFMA.FTZ R96, R168, R165, R97 ;  /* 0x000000a5a8607223 */ /* 0x000fe20000010061 */
[C---:B------:R-:W-:Y:S01]  /*17a0*/  FMUL.FTZ R170, R126.reuse, R167 ;  /* 0x000000a77eaa7220 */ /* 0x040fe20000410000 */
[C---:B------:R-:W-:Y:S01]  /*17b0*/  PRMT R102, R103.reuse, 0x7632, R102 ;  /* 0x0000763267667816 */ /* 0x040fe20000000066 */
[----:B------:R-:W-:Y:S01]  /*17c0*/  FMUL.FTZ R167, R126, R169 ;  /* 0x000000a97ea77220 */ /* 0x000fe20000410000 */
[----:B------:R-:W-:Y:S02]  /*17d0*/  IMAD.U32 R103, R103, 0x10000, RZ ;  /* 0x0001000067677824 */ /* 0x000fe400078e00ff */
[----:B------:R-:W-:Y:S01]  /*17e0*/  FMUL.FTZ R169, R57, R104 ;  /* 0x0000006839a97220 */ /* 0x000fe20000410000 */
[----:B------:R-:W-:Y:S01]  /*17f0*/  FADD.FTZ R98, R99, R164 ;  /* 0x000000a463627221 */ /* 0x000fe20000010000 */
[----:B------:R-:W-:Y:S01]  /*1800*/  FFMA.FTZ R97, R161, R164, R96 ;  /* 0x000000a4a1617223 */ /* 0x000fe20000010060 */
[----:B------:R-:W-:-:S02]  /*1810*/  IMAD.U32 R102, R102, 0x10000, RZ ;  /* 0x0001000066667824 */ /* 0x000fc400078e00ff */
        /* <DEDUP_REMOVED lines=18> */
[----:B------:R-:W-:-:S07]  /*1940*/  FFMA.FTZ R106, R174, R171, R96 ;  /* 0x000000abae6a7223 */ /* 0x000fce0000010060 */
.L_x_829:
[----:B------:R-:W-:Y:S05]  /*1950*/  BSYNC B0 ;  /* 0x0000000000007941 */ /* 0x000fea0003800000 */
.L_x_828:
        /* <DEDUP_REMOVED lines=25> */
.L_x_852:
[----:B------:R-:W3:Y:S01]  /*1af0*/  S2R R101, SR_CgaCtaId ;  /* 0x0000000000657919 */ /* 0x000ee20000008800 */
[----:B------:R-:W-:Y:S01]  /*1b00*/  @!P0 LOP3.LUT R96, R96, 0x7, RZ, 0xc0, !PT ;  /* 0x0000000760608812 */ /* 0x000fe200078ec0ff */
[----:B-1----:R-:W-:Y:S01]  /*1b10*/  FADD.FTZ R180, R105, R98 ;  /* 0x0000006269b47221 */ /* 0x002fe20000010000 */
[----:B------:R-:W-:Y:S01]  /*1b20*/  MOV R100, 0x400 ;  /* 0x0000040000647802 */ /* 0x000fe20000000f00 */
[----:B--2---:R-:W-:Y:S01]  /*1b30*/  FADD.FTZ R181, R104, R99 ;  /* 0x0000006368b57221 */ /* 0x004fe20000010000 */
[----:B------:R-:W-:Y:S05]  /*1b40*/  WARPSYNC.ALL ;  /* 0x0000000000007948 */ /* 0x000fea0003800000 */
[----:B------:R-:W-:Y:S01]  /*1b50*/  @!P0 IMAD.IADD R96, R97, 0x1, R96 ;  /* 0x0000000161608824 */ /* 0x000fe200078e0260 */
[----:B------:R-:W-:Y:S01]  /*1b60*/  BSSY B0, `(.L_x_831) ;  /* 0x00000ab000007945 */ /* 0x000fe20003800000 */
[----:B---3--:R-:W-:-:S04]  /*1b70*/  LEA R100, R101, R100, 0x18 ;  /* 0x0000006465647211 */ /* 0x008fc800078ec0ff */
[----:B------:R-:W-:Y:S01]  /*1b80*/  @!P0 LEA R176, R96, R100, 0x3 ;  /* 0x0000006460b08211 */ /* 0x000fe200078e18ff */
[----:B------:R-:W-:-:S04]  /*1b90*/  IMAD R177, R97, 0x8, R100 ;  /* 0x0000000861b17824 */ /* 0x000fc800078e0264 */
        /* <DEDUP_REMOVED lines=167> */
.L_x_832:
[----:B------:R-:W-:Y:S05]  /*2610*/  BSYNC B0 ;  /* 0x0000000000007941 */ /* 0x000fea0003800000 */
.L_x_831:
        /* <DEDUP_REMOVED lines=128> */
[C---:B0-----:R-:W-:Y:S01]  /*2e20*/  IMAD.WIDE.U32 R102, R124.reuse, 0x10, R102 ;  /* 0x000000107c667825 */ /* 0x041fe200078e0066 */
        /* <DEDUP_REMOVED lines=15> */
.L_x_834:
[----:B------:R-:W-:Y:S05]  /*2f20*/  BSYNC B0 ;  /* 0x0000000000007941 */ /* 0x000fea0003800000 */
.L_x_833:
[----:B------:R-:W-:Y:S04]  /*2f30*/  BSSY B0, `(.L_x_835) ;  /* 0x000008f000007945 */ /* 0x000fe80003800000 */
[----:B------:R-:W-:Y:S05]  /*2f40*/  @!P3 BRA `(.L_x_836) ;  /* 0x000000080034b947 */ /* 0x000fea0003800000 */
[----:B------:R-:W-:Y:S02]  /*2f50*/  ISETP.NE.AND P0, PT, R175, RZ, PT ;  /* 0x000000ffaf00720c */ /* 0x000fe40003f05270 */
[----:B------:R-:W-:Y:S02]  /*2f60*/  ISETP.NE.U32.AND P6, PT, RZ, UR16, PT ;  /* 0x00000010ff007c0c */ /* 0x000fe4000bfc5070 */
[----:B01----:R-:W-:Y:S02]  /*2f70*/  FSEL R102, R104, RZ, !P0 ;  /* 0x000000ff68667208 */ /* 0x003fe40004000000 */
[----:B------:R-:W-:Y:S02]  /*2f80*/  ISETP.NE.U32.AND P0, PT, RZ, UR10, PT ;  /* 0x0000000aff007c0c */ /* 0x000fe4000bf05070 */
[----:B------:R-:W-:Y:S01]  /*2f90*/  ISETP.NE.AND.EX P6, PT, RZ, UR17, PT, P6 ;  /* 0x00000011ff007c0c */ /* 0x000fe2000bfc5360 */
[-CC-:B------:R-:W-:Y:S01]  /*2fa0*/  FFMA.FTZ R97, R157, R105.reuse, R102.reuse ;  /* 0x000000699d617223 */ /* 0x180fe20000010066 */
[----:B------:R-:W-:Y:S01]  /*2fb0*/  ISETP.NE.AND.EX P0, PT, RZ, UR11, PT, P0 ;  /* 0x0000000bff007c0c */ /* 0x000fe2000bf05300 */
[-CC-:B------:R-:W-:Y:S01]  /*2fc0*/  FFMA.FTZ R96, R166, R105.reuse, R102.reuse ;  /* 0x00000069a6607223 */ /* 0x180fe20000010066 */
[-CC-:B------:R-:W-:Y:S01]  /*2fd0*/  FFMA.FTZ R98, R168, R105.reuse, R102.reuse ;  /* 0x00000069a8627223 */ /* 0x180fe20000010066 */
[-CC-:B------:R-:W-:Y:S01]  /*2fe0*/  FFMA.FTZ R101, R159, R105.reuse, R102.reuse ;  /* 0x000000699f657223 */ /* 0x180fe20000010066 */
[-CC-:B------:R-:W-:Y:S01]  /*2ff0*/  FFMA.FTZ R103, R161, R105.reuse, R102.reuse ;  /* 0x00000069a1677223 */ /* 0x180fe20000010066 */
[-CC-:B------:R-:W-:Y:S01]  /*3000*/  FFMA.FTZ R100, R170, R105.reuse, R102.reuse ;  /* 0x00000069aa647223 */ /* 0x180fe20000010066 */
[-CC-:B------:R-:W-:Y:S01]  /*3010*/  FFMA.FTZ R111, R167, R105.reuse, R102.reuse ;  /* 0x00000069a76f7223 */ /* 0x180fe20000010066 */
[----:B------:R-:W-:Y:S01]  /*3020*/  FADD.FTZ R97, R160, -R97 ;  /* 0x80000061a0617221 */ /* 0x000fe20000010000 */
[----:B------:R-:W-:Y:S01]  /*3030*/  FFMA.FTZ R102, R174, R105, R102 ;  /* 0x00000069ae667223 */ /* 0x000fe20000010066 */
[----:B------:R-:W-:Y:S01]  /*3040*/  FADD.FTZ R99, R163, -R96 ;  /* 0x80000060a3637221 */ /* 0x000fe20000010000 */
[----:B------:R-:W-:Y:S01]  /*3050*/  FADD.FTZ R105, R165, -R98 ;  /* 0x80000062a5697221 */ /* 0x000fe20000010000 */
[----:B------:R-:W-:Y:S01]  /*3060*/  FADD.FTZ R101, R162, -R101 ;  /* 0x80000065a2657221 */ /* 0x000fe20000010000 */
[----:B-----5:R-:W-:Y:S01]  /*3070*/  FMUL.FTZ R97, R126, R97 ;  /* 0x000000617e617220 */ /* 0x020fe20000410000 */
[C---:B------:R-:W-:Y:S01]  /*3080*/  @P0 SHF.L.U32 R96, R84.reuse, 0x10, RZ ;  /* 0x0000001054600819 */ /* 0x040fe200000006ff */
[----:B------:R-:W-:Y:S01]  /*3090*/  FADD.FTZ R177, R171, -R102 ;  /* 0x80000066abb17221 */ /* 0x000fe20000010000 */
[----:B------:R-:W-:Y:S01]  /*30a0*/  @P0 PRMT R98, R84, 0x7632, R98 ;  /* 0x0000763254620816 */ /* 0x000fe20000000062 */
[----:B------:R-:W-:Y:S01]  /*30b0*/  FADD.FTZ R109, R169, -R100 ;  /* 0x80000064a96d7221 */ /* 0x000fe20000010000 */
[C---:B------:R-:W-:Y:S01]  /*30c0*/  FMUL.FTZ R99, R126.reuse, R99 ;  /* 0x000000637e637220 */ /* 0x040fe20000410000 */
[----:B------:R-:W-:Y:S01]  /*30d0*/  FMUL.FTZ R102, R126, R101 ;  /* 0x000000657e667220 */ /* 0x000fe20000410000 */
[----:B------:R-:W-:Y:S01]  /*30e0*/  @P0 SHF.L.U32 R98, R98, 0x10, RZ ;  /* 0x0000001062620819 */ /* 0x000fe200000006ff */
[--C-:B------:R-:W-:Y:S01]  /*30f0*/  @P0 FADD.FTZ R97, R97, R96.reuse ;  /* 0x0000006061610221 */ /* 0x100fe20000010000 */
[----:B------:R-:W-:Y:S01]  /*3100*/  FADD.FTZ R107, R164, -R103 ;  /* 0x80000067a46b7221 */ /* 0x000fe20000010000 */
[----:B------:R-:W-:Y:S01]  /*3110*/  FADD.FTZ R111, R172, -R111 ;  /* 0x8000006fac6f7221 */ /* 0x000fe20000010000 */
[----:B------:R-:W-:Y:S01]  /*3120*/  @P0 PRMT R96, R85, 0x7632, R96 ;  /* 0x0000763255600816 */ /* 0x000fe20000000060 */
[----:B------:R-:W-:Y:S01]  /*3130*/  @P0 FADD.FTZ R99, R99, R98 ;  /* 0x0000006263630221 */ /* 0x000fe20000010000 */
[----:B------:R-:W-:Y:S01]  /*3140*/  @P0 PRMT R100, R86, 0x7632, R100 ;  /* 0x0000763256640816 */ /* 0x000fe20000000064 */
[C---:B------:R-:W-:Y:S01]  /*3150*/  FMUL.FTZ R105, R126.reuse, R105 ;  /* 0x000000697e697220 */ /* 0x040fe20000410000 */
[----:B------:R-:W-:Y:S01]  /*3160*/  @P0 PRMT R101, R87, 0x7632, R101 ;  /* 0x0000763257650816 */ /* 0x000fe20000000065 */
[C---:B------:R-:W-:Y:S01]  /*3170*/  FMUL.FTZ R107, R126.reuse, R107 ;  /* 0x0000006b7e6b7220 */ /* 0x040fe20000410000 */
[C---:B------:R-:W-:Y:S01]  /*3180*/  FMUL.FTZ R109, R126.reuse, R109 ;  /* 0x0000006d7e6d7220 */ /* 0x040fe20000410000 */
[----:B------:R-:W-:Y:S01]  /*3190*/  FMUL.FTZ R111, R126, R111 ;  /* 0x0000006f7e6f7220 */ /* 0x000fe20000410000 */
[----:B------:R-:W-:Y:S01]  /*31a0*/  @P0 SHF.L.U32 R98, R86, 0x10, RZ ;  /* 0x0000001056620819 */ /* 0x000fe200000006ff */
[----:B------:R-:W-:Y:S01]  /*31b0*/  @P0 IMAD.U32 R103, R85, 0x10000, RZ ;  /* 0x0001000055670824 */ /* 0x000fe200078e00ff */
[----:B------:R-:W-:Y:S01]  /*31c0*/  @P0 SHF.L.U32 R104, R87, 0x10, RZ ;  /* 0x0000001057680819 */ /* 0x000fe200000006ff */
[----:B------:R-:W-:Y:S01]  /*31d0*/  FMUL.FTZ R126, R126, R177 ;  /* 0x000000b17e7e7220 */ /* 0x000fe20000410000 */
[----:B------:R-:W-:-:S02]  /*31e0*/  @P0 IMAD.U32 R96, R96, 0x10000, RZ ;  /* 0x0001000060600824 */ /* 0x000fc400078e00ff */
[----:B------:R-:W-:Y:S01]  /*31f0*/  @P0 FADD.FTZ R102, R102, R103 ;  /* 0x0000006766660221 */ /* 0x000fe20000010000 */
[----:B------:R-:W-:Y:S02]  /*3200*/  @P0 IMAD.U32 R100, R100, 0x10000, RZ ;  /* 0x0001000064640824 */ /* 0x000fe400078e00ff */
[----:B------:R-:W-:Y:S01]  /*3210*/  @P0 FADD.FTZ R107, R107, R98 ;  /* 0x000000626b6b0221 */ /* 0x000fe20000010000 */
[----:B------:R-:W-:Y:S02]  /*3220*/  @P0 IMAD.U32 R101, R101, 0x10000, RZ ;  /* 0x0001000065650824 */ /* 0x000fe400078e00ff */
[----:B------:R-:W-:Y:S01]  /*3230*/  @P0 FADD.FTZ R105, R105, R96 ;  /* 0x0000006069690221 */ /* 0x000fe20000010000 */
[----:B------:R-:W-:Y:S01]  /*3240*/  @P0 FADD.FTZ R109, R109, R100 ;  /* 0x000000646d6d0221 */ /* 0x000fe20000010000 */
[----:B------:R-:W-:Y:S01]  /*3250*/  @P0 FADD.FTZ R111, R111, R104 ;  /* 0x000000686f6f0221 */ /* 0x000fe20000010000 */
[----:B------:R-:W-:Y:S01]  /*3260*/  @P0 FADD.FTZ R126, R126, R101 ;  /* 0x000000657e7e0221 */ /* 0x000fe20000010000 */
[----:B------:R-:W-:-:S02]  /*3270*/  ISETP.NE.U32.AND P0, PT, RZ, UR20, PT ;  /* 0x00000014ff007c0c */ /* 0x000fc4000bf05070 */
        /* <DEDUP_REMOVED lines=90> */
.L_x_836:
[----:B------:R-:W-:Y:S05]  /*3820*/  BSYNC B0 ;  /* 0x0000000000007941 */ /* 0x000fea0003800000 */
.L_x_835:
[----:B012---:R-:W-:Y:S01]  /*3830*/  SEL R100, RZ, 0x1, P2 ;  /* 0x00000001ff647807 */ /* 0x007fe20001000000 */
[----:B------:R-:W-:Y:S06]  /*3840*/  @!P1 BRA `(.L_x_837) ;  /* 0xffffffcc00089947 */ /* 0x000fec000383ffff */
.L_x_823:
        /* <DEDUP_REMOVED lines=17> */
.L_x_839:
[----:B------:R-:W-:Y:S05]  /*3960*/  BSYNC B0 ;  /* 0x0000000000007941 */ /* 0x000fea0003800000 */
.L_x_838:
        /* <DEDUP_REMOVED lines=11> */
.L_x_841:
[----:B------:R-:W-:Y:S05]  /*3a20*/  BSYNC B0 ;  /* 0x0000000000007941 */ /* 0x000fea0003800000 */
.L_x_840:
        /* <DEDUP_REMOVED lines=10> */
.L_x_830:
[----:B------:R-:W-:Y:S01]  /*3ad0*/  HFMA2.MMA R176, -RZ, RZ, 0, 1.847743988037109375e-06 ;  /* 0x0000001fffb07435 */ /* 0x000fe200000001ff */
[----:B------:R-:W-:Y:S01]  /*3ae0*/  MOV R110, R105 ;  /* 0x00000069006e7202 */ /* 0x000fe20000000f00 */
[----:B------:R-:W-:Y:S02]  /*3af0*/  IMAD.MOV.U32 R109, RZ, RZ, 0x10 ;  /* 0x00000010ff6d7424 */ /* 0x000fe400078e00ff */
[----:B------:R-:W-:-:S07]  /*3b00*/  IMAD.MOV.U32 R107, RZ, RZ, -0x1 ;  /* 0xffffffffff6b7424 */ /* 0x000fce00078e00ff */
[----:B-----5:R-:W-:Y:S05]  /*3b10*/  WARPSYNC.COLLECTIVE R107, `(.L_x_842) ;  /* 0x000000006b087348 */ /* 0x020fea0003c00000 */
[----:B------:R0:W1:Y:S02]  /*3b20*/  SHFL.DOWN P6, R108, R110, R109, R176 ;  /* 0x0800006d6e6c7389 */ /* 0x00006400000c00b0 */
[----:B01---5:R-:W-:Y:S01]  /*3b30*/  ENDCOLLECTIVE ;  /* 0x000000000000791b */ /* 0x023fe20003800000 */
.L_x_842:
[----:B------:R-:W-:Y:S01]  /*3b40*/  IMAD.MOV.U32 R110, RZ, RZ, R106 ;  /* 0x000000ffff6e7224 */ /* 0x000fe200078e006a */
[----:B------:R-:W-:-:S07]  /*3b50*/  MOV R98, R108 ;  /* 0x0000006c00627202 */ /* 0x000fce0000000f00 */
[----:B------:R-:W-:Y:S05]  /*3b60*/  WARPSYNC.COLLECTIVE R107, `(.L_x_843) ;  /* 0x000000006b087348 */ /* 0x000fea0003c00000 */
[----:B------:R0:W1:Y:S02]  /*3b70*/  SHFL.DOWN P6, R108, R110, R109, R176 ;  /* 0x0800006d6e6c7389 */ /* 0x00006400000c00b0 */
[----:B01----:R-:W-:Y:S01]  /*3b80*/  ENDCOLLECTIVE ;  /* 0x000000000000791b */ /* 0x003fe20003800000 */
.L_x_843:
[----:B------:R-:W-:Y:S01]  /*3b90*/  FADD.FTZ R98, R98, R105 ;  /* 0x0000006962627221 */ /* 0x000fe20000010000 */
[----:B------:R-:W-:-:S03]  /*3ba0*/  HFMA2.MMA R109, -RZ, RZ, 0, 4.76837158203125e-07 ;  /* 0x00000008ff6d7435 */ /* 0x000fc600000001ff */
[----:B------:R-:W-:Y:S01]  /*3bb0*/  IMAD.MOV.U32 R110, RZ, RZ, R98 ;  /* 0x000000ffff6e7224 */ /* 0x000fe200078e0062 */
[----:B------:R-:W-:-:S07]  /*3bc0*/  MOV R99, R108 ;  /* 0x0000006c00637202 */ /* 0x000fce0000000f00 */
[----:B------:R-:W-:Y:S05]  /*3bd0*/  WARPSYNC.COLLECTIVE R107, `(.L_x_844) ;  /* 0x000000006b087348 */ /* 0x000fea0003c00000 */
[----:B------:R0:W1:Y:S02]  /*3be0*/  SHFL.DOWN P6, R108, R110, R109, R176 ;  /* 0x0800006d6e6c7389 */ /* 0x00006400000c00b0 */
[----:B01----:R-:W-:Y:S01]  /*3bf0*/  ENDCOLLECTIVE ;  /* 0x000000000000791b */ /* 0x003fe20003800000 */
.L_x_844:
[----:B------:R-:W-:-:S05]  /*3c00*/  FADD.FTZ R99, R99, R106 ;  /* 0x0000006a63637221 */ /* 0x000fca0000010000 */
[----:B------:R-:W-:Y:S01]  /*3c10*/  MOV R110, R99 ;  /* 0x00000063006e7202 */ /* 0x000fe20000000f00 */
[----:B------:R-:W-:-:S07]  /*3c20*/  IMAD.MOV.U32 R101, RZ, RZ, R108 ;  /* 0x000000ffff657224 */ /* 0x000fce00078e006c */
[----:B------:R-:W-:Y:S05]  /*3c30*/  WARPSYNC.COLLECTIVE R107, `(.L_x_845) ;  /* 0x000000006b087348 */ /* 0x000fea0003c00000 */
[----:B------:R0:W1:Y:S02]  /*3c40*/  SHFL.DOWN P6, R108, R110, R109, R176 ;  /* 0x0800006d6e6c7389 */ /* 0x00006400000c00b0 */
[----:B01----:R-:W-:Y:S01]  /*3c50*/  ENDCOLLECTIVE ;  /* 0x000000000000791b */ /* 0x003fe20003800000 */
.L_x_845:
[----:B------:R-:W-:-:S05]  /*3c60*/  FADD.FTZ R101, R98, R101 ;  /* 0x0000006562657221 */ /* 0x000fca0000010000 */
[----:B------:R-:W-:Y:S01]  /*3c70*/  MOV R110, R101 ;  /* 0x00000065006e7202 */ /* 0x000fe20000000f00 */
[----:B------:R-:W-:Y:S02]  /*3c80*/  IMAD.MOV.U32 R109, RZ, RZ, 0x4 ;  /* 0x00000004ff6d7424 */ /* 0x000fe400078e00ff */
[----:B------:R-:W-:-:S07]  /*3c90*/  IMAD.MOV.U32 R100, RZ, RZ, R108 ;  /* 0x000000ffff647224 */ /* 0x000fce00078e006c */
[----:B------:R-:W-:Y:S05]  /*3ca0*/  WARPSYNC.COLLECTIVE R107, `(.L_x_846) ;  /* 0x000000006b087348 */ /* 0x000fea0003c00000 */
[----:B------:R0:W1:Y:S02]  /*3cb0*/  SHFL.DOWN P6, R108, R110, R109, R176 ;  /* 0x0800006d6e6c7389 */ /* 0x00006400000c00b0 */
[----:B01----:R-:W-:Y:S01]  /*3cc0*/  ENDCOLLECTIVE ;  /* 0x000000000000791b */ /* 0x003fe20003800000 */
.L_x_846:
[----:B------:R-:W-:-:S04]  /*3cd0*/  FADD.FTZ R100, R99, R100 ;  /* 0x0000006463647221 */ /* 0x000fc80000010000 */
[----:B------:R-:W-:Y:S01]  /*3ce0*/  IMAD.MOV.U32 R110, RZ, RZ, R100 ;  /* 0x000000ffff6e7224 */ /* 0x000fe200078e0064 */
[----:B------:R-:W-:-:S07]  /*3cf0*/  MOV R102, R108 ;  /* 0x0000006c00667202 */ /* 0x000fce0000000f00 */
[----:B------:R-:W-:Y:S05]  /*3d00*/  WARPSYNC.COLLECTIVE R107, `(.L_x_847) ;  /* 0x000000006b087348 */ /* 0x000fea0003c00000 */
[----:B------:R0:W1:Y:S02]  /*3d10*/  SHFL.DOWN P6, R108, R110, R109, R176 ;  /* 0x0800006d6e6c7389 */ /* 0x00006400000c00b0 */
[----:B01----:R-:W-:Y:S01]  /*3d20*/  ENDCOLLECTIVE ;  /* 0x000000000000791b */ /* 0x003fe20003800000 */
.L_x_847:
[----:B------:R-:W-:Y:S01]  /*3d30*/  FADD.FTZ R102, R101, R102 ;  /* 0x0000006665667221 */ /* 0x000fe20000010000 */
[----:B------:R-:W-:-:S03]  /*3d40*/  HFMA2.MMA R109, -RZ, RZ, 0, 1.1920928955078125e-07 ;  /* 0x00000002ff6d7435 */ /* 0x000fc600000001ff */
[----:B------:R-:W-:Y:S01]  /*3d50*/  IMAD.MOV.U32 R110, RZ, RZ, R102 ;  /* 0x000000ffff6e7224 */ /* 0x000fe200078e0066 */
[----:B------:R-:W-:-:S07]  /*3d60*/  MOV R103, R108 ;  /* 0x0000006c00677202 */ /* 0x000fce0000000f00 */
[----:B------:R-:W-:Y:S05]  /*3d70*/  WARPSYNC.COLLECTIVE R107, `(.L_x_848) ;  /* 0x000000006b087348 */ /* 0x000fea0003c00000 */
[----:B------:R0:W1:Y:S02]  /*3d80*/  SHFL.DOWN P6, R108, R110, R109, R176 ;  /* 0x0800006d6e6c7389 */ /* 0x00006400000c00b0 */
[----:B01----:R-:W-:Y:S01]  /*3d90*/  ENDCOLLECTIVE ;  /* 0x000000000000791b */ /* 0x003fe20003800000 */
.L_x_848:
[----:B------:R-:W-:-:S05]  /*3da0*/  FADD.FTZ R103, R100, R103 ;  /* 0x0000006764677221 */ /* 0x000fca0000010000 */
[----:B------:R-:W-:Y:S01]  /*3db0*/  MOV R110, R103 ;  /* 0x00000067006e7202 */ /* 0x000fe20000000f00 */
[----:B------:R-:W-:-:S07]  /*3dc0*/  IMAD.MOV.U32 R105, RZ, RZ, R108 ;  /* 0x000000ffff697224 */ /* 0x000fce00078e006c */
[----:B------:R-:W-:Y:S05]  /*3dd0*/  WARPSYNC.COLLECTIVE R107, `(.L_x_849) ;  /* 0x000000006b087348 */ /* 0x000fea0003c00000 */
[----:B------:R0:W1:Y:S02]  /*3de0*/  SHFL.DOWN P6, R108, R110, R109, R176 ;  /* 0x0800006d6e6c7389 */ /* 0x00006400000c00b0 */
[----:B01----:R-:W-:Y:S01]  /*3df0*/  ENDCOLLECTIVE ;  /* 0x000000000000791b */ /* 0x003fe20003800000 */
.L_x_849:
[----:B------:R-:W-:-:S05]  /*3e00*/  FADD.FTZ R105, R102, R105 ;  /* 0x0000006966697221 */ /* 0x000fca0000010000 */
[----:B------:R-:W-:Y:S01]  /*3e10*/  MOV R110, R105 ;  /* 0x00000069006e7202 */ /* 0x000fe20000000f00 */
[----:B------:R-:W-:Y:S02]  /*3e20*/  IMAD.MOV.U32 R109, RZ, RZ, 0x1 ;  /* 0x00000001ff6d7424 */ /* 0x000fe400078e00ff */
[----:B------:R-:W-:-:S07]  /*3e30*/  IMAD.MOV.U32 R104, RZ, RZ, R108 ;  /* 0x000000ffff687224 */ /* 0x000fce00078e006c */
[----:B------:R-:W-:Y:S05]  /*3e40*/  WARPSYNC.COLLECTIVE R107, `(.L_x_850) ;  /* 0x000000006b087348 */ /* 0x000fea0003c00000 */
[----:B------:R0:W1:Y:S02]  /*3e50*/  SHFL.DOWN P6, R108, R110, R109, R176 ;  /* 0x0800006d6e6c7389 */ /* 0x00006400000c00b0 */
[----:B01----:R-:W-:Y:S01]  /*3e60*/  ENDCOLLECTIVE ;  /* 0x000000000000791b */ /* 0x003fe20003800000 */
.L_x_850:
[----:B------:R-:W-:-:S04]  /*3e70*/  FADD.FTZ R104, R103, R104 ;  /* 0x0000006867687221 */ /* 0x000fc80000010000 */
[----:B------:R-:W-:Y:S01]  /*3e80*/  IMAD.MOV.U32 R110, RZ, RZ, R104 ;  /* 0x000000ffff6e7224 */ /* 0x000fe200078e0068 */
[----:B------:R-:W-:-:S07]  /*3e90*/  MOV R98, R108 ;  /* 0x0000006c00627202 */ /* 0x000fce0000000f00 */
[----:B------:R-:W-:Y:S05]  /*3ea0*/  WARPSYNC.COLLECTIVE R107, `(.L_x_851) ;  /* 0x000000006b087348 */ /* 0x000fea0003c00000 */
[----:B------:R0:W1:Y:S02]  /*3eb0*/  SHFL.DOWN P6, R108, R110, R109, R176 ;  /* 0x0800006d6e6c7389 */ /* 0x00006400000c00b0 */
[----:B01----:R-:W-:Y:S01]  /*3ec0*/  ENDCOLLECTIVE ;  /* 0x000000000000791b */ /* 0x003fe20003800000 */
.L_x_851:
[----:B------:R-:W-:Y:S01]  /*3ed0*/  MOV R99, R108 ;  /* 0x0000006c00637202 */ /* 0x000fe20000000f00 */
[----:B------:R-:W-:Y:S06]  /*3ee0*/  BRA `(.L_x_852) ;  /* 0xffffffdc00007947 */ /* 0x000fec000383ffff */
.L_x_853:
        /* <DEDUP_REMOVED lines=9> */
.L_x_3246:


//--------------------- .text._ZN10layer_norm22ln_bwd_finalize_kernelINS_22Kernel_traits_finalizeILj6144Ef13__nv_bfloat16S2_S2_fjLb0ELj1024ELj4ENS_18Kernel_traits_baseILj6144EfS2_S2_S2_fjLj1024EEEEELb0ELb1EEEvNS_9BwdParamsE --------------------------
	.section	.text._ZN10layer_norm22ln_bwd_finalize_kernelINS_22Kernel_traits_finalizeILj6144Ef13__nv_bfloat16S2_S2_fjLb0ELj1024ELj4ENS_18Kernel_traits_baseILj6144EfS2_S2_S2_fjLj1024EEEEELb0ELb1EEEvNS_9BwdParamsE,"ax",@progbits
	.align	128
        .global         _ZN10layer_norm22ln_bwd_finalize_kernelINS_22Kernel_traits_finalizeILj6144Ef13__nv_bfloat16S2_S2_fjLb0ELj1024ELj4ENS_18Kernel_traits_baseILj6144EfS2_S2_S2_fjLj1024EEEEELb0ELb1EEEvNS_9BwdParamsE
        .type           _ZN10layer_norm22ln_bwd_finalize_kernelINS_22Kernel_traits_finalizeILj6144Ef13__nv_bfloat16S2_S2_fjLb0ELj1024ELj4ENS_18Kernel_traits_baseILj6144EfS2_S2_S2_fjLj1024EEEEELb0ELb1EEEvNS_9BwdParamsE,@function
        .size           _ZN10layer_norm22ln_bwd_finalize_kernelINS_22Kernel_traits_finalizeILj6144Ef13__nv_bfloat16S2_S2_fjLb0ELj1024ELj4ENS_18Kernel_traits_baseILj6144EfS2_S2_S2_fjLj1024EEEEELb0ELb1EEEvNS_9BwdParamsE,(.L_x_3247 - _ZN10layer_norm22ln_bwd_finalize_kernelINS_22Kernel_traits_finalizeILj6144Ef13__nv_bfloat16S2_S2_fjLb0ELj1024ELj4ENS_18Kernel_traits_baseILj6144EfS2_S2_S2_fjLj1024EEEEELb0ELb1EEEvNS_9BwdParamsE)
        .other          _ZN10layer_norm22ln_bwd_finalize_kernelINS_22Kernel_traits_finalizeILj6144Ef13__nv_bfloat16S2_S2_fjLb0ELj1024ELj4ENS_18Kernel_traits_baseILj6144EfS2_S2_S2_fjLj1024EEEEELb0ELb1EEEvNS_9BwdParamsE,@"STO_CUDA_ENTRY STV_DEFAULT"
_ZN10layer_norm22ln_bwd_finalize_kernelINS_22Kernel_traits_finalizeILj6144Ef13__nv_bfloat16S2_S2_fjLb0ELj1024ELj4ENS_18Kernel_traits_baseILj6144EfS2_S2_S2_fjLj1024EEEEELb0ELb1EEEvNS_9BwdParamsE:
.text._ZN10layer_norm22ln_bwd_finalize_kernelINS_22Kernel_traits_finalizeILj6144Ef13__nv_bfloat16S2_S2_fjLb0ELj1024ELj4ENS_18Kernel_traits_baseILj6144EfS2_S2_S2_fjLj1024EEEEELb0ELb1EEEvNS_9BwdParamsE:
        /* <DEDUP_REMOVED lines=26> */
.L_x_863:
[----:B0-2---:R-:W0:Y:S01]  /*01a0*/  LDC R10, c[0x0][0x210] ;  /* 0x00008400ff0a7b82 */ /* 0x005e220000000800 */
[----:B------:R-:W-:Y:S01]  /*01b0*/  BSSY B0, `(.L_x_854) ;  /* 0x0000067000007945 */ /* 0x000fe20003800000 */
[----:B------:R-:W-:Y:S01]  /*01c0*/  HFMA2.MMA R26, -RZ, RZ, 0, 0 ;  /* 0x00000000ff1a7435 */ /* 0x000fe200000001ff */
[----:B------:R-:W-:Y:S02]  /*01d0*/  MOV R20, RZ ;  /* 0x000000ff00147202 */ /* 0x000fe40000000f00 */
[----:B0-----:R-:W-:-:S13]  /*01e0*/  ISETP.GE.U32.AND P1, PT, R5, R10, PT ;  /* 0x0000000a0500720c */ /* 0x001fda0003f26070 */
[----:B-1----:R-:W-:Y:S05]  /*01f0*/  @P1 BRA `(.L_x_855) ;  /* 0x0000000400881947 */ /* 0x002fea0003800000 */
        /* <DEDUP_REMOVED lines=25> */
.L_x_858:
        /* <DEDUP_REMOVED lines=34> */
.L_x_857:
[----:B------:R-:W-:Y:S05]  /*05b0*/  BSYNC B1 ;  /* 0x0000000000017941 */ /* 0x000fea0003800000 */
.L_x_856:
        /* <DEDUP_REMOVED lines=25> */
.L_x_860:
[----:B------:R-:W-:Y:S05]  /*0750*/  BSYNC B1 ;  /* 0x0000000000017941 */ /* 0x000fea0003800000 */
.L_x_859:
        /* <DEDUP_REMOVED lines=12> */
.L_x_855:
[----:B------:R-:W-:Y:S05]  /*0820*/  BSYNC B0 ;  /* 0x0000000000007941 */ /* 0x000fea0003800000 */
.L_x_854:
        /* <DEDUP_REMOVED lines=29> */
.L_x_874:
[----:B------:R-:W-:Y:S01]  /*0a00*/  @!P1 SHF.R.U32.HI R12, RZ, 0x3, R0 ;  /* 0x00000003ff0c9819 */ /* 0x000fe20000011600 */
[----:B----4-:R-:W-:Y:S01]  /*0a10*/  FADD.FTZ R14, R9, R14 ;  /* 0x0000000e090e7221 */ /* 0x010fe20000010000 */
[----:B---3--:R-:W-:Y:S02]  /*0a20*/  FADD.FTZ R11, R10, R11 ;  /* 0x0000000b0a0b7221 */ /* 0x008fe40000010000 */
[----:B------:R-:W-:-:S05]  /*0a30*/  @!P1 LOP3.LUT R12, R12, 0x1ffffffc, RZ, 0xc0, !PT ;  /* 0x1ffffffc0c0c9812 */ /* 0x000fca00078ec0ff */
[----:B------:R3:W-:Y:S04]  /*0a40*/  @!P1 STS [R12+UR4+0x2000], R14 ;  /* 0x0020000e0c009988 */ /* 0x0007e80008000804 */
[----:B------:R3:W-:Y:S02]  /*0a50*/  @!P1 STS [R12+UR4+0x2080], R11 ;  /* 0x0020800b0c009988 */ /* 0x0007e40008000804 */
.L_x_861:
[----:B------:R-:W-:Y:S05]  /*0a60*/  WARPSYNC.ALL ;  /* 0x0000000000007948 */ /* 0x000fea0003800000 */
[----:B------:R-:W-:Y:S01]  /*0a70*/  BAR.SYNC.DEFER_BLOCKING 0x0 ;  /* 0x0000000000007b1d */ /* 0x000fe20000010000 */
[C---:B------:R-:W-:Y:S02]  /*0a80*/  ISETP.GT.U32.AND P1, PT, R3.reuse, -0x1801, PT ;  /* 0xffffe7ff0300780c */ /* 0x040fe40003f24070 */
[----:B------:R-:W-:-:S05]  /*0a90*/  IADD3 R3, R3, 0x1800, RZ ;  /* 0x0000180003037810 */ /* 0x000fca0007ffe0ff */
[----:B--23--:R-:W2:Y:S08]  /*0aa0*/  @P0 LDC.64 R10, c[0x0][0x318] ;  /* 0x0000c600ff0a0b82 */ /* 0x00ceb00000000a00 */
[----:B------:R-:W3:Y:S01]  /*0ab0*/  @P0 LDC.64 R12, c[0x0][0x310] ;  /* 0x0000c400ff0c0b82 */ /* 0x000ee20000000a00 */
[----:B------:R-:W4:Y:S04]  /*0ac0*/  @P0 LDS.64 R14, [R6+0x2000] ;  /* 0x00200000060e0984 */ /* 0x000f280000000a00 */
[----:B------:R-:W5:Y:S01]  /*0ad0*/  @P0 LDS.64 R16, [R6+0x2080] ;  /* 0x0020800006100984 */ /* 0x000f620000000a00 */
[----:B--2---:R-:W-:-:S04]  /*0ae0*/  @P0 IMAD.WIDE.U32 R10, R4, 0x8, R10 ;  /* 0x00000008040a0825 */ /* 0x004fc800078e000a */
[C---:B---3--:R-:W-:Y:S01]  /*0af0*/  @P0 IMAD.WIDE.U32 R12, R4.reuse, 0x8, R12 ;  /* 0x00000008040c0825 */ /* 0x048fe200078e000c */
[----:B------:R-:W-:Y:S01]  /*0b00*/  IADD3 R4, R4, 0xc00, RZ ;  /* 0x00000c0004047810 */ /* 0x000fe20007ffe0ff */
[----:B----4-:R2:W-:Y:S04]  /*0b10*/  @P0 STG.E.64 desc[UR6][R10.64], R14 ;  /* 0x0000000e0a000986 */ /* 0x0105e8000c101b06 */
[----:B-----5:R2:W-:Y:S01]  /*0b20*/  @P0 STG.E.64 desc[UR6][R12.64], R16 ;  /* 0x000000100c000986 */ /* 0x0205e2000c101b06 */
[----:B------:R-:W-:Y:S05]  /*0b30*/  @P1 BRA `(.L_x_863) ;  /* 0xfffffff400981947 */ /* 0x000fea000383ffff */
[----:B------:R-:W-:Y:S05]  /*0b40*/  EXIT ;  /* 0x000000000000794d */ /* 0x000fea0003800000 */
.L_x_862:
[----:B------:R-:W-:Y:S01]  /*0b50*/  HFMA2.MMA R19, -RZ, RZ, 0, 5.9604644775390625e-08 ;  /* 0x00000001ff137435 */ /* 0x000fe200000001ff */
[----:B0--3--:R-:W-:Y:S01]  /*0b60*/  MOV R20, R10 ;  /* 0x0000000a00147202 */ /* 0x009fe20000000f00 */
[----:B------:R-:W-:Y:S01]  /*0b70*/  IMAD.MOV.U32 R22, RZ, RZ, 0x1f ;  /* 0x0000001fff167424 */ /* 0x000fe200078e00ff */
[----:B------:R-:W-:-:S08]  /*0b80*/  MOV R17, 0xffffffff ;  /* 0xffffffff00117802 */ /* 0x000fd00000000f00 */
[----:B-12---:R-:W-:Y:S05]  /*0b90*/  WARPSYNC.COLLECTIVE R17, `(.L_x_864) ;  /* 0x0000000011087348 */ /* 0x006fea0003c00000 */
[----:B------:R0:W3:Y:S02]  /*0ba0*/  SHFL.BFLY P2, R18, R20, R19, R22 ;  /* 0x0c00001314127389 */ /* 0x0000e40000040016 */
[----:B0123--:R-:W-:Y:S01]  /*0bb0*/  ENDCOLLECTIVE ;  /* 0x000000000000791b */ /* 0x00ffe20003800000 */
.L_x_864:
[----:B------:R-:W-:Y:S01]  /*0bc0*/  HFMA2.MMA R19, -RZ, RZ, 0, 1.1920928955078125e-07 ;  /* 0x00000002ff137435 */ /* 0x000fe200000001ff */
[----:B------:R-:W-:-:S05]  /*0bd0*/  MOV R11, R18 ;  /* 0x00000012000b7202 */ /* 0x000fca0000000f00 */
[----:B------:R-:W-:-:S05]  /*0be0*/  FADD.FTZ R11, R10, R11 ;  /* 0x0000000b0a0b7221 */ /* 0x000fca0000010000 */
[----:B------:R-:W-:-:S07]  /*0bf0*/  MOV R20, R11 ;  /* 0x0000000b00147202 */ /* 0x000fce0000000f00 */
[----:B------:R-:W-:Y:S05]  /*0c00*/  WARPSYNC.COLLECTIVE R17, `(.L_x_865) ;  /* 0x0000000011087348 */ /* 0x000fea0003c00000 */
[----:B------:R0:W1:Y:S02]  /*0c10*/  SHFL.BFLY P2, R18, R20, R19, R22 ;  /* 0x0c00001314127389 */ /* 0x0000640000040016 */
[----:B01----:R-:W-:Y:S01]  /*0c20*/  ENDCOLLECTIVE ;  /* 0x000000000000791b */ /* 0x003fe20003800000 */
.L_x_865:
[----:B------:R-:W-:Y:S01]  /*0c30*/  HFMA2.MMA R19, -RZ, RZ, 0, 2.384185791015625e-07 ;  /* 0x00000004ff137435 */ /* 0x000fe200000001ff */
[----:B------:R-:W-:-:S04]  /*0c40*/  IMAD.MOV.U32 R12, RZ, RZ, R18 ;  /* 0x000000ffff0c7224 */ /* 0x000fc800078e0012 */
[----:B------:R-:W-:-:S05]  /*0c50*/  FADD.FTZ R12, R11, R12 ;  /* 0x0000000c0b0c7221 */ /* 0x000fca0000010000 */
[----:B------:R-:W-:-:S07]  /*0c60*/  MOV R20, R12 ;  /* 0x0000000c00147202 */ /* 0x000fce0000000f00 */
[----:B------:R-:W-:Y:S05]  /*0c70*/  WARPSYNC.COLLECTIVE R17, `(.L_x_866) ;  /* 0x0000000011087348 */ /* 0x000fea0003c00000 */
[----:B------:R0:W1:Y:S02]  /*0c80*/  SHFL.BFLY P2, R18, R20, R19, R22 ;  /* 0x0c00001314127389 */ /* 0x0000640000040016 */
[----:B01----:R-:W-:Y:S01]  /*0c90*/  ENDCOLLECTIVE ;  /* 0x000000000000791b */ /* 0x003fe20003800000 */
.L_x_866:
[----:B------:R-:W-:Y:S01]  /*0ca0*/  IMAD.MOV.U32 R19, RZ, RZ, 0x8 ;  /* 0x00000008ff137424 */ /* 0x000fe200078e00ff */
[----:B------:R-:W-:-:S05]  /*0cb0*/  MOV R13, R18 ;  /* 0x00000012000d7202 */ /* 0x000fca0000000f00 */
[----:B------:R-:W-:-:S05]  /*0cc0*/  FADD.FTZ R13, R12, R13 ;  /* 0x0000000d0c0d7221 */ /* 0x000fca0000010000 */
[----:B------:R-:W-:-:S07]  /*0cd0*/  MOV R20, R13 ;  /* 0x0000000d00147202 */ /* 0x000fce0000000f00 */
[----:B------:R-:W-:Y:S05]  /*0ce0*/  WARPSYNC.COLLECTIVE R17, `(.L_x_867) ;  /* 0x0000000011087348 */ /* 0x000fea0003c00000 */
[----:B------:R0:W1:Y:S02]  /*0cf0*/  SHFL.BFLY P2, R18, R20, R19, R22 ;  /* 0x0c00001314127389 */ /* 0x0000640000040016 */
[----:B01----:R-:W-:Y:S01]  /*0d00*/  ENDCOLLECTIVE ;  /* 0x000000000000791b */ /* 0x003fe20003800000 */
.L_x_867:
[----:B------:R-:W-:Y:S01]  /*0d10*/  HFMA2.MMA R19, -RZ, RZ, 0, 9.5367431640625e-07 ;  /* 0x00000010ff137435 */ /* 0x000fe200000001ff */
[----:B------:R-:W-:-:S05]  /*0d20*/  MOV R10, R18 ;  /* 0x00000012000a7202 */ /* 0x000fca0000000f00 */
[----:B------:R-:W-:-:S05]  /*0d30*/  FADD.FTZ R10, R13, R10 ;  /* 0x0000000a0d0a7221 */ /* 0x000fca0000010000 */
[----:B------:R-:W-:-:S07]  /*0d40*/  MOV R20, R10 ;  /* 0x0000000a00147202 */ /* 0x000fce0000000f00 */
[----:B------:R-:W-:Y:S05]  /*0d50*/  WARPSYNC.COLLECTIVE R17, `(.L_x_868) ;  /* 0x0000000011087348 */ /* 0x000fea0003c00000 */
[----:B------:R0:W1:Y:S02]  /*0d60*/  SHFL.BFLY P2, R18, R20, R19, R22 ;  /* 0x0c00001314127389 */ /* 0x0000640000040016 */
[----:B01----:R-:W-:Y:S01]  /*0d70*/  ENDCOLLECTIVE ;  /* 0x000000000000791b */ /* 0x003fe20003800000 */
.L_x_868:
[----:B------:R-:W-:Y:S01]  /*0d80*/  HFMA2.MMA R19, -RZ, RZ, 0, 5.9604644775390625e-08 ;  /* 0x00000001ff137435 */ /* 0x000fe200000001ff */
[----:B------:R-:W-:Y:S01]  /*0d90*/  IMAD.MOV.U32 R20, RZ, RZ, R9 ;  /* 0x000000ffff147224 */ /* 0x000fe200078e0009 */
[----:B------:R-:W-:-:S09]  /*0da0*/  MOV R11, R18 ;  /* 0x00000012000b7202 */ /* 0x000fd20000000f00 */
[----:B------:R-:W-:Y:S05]  /*0db0*/  WARPSYNC.COLLECTIVE R17, `(.L_x_869) ;  /* 0x0000000011087348 */ /* 0x000fea0003c00000 */
[----:B------:R0:W1:Y:S02]  /*0dc0*/  SHFL.BFLY P2, R18, R20, R19, R22 ;  /* 0x0c00001314127389 */ /* 0x0000640000040016 */
[----:B01----:R-:W-:Y:S01]  /*0dd0*/  ENDCOLLECTIVE ;  /* 0x000000000000791b */ /* 0x003fe20003800000 */
.L_x_869:
[----:B------:R-:W-:Y:S01]  /*0de0*/  HFMA2.MMA R19, -RZ, RZ, 0, 1.1920928955078125e-07 ;  /* 0x00000002ff137435 */ /* 0x000fe200000001ff */
[----:B------:R-:W-:-:S05]  /*0df0*/  MOV R12, R18 ;  /* 0x00000012000c7202 */ /* 0x000fca0000000f00 */
[----:B------:R-:W-:-:S05]  /*0e00*/  FADD.FTZ R14, R9, R12 ;  /* 0x0000000c090e7221 */ /* 0x000fca0000010000 */
[----:B------:R-:W-:-:S07]  /*0e10*/  MOV R20, R14 ;  /* 0x0000000e00147202 */ /* 0x000fce0000000f00 */
[----:B------:R-:W-:Y:S05]  /*0e20*/  WARPSYNC.COLLECTIVE R17, `(.L_x_870) ;  /* 0x0000000011087348 */ /* 0x000fea0003c00000 */
[----:B------:R0:W1:Y:S02]  /*0e30*/  SHFL.BFLY P2, R18, R20, R19, R22 ;  /* 0x0c00001314127389 */ /* 0x0000640000040016 */
[----:B01----:R-:W-:Y:S01]  /*0e40*/  ENDCOLLECTIVE ;  /* 0x000000000000791b */ /* 0x003fe20003800000 */
.L_x_870:
[----:B------:R-:W-:Y:S01]  /*0e50*/  HFMA2.MMA R19, -RZ, RZ, 0, 2.384185791015625e-07 ;  /* 0x00000004ff137435 */ /* 0x000fe200000001ff */
[----:B------:R-:W-:-:S04]  /*0e60*/  IMAD.MOV.U32 R13, RZ, RZ, R18 ;  /* 0x000000ffff0d7224 */ /* 0x000fc800078e0012 */
[----:B------:R-:W-:-:S05]  /*0e70*/  FADD.FTZ R15, R14, R13 ;  /* 0x0000000d0e0f7221 */ /* 0x000fca0000010000 */
[----:B------:R-:W-:-:S07]  /*0e80*/  MOV R20, R15 ;  /* 0x0000000f00147202 */ /* 0x000fce0000000f00 */
[----:B------:R-:W-:Y:S05]  /*0e90*/  WARPSYNC.COLLECTIVE R17, `(.L_x_871) ;  /* 0x0000000011087348 */ /* 0x000fea0003c00000 */
[----:B------:R0:W1:Y:S02]  /*0ea0*/  SHFL.BFLY P2, R18, R20, R19, R22 ;  /* 0x0c00001314127389 */ /* 0x0000640000040016 */
[----:B01----:R-:W-:Y:S01]  /*0eb0*/  ENDCOLLECTIVE ;  /* 0x000000000000791b */ /* 0x003fe20003800000 */
.L_x_871:
[----:B------:R-:W-:Y:S01]  /*0ec0*/  IMAD.MOV.U32 R19, RZ, RZ, 0x8 ;  /* 0x00000008ff137424 */ /* 0x000fe200078e00ff */
[----:B------:R-:W-:-:S05]  /*0ed0*/  MOV R16, R18 ;  /* 0x0000001200107202 */ /* 0x000fca0000000f00 */
[----:B------:R-:W-:-:S05]  /*0ee0*/  FADD.FTZ R16, R15, R16 ;  /* 0x000000100f107221 */ /* 0x000fca0000010000 */
[----:B------:R-:W-:-:S07]  /*0ef0*/  MOV R20, R16 ;  /* 0x0000001000147202 */ /* 0x000fce0000000f00 */
[----:B------:R-:W-:Y:S05]  /*0f00*/  WARPSYNC.COLLECTIVE R17, `(.L_x_872) ;  /* 0x0000000011087348 */ /* 0x000fea0003c00000 */
[----:B------:R0:W1:Y:S02]  /*0f10*/  SHFL.BFLY P2, R18, R20, R19, R22 ;  /* 0x0c00001314127389 */ /* 0x0000640000040016 */
[----:B01----:R-:W-:Y:S01]  /*0f20*/  ENDCOLLECTIVE ;  /* 0x000000000000791b */ /* 0x003fe20003800000 */
.L_x_872:
[----:B------:R-:W-:Y:S01]  /*0f30*/  HFMA2.MMA R19, -RZ, RZ, 0, 9.5367431640625e-07 ;  /* 0x00000010ff137435 */ /* 0x000fe200000001ff */
[----:B------:R-:W-:-:S05]  /*0f40*/  MOV R9, R18 ;  /* 0x0000001200097202 */ /* 0x000fca0000000f00 */
[----:B------:R-:W-:-:S05]  /*0f50*/  FADD.FTZ R9, R16, R9 ;  /* 0x0000000910097221 */ /* 0x000fca0000010000 */
[----:B------:R-:W-:-:S07]  /*0f60*/  MOV R20, R9 ;  /* 0x0000000900147202 */ /* 0x000fce0000000f00 */
[----:B------:R-:W-:Y:S05]  /*0f70*/  WARPSYNC.COLLECTIVE R17, `(.L_x_873) ;  /* 0x0000000011087348 */ /* 0x000fea0003c00000 */
[----:B------:R0:W1:Y:S02]  /*0f80*/  SHFL.BFLY P2, R18, R20, R19, R22 ;  /* 0x0c00001314127389 */ /* 0x0000640000040016 */
[----:B01----:R-:W-:Y:S01]  /*0f90*/  ENDCOLLECTIVE ;  /* 0x000000000000791b */ /* 0x003fe20003800000 */
.L_x_873:
[----:B------:R-:W-:Y:S01]  /*0fa0*/  MOV R14, R18 ;  /* 0x00000012000e7202 */ /* 0x000fe20000000f00 */
[----:B------:R-:W-:Y:S06]  /*0fb0*/  BRA `(.L_x_874) ;  /* 0xfffffff800907947 */ /* 0x000fec000383ffff */
.L_x_875:
        /* <DEDUP_REMOVED lines=12> */
.L_x_3247:


//--------------------- .text._ZN10layer_norm40ln_parallel_residual_bwd_finalize_kernelINS_22Kernel_traits_finalizeILj6144Ef13__nv_bfloat16S2_S2_fjLb0ELj1024ELj4ENS_18Kernel_traits_baseILj6144EfS2_S2_S2_fjLj1024EEEEELb1EEEvNS_9BwdParamsE --------------------------
	.section	.text._ZN10layer_norm40ln_parallel_residual_bwd_finalize_kernelINS_22Kernel_traits_finalizeILj6144Ef13__nv_bfloat16S2_S2_fjLb0ELj1024ELj4ENS_18Kernel_traits_baseILj6144EfS2_S2_S2_fjLj1024EEEEELb1EEEvNS_9BwdParamsE,"ax",@progbits
	.align	128
        .global         _ZN10layer_norm40ln_parallel_residual_bwd_finalize_kernelINS_22Kernel_traits_finalizeILj6144Ef13__nv_bfloat16S2_S2_fjLb0ELj1024ELj4ENS_18Kernel_traits_baseILj6144EfS2_S2_S2_fjLj1024EEEEELb1EEEvNS_9BwdParamsE
        .type           _ZN10layer_norm40ln_parallel_residual_bwd_finalize_kernelINS_22Kernel_traits_finalizeILj6144Ef13__nv_bfloat16S2_S2_fjLb0ELj1024ELj4ENS_18Kernel_traits_baseILj6144EfS2_S2_S2_fjLj1024EEEEELb1EEEvNS_9BwdParamsE,@function
        .size           _ZN10layer_norm40ln_parallel_residual_bwd_finalize_kernelINS_22Kernel_traits_finalizeILj6144Ef13__nv_bfloat16S2_S2_fjLb0ELj1024ELj4ENS_18Kernel_traits_baseILj6144EfS2_S2_S2_fjLj1024EEEEELb1EEEvNS_9BwdParamsE,(.L_x_3248 - _ZN10layer_norm40ln_parallel_residual_bwd_finalize_kernelINS_22Kernel_traits_finalizeILj6144Ef13__nv_bfloat16S2_S2_fjLb0ELj1024ELj4ENS_18Kernel_traits_baseILj6144EfS2_S2_S2_fjLj1024EEEEELb1EEEvNS_9BwdParamsE)
        .other          _ZN10layer_norm40ln_parallel_residual_bwd_finalize_kernelINS_22Kernel_traits_finalizeILj6144Ef13__nv_bfloat16S2_S2_fjLb0ELj1024ELj4ENS_18Kernel_traits_baseILj6144EfS2_S2_S2_fjLj1024EEEEELb1EEEvNS_9BwdParamsE,@"STO_CUDA_ENTRY STV_DEFAULT"
_ZN10layer_norm40ln_parallel_residual_bwd_finalize_kernelINS_22Kernel_traits_finalizeILj6144Ef13__nv_bfloat16S2_S2_fjLb0ELj1024ELj4ENS_18Kernel_traits_baseILj6144EfS2_S2_S2_fjLj1024EEEEELb1EEEvNS_9BwdParamsE:
.text._ZN10layer_norm40ln_parallel_residual_bwd_finalize_kernelINS_22Kernel_traits_finalizeILj6144Ef13__nv_bfloat16S2_S2_fjLb0ELj1024ELj4ENS_18Kernel_traits_baseILj6144EfS2_S2_S2_fjLj1024EEEEELb1EEEvNS_9BwdParamsE:
        /* <DEDUP_REMOVED lines=23> */
.L_x_887:
        /* <DEDUP_REMOVED lines=41> */
.L_x_880:
        /* <DEDUP_REMOVED lines=62> */
.L_x_879:
[----:B------:R-:W-:Y:S05]  /*07e0*/  BSYNC B1 ;  /* 0x0000000000017941 */ /* 0x000fea0003800000 */
.L_x_878:
        /* <DEDUP_REMOVED lines=39> */
.L_x_882:
[----:B------:R-:W-:Y:S05]  /*0a60*/  BSYNC B1 ;  /* 0x0000000000017941 */ /* 0x000fea0003800000 */
.L_x_881:
        /* <DEDUP_REMOVED lines=20> */
.L_x_877:
[----:B------:R-:W-:Y:S05]  /*0bb0*/  BSYNC B0 ;  /* 0x0000000000007941 */ /* 0x000fea0003800000 */
.L_x_876:
        /* <DEDUP_REMOVED lines=54> */
.L_x_908:
        /* <DEDUP_REMOVED lines=10> */
.L_x_883:
        /* <DEDUP_REMOVED lines=22> */
.L_x_886:
[----:B------:R-:W-:Y:S05]  /*1120*/  BSYNC B0 ;  /* 0x0000000000007941 */ /* 0x000fea0003800000 */
.L_x_885:
[C---:B------:R-:W-:Y:S02]  /*1130*/  ISETP.GT.U32.AND P1, PT, R4.reuse, -0x1801, PT ;  /* 0xffffe7ff0400780c */ /* 0x040fe40003f24070 */
[----:B------:R-:W-:Y:S02]  /*1140*/  IADD3 R4, R4, 0x1800, RZ ;  /* 0x0000180004047810 */ /* 0x000fe40007ffe0ff */
[----:B------:R-:W-:-:S09]  /*1150*/  IADD3 R5, R5, 0xc00, RZ ;  /* 0x00000c0005057810 */ /* 0x000fd20007ffe0ff */
[----:B------:R-:W-:Y:S05]  /*1160*/  @P1 BRA `(.L_x_887) ;  /* 0xfffffff000001947 */ /* 0x000fea000383ffff */
[----:B------:R-:W-:Y:S05]  /*1170*/  EXIT ;  /* 0x000000000000794d */ /* 0x000fea0003800000 */
.L_x_884:
[----:B------:R-:W-:Y:S01]  /*1180*/  HFMA2.MMA R13, -RZ, RZ, 0, 5.9604644775390625e-08 ;  /* 0x00000001ff0d7435 */ /* 0x000fe200000001ff */
[----:B0-----:R-:W-:Y:S02]  /*1190*/  MOV R26, R9 ;  /* 0x00000009001a7202 */ /* 0x001fe40000000f00 */
[----:B------:R-:W-:Y:S02]  /*11a0*/  MOV R12, 0x1f ;  /* 0x0000001f000c7802 */ /* 0x000fe40000000f00 */
[----:B------:R-:W-:-:S07]  /*11b0*/  MOV R11, 0xffffffff ;  /* 0xffffffff000b7802 */ /* 0x000fce0000000f00 */
[----:B-1234-:R-:W-:Y:S05]  /*11c0*/  WARPSYNC.COLLECTIVE R11, `(.L_x_888) ;  /* 0x000000000b087348 */ /* 0x01efea0003c00000 */
[----:B------:R0:W0:Y:S02]  /*11d0*/  SHFL.BFLY P2, R16, R26, R13, R12 ;  /* 0x0c00000d1a107389 */ /* 0x000024000004000c */
[----:B01234-:R-:W-:Y:S01]  /*11e0*/  ENDCOLLECTIVE ;  /* 0x000000000000791b */ /* 0x01ffe20003800000 */
.L_x_888:
[----:B------:R-:W-:Y:S01]  /*11f0*/  HFMA2.MMA R13, -RZ, RZ, 0, 1.1920928955078125e-07 ;  /* 0x00000002ff0d7435 */ /* 0x000fe200000001ff */
[----:B------:R-:W-:-:S05]  /*1200*/  FADD.FTZ R10, R9, R16 ;  /* 0x00000010090a7221 */ /* 0x000fca0000010000 */
[----:B------:R-:W-:-:S07]  /*1210*/  MOV R26, R10 ;  /* 0x0000000a001a7202 */ /* 0x000fce0000000f00 */
[----:B------:R-:W-:Y:S05]  /*1220*/  WARPSYNC.COLLECTIVE R11, `(.L_x_889) ;  /* 0x000000000b087348 */ /* 0x000fea0003c00000 */
[----:B------:R0:W1:Y:S02]  /*1230*/  SHFL.BFLY P2, R16, R26, R13, R12 ;  /* 0x0c00000d1a107389 */ /* 0x000064000004000c */
[----:B01----:R-:W-:Y:S01]  /*1240*/  ENDCOLLECTIVE ;  /* 0x000000000000791b */ /* 0x003fe20003800000 */
.L_x_889:
[----:B------:R-:W-:Y:S01]  /*1250*/  HFMA2.MMA R13, -RZ, RZ, 0, 2.384185791015625e-07 ;  /* 0x00000004ff0d7435 */ /* 0x000fe200000001ff */
[----:B------:R-:W-:-:S05]  /*1260*/  FADD.FTZ R9, R10, R16 ;  /* 0x000000100a097221 */ /* 0x000fca0000010000 */
[----:B------:R-:W-:-:S07]  /*1270*/  MOV R26, R9 ;  /* 0x00000009001a7202 */ /* 0x000fce0000000f00 */
[----:B------:R-:W-:Y:S05]  /*1280*/  WARPSYNC.COLLECTIVE R11, `(.L_x_890) ;  /* 0x000000000b087348 */ /* 0x000fea0003c00000 */
[----:B------:R0:W1:Y:S02]  /*1290*/  SHFL.BFLY P2, R16, R26, R13, R12 ;  /* 0x0c00000d1a107389 */ /* 0x000064000004000c */
[----:B01----:R-:W-:Y:S01]  /*12a0*/  ENDCOLLECTIVE ;  /* 0x000000000000791b */ /* 0x003fe20003800000 */
.L_x_890:
[----:B------:R-:W-:Y:S01]  /*12b0*/  HFMA2.MMA R13, -RZ, RZ, 0, 4.76837158203125e-07 ;  /* 0x00000008ff0d7435 */ /* 0x000fe200000001ff */
[----:B------:R-:W-:-:S05]  /*12c0*/  FADD.FTZ R18, R9, R16 ;  /* 0x0000001009127221 */ /* 0x000fca0000010000 */
[----:B------:R-:W-:-:S07]  /*12d0*/  MOV R26, R18 ;  /* 0x00000012001a7202 */ /* 0x000fce0000000f00 */
[----:B------:R-:W-:Y:S05]  /*12e0*/  WARPSYNC.COLLECTIVE R11, `(.L_x_891) ;  /* 0x000000000b087348 */ /* 0x000fea0003c00000 */
[----:B------:R0:W1:Y:S02]  /*12f0*/  SHFL.BFLY P2, R16, R26, R13, R12 ;  /* 0x0c00000d1a107389 */ /* 0x000064000004000c */
[----:B01----:R-:W-:Y:S01]  /*1300*/  ENDCOLLECTIVE ;  /* 0x000000000000791b */ /* 0x003fe20003800000 */
.L_x_891:
[----:B------:R-:W-:Y:S01]  /*1310*/  HFMA2.MMA R13, -RZ, RZ, 0, 9.5367431640625e-07 ;  /* 0x00000010ff0d7435 */ /* 0x000fe200000001ff */
[----:B------:R-:W-:-:S05]  /*1320*/  FADD.FTZ R10, R18, R16 ;  /* 0x00000010120a7221 */ /* 0x000fca0000010000 */
[----:B------:R-:W-:-:S07]  /*1330*/  MOV R26, R10 ;  /* 0x0000000a001a7202 */ /* 0x000fce0000000f00 */
[----:B------:R-:W-:Y:S05]  /*1340*/  WARPSYNC.COLLECTIVE R11, `(.L_x_892) ;  /* 0x000000000b087348 */ /* 0x000fea0003c00000 */
[----:B------:R0:W1:Y:S02]  /*1350*/  SHFL.BFLY P2, R16, R26, R13, R12 ;  /* 0x0c00000d1a107389 */ /* 0x000064000004000c */
[----:B01----:R-:W-:Y:S01]  /*1360*/  ENDCOLLECTIVE ;  /* 0x000000000000791b */ /* 0x003fe20003800000 */
.L_x_892:
[----:B------:R-:W-:Y:S01]  /*1370*/  HFMA2.MMA R13, -RZ, RZ, 0, 5.9604644775390625e-08 ;  /* 0x00000001ff0d7435 */ /* 0x000fe200000001ff */
[----:B------:R-:W-:Y:S02]  /*1380*/  MOV R26, R14 ;  /* 0x0000000e001a7202 */ /* 0x000fe40000000f00 */
[----:B------:R-:W-:-:S08]  /*1390*/  MOV R9, R16 ;  /* 0x0000001000097202 */ /* 0x000fd00000000f00 */
[----:B------:R-:W-:Y:S05]  /*13a0*/  WARPSYNC.COLLECTIVE R11, `(.L_x_893) ;  /* 0x000000000b087348 */ /* 0x000fea0003c00000 */
[----:B------:R0:W1:Y:S02]  /*13b0*/  SHFL.BFLY P2, R16, R26, R13, R12 ;  /* 0x0c00000d1a107389 */ /* 0x000064000004000c */
[----:B01----:R-:W-:Y:S01]  /*13c0*/  ENDCOLLECTIVE ;  /* 0x000000000000791b */ /* 0x003fe20003800000 */
.L_x_893:
[----:B------:R-:W-:Y:S01]  /*13d0*/  HFMA2.MMA R13, -RZ, RZ, 0, 1.1920928955078125e-07 ;  /* 0x00000002ff0d7435 */ /* 0x000fe200000001ff */
[----:B------:R-:W-:-:S05]  /*13e0*/  MOV R15, R16 ;  /* 0x00000010000f7202 */ /* 0x000fca0000000f00 */
[----:B------:R-:W-:-:S05]  /*13f0*/  FADD.FTZ R15, R14, R15 ;  /* 0x0000000f0e0f7221 */ /* 0x000fca0000010000 */
[----:B------:R-:W-:-:S07]  /*1400*/  MOV R26, R15 ;  /* 0x0000000f001a7202 */ /* 0x000fce0000000f00 */
[----:B------:R-:W-:Y:S05]  /*1410*/  WARPSYNC.COLLECTIVE R11, `(.L_x_894) ;  /* 0x000000000b087348 */ /* 0x000fea0003c00000 */
[----:B------:R0:W1:Y:S02]  /*1420*/  SHFL.BFLY P2, R16, R26, R13, R12 ;  /* 0x0c00000d1a107389 */ /* 0x000064000004000c */
[----:B01----:R-:W-:Y:S01]  /*1430*/  ENDCOLLECTIVE ;  /* 0x000000000000791b */ /* 0x003fe20003800000 */
.L_x_894:
[----:B------:R-:W-:Y:S01]  /*1440*/  HFMA2.MMA R13, -RZ, RZ, 0, 2.384185791015625e-07 ;  /* 0x00000004ff0d7435 */ /* 0x000fe200000001ff */
[----:B------:R-:W-:-:S05]  /*1450*/  MOV R18, R16 ;  /* 0x0000001000127202 */ /* 0x000fca0000000f00 */
[----:B------:R-:W-:-:S05]  /*1460*/  FADD.FTZ R14, R15, R18 ;  /* 0x000000120f0e7221 */ /* 0x000fca0000010000 */
[----:B------:R-:W-:-:S07]  /*1470*/  MOV R26, R14 ;  /* 0x0000000e001a7202 */ /* 0x000fce0000000f00 */
[----:B------:R-:W-:Y:S05]  /*1480*/  WARPSYNC.COLLECTIVE R11, `(.L_x_895) ;  /* 0x000000000b087348 */ /* 0x000fea0003c00000 */
[----:B------:R0:W1:Y:S02]  /*1490*/  SHFL.BFLY P2, R16, R26, R13, R12 ;  /* 0x0c00000d1a107389 */ /* 0x000064000004000c */
[----:B01----:R-:W-:Y:S01]  /*14a0*/  ENDCOLLECTIVE ;  /* 0x000000000000791b */ /* 0x003fe20003800000 */
.L_x_895:
[----:B------:R-:W-:Y:S01]  /*14b0*/  HFMA2.MMA R13, -RZ, RZ, 0, 4.76837158203125e-07 ;  /* 0x00000008ff0d7435 */ /* 0x000fe200000001ff */
[----:B------:R-:W-:-:S05]  /*14c0*/  MOV R17, R16 ;  /* 0x0000001000117202 */ /* 0x000fca0000000f00 */
[----:B------:R-:W-:-:S05]  /*14d0*/  FADD.FTZ R19, R14, R17 ;  /* 0x000000110e137221 */ /* 0x000fca0000010000 */
[----:B------:R-:W-:-:S07]  /*14e0*/  MOV R26, R19 ;  /* 0x00000013001a7202 */ /* 0x000fce0000000f00 */
[----:B------:R-:W-:Y:S05]  /*14f0*/  WARPSYNC.COLLECTIVE R11, `(.L_x_896) ;  /* 0x000000000b087348 */ /* 0x000fea0003c00000 */
[----:B------:R0:W1:Y:S02]  /*1500*/  SHFL.BFLY P2, R16, R26, R13, R12 ;  /* 0x0c00000d1a107389 */ /* 0x000064000004000c */
[----:B01----:R-:W-:Y:S01]  /*1510*/  ENDCOLLECTIVE ;  /* 0x000000000000791b */ /* 0x003fe20003800000 */
.L_x_896:
[----:B------:R-:W-:Y:S01]  /*1520*/  HFMA2.MMA R13, -RZ, RZ, 0, 9.5367431640625e-07 ;  /* 0x00000010ff0d7435 */ /* 0x000fe200000001ff */
[----:B------:R-:W-:-:S05]  /*1530*/  MOV R20, R16 ;  /* 0x0000001000147202 */ /* 0x000fca0000000f00 */
[----:B------:R-:W-:-:S05]  /*1540*/  FADD.FTZ R15, R19, R20 ;  /* 0x00000014130f7221 */ /* 0x000fca0000010000 */
[----:B------:R-:W-:-:S07]  /*1550*/  MOV R26, R15 ;  /* 0x0000000f001a7202 */ /* 0x000fce0000000f00 */
[----:B------:R-:W-:Y:S05]  /*1560*/  WARPSYNC.COLLECTIVE R11, `(.L_x_897) ;  /* 0x000000000b087348 */ /* 0x000fea0003c00000 */
[----:B------:R0:W1:Y:S02]  /*1570*/  SHFL.BFLY P2, R16, R26, R13, R12 ;  /* 0x0c00000d1a107389 */ /* 0x000064000004000c */
[----:B01----:R-:W-:Y:S01]  /*1580*/  ENDCOLLECTIVE ;  /* 0x000000000000791b */ /* 0x003fe20003800000 */
.L_x_897:
[----:B------:R-:W-:Y:S01]  /*1590*/  HFMA2.MMA R13, -RZ, RZ, 0, 5.9604644775390625e-08 ;  /* 0x00000001ff0d7435 */ /* 0x000fe200000001ff */
[----:B------:R-:W-:Y:S02]  /*15a0*/  MOV R26, R8 ;  /* 0x00000008001a7202 */ /* 0x000fe40000000f00 */
[----:B------:R-:W-:-:S08]  /*15b0*/  MOV R14, R16 ;  /* 0x00000010000e7202 */ /* 0x000fd00000000f00 */
[----:B------:R-:W-:Y:S05]  /*15c0*/  WARPSYNC.COLLECTIVE R11, `(.L_x_898) ;  /* 0x000000000b087348 */ /* 0x000fea0003c00000 */
[----:B------:R0:W1:Y:S02]  /*15d0*/  SHFL.BFLY P2, R16, R26, R13, R12 ;  /* 0x0c00000d1a107389 */ /* 0x000064000004000c */
[----:B01----:R-:W-:Y:S01]  /*15e0*/  ENDCOLLECTIVE ;  /* 0x000000000000791b */ /* 0x003fe20003800000 */
.L_x_898:
[----:B------:R-:W-:Y:S01]  /*15f0*/  HFMA2.MMA R13, -RZ, RZ, 0, 1.1920928955078125e-07 ;  /* 0x00000002ff0d7435 */ /* 0x000fe200000001ff */
[----:B------:R-:W-:-:S05]  /*1600*/  MOV R17, R16 ;  /* 0x0000001000117202 */ /* 0x000fca0000000f00 */
[----:B------:R-:W-:-:S05]  /*1610*/  FADD.FTZ R19, R8, R17 ;  /* 0x0000001108137221 */ /* 0x000fca0000010000 */
[----:B------:R-:W-:-:S07]  /*1620*/  MOV R26, R19 ;  /* 0x00000013001a7202 */ /* 0x000fce0000000f00 */
[----:B------:R-:W-:Y:S05]  /*1630*/  WARPSYNC.COLLECTIVE R11, `(.L_x_899) ;  /* 0x000000000b087348 */ /* 0x000fea0003c00000 */
[----:B------:R0:W1:Y:S02]  /*1640*/  SHFL.BFLY P2, R16, R26, R13, R12 ;  /* 0x0c00000d1a107389 */ /* 0x000064000004000c */
[----:B01----:R-:W-:Y:S01]  /*1650*/  ENDCOLLECTIVE ;  /* 0x000000000000791b */ /* 0x003fe20003800000 */
.L_x_899:
[----:B------:R-:W-:Y:S01]  /*1660*/  HFMA2.MMA R13, -RZ, RZ, 0, 2.384185791015625e-07 ;  /* 0x00000004ff0d7435 */ /* 0x000fe200000001ff */
[----:B------:R-:W-:-:S05]  /*1670*/  MOV R20, R16 ;  /* 0x0000001000147202 */ /* 0x000fca0000000f00 */
[----:B------:R-:W-:-:S05]  /*1680*/  FADD.FTZ R8, R19, R20 ;  /* 0x0000001413087221 */ /* 0x000fca0000010000 */
[----:B------:R-:W-:-:S07]  /*1690*/  MOV R26, R8 ;  /* 0x00000008001a7202 */ /* 0x000fce0000000f00 */
[----:B------:R-:W-:Y:S05]  /*16a0*/  WARPSYNC.COLLECTIVE R11, `(.L_x_900) ;  /* 0x000000000b087348 */ /* 0x000fea0003c00000 */
[----:B------:R0:W1:Y:S02]  /*16b0*/  SHFL.BFLY P2, R16, R26, R13, R12 ;  /* 0x0c00000d1a107389 */ /* 0x000064000004000c */
[----:B01----:R-:W-:Y:S01]  /*16c0*/  ENDCOLLECTIVE ;  /* 0x000000000000791b */ /* 0x003fe20003800000 */
.L_x_900:
[----:B------:R-:W-:Y:S01]  /*16d0*/  HFMA2.MMA R13, -RZ, RZ, 0, 4.76837158203125e-07 ;  /* 0x00000008ff0d7435 */ /* 0x000fe200000001ff */
[----:B------:R-:W-:-:S05]  /*16e0*/  MOV R21, R16 ;  /* 0x0000001000157202 */ /* 0x000fca0000000f00 */
[----:B------:R-:W-:-:S05]  /*16f0*/  FADD.FTZ R21, R8, R21 ;  /* 0x0000001508157221 */ /* 0x000fca0000010000 */
[----:B------:R-:W-:-:S07]  /*1700*/  MOV R26, R21 ;  /* 0x00000015001a7202 */ /* 0x000fce0000000f00 */
[----:B------:R-:W-:Y:S05]  /*1710*/  WARPSYNC.COLLECTIVE R11, `(.L_x_901) ;  /* 0x000000000b087348 */ /* 0x000fea0003c00000 */
[----:B------:R0:W1:Y:S02]  /*1720*/  SHFL.BFLY P2, R16, R26, R13, R12 ;  /* 0x0c00000d1a107389 */ /* 0x000064000004000c */
[----:B01----:R-:W-:Y:S01]  /*1730*/  ENDCOLLECTIVE ;  /* 0x000000000000791b */ /* 0x003fe20003800000 */
.L_x_901:
[----:B------:R-:W-:Y:S01]  /*1740*/  HFMA2.MMA R13, -RZ, RZ, 0, 9.5367431640625e-07 ;  /* 0x00000010ff0d7435 */ /* 0x000fe200000001ff */
[----:B------:R-:W-:-:S05]  /*1750*/  MOV R22, R16 ;  /* 0x0000001000167202 */ /* 0x000fca0000000f00 */
[----:B------:R-:W-:-:S05]  /*1760*/  FADD.FTZ R17, R21, R22 ;  /* 0x0000001615117221 */ /* 0x000fca0000010000 */
[----:B------:R-:W-:-:S07]  /*1770*/  MOV R26, R17 ;  /* 0x00000011001a7202 */ /* 0x000fce0000000f00 */
[----:B------:R-:W-:Y:S05]  /*1780*/  WARPSYNC.COLLECTIVE R11, `(.L_x_902) ;  /* 0x000000000b087348 */ /* 0x000fea0003c00000 */
[----:B------:R0:W1:Y:S02]  /*1790*/  SHFL.BFLY P2, R16, R26, R13, R12 ;  /* 0x0c00000d1a107389 */ /* 0x000064000004000c */
[----:B01----:R-:W-:Y:S01]  /*17a0*/  ENDCOLLECTIVE ;  /* 0x000000000000791b */ /* 0x003fe20003800000 */
.L_x_902:
[----:B------:R-:W-:Y:S01]  /*17b0*/  HFMA2.MMA R13, -RZ, RZ, 0, 5.9604644775390625e-08 ;  /* 0x00000001ff0d7435 */ /* 0x000fe200000001ff */
[----:B------:R-:W-:Y:S02]  /*17c0*/  MOV R26, R7 ;  /* 0x00000007001a7202 */ /* 0x000fe40000000f00 */
[----:B------:R-:W-:-:S08]  /*17d0*/  MOV R8, R16 ;  /* 0x0000001000087202 */ /* 0x000fd00000000f00 */
[----:B------:R-:W-:Y:S05]  /*17e0*/  WARPSYNC.COLLECTIVE R11, `(.L_x_903) ;  /* 0x000000000b087348 */ /* 0x000fea0003c00000 */
[----:B------:R0:W1:Y:S02]  /*17f0*/  SHFL.BFLY P2, R16, R26, R13, R12 ;  /* 0x0c00000d1a107389 */ /* 0x000064000004000c */
[----:B01----:R-:W-:Y:S01]  /*1800*/  ENDCOLLECTIVE ;  /* 0x000000000000791b */ /* 0x003fe20003800000 */
.L_x_903:
[----:B------:R-:W-:Y:S01]  /*1810*/  HFMA2.MMA R13, -RZ, RZ, 0, 1.1920928955078125e-07 ;  /* 0x00000002ff0d7435 */ /* 0x000fe200000001ff */
[----:B------:R-:W-:-:S05]  /*1820*/  MOV R18, R16 ;  /* 0x0000001000127202 */ /* 0x000fca0000000f00 */
[----:B------:R-:W-:-:S05]  /*1830*/  FADD.FTZ R22, R7, R18 ;  /* 0x0000001207167221 */ /* 0x000fca0000010000 */
[----:B------:R-:W-:-:S07]  /*1840*/  MOV R26, R22 ;  /* 0x00000016001a7202 */ /* 0x000fce0000000f00 */
[----:B------:R-:W-:Y:S05]  /*1850*/  WARPSYNC.COLLECTIVE R11, `(.L_x_904) ;  /* 0x000000000b087348 */ /* 0x000fea0003c00000 */
[----:B------:R0:W1:Y:S02]  /*1860*/  SHFL.BFLY P2, R16, R26, R13, R12 ;  /* 0x0c00000d1a107389 */ /* 0x000064000004000c */
[----:B01----:R-:W-:Y:S01]  /*1870*/  ENDCOLLECTIVE ;  /* 0x000000000000791b */ /* 0x003fe20003800000 */
.L_x_904:
[----:B------:R-:W-:Y:S01]  /*1880*/  HFMA2.MMA R13, -RZ, RZ, 0, 2.384185791015625e-07 ;  /* 0x00000004ff0d7435 */ /* 0x000fe200000001ff */
[----:B------:R-:W-:-:S05]  /*1890*/  MOV R21, R16 ;  /* 0x0000001000157202 */ /* 0x000fca0000000f00 */
[----:B------:R-:W-:-:S05]  /*18a0*/  FADD.FTZ R7, R22, R21 ;  /* 0x0000001516077221 */ /* 0x000fca0000010000 */
[----:B------:R-:W-:-:S07]  /*18b0*/  MOV R26, R7 ;  /* 0x00000007001a7202 */ /* 0x000fce0000000f00 */
[----:B------:R-:W-:Y:S05]  /*18c0*/  WARPSYNC.COLLECTIVE R11, `(.L_x_905) ;  /* 0x000000000b087348 */ /* 0x000fea0003c00000 */
[----:B------:R0:W1:Y:S02]  /*18d0*/  SHFL.BFLY P2, R16, R26, R13, R12 ;  /* 0x0c00000d1a107389 */ /* 0x000064000004000c */
[----:B01----:R-:W-:Y:S01]  /*18e0*/  ENDCOLLECTIVE ;  /* 0x000000000000791b */ /* 0x003fe20003800000 */
.L_x_905:
[----:B------:R-:W-:Y:S01]  /*18f0*/  HFMA2.MMA R13, -RZ, RZ, 0, 4.76837158203125e-07 ;  /* 0x00000008ff0d7435 */ /* 0x000fe200000001ff */
[----:B------:R-:W-:-:S05]  /*1900*/  MOV R20, R16 ;  /* 0x0000001000147202 */ /* 0x000fca0000000f00 */
[----:B------:R-:W-:-:S05]  /*1910*/  FADD.FTZ R23, R7, R20 ;  /* 0x0000001407177221 */ /* 0x000fca0000010000 */
[----:B------:R-:W-:-:S07]  /*1920*/  MOV R26, R23 ;  /* 0x00000017001a7202 */ /* 0x000fce0000000f00 */
[----:B------:R-:W-:Y:S05]  /*1930*/  WARPSYNC.COLLECTIVE R11, `(.L_x_906) ;  /* 0x000000000b087348 */ /* 0x000fea0003c00000 */
[----:B------:R0:W1:Y:S02]  /*1940*/  SHFL.BFLY P2, R16, R26, R13, R12 ;  /* 0x0c00000d1a107389 */ /* 0x000064000004000c */
[----:B01----:R-:W-:Y:S01]  /*1950*/  ENDCOLLECTIVE ;  /* 0x000000000000791b */ /* 0x003fe20003800000 */
.L_x_906:
[----:B------:R-:W-:Y:S01]  /*1960*/  HFMA2.MMA R13, -RZ, RZ, 0, 9.5367431640625e-07 ;  /* 0x00000010ff0d7435 */ /* 0x000fe200000001ff */
[----:B------:R-:W-:-:S05]  /*1970*/  MOV R24, R16 ;  /* 0x0000001000187202 */ /* 0x000fca0000000f00 */
[----:B------:R-:W-:-:S05]  /*1980*/  FADD.FTZ R24, R23, R24 ;  /* 0x0000001817187221 */ /* 0x000fca0000010000 */
[----:B------:R-:W-:-:S07]  /*1990*/  MOV R26, R24 ;  /* 0x00000018001a7202 */ /* 0x000fce0000000f00 */
[----:B------:R-:W-:Y:S05]  /*19a0*/  WARPSYNC.COLLECTIVE R11, `(.L_x_907) ;  /* 0x000000000b087348 */ /* 0x000fea0003c00000 */
[----:B------:R0:W1:Y:S02]  /*19b0*/  SHFL.BFLY P2, R16, R26, R13, R12 ;  /* 0x0c00000d1a107389 */ /* 0x000064000004000c */
[----:B01----:R-:W-:Y:S01]  /*19c0*/  ENDCOLLECTIVE ;  /* 0x000000000000791b */ /* 0x003fe20003800000 */
.L_x_907:
[----:B------:R-:W-:Y:S05]  /*19d0*/  BRA `(.L_x_908) ;  /* 0xfffffff400507947 */ /* 0x000fea000383ffff */
.L_x_909:
        /* <DEDUP_REMOVED lines=10> */
.L_x_3248:


//--------------------- .text._ZN10layer_norm31ln_parallel_residual_bwd_kernelINS_13Kernel_traitsIf13__nv_bfloat16S2_S2_fjLj6144ELj1ELj1ELj8ELj16ENS_18Kernel_traits_baseILj6144EfS2_S2_S2_fjLj256EEEEELb1ELb1ELb1EEEvNS_9BwdParamsE --------------------------
	.section	.text._ZN10layer_norm31ln_parallel_residual_bwd_kernelINS_13Kernel_traitsIf13__nv_bfloat16S2_S2_fjLj6144ELj1ELj1ELj8ELj16ENS_18Kernel_traits_baseILj6144EfS2_S2_S2_fjLj256EEEEELb1ELb1ELb1EEEvNS_9BwdParamsE,"ax",@progbits
	.align	128
        .global         _ZN10layer_norm31ln_parallel_residual_bwd_kernelINS_13Kernel_traitsIf13__nv_bfloat16S2_S2_fjLj6144ELj1ELj1ELj8ELj16ENS_18Kernel_traits_baseILj6144EfS2_S2_S2_fjLj256EEEEELb1ELb1ELb1EEEvNS_9BwdParamsE
        .type           _ZN10layer_norm31ln_parallel_residual_bwd_kernelINS_13Kernel_traitsIf13__nv_bfloat16S2_S2_fjLj6144ELj1ELj1ELj8ELj16ENS_18Kernel_traits_baseILj6144EfS2_S2_S2_fjLj256EEEEELb1ELb1ELb1EEEvNS_9BwdParamsE,@function
        .size           _ZN10layer_norm31ln_parallel_residual_bwd_kernelINS_13Kernel_traitsIf13__nv_bfloat16S2_S2_fjLj6144ELj1ELj1ELj8ELj16ENS_18Kernel_traits_baseILj6144EfS2_S2_S2_fjLj256EEEEELb1ELb1ELb1EEEvNS_9BwdParamsE,(.L_x_3249 - _ZN10layer_norm31ln_parallel_residual_bwd_kernelINS_13Kernel_traitsIf13__nv_bfloat16S2_S2_fjLj6144ELj1ELj1ELj8ELj16ENS_18Kernel_traits_baseILj6144EfS2_S2_S2_fjLj256EEEEELb1ELb1ELb1EEEvNS_9BwdParamsE)
        .other          _ZN10layer_norm31ln_parallel_residual_bwd_kernelINS_13Kernel_traitsIf13__nv_bfloat16S2_S2_fjLj6144ELj1ELj1ELj8ELj16ENS_18Kernel_traits_baseILj6144EfS2_S2_S2_fjLj256EEEEELb1ELb1ELb1EEEvNS_9BwdParamsE,@"STO_CUDA_ENTRY STV_DEFAULT"
_ZN10layer_norm31ln_parallel_residual_bwd_kernelINS_13Kernel_traitsIf13__nv_bfloat16S2_S2_fjLj6144ELj1ELj1ELj8ELj16ENS_18Kernel_traits_baseILj6144EfS2_S2_S2_fjLj256EEEEELb1ELb1ELb1EEEvNS_9BwdParamsE:
.text._ZN10layer_norm31ln_parallel_residual_bwd_kernelINS_13Kernel_traitsIf13__nv_bfloat16S2_S2_fjLj6144ELj1ELj1ELj8ELj16ENS_18Kernel_traits_baseILj6144EfS2_S2_S2_fjLj256EEEEELb1ELb1ELb1EEEvNS_9BwdParamsE:
[----:B------:R-:W-:Y:S01]  /*0000*/  LDC R1, c[0x0][0x28] ;  /* 0x00000a00ff017b82 */ /* 0x000fe20000000800 */
[----:B------:R-:W0:Y:S07]  /*0010*/  S2R R84, SR_TID.X ;  /* 0x0000000000547919 */ /* 0x000e2e0000002100 */
[----:B------:R-:W1:Y:S01]  /*0020*/  S2UR UR4, SR_CTAID.X ;  /* 0x00000000000479c3 */ /* 0x000e620000002500 */
[----:B------:R-:W-:Y:S01]  /*0030*/  ULDC UR6, c[0x0][0x214] ;  /* 0x0000850000067ab9 */ /* 0x000fe20000000800 */
[----:B------:R-:W-:Y:S01]  /*0040*/  ULDC UR8, c[0x0][0x218] ;  /* 0x0000860000087ab9 */ /* 0x000fe20000000800 */
[----:B------:R-:W-:Y:S01]  /*0050*/  ULDC.U8 UR19, c[0x0][0x2a0] ;  /* 0x0000a80000137ab9 */ /* 0x000fe20000000000 */
[----:B------:R-:W-:Y:S01]  /*0060*/  ULDC UR9, c[0x0][0x290] ;  /* 0x0000a40000097ab9 */ /* 0x000fe20000000800 */
[----:B------:R-:W-:Y:S01]  /*0070*/  ULDC UR18, c[0x0][0x298] ;  /* 0x0000a60000127ab9 */ /* 0x000fe20000000800 */
[----:B------:R-:W-:Y:S01]  /*0080*/  ULDC.64 UR10, c[0x0][0x210] ;  /* 0x00008400000a7ab9 */ /* 0x000fe20000000a00 */
[----:B------:R-:W-:Y:S01]  /*0090*/  ULDC.64 UR12, c[0x0][0x238] ;  /* 0x00008e00000c7ab9 */ /* 0x000fe20000000a00 */
[----:B------:R-:W-:Y:S01]  /*00a0*/  ULDC.64 UR14, c[0x0][0x240] ;  /* 0x00009000000e7ab9 */ /* 0x000fe20000000a00 */
[----:B------:R-:W-:Y:S01]  /*00b0*/  ULDC.64 UR16, c[0x0][0x308] ;  /* 0x0000c20000107ab9 */ /* 0x000fe20000000a00 */
[----:B------:R-:W-:Y:S01]  /*00c0*/  ULDC.64 UR20, c[0x0][0x2f8] ;  /* 0x0000be0000147ab9 */ /* 0x000fe20000000a00 */
[----:B0-----:R-:W-:-:S05]  /*00d0*/  SHF.R.U32.HI R86, RZ, 0x8, R84 ;  /* 0x00000008ff567819 */ /* 0x001fca0000011654 */
[----:B-1----:R-:W-:Y:S01]  /*00e0*/  VIADD R85, R86, UR4 ;  /* 0x0000000456557c36 */ /* 0x002fe20008000000 */
[----:B------:R-:W-:-:S04]  /*00f0*/  ULDC.64 UR4, c[0x0][0x208] ;  /* 0x0000820000047ab9 */ /* 0x000fc80000000a00 */
        /* <DEDUP_REMOVED lines=27> */
.L_x_910:
[----:B------:R-:W-:Y:S01]  /*02b0*/  IMAD.SHL.U32 R0, R84, 0x20, RZ ;  /* 0x0000002054007824 */ /* 0x000fe200078e00ff */
[----:B------:R-:W-:-:S04]  /*02c0*/  ULDC.64 UR6, c[0x0][0x260] ;  /* 0x0000980000067ab9 */ /* 0x000fc80000000a00 */
[----:B------:R-:W-:-:S04]  /*02d0*/  LOP3.LUT R0, R0, 0x1fe0, RZ, 0xc0, !PT ;  /* 0x00001fe000007812 */ /* 0x000fc800078ec0ff */
[----:B------:R-:W-:-:S04]  /*02e0*/  IADD3 R2, P0, R0, UR6, RZ ;  /* 0x0000000600027c10 */ /* 0x000fc8000ff1e0ff */
[----:B------:R-:W-:Y:S01]  /*02f0*/  IADD3.X R3, RZ, UR7, RZ, P0, !PT ;  /* 0x00000007ff037c10 */ /* 0x000fe200087fe4ff */
        /* <DEDUP_REMOVED lines=9> */
[----:B------:R-:W-:Y:S01]  /*0390*/  HFMA2.MMA R87, -RZ, RZ, 0, 0 ;  /* 0x00000000ff577435 */ /* 0x000fe200000001ff */
[----:B------:R-:W-:Y:S01]  /*03a0*/  UISETP.NE.AND UP0, UPT, UR6, URZ, UPT ;  /* 0x0000003f0600728c */ /* 0x000fe2000bf05270 */
[----:B------:R-:W-:Y:S01]  /*03b0*/  ISETP.NE.AND.EX P0, PT, RZ, UR7, PT, P0 ;  /* 0x00000007ff007c0c */ /* 0x000fe2000bf05300 */
[----:B------:R-:W-:Y:S01]  /*03c0*/  IMAD.MOV.U32 R0, RZ, RZ, 0x1 ;  /* 0x00000001ff007424 */ /* 0x000fe200078e00ff */
[----:B------:R-:W-:Y:S01]  /*03d0*/  LEA R86, R86, 0x8, 0x3 ;  /* 0x0000000856567811 */ /* 0x000fe200078e18ff */
[----:B------:R-:W-:Y:S01]  /*03e0*/  IMAD.MOV.U32 R129, RZ, RZ, RZ ;  /* 0x000000ffff817224 */ /* 0x000fe200078e00ff */
[----:B------:R-:W-:-:S02]  /*03f0*/  CS2R R134, SRZ ;  /* 0x0000000000867805 */ /* 0x000fc4000001ff00 */
[----:B------:R-:W-:Y:S01]  /*0400*/  CS2R R88, SRZ ;  /* 0x0000000000587805 */ /* 0x000fe2000001ff00 */
[----:B------:R-:W-:Y:S01]  /*0410*/  IMAD.MOV.U32 R136, RZ, RZ, RZ ;  /* 0x000000ffff887224 */ /* 0x000fe200078e00ff */
        /* <DEDUP_REMOVED lines=19> */
[----:B------:R-:W-:Y:S02]  /*0550*/  PLOP3.LUT P3, PT, PT, PT, UP0, 0x80, 0x0 ;  /* 0x000000000000781c */ /* 0x000fe40003f6f008 */
[----:B------:R-:W-:Y:S02]  /*0560*/  CS2R R124, SRZ ;  /* 0x00000000007c7805 */ /* 0x000fe4000001ff00 */
[----:B------:R-:W-:Y:S02]  /*0570*/  CS2R R126, SRZ ;  /* 0x00000000007e7805 */ /* 0x000fe4000001ff00 */
[----:B0-----:R-:W-:-:S07]  /*0580*/  LOP3.LUT R128, R84, 0xff, RZ, 0xc0, !PT ;  /* 0x000000ff54807812 */ /* 0x001fce00078ec0ff */
.L_x_913:
[----:B0-----:R-:W-:Y:S01]  /*0590*/  IMAD R48, R85, UR8, RZ ;  /* 0x0000000855307c24 */ /* 0x001fe2000f8e02ff */
[----:B------:R-:W0:Y:S04]  /*05a0*/  LDC.64 R76, c[0x0][0x250] ;  /* 0x00009400ff4c7b82 */ /* 0x000e280000000a00 */
[----:B------:R-:W-:-:S04]  /*05b0*/  SHF.R.S32.HI R49, RZ, 0x1f, R48 ;  /* 0x0000001fff317819 */ /* 0x000fc80000011430 */
[----:B------:R-:W1:Y:S01]  /*05c0*/  LDC.64 R68, c[0x0][0x2b8] ;  /* 0x0000ae00ff447b82 */ /* 0x000e620000000a00 */
[----:B------:R-:W-:-:S04]  /*05d0*/  LEA.HI R49, R49, R48, RZ, 0x3 ;  /* 0x0000003031317211 */ /* 0x000fc800078f18ff */
[----:B------:R-:W-:-:S03]  /*05e0*/  LEA.HI.SX32 R143, R49, R128, 0x1d ;  /* 0x00000080318f7211 */ /* 0x000fc600078feaff */
[----:B------:R-:W2:Y:S01]  /*05f0*/  LDC.64 R80, c[0x0][0x258] ;  /* 0x00009600ff507b82 */ /* 0x000ea20000000a00 */
[C---:B------:R-:W-:Y:S01]  /*0600*/  SHF.L.U32 R151, R143.reuse, 0x4, RZ ;  /* 0x000000048f977819 */ /* 0x040fe200000006ff */
[----:B------:R-:W-:Y:S01]  /*0610*/  VIADD R145, R143, 0x100 ;  /* 0x000001008f917836 */ /* 0x000fe20000000000 */
[----:B------:R-:W-:Y:S02]  /*0620*/  SHF.R.U32.HI R140, RZ, 0x1c, R143 ;  /* 0x0000001cff8c7819 */ /* 0x000fe4000001168f */
[----:B------:R-:W-:Y:S01]  /*0630*/  IADD3 R48, P1, R151, UR12, RZ ;  /* 0x0000000c97307c10 */ /* 0x000fe2000ff3e0ff */
[----:B------:R-:W-:Y:S01]  /*0640*/  IMAD.SHL.U32 R141, R145, 0x10, RZ ;  /* 0x00000010918d7824 */ /* 0x000fe200078e00ff */
[----:B------:R-:W-:Y:S01]  /*0650*/  IADD3 R149, R143, 0x200, RZ ;  /* 0x000002008f957810 */ /* 0x000fe20007ffe0ff */
[----:B------:R-:W3:Y:S01]  /*0660*/  LDC.64 R78, c[0x0][0x300] ;  /* 0x0000c000ff4e7b82 */ /* 0x000ee20000000a00 */
[----:B------:R-:W-:Y:S01]  /*0670*/  IADD3.X R49, R140, UR13, RZ, P1, !PT ;  /* 0x0000000d8c317c10 */ /* 0x000fe20008ffe4ff */
[----:B0-----:R-:W-:Y:S01]  /*0680*/  IMAD.WIDE R76, R85, 0x4, R76 ;  /* 0x00000004554c7825 */ /* 0x001fe200078e024c */
[----:B------:R-:W-:-:S02]  /*0690*/  SHF.R.U32.HI R138, RZ, 0x1c, R145 ;  /* 0x0000001cff8a7819 */ /* 0x000fc40000011691 */
[----:B------:R-:W-:Y:S01]  /*06a0*/  IADD3 R56, P1, R141, UR12, RZ ;  /* 0x0000000c8d387c10 */ /* 0x000fe2000ff3e0ff */
[----:B------:R-:W-:Y:S01]  /*06b0*/  IMAD.SHL.U32 R137, R149, 0x10, RZ ;  /* 0x0000001095897824 */ /* 0x000fe200078e00ff */
[----:B------:R-:W4:Y:S01]  /*06c0*/  LDG.E.128 R48, desc[UR4][R48.64] ;  /* 0x0000000430307981 */ /* 0x000f22000c1e1d00 */
[----:B-1----:R-:W-:Y:S01]  /*06d0*/  IMAD.WIDE.U32 R52, R143, 0x10, R68 ;  /* 0x000000108f347825 */ /* 0x002fe200078e0044 */
[----:B------:R-:W-:Y:S01]  /*06e0*/  IADD3.X R57, R138, UR13, RZ, P1, !PT ;  /* 0x0000000d8a397c10 */ /* 0x000fe20008ffe4ff */
[----:B------:R-:W0:Y:S01]  /*06f0*/  @P0 LDC.64 R152, c[0x0][0x2c8] ;  /* 0x0000b200ff980b82 */ /* 0x000e220000000a00 */
[----:B------:R-:W4:Y:S01]  /*0700*/  LDG.E R150, desc[UR4][R76.64] ;  /* 0x000000044c967981 */ /* 0x000f22000c1e1900 */
[----:B------:R-:W-:Y:S02]  /*0710*/  SHF.R.U32.HI R130, RZ, 0x1c, R149 ;  /* 0x0000001cff827819 */ /* 0x000fe40000011695 */
[----:B------:R-:W-:Y:S01]  /*0720*/  IADD3 R64, P1, R137, UR12, RZ ;  /* 0x0000000c89407c10 */ /* 0x000fe2000ff3e0ff */
[----:B------:R-:W4:Y:S01]  /*0730*/  LDG.E.128 R52, desc[UR4][R52.64] ;  /* 0x0000000434347981 */ /* 0x000f22000c1e1d00 */
[----:B--2---:R-:W-:-:S02]  /*0740*/  IMAD.WIDE R80, R85, 0x4, R80 ;  /* 0x0000000455507825 */ /* 0x004fc400078e0250 */
[----:B------:R-:W1:Y:S01]  /*0750*/  @P0 LDC.64 R160, c[0x0][0x2c8] ;  /* 0x0000b200ffa00b82 */ /* 0x000e620000000a00 */
[----:B------:R-:W2:Y:S01]  /*0760*/  LDG.E.128 R56, desc[UR4][R56.64] ;  /* 0x0000000438387981 */ /* 0x000ea2000c1e1d00 */
[----:B------:R-:W-:Y:S01]  /*0770*/  IADD3.X R65, R130, UR13, RZ, P1, !PT ;  /* 0x0000000d82417c10 */ /* 0x000fe20008ffe4ff */
[----:B------:R-:W-:Y:S02]  /*0780*/  IMAD.WIDE.U32 R60, R145, 0x10, R68 ;  /* 0x00000010913c7825 */ /* 0x000fe400078e0044 */
[----:B------:R0:W2:Y:S03]  /*0790*/  LDG.E R139, desc[UR4][R80.64] ;  /* 0x00000004508b7981 */ /* 0x0000a6000c1e1900 */
[----:B------:R-:W1:Y:S01]  /*07a0*/  @P0 LDC.64 R162, c[0x0][0x2c8] ;  /* 0x0000b200ffa20b82 */ /* 0x000e620000000a00 */
[----:B------:R-:W2:Y:S04]  /*07b0*/  LDG.E.128 R64, desc[UR4][R64.64] ;  /* 0x0000000440407981 */ /* 0x000ea8000c1e1d00 */
[----:B------:R-:W2:Y:S01]  /*07c0*/  LDG.E.128 R60, desc[UR4][R60.64] ;  /* 0x000000043c3c7981 */ /* 0x000ea2000c1e1d00 */
[----:B---3--:R-:W-:-:S04]  /*07d0*/  ISETP.NE.U32.AND P1, PT, R78, RZ, PT ;  /* 0x000000ff4e00720c */ /* 0x008fc80003f25070 */
[----:B------:R-:W-:Y:S01]  /*07e0*/  ISETP.NE.AND.EX P1, PT, R79, RZ, PT, P1 ;  /* 0x000000ff4f00720c */ /* 0x000fe20003f25310 */
[----:B------:R-:W-:-:S06]  /*07f0*/  IMAD.WIDE.U32 R68, R149, 0x10, R68 ;  /* 0x0000001095447825 */ /* 0x000fcc00078e0044 */
[----:B------:R-:W3:Y:S06]  /*0800*/  LDG.E.128 R68, desc[UR4][R68.64] ;  /* 0x0000000444447981 */ /* 0x000eec000c1e1d00 */
[----:B------:R-:W1:Y:S08]  /*0810*/  @P1 LDC.64 R82, c[0x0][0x248] ;  /* 0x00009200ff521b82 */ /* 0x000e700000000a00 */
[----:B------:R-:W1:Y:S08]  /*0820*/  @P1 LDC.64 R146, c[0x0][0x248] ;  /* 0x00009200ff921b82 */ /* 0x000e700000000a00 */
[----:B------:R-:W1:Y:S01]  /*0830*/  @P1 LDC.64 R164, c[0x0][0x248] ;  /* 0x00009200ffa41b82 */ /* 0x000e620000000a00 */
[----:B------:R-:W-:Y:S01]  /*0840*/  IMAD.SHL.U32 R155, R143, 0x8, RZ ;  /* 0x000000088f9b7824 */ /* 0x000fe200078e00ff */
[----:B------:R-:W-:Y:S01]  /*0850*/  SHF.R.U32.HI R154, RZ, 0x1d, R143 ;  /* 0x0000001dff9a7819 */ /* 0x000fe2000001168f */
[----:B0-----:R-:W-:-:S03]  /*0860*/  IMAD.SHL.U32 R81, R145, 0x8, RZ ;  /* 0x0000000891517824 */ /* 0x001fc600078e00ff */
[----:B-1----:R-:W-:Y:S02]  /*0870*/  @P1 IADD3 R76, P2, R155, R82, RZ ;  /* 0x000000529b4c1210 */ /* 0x002fe40007f5e0ff */
[----:B------:R-:W-:Y:S02]  /*0880*/  SHF.R.U32.HI R156, RZ, 0x1d, R145 ;  /* 0x0000001dff9c7819 */ /* 0x000fe40000011691 */
[----:B------:R-:W-:Y:S01]  /*0890*/  @P1 IADD3.X R77, R154, R83, RZ, P2, !PT ;  /* 0x000000539a4d1210 */ /* 0x000fe200017fe4ff */
[----:B------:R-:W-:Y:S01]  /*08a0*/  IMAD.SHL.U32 R83, R149, 0x8, RZ ;  /* 0x0000000895537824 */ /* 0x000fe200078e00ff */
[----:B------:R-:W-:Y:S02]  /*08b0*/  @P0 LEA R144, P2, R145, R152, 0x4 ;  /* 0x0000009891900211 */ /* 0x000fe400078420ff */
[----:B------:R-:W-:Y:S01]  /*08c0*/  @P1 IADD3 R146, P4, R81, R146, RZ ;  /* 0x0000009251921210 */ /* 0x000fe20007f9e0ff */
[----:B-----5:R0:W5:Y:S01]  /*08d0*/  @P1 LDG.E.64 R74, desc[UR4][R76.64] ;  /* 0x000000044c4a1981 */ /* 0x020162000c1e1b00 */
[----:B------:R-:W-:-:S02]  /*08e0*/  SHF.R.U32.HI R158, RZ, 0x1d, R149 ;  /* 0x0000001dff9e7819 */ /* 0x000fc40000011695 */
[----:B------:R-:W-:Y:S02]  /*08f0*/  @P1 IADD3.X R147, R156, R147, RZ, P4, !PT ;  /* 0x000000939c931210 */ /* 0x000fe400027fe4ff */
[----:B------:R-:W-:Y:S02]  /*0900*/  @P0 LEA.HI.X R145, R145, R153, RZ, 0x4, P2 ;  /* 0x0000009991910211 */ /* 0x000fe400010f24ff */
[----:B------:R-:W-:Y:S01]  /*0910*/  @P1 IADD3 R152, P5, R83, R164, RZ ;  /* 0x000000a453981210 */ /* 0x000fe20007fbe0ff */
[----:B------:R1:W5:Y:S01]  /*0920*/  @P1 LDG.E.64 R72, desc[UR4][R146.64] ;  /* 0x0000000492481981 */ /* 0x000362000c1e1b00 */
[----:B------:R-:W-:Y:S02]  /*0930*/  @P0 LEA R142, P2, R143, R160, 0x4 ;  /* 0x000000a08f8e0211 */ /* 0x000fe400078420ff */
[----:B------:R-:W-:Y:S01]  /*0940*/  @P0 LEA R148, P4, R149, R162, 0x4 ;  /* 0x000000a295940211 */ /* 0x000fe200078820ff */
[----:B------:R-:W-:Y:S01]  /*0950*/  @P1 IMAD.X R153, R158, 0x1, R165, P5 ;  /* 0x000000019e991824 */ /* 0x000fe200028e06a5 */
[----:B------:R-:W-:Y:S01]  /*0960*/  @P0 LEA.HI.X R143, R143, R161, RZ, 0x4, P2 ;  /* 0x000000a18f8f0211 */ /* 0x000fe200010f24ff */
[----:B------:R1:W5:Y:S01]  /*0970*/  @P0 LDG.E.128 R28, desc[UR4][R144.64] ;  /* 0x00000004901c0981 */ /* 0x000362000c1e1d00 */
[----:B------:R-:W-:-:S02]  /*0980*/  @P0 LEA.HI.X R149, R149, R163, RZ, 0x4, P4 ;  /* 0x000000a395950211 */ /* 0x000fc400020f24ff */
[----:B------:R-:W-:Y:S01]  /*0990*/  IADD3 R82, P2, R155, UR14, RZ ;  /* 0x0000000e9b527c10 */ /* 0x000fe2000ff5e0ff */
[----:B------:R-:W5:Y:S01]  /*09a0*/  @P0 LDG.E.128 R32, desc[UR4][R142.64] ;  /* 0x000000048e200981 */ /* 0x000f62000c1e1d00 */
[----:B------:R-:W-:Y:S02]  /*09b0*/  IADD3 R80, P4, R81, UR14, RZ ;  /* 0x0000000e51507c10 */ /* 0x000fe4000ff9e0ff */
[----:B0-----:R-:W-:Y:S01]  /*09c0*/  IADD3 R76, P5, R83, UR14, RZ ;  /* 0x0000000e534c7c10 */ /* 0x001fe2000ffbe0ff */
[----:B------:R2:W5:Y:S01]  /*09d0*/  @P0 LDG.E.128 R36, desc[UR4][R148.64] ;  /* 0x0000000494240981 */ /* 0x000562000c1e1d00 */
[----:B------:R-:W-:Y:S02]  /*09e0*/  IADD3.X R83, R154, UR15, RZ, P2, !PT ;  /* 0x0000000f9a537c10 */ /* 0x000fe400097fe4ff */
[----:B------:R-:W-:Y:S01]  /*09f0*/  IADD3.X R81, R156, UR15, RZ, P4, !PT ;  /* 0x0000000f9c517c10 */ /* 0x000fe2000a7fe4ff */
[----:B------:R0:W5:Y:S01]  /*0a00*/  @P1 LDG.E.64 R2, desc[UR4][R152.64] ;  /* 0x0000000498021981 */ /* 0x000162000c1e1b00 */
[----:B------:R-:W-:-:S03]  /*0a10*/  IADD3.X R77, R158, UR15, RZ, P5, !PT ;  /* 0x0000000f9e4d7c10 */ /* 0x000fc6000affe4ff */
[----:B------:R-:W5:Y:S04]  /*0a20*/  LDG.E.64 R82, desc[UR4][R82.64] ;  /* 0x0000000452527981 */ /* 0x000f68000c1e1b00 */
[----:B------:R-:W5:Y:S04]  /*0a30*/  LDG.E.64 R80, desc[UR4][R80.64] ;  /* 0x0000000450507981 */ /* 0x000f68000c1e1b00 */
[----:B------:R-:W5:Y:S01]  /*0a40*/  LDG.E.64 R76, desc[UR4][R76.64] ;  /* 0x000000044c4c7981 */ /* 0x000f62000c1e1b00 */
[----:B------:R-:W-:Y:S01]  /*0a50*/  LOP3.LUT P5, RZ, R0, 0xff, RZ, 0xc0, !PT ;  /* 0x000000ff00ff7812 */ /* 0x000fe200078ac0ff */
[----:B------:R-:W-:Y:S01]  /*0a60*/  VIADD R85, R85, UR10 ;  /* 0x0000000a55557c36 */ /* 0x000fe20008000000 */
[----:B------:R-:W-:-:S04]  /*0a70*/  UMOV UR6, 0xffffffff ;  /* 0xffffffff00067882 */ /* 0x000fc80000000000 */
[----:B------:R-:W-:Y:S02]  /*0a80*/  ISETP.GE.AND P4, PT, R85, UR11, PT ;  /* 0x0000000b55007c0c */ /* 0x000fe4000bf86270 */
[C---:B----4-:R-:W-:Y:S01]  /*0a90*/  PRMT R0, R48.reuse, 0x7632, R0 ;  /* 0x0000763230007816 */ /* 0x050fe20000000000 */
[----:B------:R-:W-:Y:S01]  /*0aa0*/  IMAD.U32 R48, R48, 0x10000, RZ ;  /* 0x0001000030307824 */ /* 0x000fe200078e00ff */
[----:B------:R-:W-:-:S03]  /*0ab0*/  FSEL R167, R150, RZ, !P3 ;  /* 0x000000ff96a77208 */ /* 0x000fc60005800000 */
[----:B------:R-:W-:Y:S01]  /*0ac0*/  IMAD.U32 R0, R0, 0x10000, RZ ;  /* 0x0001000000007824 */ /* 0x000fe200078e00ff */
[C---:B-1----:R-:W-:Y:S01]  /*0ad0*/  PRMT R146, R51.reuse, 0x7632, R146 ;  /* 0x0000763233927816 */ /* 0x042fe20000000092 */
[----:B------:R-:W-:Y:S01]  /*0ae0*/  IMAD.U32 R147, R51, 0x10000, RZ ;  /* 0x0001000033937824 */ /* 0x000fe200078e00ff */
[C---:B------:R-:W-:Y:S01]  /*0af0*/  PRMT R145, R54.reuse, 0x7632, R145 ;  /* 0x0000763236917816 */ /* 0x040fe20000000091 */
[----:B------:R-:W-:Y:S02]  /*0b00*/  IMAD.U32 R162, R54, 0x10000, RZ ;  /* 0x0001000036a27824 */ /* 0x000fe400078e00ff */
[C---:B------:R-:W-:Y:S01]  /*0b10*/  FADD.FTZ R54, -R167.reuse, R48 ;  /* 0x00000030a7367221 */ /* 0x040fe20000010100 */
[----:B------:R-:W-:Y:S01]  /*0b20*/  PRMT R51, R52, 0x7632, R51 ;  /* 0x0000763234337816 */ /* 0x000fe20000000033 */
[----:B--2---:R-:W-:Y:S01]  /*0b30*/  IMAD.U32 R149, R56, 0x10000, RZ ;  /* 0x0001000038957824 */ /* 0x004fe200078e00ff */
[----:B------:R-:W-:Y:S02]  /*0b40*/  SHF.L.U32 R163, R52, 0x10, RZ ;  /* 0x0000001034a37819 */ /* 0x000fe400000006ff */
[----:B------:R-:W-:Y:S01]  /*0b50*/  PRMT R52, R56, 0x7632, R52 ;  /* 0x0000763238347816 */ /* 0x000fe20000000034 */
[----:B------:R-:W-:Y:S01]  /*0b60*/  FADD.FTZ R56, -R167, R0 ;  /* 0x00000000a7387221 */ /* 0x000fe20000010100 */
[----:B------:R-:W-:Y:S01]  /*0b70*/  FMUL.FTZ R0, R139, R54 ;  /* 0x000000368b007220 */ /* 0x000fe20000410000 */
[----:B------:R-:W-:Y:S01]  /*0b80*/  PRMT R144, R50, 0x7632, R144 ;  /* 0x0000763232907816 */ /* 0x000fe20000000090 */
[----:B------:R-:W-:Y:S01]  /*0b90*/  IMAD.U32 R51, R51, 0x10000, RZ ;  /* 0x0001000033337824 */ /* 0x000fe200078e00ff */
[----:B------:R-:W-:Y:S01]  /*0ba0*/  PRMT R142, R49, 0x7632, R142 ;  /* 0x00007632318e7816 */ /* 0x000fe2000000008e */
[----:B------:R-:W-:Y:S01]  /*0bb0*/  FADD.FTZ R105, R163, R105 ;  /* 0x00000069a3697221 */ /* 0x000fe20000010000 */
[-C--:B------:R-:W-:Y:S01]  /*0bc0*/  FFMA.FTZ R127, R0, R163.reuse, R127 ;  /* 0x000000a3007f7223 */ /* 0x080fe2000001007f */
[----:B------:R-:W-:Y:S01]  /*0bd0*/  FMUL.FTZ R171, R139, R56 ;  /* 0x000000388bab7220 */ /* 0x000fe20000410000 */
[----:B------:R-:W-:Y:S01]  /*0be0*/  SHF.L.U32 R49, R49, 0x10, RZ ;  /* 0x0000001031317819 */ /* 0x000fe200000006ff */
[----:B------:R-:W-:Y:S01]  /*0bf0*/  FMUL.FTZ R163, R24, R163 ;  /* 0x000000a318a37220 */ /* 0x000fe20000410000 */
[----:B------:R-:W-:Y:S01]  /*0c00*/  SHF.L.U32 R144, R144, 0x10, RZ ;  /* 0x0000001090907819 */ /* 0x000fe200000006ff */
[----:B------:R-:W-:Y:S01]  /*0c10*/  IMAD.U32 R50, R50, 0x10000, RZ ;  /* 0x0001000032327824 */ /* 0x000fe200078e00ff */
[----:B0-----:R-:W-:-:S02]  /*0c20*/  PRMT R152, R57, 0x7632, R152 ;  /* 0x0000763239987816 */ /* 0x001fc40000000098 */
        /* <DEDUP_REMOVED lines=8> */
[----:B------:R-:W-:Y:S01]  /*0cb0*/  FADD.FTZ R106, R51, R106 ;  /* 0x0000006a336a7221 */ /* 0x000fe20000010000 */
[----:B------:R-:W-:Y:S01]  /*0cc0*/  PRMT R143, R53, 0x7632, R143 ;  /* 0x00007632358f7816 */ /* 0x000fe2000000008f */
[-C--:B------:R-:W-:Y:S01]  /*0cd0*/  FFMA.FTZ R126, R171, R51.reuse, R126 ;  /* 0x00000033ab7e7223 */ /* 0x080fe2000001007e */
[----:B------:R-:W-:Y:S01]  /*0ce0*/  FMUL.FTZ R174, R25, R51 ;  /* 0x0000003319ae7220 */ /* 0x000fe20000410000 */
[----:B------:R-:W-:Y:S01]  /*0cf0*/  IMAD.U32 R53, R53, 0x10000, RZ ;  /* 0x0001000035357824 */ /* 0x000fe200078e00ff */
[----:B------:R-:W-:Y:S01]  /*0d00*/  SHF.L.U32 R155, R58, 0x10, RZ ;  /* 0x000000103a9b7819 */ /* 0x000fe200000006ff */
[C---:B------:R-:W-:Y:S01]  /*0d10*/  IMAD.U32 R158, R60.reuse, 0x10000, RZ ;  /* 0x000100003c9e7824 */ /* 0x040fe200078e00ff */
[----:B------:R-:W-:Y:S01]  /*0d20*/  PRMT R57, R60, 0x7632, R57 ;  /* 0x000076323c397816 */ /* 0x000fe20000000039 */
[----:B------:R-:W-:-:S02]  /*0d30*/  IMAD.U32 R165, R66, 0x10000, RZ ;  /* 0x0001000042a57824 */ /* 0x000fc400078e00ff */
[----:B------:R-:W-:Y:S01]  /*0d40*/  FADD.FTZ R51, RZ, R163 ;  /* 0x000000a3ff337221 */ /* 0x000fe20000010000 */
[----:B------:R-:W-:Y:S01]  /*0d50*/  SHF.L.U32 R67, R67, 0x10, RZ ;  /* 0x0000001043437819 */ /* 0x000fe200000006ff */
[C---:B------:R-:W-:Y:S01]  /*0d60*/  FADD.FTZ R58, -R167.reuse, R49 ;  /* 0x00000031a73a7221 */ /* 0x040fe20000010100 */
[----:B------:R-:W-:Y:S02]  /*0d70*/  IMAD.U32 R142, R142, 0x10000, RZ ;  /* 0x000100008e8e7824 */ /* 0x000fe400078e00ff */
[C---:B------:R-:W-:Y:S01]  /*0d80*/  FADD.FTZ R60, -R167.reuse, R50 ;  /* 0x00000032a73c7221 */ /* 0x040fe20000010100 */
[----:B------:R-:W-:Y:S02]  /*0d90*/  IMAD.U32 R146, R146, 0x10000, RZ ;  /* 0x0001000092927824 */ /* 0x000fe400078e00ff */
[----:B------:R-:W-:Y:S01]  /*0da0*/  FADD.FTZ R176, -R167, R144 ;  /* 0x00000090a7b07221 */ /* 0x000fe20000010100 */
[----:B------:R-:W-:Y:S01]  /*0db0*/  IMAD.U32 R52, R52, 0x10000, RZ ;  /* 0x0001000034347824 */ /* 0x000fe200078e00ff */
[----:B------:R-:W-:Y:S01]  /*0dc0*/  SHF.L.U32 R152, R152, 0x10, RZ ;  /* 0x0000001098987819 */ /* 0x000fe200000006ff */
[----:B------:R-:W-:Y:S01]  /*0dd0*/  FFMA.FTZ R54, R0, R163, RZ ;  /* 0x000000a300367223 */ /* 0x000fe200000100ff */
[----:B------:R-:W-:Y:S01]  /*0de0*/  SHF.L.U32 R159, R159, 0x10, RZ ;  /* 0x000000109f9f7819 */ /* 0x000fe200000006ff */
[----:B------:R-:W-:Y:S01]  /*0df0*/  IMAD.U32 R157, R59, 0x10000, RZ ;  /* 0x000100003b9d7824 */ /* 0x000fe200078e00ff */
[----:B------:R-:W-:Y:S01]  /*0e00*/  SHF.L.U32 R48, R166, 0x10, RZ ;  /* 0x00000010a6307819 */ /* 0x000fe200000006ff */
[----:B------:R-:W-:-:S02]  /*0e10*/  IMAD.U32 R65, R65, 0x10000, RZ ;  /* 0x0001000041417824 */ /* 0x000fc400078e00ff */
[----:B------:R-:W-:Y:S01]  /*0e20*/  FADD.FTZ R186, -R167, R160 ;  /* 0x000000a0a7ba7221 */ /* 0x000fe20000010100 */
[----:B------:R-:W-:Y:S02]  /*0e30*/  IMAD.U32 R154, R154, 0x10000, RZ ;  /* 0x000100009a9a7824 */ /* 0x000fe400078e00ff */
[----:B------:R-:W-:Y:S02]  /*0e40*/  IMAD.U32 R156, R156, 0x10000, RZ ;  /* 0x000100009c9c7824 */ /* 0x000fe400078e00ff */
[----:B------:R-:W-:Y:S02]  /*0e50*/  IMAD.U32 R50, R161, 0x10000, RZ ;  /* 0x00010000a1327824 */ /* 0x000fe400078e00ff */
[----:B------:R-:W-:Y:S02]  /*0e60*/  IMAD.U32 R144, R164, 0x10000, RZ ;  /* 0x00010000a4907824 */ /* 0x000fe400078e00ff */
[----:B------:R-:W-:Y:S01]  /*0e70*/  FADD.FTZ R190, -R167, R165 ;  /* 0x000000a5a7be7221 */ /* 0x000fe20000010100 */
[----:B------:R-:W-:-:S02]  /*0e80*/  IMAD.U32 R143, R143, 0x10000, RZ ;  /* 0x000100008f8f7824 */ /* 0x000fc400078e00ff */
[----:B------:R-:W-:Y:S01]  /*0e90*/  FMUL.FTZ R160, R26, R53 ;  /* 0x000000351aa07220 */ /* 0x000fe20000410000 */
[----:B------:R-:W-:Y:S01]  /*0ea0*/  FADD.FTZ R51, R51, R174 ;  /* 0x000000ae33337221 */ /* 0x000fe20000010000 */
[C---:B------:R-:W-:Y:S01]  /*0eb0*/  PRMT R170, R62.reuse, 0x7632, R170 ;  /* 0x000076323eaa7816 */ /* 0x040fe200000000aa */
[----:B------:R-:W-:Y:S02]  /*0ec0*/  IMAD.U32 R177, R62, 0x10000, RZ ;  /* 0x000100003eb17824 */ /* 0x000fe400078e00ff */
[C---:B------:R-:W-:Y:S01]  /*0ed0*/  FADD.FTZ R142, -R167.reuse, R142 ;  /* 0x0000008ea78e7221 */ /* 0x040fe20000010100 */
[C---:B------:R-:W-:Y:S01]  /*0ee0*/  FADD.FTZ R178, -R167.reuse, R146 ;  /* 0x00000092a7b27221 */ /* 0x040fe20000010100 */
[----:B------:R-:W-:Y:S01]  /*0ef0*/  FADD.FTZ R166, -R167, R52 ;  /* 0x00000034a7a67221 */ /* 0x000fe20000010100 */
[----:B------:R-:W-:Y:S01]  /*0f00*/  FMUL.FTZ R165, R139, R58 ;  /* 0x0000003a8ba57220 */ /* 0x000fe20000410000 */
        /* <DEDUP_REMOVED lines=15> */
[----:B------:R-:W-:Y:S01]  /*1000*/  FMUL.FTZ R167, R139, R60 ;  /* 0x0000003c8ba77220 */ /* 0x000fe20000410000 */
[----:B------:R-:W-:Y:S01]  /*1010*/  FMUL.FTZ R173, R27, R143 ;  /* 0x0000008f1bad7220 */ /* 0x000fe20000410000 */
[----:B------:R-:W-:Y:S01]  /*1020*/  FADD.FTZ R56, R51, R160 ;  /* 0x000000a033387221 */ /* 0x000fe20000010000 */
[----:B------:R-:W-:Y:S01]  /*1030*/  FMUL.FTZ R172, R139, R142 ;  /* 0x0000008e8bac7220 */ /* 0x000fe20000410000 */
[----:B------:R-:W-:Y:S01]  /*1040*/  FFMA.FTZ R51, R165, R160, R54 ;  /* 0x000000a0a5337223 */ /* 0x000fe20000010036 */
        /* <DEDUP_REMOVED lines=8> */
[----:B------:R-:W-:Y:S01]  /*10d0*/  PRMT R148, R55, 0x7632, R148 ;  /* 0x0000763237947816 */ /* 0x000fe20000000094 */
[----:B------:R-:W-:Y:S01]  /*10e0*/  FMUL.FTZ R175, R21, R145 ;  /* 0x0000009115af7220 */ /* 0x000fe20000410000 */
[----:B------:R-:W-:Y:S01]  /*10f0*/  SHF.L.U32 R55, R55, 0x10, RZ ;  /* 0x0000001037377819 */ /* 0x000fe200000006ff */
[----:B------:R-:W-:Y:S01]  /*1100*/  FADD.FTZ R56, R53, R162 ;  /* 0x000000a235387221 */ /* 0x000fe20000010000 */
[----:B------:R-:W-:Y:S01]  /*1110*/  FMUL.FTZ R176, R139, R176 ;  /* 0x000000b08bb07220 */ /* 0x000fe20000410000 */
[----:B------:R-:W-:Y:S01]  /*1120*/  FFMA.FTZ R51, R167, R162, R54 ;  /* 0x000000a2a7337223 */ /* 0x000fe20000010036 */
[----:B------:R-:W-:-:S02]  /*1130*/  IMAD.U32 R148, R148, 0x10000, RZ ;  /* 0x0001000094947824 */ /* 0x000fc400078e00ff */
[----:B------:R-:W-:Y:S01]  /*1140*/  FMUL.FTZ R164, R22, R55 ;  /* 0x0000003716a47220 */ /* 0x000fe20000410000 */
[----:B------:R-:W-:Y:S01]  /*1150*/  FADD.FTZ R53, R56, R175 ;  /* 0x000000af38357221 */ /* 0x000fe20000010000 */
[C---:B------:R-:W-:Y:S01]  /*1160*/  FMUL.FTZ R169, R139.reuse, R62 ;  /* 0x0000003e8ba97220 */ /* 0x040fe20000410000 */
        /* <DEDUP_REMOVED lines=8> */
[----:B------:R-:W-:Y:S01]  /*11f0*/  FMUL.FTZ R157, R139, R150 ;  /* 0x000000968b9d7220 */ /* 0x000fe20000410000 */
[----:B------:R-:W-:-:S02]  /*1200*/  IMAD.U32 R57, R57, 0x10000, RZ ;  /* 0x0001000039397824 */ /* 0x000fc400078e00ff */
[----:B------:R-:W-:Y:S01]  /*1210*/  FMUL.FTZ R158, R16, R158 ;  /* 0x0000009e109e7220 */ /* 0x000fe20000410000 */
[----:B------:R-:W-:Y:S01]  /*1220*/  FADD.FTZ R53, R56, R185 ;  /* 0x000000b938357221 */ /* 0x000fe20000010000 */
[----:B------:R-:W-:Y:S01]  /*1230*/  FFMA.FTZ R56, R178, R185, R51 ;  /* 0x000000b9b2387223 */ /* 0x000fe20000010033 */
[----:B------:R-:W-:Y:S01]  /*1240*/  PRMT R59, R61, 0x7632, R59 ;  /* 0x000076323d3b7816 */ /* 0x000fe2000000003b */
[----:B------:R-:W-:Y:S01]  /*1250*/  FADD.FTZ R93, R177, R93 ;  /* 0x0000005db15d7221 */ /* 0x000fe20000010000 */
[----:B------:R-:W-:Y:S01]  /*1260*/  SHF.L.U32 R61, R61, 0x10, RZ ;  /* 0x000000103d3d7819 */ /* 0x000fe200000006ff */
[-C--:B------:R-:W-:Y:S01]  /*1270*/  FFMA.FTZ R114, R157, R177.reuse, R114 ;  /* 0x000000b19d727223 */ /* 0x080fe20000010072 */
[----:B------:R-:W-:Y:S01]  /*1280*/  FMUL.FTZ R154, R12, R177 ;  /* 0x000000b10c9a7220 */ /* 0x000fe20000410000 */
[----:B------:R-:W-:Y:S01]  /*1290*/  FMUL.FTZ R177, R17, R57 ;  /* 0x0000003911b17220 */ /* 0x000fe20000410000 */
[----:B------:R-:W-:Y:S01]  /*12a0*/  FADD.FTZ R54, R53, R158 ;  /* 0x0000009e35367221 */ /* 0x000fe20000010000 */
[----:B------:R-:W-:Y:S01]  /*12b0*/  FMUL.FTZ R166, R139, R166 ;  /* 0x000000a68ba67220 */ /* 0x000fe20000410000 */
        /* <DEDUP_REMOVED lines=10> */
[----:B------:R-:W-:Y:S01]  /*1360*/  FMUL.FTZ R180, R139, R180 ;  /* 0x000000b48bb47220 */ /* 0x000fe20000410000 */
[----:B------:R-:W-:Y:S01]  /*1370*/  FFMA.FTZ R51, R159, R156, R54 ;  /* 0x0000009c9f337223 */ /* 0x000fe20000010036 */
[----:B------:R-:W-:Y:S02]  /*1380*/  IMAD.U32 R181, R170, 0x10000, RZ ;  /* 0x00010000aab57824 */ /* 0x000fe400078e00ff */
        /* <DEDUP_REMOVED lines=9> */
[C---:B------:R-:W-:Y:S01]  /*1420*/  FMUL.FTZ R168, R139.reuse, R168 ;  /* 0x000000a88ba87220 */ /* 0x040fe20000410000 */
[----:B------:R-:W-:Y:S01]  /*1430*/  FMUL.FTZ R153, R14, R63 ;  /* 0x0000003f0e997220 */ /* 0x000fe20000410000 */
[----:B------:R-:W-:Y:S01]  /*1440*/  FADD.FTZ R56, R56, R181 ;  /* 0x000000b538387221 */ /* 0x000fe20000010000 */
[----:B------:R-:W-:Y:S01]  /*1450*/  FMUL.FTZ R155, R139, R184 ;  /* 0x000000b88b9b7220 */ /* 0x000fe20000410000 */
[----:B------:R-:W-:Y:S01]  /*1460*/  FFMA.FTZ R54, R170, R181, R51 ;  /* 0x000000b5aa367223 */ /* 0x000fe20000010033 */
[----:B---3--:R-:W-:Y:S01]  /*1470*/  PRMT R65, R68, 0x7632, R65 ;  /* 0x0000763244417816 */ /* 0x008fe20000000041 */
[----:B------:R-:W-:Y:S01]  /*1480*/  FADD.FTZ R92, R183, R92 ;  /* 0x0000005cb75c7221 */ /* 0x000fe20000010000 */
[----:B------:R-:W-:Y:S01]  /*1490*/  FFMA.FTZ R113, R168, R183, R113 ;  /* 0x000000b7a8717223 */ /* 0x000fe20000010071 */
[----:B------:R-:W-:-:S02]  /*14a0*/  IMAD.U32 R67, R68, 0x10000, RZ ;  /* 0x0001000044437824 */ /* 0x000fc400078e00ff */
[----:B------:R-:W-:Y:S01]  /*14b0*/  FMUL.FTZ R183, R15, R183 ;  /* 0x000000b70fb77220 */ /* 0x000fe20000410000 */
[----:B------:R-:W-:Y:S01]  /*14c0*/  FADD.FTZ R56, R56, R153 ;  /* 0x0000009938387221 */ /* 0x000fe20000010000 */
[----:B------:R-:W-:Y:S01]  /*14d0*/  FFMA.FTZ R51, R155, R153, R54 ;  /* 0x000000999b337223 */ /* 0x000fe20000010036 */
[C---:B------:R-:W-:Y:S01]  /*14e0*/  PRMT R149, R70.reuse, 0x7632, R149 ;  /* 0x0000763246957816 */ /* 0x040fe20000000095 */
[----:B------:R-:W-:Y:S02]  /*14f0*/  IMAD.U32 R187, R70, 0x10000, RZ ;  /* 0x0001000046bb7824 */ /* 0x000fe400078e00ff */
[----:B------:R-:W-:Y:S01]  /*1500*/  FADD.FTZ R100, R148, R100 ;  /* 0x0000006494647221 */ /* 0x000fe20000010000 */
[----:B------:R-:W-:Y:S01]  /*1510*/  FFMA.FTZ R121, R178, R148, R121 ;  /* 0x00000094b2797223 */ /* 0x000fe20000010079 */
[----:B------:R-:W-:Y:S01]  /*1520*/  SHF.L.U32 R65, R65, 0x10, RZ ;  /* 0x0000001041417819 */ /* 0x000fe200000006ff */
[----:B------:R-:W-:Y:S01]  /*1530*/  FMUL.FTZ R148, R8, R67 ;  /* 0x0000004308947220 */ /* 0x000fe20000410000 */
[----:B------:R-:W-:Y:S01]  /*1540*/  PRMT R70, R71, 0x7632, R70 ;  /* 0x0000763247467816 */ /* 0x000fe20000000046 */
[----:B------:R-:W-:Y:S01]  /*1550*/  FADD.FTZ R53, R56, R183 ;  /* 0x000000b738357221 */ /* 0x000fe20000010000 */
[----:B------:R-:W-:Y:S01]  /*1560*/  FMUL.FTZ R152, R139, R186 ;  /* 0x000000ba8b987220 */ /* 0x000fe20000410000 */
[----:B------:R-:W-:Y:S01]  /*1570*/  FFMA.FTZ R51, R168, R183, R51 ;  /* 0x000000b7a8337223 */ /* 0x000fe20000010033 */
[----:B------:R-:W-:Y:S01]  /*1580*/  FADD.FTZ R104, R143, R104 ;  /* 0x000000688f687221 */ /* 0x000fe20000010000 */
[----:B------:R-:W-:Y:S01]  /*1590*/  FFMA.FTZ R125, R172, R143, R125 ;  /* 0x0000008fac7d7223 */ /* 0x000fe2000001007d */
[----:B------:R-:W-:Y:S01]  /*15a0*/  PRMT R68, R69, 0x7632, R68 ;  /* 0x0000763245447816 */ /* 0x000fe20000000044 */
[----:B------:R-:W-:-:S02]  /*15b0*/  IMAD.U32 R147, R71, 0x10000, RZ ;  /* 0x0001000047937824 */ /* 0x000fc400078e00ff */
[----:B------:R-:W-:Y:S01]  /*15c0*/  FMUL.FTZ R143, R139, R50 ;  /* 0x000000328b8f7220 */ /* 0x000fe20000410000 */
[----:B------:R-:W-:Y:S01]  /*15d0*/  SHF.L.U32 R69, R69, 0x10, RZ ;  /* 0x0000001045457819 */ /* 0x000fe200000006ff */
[----:B------:R-:W-:Y:S01]  /*15e0*/  FMUL.FTZ R71, R9, R65 ;  /* 0x0000004109477220 */ /* 0x000fe20000410000 */
[----:B------:R-:W-:Y:S01]  /*15f0*/  SHF.L.U32 R58, R70, 0x10, RZ ;  /* 0x00000010463a7819 */ /* 0x000fe200000006ff */
[----:B------:R-:W-:Y:S01]  /*1600*/  FADD.FTZ R50, R53, R148 ;  /* 0x0000009435327221 */ /* 0x000fe20000010000 */
[----:B------:R-:W-:Y:S01]  /*1610*/  FMUL.FTZ R70, R139, R52 ;  /* 0x000000348b467220 */ /* 0x000fe20000410000 */
[C---:B------:R-:W-:Y:S01]  /*1620*/  FFMA.FTZ R51, R152.reuse, R148, R51 ;  /* 0x0000009498337223 */ /* 0x040fe20000010033 */
[----:B------:R-:W-:Y:S01]  /*1630*/  FADD.FTZ R136, R67, R136 ;  /* 0x0000008843887221 */ /* 0x000fe20000010000 */
[----:B------:R-:W-:Y:S01]  /*1640*/  FFMA.FTZ R133, R152, R67, R133 ;  /* 0x0000004398857223 */ /* 0x000fe20000010085 */
[----:B------:R-:W-:Y:S02]  /*1650*/  IMAD.U32 R142, R68, 0x10000, RZ ;  /* 0x00010000448e7824 */ /* 0x000fe400078e00ff */
[----:B------:R-:W-:Y:S01]  /*1660*/  FADD.FTZ R53, R50, R71 ;  /* 0x0000004732357221 */ /* 0x000fe20000010000 */
[----:B------:R-:W-:Y:S01]  /*1670*/  FMUL.FTZ R67, R139, R188 ;  /* 0x000000bc8b437220 */ /* 0x000fe20000410000 */
[----:B------:R-:W-:Y:S01]  /*1680*/  FMUL.FTZ R68, R10, R69 ;  /* 0x000000450a447220 */ /* 0x000fe20000410000 */
        /* <DEDUP_REMOVED lines=8> */
[----:B------:R-:W-:-:S02]  /*1710*/  IMAD.U32 R149, R149, 0x10000, RZ ;  /* 0x0001000095957824 */ /* 0x000fc400078e00ff */
        /* <DEDUP_REMOVED lines=13> */
[----:B------:R-:W-:Y:S01]  /*17f0*/  SHF.R.U32.HI R49, RZ, 0x8, R84 ;  /* 0x00000008ff317819 */ /* 0x000fe20000011654 */
[----:B------:R-:W-:Y:S01]  /*1800*/  FMUL.FTZ R147, R6, R147 ;  /* 0x0000009306937220 */ /* 0x000fe20000410000 */
[----:B------:R-:W-:Y:S01]  /*1810*/  FADD.FTZ R52, R52, R145 ;  /* 0x0000009134347221 */ /* 0x000fe20000010000 */
[C---:B------:R-:W-:Y:S01]  /*1820*/  FFMA.FTZ R51, R144.reuse, R145, R51 ;  /* 0x0000009190337223 */ /* 0x040fe20000010033 */
[----:B------:R-:W-:Y:S01]  /*1830*/  FADD.FTZ R88, R149, R88 ;  /* 0x0000005895587221 */ /* 0x000fe20000010000 */
[----:B------:R-:W-:Y:S01]  /*1840*/  FFMA.FTZ R109, R144, R149, R109 ;  /* 0x00000095906d7223 */ /* 0x000fe2000001006d */
[----:B------:R-:W-:Y:S01]  /*1850*/  SHF.L.U32 R49, R49, 0x3, RZ ;  /* 0x0000000331317819 */ /* 0x000fe200000006ff */
[----:B------:R-:W-:Y:S01]  /*1860*/  FMUL.FTZ R149, R139, R48 ;  /* 0x000000308b957220 */ /* 0x000fe20000410000 */
[-C--:B------:R-:W-:Y:S01]  /*1870*/  FMUL.FTZ R150, R7, R58.reuse ;  /* 0x0000003a07967220 */ /* 0x080fe20000410000 */
        /* <DEDUP_REMOVED lines=40> */
.L_x_924:
[----:B------:R-:W3:Y:S01]  /*1b00*/  S2R R55, SR_CgaCtaId ;  /* 0x0000000000377919 */ /* 0x000ee20000008800 */
[----:B------:R-:W-:Y:S01]  /*1b10*/  LOP3.LUT P2, RZ, R84, 0x1f, RZ, 0xc0, !PT ;  /* 0x0000001f54ff7812 */ /* 0x000fe2000784c0ff */
[----:B------:R-:W-:Y:S01]  /*1b20*/  UISETP.NE.AND UP0, UPT, UR19, URZ, UPT ;  /* 0x0000003f1300728c */ /* 0x000fe2000bf05270 */
[----:B------:R-:W-:Y:S01]  /*1b30*/  MOV R50, 0x400 ;  /* 0x0000040000327802 */ /* 0x000fe20000000f00 */
[----:B--2---:R-:W-:Y:S01]  /*1b40*/  FADD.FTZ R65, R53, R48 ;  /* 0x0000003035417221 */ /* 0x004fe20000010000 */
[----:B-1----:R-:W-:-:S03]  /*1b50*/  FADD.FTZ R64, R51, R64 ;  /* 0x0000004033407221 */ /* 0x002fc60000010000 */
[----:B------:R-:W-:Y:S01]  /*1b60*/  PLOP3.LUT P3, PT, PT, PT, UP0, 0x80, 0x0 ;  /* 0x000000000000781c */ /* 0x000fe20003f6f008 */
[----:B------:R-:W-:Y:S05]  /*1b70*/  WARPSYNC.ALL ;  /* 0x0000000000007948 */ /* 0x000fea0003800000 */
[----:B------:R-:W-:-:S04]  /*1b80*/  @!P2 SHF.R.U32.HI R49, RZ, 0x5, R84 ;  /* 0x00000005ff31a819 */ /* 0x000fc80000011654 */
[----:B------:R-:W-:-:S05]  /*1b90*/  @!P2 LOP3.LUT R49, R49, 0x7, RZ, 0xc0, !PT ;  /* 0x000000073131a812 */ /* 0x000fca00078ec0ff */
[----:B------:R-:W-:Y:S01]  /*1ba0*/  @!P2 IMAD.IADD R49, R184, 0x1, R49 ;  /* 0x00000001b831a824 */ /* 0x000fe200078e0231 */
[----:B---3--:R-:W-:-:S04]  /*1bb0*/  LEA R50, R55, R50, 0x18 ;  /* 0x0000003237327211 */ /* 0x008fc800078ec0ff */
[----:B------:R-:W-:Y:S01]  /*1bc0*/  @!P2 LEA R182, R49, R50, 0x3 ;  /* 0x0000003231b6a211 */ /* 0x000fe200078e18ff */
[----:B------:R-:W-:-:S04]  /*1bd0*/  IMAD R184, R184, 0x8, R50 ;  /* 0x00000008b8b87824 */ /* 0x000fc800078e0232 */
[----:B------:R-:W-:Y:S01]  /*1be0*/  @!P2 STS.64 [R182+0x6000], R64 ;  /* 0x00600040b600a388 */ /* 0x000fe20000000a00 */
[----:B------:R-:W-:Y:S06]  /*1bf0*/  BAR.SYNC.DEFER_BLOCKING 0x0 ;  /* 0x0000000000007b1d */ /* 0x000fec0000010000 */
[----:B0-----:R-:W0:Y:S04]  /*1c00*/  LDS.128 R48, [R184+0x6000] ;  /* 0x00600000b8307984 */ /* 0x001e280000000c00 */
[----:B------:R-:W1:Y:S04]  /*1c10*/  LDS.128 R52, [R184+0x6010] ;  /* 0x00601000b8347984 */ /* 0x000e680000000c00 */
[----:B------:R-:W2:Y:S04]  /*1c20*/  LDS.128 R56, [R184+0x6020] ;  /* 0x00602000b8387984 */ /* 0x000ea80000000c00 */
[----:B------:R-:W3:Y:S01]  /*1c30*/  LDS.128 R60, [R184+0x6030] ;  /* 0x00603000b83c7984 */ /* 0x000ee20000000c00 */
[----:B0-----:R-:W-:Y:S01]  /*1c40*/  FADD.FTZ R187, RZ, R48 ;  /* 0x00000030ffbb7221 */ /* 0x001fe20000010000 */
[----:B------:R-:W-:-:S03]  /*1c50*/  FADD.FTZ R48, RZ, R49 ;  /* 0x00000031ff307221 */ /* 0x000fc60000010000 */
[----:B------:R-:W-:Y:S01]  /*1c60*/  FADD.FTZ R187, R50, R187 ;  /* 0x000000bb32bb7221 */ /* 0x000fe20000010000 */
[----:B------:R-:W-:Y:S01]  /*1c70*/  FADD.FTZ R48, R51, R48 ;  /* 0x0000003033307221 */ /* 0x000fe20000010000 */
[----:B-----5:R-:W-:Y:S02]  /*1c80*/  @P1 IMAD.MOV.U32 R51, RZ, RZ, R74 ;  /* 0x000000ffff331224 */ /* 0x020fe400078e004a */
[----:B-1----:R-:W-:Y:S01]  /*1c90*/  FADD.FTZ R187, R187, R52 ;  /* 0x00000034bbbb7221 */ /* 0x002fe20000010000 */
[----:B------:R-:W-:Y:S01]  /*1ca0*/  FADD.FTZ R48, R48, R53 ;  /* 0x0000003530307221 */ /* 0x000fe20000010000 */
[----:B------:R-:W-:Y:S01]  /*1cb0*/  IMAD.MOV.U32 R50, RZ, RZ, R82 ;  /* 0x000000ffff327224 */ /* 0x000fe200078e0052 */
[----:B------:R-:W-:Y:S01]  /*1cc0*/  @P1 LOP3.LUT P2, RZ, R51, 0xff, RZ, 0xc0, !PT ;  /* 0x000000ff33ff1812 */ /* 0x000fe2000784c0ff */
[----:B------:R-:W-:Y:S01]  /*1cd0*/  FADD.FTZ R187, R54, R187 ;  /* 0x000000bb36bb7221 */ /* 0x000fe20000010000 */
[----:B------:R-:W-:Y:S01]  /*1ce0*/  FADD.FTZ R48, R55, R48 ;  /* 0x0000003037307221 */ /* 0x000fe20000010000 */
[----:B------:R-:W-:Y:S01]  /*1cf0*/  @P0 SHF.L.U32 R51, R32, 0x10, RZ ;  /* 0x0000001020330819 */ /* 0x000fe200000006ff */
[----:B------:R-:W-:-:S02]  /*1d00*/  @P0 IMAD.U32 R53, R33, 0x10000, RZ ;  /* 0x0001000021350824 */ /* 0x000fc400078e00ff */
[----:B--2---:R-:W-:Y:S01]  /*1d10*/  FADD.FTZ R187, R187, R56 ;  /* 0x00000038bbbb7221 */ /* 0x004fe20000010000 */
[----:B------:R-:W-:Y:S01]  /*1d20*/  FADD.FTZ R48, R48, R57 ;  /* 0x0000003930307221 */ /* 0x000fe20000010000 */
[----:B------:R-:W-:Y:S02]  /*1d30*/  LOP3.LUT P6, RZ, R50, 0xff, RZ, 0xc0, !PT ;  /* 0x000000ff32ff7812 */ /* 0x000fe400078cc0ff */
[----:B------:R-:W-:Y:S01]  /*1d40*/  FADD.FTZ R187, R58, R187 ;  /* 0x000000bb3abb7221 */ /* 0x000fe20000010000 */
[----:B------:R-:W-:Y:S01]  /*1d50*/  FADD.FTZ R48, R59, R48 ;  /* 0x000000303b307221 */ /* 0x000fe20000010000 */
[----:B------:R-:W-:Y:S01]  /*1d60*/  @P0 PRMT R50, R32, 0x7632, R50 ;  /* 0x0000763220320816 */ /* 0x000fe20000000032 */
[----:B------:R-:W-:Y:S02]  /*1d70*/  IMAD.MOV.U32 R58, RZ, RZ, R80 ;  /* 0x000000ffff3a7224 */ /* 0x000fe400078e0050 */
[----:B---3--:R-:W-:Y:S01]  /*1d80*/  FADD.FTZ R187, R187, R60 ;  /* 0x0000003cbbbb7221 */ /* 0x008fe20000010000 */
[----:B------:R-:W-:Y:S01]  /*1d90*/  FADD.FTZ R48, R48, R61 ;  /* 0x0000003d30307221 */ /* 0x000fe20000010000 */
[----:B------:R-:W-:Y:S01]  /*1da0*/  @P0 SHF.L.U32 R56, R34, 0x10, RZ ;  /* 0x0000001022380819 */ /* 0x000fe200000006ff */
[----:B------:R-:W-:-:S02]  /*1db0*/  @P0 IMAD.U32 R52, R50, 0x10000, RZ ;  /* 0x0001000032340824 */ /* 0x000fc400078e00ff */
        /* <DEDUP_REMOVED lines=8> */
[----:B------:R-:W-:Y:S02]  /*1e40*/  @P0 SHF.L.U32 R60, R59, 0x10, RZ ;  /* 0x000000103b3c0819 */ /* 0x000fe400000006ff */
[----:B------:R-:W-:Y:S01]  /*1e50*/  @P0 PRMT R59, R29, 0x7632, R59 ;  /* 0x000076321d3b0816 */ /* 0x000fe2000000003b */
[-CC-:B------:R-:W-:Y:S01]  /*1e60*/  FFMA.FTZ R0, R0, R48.reuse, R49.reuse ;  /* 0x0000003000007223 */ /* 0x180fe20000010031 */
[-CC-:B------:R-:W-:Y:S01]  /*1e70*/  FFMA.FTZ R171, R171, R48.reuse, R49.reuse ;  /* 0x00000030abab7223 */ /* 0x180fe20000010031 */
[-CC-:B------:R-:W-:Y:S01]  /*1e80*/  FFMA.FTZ R165, R165, R48.reuse, R49.reuse ;  /* 0x00000030a5a57223 */ /* 0x180fe20000010031 */
[-C--:B------:R-:W-:Y:S01]  /*1e90*/  FFMA.FTZ R172, R172, R48.reuse, R49 ;  /* 0x00000030acac7223 */ /* 0x080fe20000010031 */
[----:B------:R-:W-:Y:S01]  /*1ea0*/  FADD.FTZ R0, R163, -R0 ;  /* 0x80000000a3007221 */ /* 0x000fe20000010000 */
[----:B------:R-:W-:Y:S01]  /*1eb0*/  FADD.FTZ R174, R174, -R171 ;  /* 0x800000abaeae7221 */ /* 0x000fe20000010000 */
[----:B------:R-:W-:Y:S01]  /*1ec0*/  FADD.FTZ R160, R160, -R165 ;  /* 0x800000a5a0a07221 */ /* 0x000fe20000010000 */
[--C-:B------:R-:W-:Y:S01]  /*1ed0*/  FFMA.FTZ R169, R169, R48, R49.reuse ;  /* 0x00000030a9a97223 */ /* 0x100fe20000010031 */
[----:B------:R-:W-:Y:S01]  /*1ee0*/  FMUL.FTZ R0, R139, R0 ;  /* 0x000000008b007220 */ /* 0x000fe20000410000 */
[----:B------:R-:W-:Y:S01]  /*1ef0*/  FADD.FTZ R172, R173, -R172 ;  /* 0x800000acadac7221 */ /* 0x000fe20000010000 */
[----:B------:R-:W-:Y:S01]  /*1f00*/  FMUL.FTZ R50, R139, R160 ;  /* 0x000000a08b327220 */ /* 0x000fe20000410000 */
[----:B------:R-:W-:Y:S01]  /*1f10*/  FFMA.FTZ R167, R167, R48, R49 ;  /* 0x00000030a7a77223 */ /* 0x000fe20000010031 */
[--C-:B------:R-:W-:Y:S01]  /*1f20*/  @P0 FADD.FTZ R0, R0, R51.reuse ;  /* 0x0000003300000221 */ /* 0x100fe20000010000 */
[----:B------:R-:W-:Y:S01]  /*1f30*/  @P0 PRMT R51, R33, 0x7632, R51 ;  /* 0x0000763221330816 */ /* 0x000fe20000000033 */
[----:B------:R-:W-:Y:S01]  /*1f40*/  FADD.FTZ R164, R164, -R169 ;  /* 0x800000a9a4a47221 */ /* 0x000fe20000010000 */
[----:B------:R-:W-:Y:S01]  /*1f50*/  @P0 FADD.FTZ R50, R50, R53 ;  /* 0x0000003532320221 */ /* 0x000fe20000010000 */
[----:B------:R-:W-:Y:S01]  /*1f60*/  FMUL.FTZ R64, R0, UR18 ;  /* 0x0000001200407c20 */ /* 0x000fe20008410000 */
[----:B------:R-:W-:Y:S01]  /*1f70*/  @P0 SHF.L.U32 R54, R51, 0x10, RZ ;  /* 0x0000001033360819 */ /* 0x000fe200000006ff */
[C---:B------:R-:W-:Y:S01]  /*1f80*/  FMUL.FTZ R51, R139.reuse, R174 ;  /* 0x000000ae8b337220 */ /* 0x040fe20000410000 */
[----:B------:R-:W-:Y:S01]  /*1f90*/  FMUL.FTZ R169, R139, R172 ;  /* 0x000000ac8ba97220 */ /* 0x000fe20000410000 */
[----:B------:R-:W-:Y:S01]  /*1fa0*/  FADD.FTZ R162, R162, -R167 ;  /* 0x800000a7a2a27221 */ /* 0x000fe20000010000 */
[----:B------:R-:W-:Y:S01]  /*1fb0*/  FSEL R165, R64, RZ, P6 ;  /* 0x000000ff40a57208 */ /* 0x000fe20003000000 */
[----:B------:R-:W-:Y:S01]  /*1fc0*/  @P0 FADD.FTZ R51, R51, R52 ;  /* 0x0000003433330221 */ /* 0x000fe20000010000 */
[----:B------:R-:W-:Y:S01]  /*1fd0*/  LOP3.LUT P6, RZ, R82, 0xff00, RZ, 0xc0, !PT ;  /* 0x0000ff0052ff7812 */ /* 0x000fe200078cc0ff */
[--C-:B------:R-:W-:Y:S01]  /*1fe0*/  FFMA.FTZ R176, R176, R48, R49.reuse ;  /* 0x00000030b0b07223 */ /* 0x100fe20000010031 */
[----:B------:R-:W-:Y:S01]  /*1ff0*/  @P1 FSEL R64, R64, RZ, P2 ;  /* 0x000000ff40401208 */ /* 0x000fe20001000000 */
[----:B------:R-:W-:Y:S01]  /*2000*/  FMUL.FTZ R160, R51, UR18 ;  /* 0x0000001233a07c20 */ /* 0x000fe20008410000 */
[----:B------:R-:W-:Y:S01]  /*2010*/  @P1 LOP3.LUT P2, RZ, R74, 0xff00, RZ, 0xc0, !PT ;  /* 0x0000ff004aff1812 */ /* 0x000fe2000784c0ff */
[----:B------:R-:W-:Y:S01]  /*2020*/  FMUL.FTZ R53, R50, UR18 ;  /* 0x0000001232357c20 */ /* 0x000fe20008410000 */
[----:B------:R-:W-:Y:S01]  /*2030*/  @P0 FADD.FTZ R169, R169, R54 ;  /* 0x00000036a9a90221 */ /* 0x000fe20000010000 */
[----:B------:R-:W-:Y:S01]  /*2040*/  FMUL.FTZ R167, R139, R162 ;  /* 0x000000a28ba77220 */ /* 0x000fe20000410000 */
[----:B------:R-:W-:Y:S01]  /*2050*/  FSEL R172, R160, RZ, P6 ;  /* 0x000000ffa0ac7208 */ /* 0x000fe20003000000 */
[----:B------:R-:W-:Y:S01]  /*2060*/  FADD.FTZ R176, R175, -R176 ;  /* 0x800000b0afb07221 */ /* 0x000fe20000010000 */
[----:B------:R-:W-:Y:S01]  /*2070*/  LOP3.LUT P6, RZ, R82, 0xff0000, RZ, 0xc0, !PT ;  /* 0x00ff000052ff7812 */ /* 0x000fe200078cc0ff */
[----:B------:R-:W-:Y:S01]  /*2080*/  FMUL.FTZ R163, R169, UR18 ;  /* 0x00000012a9a37c20 */ /* 0x000fe20008410000 */
[----:B------:R-:W-:Y:S01]  /*2090*/  @P0 PRMT R52, R34, 0x7632, R52 ;  /* 0x0000763222340816 */ /* 0x000fe20000000034 */
[----:B------:R-:W-:Y:S01]  /*20a0*/  @P0 FADD.FTZ R167, R167, R56 ;  /* 0x00000038a7a70221 */ /* 0x000fe20000010000 */
[----:B------:R-:W-:Y:S01]  /*20b0*/  @P1 FSEL R160, R160, RZ, P2 ;  /* 0x000000ffa0a01208 */ /* 0x000fe20001000000 */
[----:B------:R-:W-:Y:S01]  /*20c0*/  FFMA.FTZ R178, R178, R48, R49 ;  /* 0x00000030b2b27223 */ /* 0x000fe20000010031 */
[----:B------:R-:W-:Y:S01]  /*20d0*/  @P1 LOP3.LUT P2, RZ, R74, 0xff0000, RZ, 0xc0, !PT ;  /* 0x00ff00004aff1812 */ /* 0x000fe2000784c0ff */
[----:B------:R-:W-:Y:S01]  /*20e0*/  @P0 IMAD.U32 R52, R52, 0x10000, RZ ;  /* 0x0001000034340824 */ /* 0x000fe200078e00ff */
[----:B------:R-:W-:Y:S01]  /*20f0*/  FSEL R171, R53, RZ, P6 ;  /* 0x000000ff35ab7208 */ /* 0x000fe20003000000 */
[----:B------:R-:W-:Y:S01]  /*2100*/  FMUL.FTZ R175, R139, R176 ;  /* 0x000000b08baf7220 */ /* 0x000fe20000410000 */
[----:B------:R-:W-:Y:S01]  /*2110*/  LOP3.LUT P6, RZ, R82, 0xff000000, RZ, 0xc0, !PT ;  /* 0xff00000052ff7812 */ /* 0x000fe200078cc0ff */
[----:B------:R-:W-:Y:S01]  /*2120*/  FMUL.FTZ R65, R167, UR18 ;  /* 0x00000012a7417c20 */ /* 0x000fe20008410000 */
[----:B------:R-:W-:Y:S01]  /*2130*/  @P1 FSEL R82, R53, RZ, P2 ;  /* 0x000000ff35521208 */ /* 0x000fe20001000000 */
[----:B------:R-:W-:Y:S01]  /*2140*/  FADD.FTZ R184, R185, -R178 ;  /* 0x800000b2b9b87221 */ /* 0x000fe20000010000 */
[----:B------:R-:W-:Y:S01]  /*2150*/  @P1 LOP3.LUT P2, RZ, R74, 0xff000000, RZ, 0xc0, !PT ;  /* 0xff0000004aff1812 */ /* 0x000fe2000784c0ff */
[--C-:B------:R-:W-:Y:S01]  /*2160*/  @P0 FADD.FTZ R175, R175, R52.reuse ;  /* 0x00000034afaf0221 */ /* 0x100fe20000010000 */
[----:B------:R-:W-:Y:S01]  /*2170*/  FSEL R174, R163, RZ, P6 ;  /* 0x000000ffa3ae7208 */ /* 0x000fe20003000000 */
[----:B------:R-:W-:Y:S01]  /*2180*/  FMUL.FTZ R178, R139, R164 ;  /* 0x000000a48bb27220 */ /* 0x000fe20000410000 */
[----:B------:R-:W-:Y:S01]  /*2190*/  @P0 SHF.L.U32 R53, R35, 0x10, RZ ;  /* 0x0000001023350819 */ /* 0x000fe200000006ff */
[----:B------:R-:W-:Y:S01]  /*21a0*/  FMUL.FTZ R164, R175, UR18 ;  /* 0x00000012afa47c20 */ /* 0x000fe20008410000 */
[----:B------:R-:W-:Y:S01]  /*21b0*/  LOP3.LUT P6, RZ, R83, 0xff, RZ, 0xc0, !PT ;  /* 0x000000ff53ff7812 */ /* 0x000fe200078cc0ff */
[----:B------:R-:W-:Y:S01]  /*21c0*/  FMUL.FTZ R184, R139, R184 ;  /* 0x000000b88bb87220 */ /* 0x000fe20000410000 */
[----:B------:R-:W-:Y:S01]  /*21d0*/  @P1 FSEL R163, R163, RZ, P2 ;  /* 0x000000ffa3a31208 */ /* 0x000fe20001000000 */
[----:B------:R-:W-:Y:S01]  /*21e0*/  @P0 FADD.FTZ R178, R178, R53 ;  /* 0x00000035b2b20221 */ /* 0x000fe20000010000 */
[----:B------:R-:W-:Y:S01]  /*21f0*/  @P1 LOP3.LUT P2, RZ, R75, 0xff, RZ, 0xc0, !PT ;  /* 0x000000ff4bff1812 */ /* 0x000fe2000784c0ff */
[-C--:B------:R-:W-:Y:S01]  /*2200*/  FFMA.FTZ R161, R161, R48.reuse, R49 ;  /* 0x00000030a1a17223 */ /* 0x080fe20000010031 */
[----:B------:R-:W-:Y:S01]  /*2210*/  FSEL R173, R65, RZ, P6 ;  /* 0x000000ff41ad7208 */ /* 0x000fe20003000000 */
[----:B------:R-:W-:Y:S01]  /*2220*/  FMUL.FTZ R162, R178, UR18 ;  /* 0x00000012b2a27c20 */ /* 0x000fe20008410000 */
[----:B------:R-:W-:Y:S01]  /*2230*/  LOP3.LUT P6, RZ, R83, 0xff00, RZ, 0xc0, !PT ;  /* 0x0000ff0053ff7812 */ /* 0x000fe200078cc0ff */
[----:B------:R-:W-:Y:S01]  /*2240*/  FADD.FTZ R158, R158, -R161 ;  /* 0x800000a19e9e7221 */ /* 0x000fe20000010000 */
[----:B------:R-:W-:Y:S01]  /*2250*/  @P0 PRMT R52, R35, 0x7632, R52 ;  /* 0x0000763223340816 */ /* 0x000fe20000000034 */
[----:B------:R-:W-:Y:S01]  /*2260*/  FFMA.FTZ R166, R166, R48, R49 ;  /* 0x00000030a6a67223 */ /* 0x000fe20000010031 */
[----:B------:R-:W-:Y:S01]  /*2270*/  @P1 FSEL R65, R65, RZ, P2 ;  /* 0x000000ff41411208 */ /* 0x000fe20001000000 */
[----:B------:R-:W-:Y:S01]  /*2280*/  FMUL.FTZ R158, R139, R158 ;  /* 0x0000009e8b9e7220 */ /* 0x000fe20000410000 */
[----:B------:R-:W-:Y:S01]  /*2290*/  @P1 LOP3.LUT P2, RZ, R75, 0xff00, RZ, 0xc0, !PT ;  /* 0x0000ff004bff1812 */ /* 0x000fe2000784c0ff */
[----:B------:R-:W-:Y:S01]  /*22a0*/  @P0 IMAD.U32 R53, R52, 0x10000, RZ ;  /* 0x0001000034350824 */ /* 0x000fe200078e00ff */
[----:B------:R-:W-:Y:S01]  /*22b0*/  FSEL R176, R164, RZ, P6 ;  /* 0x000000ffa4b07208 */ /* 0x000fe20003000000 */
[----:B------:R-:W-:Y:S01]  /*22c0*/  @P0 FADD.FTZ R158, R158, R55 ;  /* 0x000000379e9e0221 */ /* 0x000fe20000010000 */
[----:B------:R-:W-:Y:S01]  /*22d0*/  LOP3.LUT P6, RZ, R83, 0xff0000, RZ, 0xc0, !PT ;  /* 0x00ff000053ff7812 */ /* 0x000fe200078cc0ff */
[----:B------:R-:W-:Y:S01]  /*22e0*/  @P0 FADD.FTZ R184, R184, R53 ;  /* 0x00000035b8b80221 */ /* 0x000fe20000010000 */
[----:B------:R-:W-:Y:S01]  /*22f0*/  @P1 FSEL R164, R164, RZ, P2 ;  /* 0x000000ffa4a41208 */ /* 0x000fe20001000000 */
[----:B------:R-:W-:Y:S01]  /*2300*/  FADD.FTZ R166, R177, -R166 ;  /* 0x800000a6b1a67221 */ /* 0x000fe20000010000 */
[----:B------:R-:W-:Y:S01]  /*2310*/  ISETP.NE.U32.AND P2, PT, RZ, UR16, PT ;  /* 0x00000010ff007c0c */ /* 0x000fe2000bf45070 */
[----:B------:R-:W-:Y:S01]  /*2320*/  FMUL.FTZ R52, R184, UR18 ;  /* 0x00000012b8347c20 */ /* 0x000fe20008410000 */
[----:B------:R-:W-:Y:S01]  /*2330*/  FSEL R182, R162, RZ, P6 ;  /* 0x000000ffa2b67208 */ /* 0x000fe20003000000 */
[----:B------:R-:W-:Y:S01]  /*2340*/  FFMA.FTZ R159, R159, R48, R49 ;  /* 0x000000309f9f7223 */ /* 0x000fe20000010031 */
[----:B------:R-:W-:Y:S01]  /*2350*/  @P1 LOP3.LUT P6, RZ, R75, 0xff0000, RZ, 0xc0, !PT ;  /* 0x00ff00004bff1812 */ /* 0x000fe200078cc0ff */
[----:B------:R-:W-:Y:S01]  /*2360*/  FMUL.FTZ R161, R139, R166 ;  /* 0x000000a68ba17220 */ /* 0x000fe20000410000 */
[----:B------:R-:W-:Y:S01]  /*2370*/  ISETP.NE.AND.EX P2, PT, RZ, UR17, PT, P2 ;  /* 0x00000011ff007c0c */ /* 0x000fe2000bf45320 */
[----:B------:R-:W-:Y:S01]  /*2380*/  FADD.FTZ R156, R156, -R159 ;  /* 0x8000009f9c9c7221 */ /* 0x000fe20000010000 */
[----:B------:R-:W-:Y:S01]  /*2390*/  @P1 FSEL R162, R162, RZ, P6 ;  /* 0x000000ffa2a21208 */ /* 0x000fe20003000000 */
[----:B------:R-:W-:Y:S01]  /*23a0*/  @P0 FADD.FTZ R161, R161, R60 ;  /* 0x0000003ca1a10221 */ /* 0x000fe20000010000 */
[----:B------:R-:W-:Y:S01]  /*23b0*/  LOP3.LUT P6, RZ, R83, 0xff000000, RZ, 0xc0, !PT ;  /* 0xff00000053ff7812 */ /* 0x000fe200078cc0ff */
[----:B------:R-:W-:Y:S01]  /*23c0*/  FMUL.FTZ R177, R139, R156 ;  /* 0x0000009c8bb17220 */ /* 0x000fe20000410000 */
[-CC-:B------:R-:W-:Y:S01]  /*23d0*/  FFMA.FTZ R180, R180, R48.reuse, R49.reuse ;  /* 0x00000030b4b47223 */ /* 0x180fe20000010031 */
[----:B------:R-:W-:Y:S01]  /*23e0*/  FMUL.FTZ R156, R161, UR18 ;  /* 0x00000012a19c7c20 */ /* 0x000fe20008410000 */
[----:B------:R-:W-:Y:S01]  /*23f0*/  FSEL R185, R52, RZ, P6 ;  /* 0x000000ff34b97208 */ /* 0x000fe20003000000 */
[-CC-:B------:R-:W-:Y:S01]  /*2400*/  FFMA.FTZ R157, R157, R48.reuse, R49.reuse ;  /* 0x000000309d9d7223 */ /* 0x180fe20000010031 */
[----:B------:R-:W-:Y:S01]  /*2410*/  @P1 LOP3.LUT P6, RZ, R75, 0xff000000, RZ, 0xc0, !PT ;  /* 0xff0000004bff1812 */ /* 0x000fe200078cc0ff */
[----:B------:R-:W-:Y:S01]  /*2420*/  FADD.FTZ R180, R179, -R180 ;  /* 0x800000b4b3b47221 */ /* 0x000fe20000010000 */
[----:B------:R-:W-:Y:S01]  /*2430*/  FFMA.FTZ R170, R170, R48, R49 ;  /* 0x00000030aaaa7223 */ /* 0x000fe20000010031 */
[----:B------:R-:W-:Y:S01]  /*2440*/  FADD.FTZ R154, R154, -R157 ;  /* 0x8000009d9a9a7221 */ /* 0x000fe20000010000 */
[----:B------:R-:W-:Y:S01]  /*2450*/  @P1 FSEL R83, R52, RZ, P6 ;  /* 0x000000ff34531208 */ /* 0x000fe20003000000 */
[----:B------:R-:W-:Y:S01]  /*2460*/  FMUL.FTZ R179, R139, R180 ;  /* 0x000000b48bb37220 */ /* 0x000fe20000410000 */
[----:B------:R-:W-:Y:S01]  /*2470*/  @P2 IADD3 R52, P6, R151, UR16, RZ ;  /* 0x0000001097342c10 */ /* 0x000fe2000ffde0ff */
[----:B------:R-:W-:Y:S01]  /*2480*/  FMUL.FTZ R180, R139, R154 ;  /* 0x0000009a8bb47220 */ /* 0x000fe20000410000 */
[----:B------:R-:W-:Y:S01]  /*2490*/  FADD.FTZ R170, R181, -R170 ;  /* 0x800000aab5aa7221 */ /* 0x000fe20000010000 */
[-CC-:B------:R-:W-:Y:S01]  /*24a0*/  FFMA.FTZ R168, R168, R48.reuse, R49.reuse ;  /* 0x00000030a8a87223 */ /* 0x180fe20000010031 */
[----:B------:R-:W-:Y:S01]  /*24b0*/  @P2 IADD3.X R53, R140, UR17, RZ, P6, !PT ;  /* 0x000000118c352c10 */ /* 0x000fe2000b7fe4ff */
[--C-:B------:R-:W-:Y:S01]  /*24c0*/  FFMA.FTZ R66, R66, R48, R49.reuse ;  /* 0x0000003042427223 */ /* 0x100fe20000010031 */
[----:B------:R-:W-:Y:S01]  /*24d0*/  IADD3 R56, P6, R151, UR20, RZ ;  /* 0x0000001497387c10 */ /* 0x000fe2000ffde0ff */
[----:B------:R-:W-:Y:S01]  /*24e0*/  FMUL.FTZ R186, R139, R170 ;  /* 0x000000aa8bba7220 */ /* 0x000fe20000410000 */
[----:B------:R-:W-:Y:S01]  /*24f0*/  FADD.FTZ R168, R183, -R168 ;  /* 0x800000a8b7a87221 */ /* 0x000fe20000010000 */
[----:B------:R-:W-:Y:S01]  /*2500*/  FFMA.FTZ R67, R67, R48, R49 ;  /* 0x0000003043437223 */ /* 0x000fe20000010031 */
[----:B------:R-:W-:Y:S01]  /*2510*/  IADD3.X R57, R140, UR21, RZ, P6, !PT ;  /* 0x000000158c397c10 */ /* 0x000fe2000b7fe4ff */
[----:B------:R-:W-:Y:S01]  /*2520*/  FADD.FTZ R66, R69, -R66 ;  /* 0x8000004245427221 */ /* 0x000fe20000010000 */
[----:B------:R-:W-:Y:S01]  /*2530*/  @P1 IADD3 R54, P6, R151, R78, RZ ;  /* 0x0000004e97361210 */ /* 0x000fe20007fde0ff */
[----:B------:R-:W-:Y:S01]  /*2540*/  FMUL.FTZ R151, R158, UR18 ;  /* 0x000000129e977c20 */ /* 0x000fe20008410000 */
[----:B------:R-:W-:Y:S01]  /*2550*/  FMUL.FTZ R189, R139, R168 ;  /* 0x000000a88bbd7220 */ /* 0x000fe20000410000 */
[----:B------:R-:W-:Y:S01]  /*2560*/  FADD.FTZ R68, R68, -R67 ;  /* 0x8000004344447221 */ /* 0x000fe20000010000 */
[----:B------:R-:W-:Y:S01]  /*2570*/  @P1 IADD3.X R55, R140, R79, RZ, P6, !PT ;  /* 0x0000004f8c371210 */ /* 0x000fe200037fe4ff */
[----:B------:R-:W-:Y:S01]  /*2580*/  FFMA.FTZ R70, R70, R48, R49 ;  /* 0x0000003046467223 */ /* 0x000fe20000010031 */
[----:B------:R-:W-:Y:S01]  /*2590*/  LOP3.LUT P6, RZ, R58, 0xff, RZ, 0xc0, !PT ;  /* 0x000000ff3aff7812 */ /* 0x000fe200078cc0ff */
[----:B------:R-:W-:-:S02]  /*25a0*/  @P1 IMAD.MOV.U32 R58, RZ, RZ, R72 ;  /* 0x000000ffff3a1224 */ /* 0x000fc400078e0048 */
[-CC-:B------:R-:W-:Y:S01]  /*25b0*/  FFMA.FTZ R143, R143, R48.reuse, R49.reuse ;  /* 0x000000308f8f7223 */ /* 0x180fe20000010031 */
[-CC-:B------:R-:W-:Y:S01]  /*25c0*/  FFMA.FTZ R144, R144, R48.reuse, R49.reuse ;  /* 0x0000003090907223 */ /* 0x180fe20000010031 */
[----:B------:R-:W-:Y:S01]  /*25d0*/  FSEL R140, R151, RZ, P6 ;  /* 0x000000ff978c7208 */ /* 0x000fe20003000000 */
[----:B------:R-:W-:Y:S01]  /*25e0*/  FFMA.FTZ R146, R146, R48, R49 ;  /* 0x0000003092927223 */ /* 0x000fe20000010031 */
[----:B------:R-:W-:Y:S01]  /*25f0*/  @P1 LOP3.LUT P6, RZ, R58, 0xff, RZ, 0xc0, !PT ;  /* 0x000000ff3aff1812 */ /* 0x000fe200078cc0ff */
[----:B------:R-:W-:Y:S02]  /*2600*/  @P0 IMAD.U32 R58, R29, 0x10000, RZ ;  /* 0x000100001d3a0824 */ /* 0x000fe400078e00ff */
[----:B------:R-:W-:Y:S01]  /*2610*/  FMUL.FTZ R69, R139, R66 ;  /* 0x000000428b457220 */ /* 0x000fe20000410000 */
[----:B------:R-:W-:Y:S01]  /*2620*/  @P0 IMAD.U32 R67, R37, 0x10000, RZ ;  /* 0x0001000025430824 */ /* 0x000fe200078e00ff */
[----:B------:R-:W-:Y:S01]  /*2630*/  @P1 FSEL R151, R151, RZ, P6 ;  /* 0x000000ff97971208 */ /* 0x000fe20003000000 */
[----:B------:R-:W-:Y:S01]  /*2640*/  @P0 FADD.FTZ R177, R177, R58 ;  /* 0x0000003ab1b10221 */ /* 0x000fe20000010000 */
[----:B------:R-:W-:Y:S01]  /*2650*/  LOP3.LUT P6, RZ, R80, 0xff00, RZ, 0xc0, !PT ;  /* 0x0000ff0050ff7812 */ /* 0x000fe200078cc0ff */
[----:B------:R-:W-:Y:S01]  /*2660*/  FMUL.FTZ R68, R139, R68 ;  /* 0x000000448b447220 */ /* 0x000fe20000410000 */
[----:B------:R-:W-:Y:S01]  /*2670*/  @P0 SHF.L.U32 R58, R59, 0x10, RZ ;  /* 0x000000103b3a0819 */ /* 0x000fe200000006ff */
[----:B------:R-:W-:Y:S01]  /*2680*/  FMUL.FTZ R60, R177, UR18 ;  /* 0x00000012b13c7c20 */ /* 0x000fe20008410000 */
[----:B------:R-:W-:Y:S01]  /*2690*/  FSEL R159, R156, RZ, P6 ;  /* 0x000000ff9c9f7208 */ /* 0x000fe20003000000 */
[----:B------:R-:W-:Y:S01]  /*26a0*/  @P0 IMAD.U32 R59, R30, 0x10000, RZ ;  /* 0x000100001e3b0824 */ /* 0x000fe200078e00ff */
[----:B------:R-:W-:Y:S01]  /*26b0*/  @P1 LOP3.LUT P6, RZ, R72, 0xff00, RZ, 0xc0, !PT ;  /* 0x0000ff0048ff1812 */ /* 0x000fe200078cc0ff */
[--C-:B------:R-:W-:Y:S01]  /*26c0*/  @P0 FADD.FTZ R179, R179, R58.reuse ;  /* 0x0000003ab3b30221 */ /* 0x100fe20000010000 */
[----:B------:R-:W-:Y:S01]  /*26d0*/  @P0 PRMT R58, R30, 0x7632, R58 ;  /* 0x000076321e3a0816 */ /* 0x000fe2000000003a */
[----:B------:R-:W-:Y:S01]  /*26e0*/  @P0 FADD.FTZ R180, R180, R59 ;  /* 0x0000003bb4b40221 */ /* 0x000fe20000010000 */
[----:B------:R-:W-:Y:S01]  /*26f0*/  @P1 FSEL R156, R156, RZ, P6 ;  /* 0x000000ff9c9c1208 */ /* 0x000fe20003000000 */
[----:B------:R-:W-:Y:S01]  /*2700*/  FMUL.FTZ R61, R179, UR18 ;  /* 0x00000012b33d7c20 */ /* 0x000fe20008410000 */
[----:B------:R-:W-:Y:S01]  /*2710*/  LOP3.LUT P6, RZ, R80, 0xff0000, RZ, 0xc0, !PT ;  /* 0x00ff000050ff7812 */ /* 0x000fe200078cc0ff */
[----:B------:R-:W-:Y:S01]  /*2720*/  FMUL.FTZ R62, R180, UR18 ;  /* 0x00000012b43e7c20 */ /* 0x000fe20008410000 */
[----:B------:R-:W-:Y:S01]  /*2730*/  @P0 SHF.L.U32 R59, R58, 0x10, RZ ;  /* 0x000000103a3b0819 */ /* 0x000fe200000006ff */
[----:B------:R-:W-:Y:S01]  /*2740*/  FFMA.FTZ R58, R155, R48, R49 ;  /* 0x000000309b3a7223 */ /* 0x000fe20000010031 */
[----:B------:R-:W-:Y:S01]  /*2750*/  FSEL R157, R60, RZ, P6 ;  /* 0x000000ff3c9d7208 */ /* 0x000fe20003000000 */
[----:B------:R-:W-:Y:S01]  /*2760*/  FADD.FTZ R70, R71, -R70 ;  /* 0x8000004647467221 */ /* 0x000fe20000010000 */
[----:B------:R-:W-:Y:S01]  /*2770*/  @P1 LOP3.LUT P6, RZ, R72, 0xff0000, RZ, 0xc0, !PT ;  /* 0x00ff000048ff1812 */ /* 0x000fe200078cc0ff */
[----:B------:R-:W-:Y:S01]  /*2780*/  @P0 FADD.FTZ R186, R186, R59 ;  /* 0x0000003bbaba0221 */ /* 0x000fe20000010000 */
[----:B------:R-:W-:Y:S01]  /*2790*/  FADD.FTZ R58, R153, -R58 ;  /* 0x8000003a993a7221 */ /* 0x000fe20000010000 */
[----:B------:R-:W-:Y:S01]  /*27a0*/  @P0 PRMT R66, R38, 0x7632, R66 ;  /* 0x0000763226420816 */ /* 0x000fe20000000042 */
[----:B------:R-:W-:Y:S01]  /*27b0*/  FADD.FTZ R142, R142, -R143 ;  /* 0x8000008f8e8e7221 */ /* 0x000fe20000010000 */
[----:B------:R-:W-:Y:S01]  /*27c0*/  @P1 FSEL R154, R60, RZ, P6 ;  /* 0x000000ff3c9a1208 */ /* 0x000fe20003000000 */
[----:B------:R-:W-:Y:S01]  /*27d0*/  FMUL.FTZ R59, R186, UR18 ;  /* 0x00000012ba3b7c20 */ /* 0x000fe20008410000 */
[----:B------:R-:W-:Y:S01]  /*27e0*/  LOP3.LUT P6, RZ, R80, 0xff000000, RZ, 0xc0, !PT ;  /* 0xff00000050ff7812 */ /* 0x000fe200078cc0ff */
[----:B------:R-:W-:-:S02]  /*27f0*/  @P0 IMAD.U32 R60, R31, 0x10000, RZ ;  /* 0x000100001f3c0824 */ /* 0x000fc400078e00ff */
[----:B------:R-:W-:Y:S01]  /*2800*/  FMUL.FTZ R187, R139, R58 ;  /* 0x0000003a8bbb7220 */ /* 0x000fe20000410000 */
[----:B------:R-:W-:Y:S01]  /*2810*/  @P0 PRMT R58, R31, 0x7632, R58 ;  /* 0x000076321f3a0816 */ /* 0x000fe2000000003a */
[----:B------:R-:W-:Y:S01]  /*2820*/  FADD.FTZ R144, R145, -R144 ;  /* 0x8000009091907221 */ /* 0x000fe20000010000 */
[----:B------:R-:W-:Y:S01]  /*2830*/  FSEL R166, R61, RZ, P6 ;  /* 0x000000ff3da67208 */ /* 0x000fe20003000000 */
[----:B------:R-:W-:Y:S01]  /*2840*/  @P0 FADD.FTZ R187, R187, R60 ;  /* 0x0000003cbbbb0221 */ /* 0x000fe20000010000 */
[----:B------:R-:W-:Y:S01]  /*2850*/  @P1 LOP3.LUT P6, RZ, R72, 0xff000000, RZ, 0xc0, !PT ;  /* 0xff00000048ff1812 */ /* 0x000fe200078cc0ff */
[----:B------:R-:W-:Y:S01]  /*2860*/  FADD.FTZ R146, R147, -R146 ;  /* 0x8000009293927221 */ /* 0x000fe20000010000 */
[----:B------:R-:W-:Y:S01]  /*2870*/  @P0 SHF.L.U32 R58, R58, 0x10, RZ ;  /* 0x000000103a3a0819 */ /* 0x000fe200000006ff */
[----:B------:R-:W-:Y:S01]  /*2880*/  FMUL.FTZ R155, R187, UR18 ;  /* 0x00000012bb9b7c20 */ /* 0x000fe20008410000 */
[----:B------:R-:W-:Y:S01]  /*2890*/  @P1 FSEL R80, R61, RZ, P6 ;  /* 0x000000ff3d501208 */ /* 0x000fe20003000000 */
[----:B------:R-:W-:Y:S01]  /*28a0*/  @P0 FADD.FTZ R68, R68, R67 ;  /* 0x0000004344440221 */ /* 0x000fe20000010000 */
[----:B------:R-:W-:Y:S01]  /*28b0*/  LOP3.LUT P6, RZ, R81, 0xff, RZ, 0xc0, !PT ;  /* 0x000000ff51ff7812 */ /* 0x000fe200078cc0ff */
[----:B------:R-:W-:Y:S01]  /*28c0*/  @P0 FADD.FTZ R189, R189, R58 ;  /* 0x0000003abdbd0221 */ /* 0x000fe20000010000 */
[C---:B------:R-:W-:Y:S01]  /*28d0*/  FMUL.FTZ R70, R139.reuse, R70 ;  /* 0x000000468b467220 */ /* 0x040fe20000410000 */
[----:B------:R-:W-:Y:S01]  /*28e0*/  FMUL.FTZ R142, R139, R142 ;  /* 0x0000008e8b8e7220 */ /* 0x000fe20000410000 */
[----:B------:R-:W-:Y:S01]  /*28f0*/  FSEL R170, R62, RZ, P6 ;  /* 0x000000ff3eaa7208 */ /* 0x000fe20003000000 */
[----:B------:R-:W-:Y:S01]  /*2900*/  FMUL.FTZ R58, R189, UR18 ;  /* 0x00000012bd3a7c20 */ /* 0x000fe20008410000 */
[----:B------:R-:W-:Y:S01]  /*2910*/  @P1 LOP3.LUT P6, RZ, R73, 0xff, RZ, 0xc0, !PT ;  /* 0x000000ff49ff1812 */ /* 0x000fe200078cc0ff */
[C---:B------:R-:W-:Y:S01]  /*2920*/  FMUL.FTZ R144, R139.reuse, R144 ;  /* 0x000000908b907220 */ /* 0x040fe20000410000 */
[----:B------:R-:W-:Y:S01]  /*2930*/  FMUL.FTZ R146, R139, R146 ;  /* 0x000000928b927220 */ /* 0x000fe20000410000 */
[----:B------:R-:W-:Y:S01]  /*2940*/  @P0 IMAD.U32 R67, R66, 0x10000, RZ ;  /* 0x0001000042430824 */ /* 0x000fe200078e00ff */
[----:B------:R-:W-:-:S02]  /*2950*/  @P1 FSEL R153, R62, RZ, P6 ;  /* 0x000000ff3e991208 */ /* 0x000fc40003000000 */
[----:B------:R-:W-:Y:S01]  /*2960*/  LOP3.LUT P6, RZ, R81, 0xff00, RZ, 0xc0, !PT ;  /* 0x0000ff0051ff7812 */ /* 0x000fe200078cc0ff */
[----:B------:R-:W-:Y:S01]  /*2970*/  @P0 FADD.FTZ R144, R144, R67 ;  /* 0x0000004390900221 */ /* 0x000fe20000010000 */
[----:B------:R-:W-:Y:S02]  /*2980*/  @P2 F2FP.BF16.F32.PACK_AB R0, RZ, R0 ;  /* 0x00000000ff00223e */ /* 0x000fe400000010ff */
[----:B------:R-:W-:Y:S02]  /*2990*/  FSEL R181, R59, RZ, P6 ;  /* 0x000000ff3bb57208 */ /* 0x000fe40003000000 */
[----:B------:R-:W-:Y:S02]  /*29a0*/  @P1 LOP3.LUT P6, RZ, R73, 0xff00, RZ, 0xc0, !PT ;  /* 0x0000ff0049ff1812 */ /* 0x000fe400078cc0ff */
[----:B------:R-:W-:Y:S02]  /*29b0*/  @P2 F2FP.BF16.F32.PACK_AB R50, RZ, R50 ;  /* 0x00000032ff32223e */ /* 0x000fe400000010ff */
[----:B------:R-:W-:Y:S01]  /*29c0*/  @P1 FSEL R168, R59, RZ, P6 ;  /* 0x000000ff3ba81208 */ /* 0x000fe20003000000 */
[-CC-:B------:R-:W-:Y:S01]  /*29d0*/  FFMA.FTZ R59, R152, R48.reuse, R49.reuse ;  /* 0x00000030983b7223 */ /* 0x180fe20000010031 */
[----:B------:R-:W-:Y:S01]  /*29e0*/  LOP3.LUT P6, RZ, R81, 0xff0000, RZ, 0xc0, !PT ;  /* 0x00ff000051ff7812 */ /* 0x000fe200078cc0ff */
[----:B------:R-:W-:Y:S01]  /*29f0*/  FFMA.FTZ R49, R149, R48, R49 ;  /* 0x0000003095317223 */ /* 0x000fe20000010031 */
[----:B------:R-:W-:Y:S01]  /*2a00*/  @P0 PRMT R48, R36, 0x7632, R48 ;  /* 0x0000763224300816 */ /* 0x000fe20000000030 */
[----:B------:R-:W-:Y:S01]  /*2a10*/  FADD.FTZ R148, R148, -R59 ;  /* 0x8000003b94947221 */ /* 0x000fe20000010000 */
[----:B------:R-:W-:Y:S01]  /*2a20*/  FSEL R183, R155, RZ, P6 ;  /* 0x000000ff9bb77208 */ /* 0x000fe20003000000 */
[----:B------:R-:W-:Y:S01]  /*2a30*/  FADD.FTZ R150, R150, -R49 ;  /* 0x8000003196967221 */ /* 0x000fe20000010000 */
[----:B------:R-:W-:Y:S01]  /*2a40*/  @P1 LOP3.LUT P6, RZ, R73, 0xff0000, RZ, 0xc0, !PT ;  /* 0x00ff000049ff1812 */ /* 0x000fe200078cc0ff */
[C---:B------:R-:W-:Y:S01]  /*2a50*/  FMUL.FTZ R148, R139.reuse, R148 ;  /* 0x000000948b947220 */ /* 0x040fe20000410000 */
[----:B------:R-:W-:Y:S01]  /*2a60*/  @P0 SHF.L.U32 R49, R48, 0x10, RZ ;  /* 0x0000001030310819 */ /* 0x000fe200000006ff */
[----:B------:R-:W-:Y:S01]  /*2a70*/  FMUL.FTZ R139, R139, R150 ;  /* 0x000000968b8b7220 */ /* 0x000fe20000410000 */
[----:B------:R-:W-:Y:S01]  /*2a80*/  @P1 FSEL R155, R155, RZ, P6 ;  /* 0x000000ff9b9b1208 */ /* 0x000fe20003000000 */
[----:B------:R-:W-:Y:S01]  /*2a90*/  @P0 FADD.FTZ R148, R148, R63 ;  /* 0x0000003f94940221 */ /* 0x000fe20000010000 */
[----:B------:R-:W-:Y:S01]  /*2aa0*/  LOP3.LUT P6, RZ, R81, 0xff000000, RZ, 0xc0, !PT ;  /* 0xff00000051ff7812 */ /* 0x000fe200078cc0ff */
[----:B------:R-:W-:Y:S01]  /*2ab0*/  @P0 FADD.FTZ R70, R70, R49 ;  /* 0x0000003146460221 */ /* 0x000fe20000010000 */
[----:B------:R-:W-:-:S02]  /*2ac0*/  MOV R81, R76 ;  /* 0x0000004c00517202 */ /* 0x000fc40000000f00 */
[C---:B------:R-:W-:Y:S02]  /*2ad0*/  FSEL R188, R58.reuse, RZ, P6 ;  /* 0x000000ff3abc7208 */ /* 0x040fe40003000000 */
[----:B------:R-:W-:Y:S02]  /*2ae0*/  @P1 LOP3.LUT P6, RZ, R73, 0xff000000, RZ, 0xc0, !PT ;  /* 0xff00000049ff1812 */ /* 0x000fe400078cc0ff */
[----:B------:R-:W-:Y:S02]  /*2af0*/  @P2 F2FP.BF16.F32.PACK_AB R167, RZ, R167 ;  /* 0x000000a7ffa7223e */ /* 0x000fe400000010ff */
[----:B------:R-:W-:Y:S02]  /*2b00*/  @P1 FSEL R152, R58, RZ, P6 ;  /* 0x000000ff3a981208 */ /* 0x000fe40003000000 */
[----:B------:R-:W-:Y:S02]  /*2b10*/  @P2 IADD3 R58, P6, R141, UR16, RZ ;  /* 0x000000108d3a2c10 */ /* 0x000fe4000ffde0ff */
[----:B------:R-:W-:-:S02]  /*2b20*/  @P2 F2FP.BF16.F32.PACK_AB R178, RZ, R178 ;  /* 0x000000b2ffb2223e */ /* 0x000fc400000010ff */
[C---:B------:R-:W-:Y:S02]  /*2b30*/  @P2 IADD3.X R59, R138.reuse, UR17, RZ, P6, !PT ;  /* 0x000000118a3b2c10 */ /* 0x040fe4000b7fe4ff */
[C---:B------:R-:W-:Y:S02]  /*2b40*/  IADD3 R60, P6, R141.reuse, UR20, RZ ;  /* 0x000000148d3c7c10 */ /* 0x040fe4000ffde0ff */
[----:B------:R-:W-:Y:S02]  /*2b50*/  @P2 F2FP.BF16.F32.PACK_AB R169, RZ, R169 ;  /* 0x000000a9ffa9223e */ /* 0x000fe400000010ff */
[----:B------:R-:W-:Y:S02]  /*2b60*/  IADD3.X R61, R138, UR21, RZ, P6, !PT ;  /* 0x000000158a3d7c10 */ /* 0x000fe4000b7fe4ff */
[----:B------:R-:W-:Y:S02]  /*2b70*/  @P1 IADD3 R62, P6, R141, R78, RZ ;  /* 0x0000004e8d3e1210 */ /* 0x000fe40007fde0ff */
[----:B------:R-:W-:-:S02]  /*2b80*/  @P1 MOV R141, R2 ;  /* 0x00000002008d1202 */ /* 0x000fc40000000f00 */
[----:B------:R-:W-:Y:S01]  /*2b90*/  @P2 F2FP.BF16.F32.PACK_AB R175, RZ, R175 ;  /* 0x000000afffaf223e */ /* 0x000fe200000010ff */
[----:B------:R-:W-:Y:S02]  /*2ba0*/  @P1 IMAD.X R63, R138, 0x1, R79, P6 ;  /* 0x000000018a3f1824 */ /* 0x000fe400030e064f */
[----:B------:R-:W-:Y:S01]  /*2bb0*/  FMUL.FTZ R138, R148, UR18 ;  /* 0x00000012948a7c20 */ /* 0x000fe20008410000 */
[----:B------:R-:W-:Y:S02]  /*2bc0*/  LOP3.LUT P6, RZ, R81, 0xff, RZ, 0xc0, !PT ;  /* 0x000000ff51ff7812 */ /* 0x000fe400078cc0ff */
[----:B------:R-:W-:Y:S02]  /*2bd0*/  @P2 F2FP.BF16.F32.PACK_AB R184, RZ, R184 ;  /* 0x000000b8ffb8223e */ /* 0x000fe400000010ff */
[----:B------:R-:W-:Y:S02]  /*2be0*/  FSEL R81, R138, RZ, P6 ;  /* 0x000000ff8a517208 */ /* 0x000fe40003000000 */
[----:B------:R-:W-:-:S02]  /*2bf0*/  @P1 LOP3.LUT P6, RZ, R141, 0xff, RZ, 0xc0, !PT ;  /* 0x000000ff8dff1812 */ /* 0x000fc400078cc0ff */
[----:B------:R-:W-:Y:S02]  /*2c00*/  @P0 PRMT R141, R39, 0x7632, R141 ;  /* 0x00007632278d0816 */ /* 0x000fe4000000008d */
[----:B------:R-:W-:Y:S02]  /*2c10*/  @P2 PRMT R40, R0, 0x7610, R40 ;  /* 0x0000761000282816 */ /* 0x000fe40000000028 */
[----:B------:R-:W-:Y:S01]  /*2c20*/  @P2 PRMT R41, R50, 0x7610, R41 ;  /* 0x0000761032292816 */ /* 0x000fe20000000029 */
[----:B------:R-:W-:Y:S01]  /*2c30*/  @P0 IMAD.U32 R66, R141, 0x10000, RZ ;  /* 0x000100008d420824 */ /* 0x000fe200078e00ff */
[----:B------:R-:W-:Y:S02]  /*2c40*/  @P2 PRMT R42, R167, 0x7610, R42 ;  /* 0x00007610a72a2816 */ /* 0x000fe4000000002a */
[----:B------:R-:W-:Y:S01]  /*2c50*/  @P2 PRMT R43, R178, 0x7610, R43 ;  /* 0x00007610b22b2816 */ /* 0x000fe2000000002b */
[----:B------:R-:W-:Y:S01]  /*2c60*/  @P0 FADD.FTZ R139, R139, R66 ;  /* 0x000000428b8b0221 */ /* 0x000fe20000010000 */
[----:B------:R-:W-:-:S02]  /*2c70*/  @P2 F2FP.BF16.F32.PACK_AB R66, RZ, R51 ;  /* 0x00000033ff42223e */ /* 0x000fc400000010ff */
[----:B------:R-:W-:Y:S02]  /*2c80*/  @P1 F2FP.BF16.F32.PACK_AB R64, RZ, R64 ;  /* 0x00000040ff40123e */ /* 0x000fe400000010ff */
[----:B------:R-:W-:Y:S02]  /*2c90*/  @P0 PRMT R48, R37, 0x7632, R48 ;  /* 0x0000763225300816 */ /* 0x000fe40000000030 */
[----:B------:R-:W-:Y:S02]  /*2ca0*/  @P2 PRMT R40, R40, 0x5410, R66 ;  /* 0x0000541028282816 */ /* 0x000fe40000000042 */
[----:B------:R-:W-:Y:S01]  /*2cb0*/  @P2 PRMT R41, R41, 0x5410, R169 ;  /* 0x0000541029292816 */ /* 0x000fe200000000a9 */
[----:B------:R-:W-:Y:S01]  /*2cc0*/  @P0 IMAD.U32 R49, R48, 0x10000, RZ ;  /* 0x0001000030310824 */ /* 0x000fe200078e00ff */
[----:B------:R-:W-:Y:S02]  /*2cd0*/  @P2 PRMT R42, R42, 0x5410, R175 ;  /* 0x000054102a2a2816 */ /* 0x000fe400000000af */
[----:B------:R-:W-:Y:S01]  /*2ce0*/  @P2 PRMT R43, R43, 0x5410, R184 ;  /* 0x000054102b2b2816 */ /* 0x000fe200000000b8 */
[----:B------:R-:W-:Y:S01]  /*2cf0*/  @P0 FADD.FTZ R142, R142, R49 ;  /* 0x000000318e8e0221 */ /* 0x000fe20000010000 */
[----:B------:R-:W-:Y:S01]  /*2d00*/  @P1 PRMT R44, R64, 0x7610, R44 ;  /* 0x00007610402c1816 */ /* 0x000fe2000000002c */
[----:B------:R-:W-:Y:S01]  /*2d10*/  FMUL.FTZ R64, R70, UR18 ;  /* 0x0000001246407c20 */ /* 0x000fe20008410000 */
[----:B------:R-:W-:Y:S01]  /*2d20*/  @P1 FSEL R138, R138, RZ, P6 ;  /* 0x000000ff8a8a1208 */ /* 0x000fe20003000000 */
[----:B------:R0:W-:Y:S01]  /*2d30*/  @P2 STG.E.128 desc[UR4][R52.64], R40 ;  /* 0x0000002834002986 */ /* 0x0001e2000c101d04 */
[----:B------:R-:W-:-:S02]  /*2d40*/  @P1 F2FP.BF16.F32.PACK_AB R82, RZ, R82 ;  /* 0x00000052ff52123e */ /* 0x000fc400000010ff */
[----:B------:R-:W-:Y:S02]  /*2d50*/  @P1 F2FP.BF16.F32.PACK_AB R65, RZ, R65 ;  /* 0x00000041ff41123e */ /* 0x000fe400000010ff */
[----:B------:R-:W-:Y:S02]  /*2d60*/  @P1 F2FP.BF16.F32.PACK_AB R162, RZ, R162 ;  /* 0x000000a2ffa2123e */ /* 0x000fe400000010ff */
[----:B------:R-:W-:Y:S02]  /*2d70*/  @P1 LOP3.LUT P6, RZ, R2, 0xff00, RZ, 0xc0, !PT ;  /* 0x0000ff0002ff1812 */ /* 0x000fe400078cc0ff */
[----:B------:R-:W-:Y:S02]  /*2d80*/  @P0 SHF.L.U32 R48, R38, 0x10, RZ ;  /* 0x0000001026300819 */ /* 0x000fe400000006ff */
[----:B------:R-:W-:Y:S02]  /*2d90*/  @P2 F2FP.BF16.F32.PACK_AB R158, RZ, R158 ;  /* 0x0000009eff9e223e */ /* 0x000fe400000010ff */
[----:B------:R-:W-:Y:S01]  /*2da0*/  @P2 F2FP.BF16.F32.PACK_AB R177, RZ, R177 ;  /* 0x000000b1ffb1223e */ /* 0x000fe200000010ff */
[----:B------:R-:W-:Y:S01]  /*2db0*/  @P0 FADD.FTZ R69, R69, R48 ;  /* 0x0000003045450221 */ /* 0x000fe20000010000 */
[----:B------:R-:W-:-:S02]  /*2dc0*/  @P2 F2FP.BF16.F32.PACK_AB R180, RZ, R180 ;  /* 0x000000b4ffb4223e */ /* 0x000fc400000010ff */
[----:B------:R-:W-:Y:S01]  /*2dd0*/  @P2 F2FP.BF16.F32.PACK_AB R187, RZ, R187 ;  /* 0x000000bbffbb223e */ /* 0x000fe200000010ff */
[----:B0-----:R-:W-:Y:S01]  /*2de0*/  FMUL.FTZ R52, R68, UR18 ;  /* 0x0000001244347c20 */ /* 0x001fe20008410000 */
[----:B------:R-:W-:Y:S02]  /*2df0*/  @P1 F2FP.BF16.F32.PACK_AB R160, RZ, R160 ;  /* 0x000000a0ffa0123e */ /* 0x000fe400000010ff */
[----:B------:R-:W-:Y:S02]  /*2e00*/  @P1 F2FP.BF16.F32.PACK_AB R163, RZ, R163 ;  /* 0x000000a3ffa3123e */ /* 0x000fe400000010ff */
[----:B------:R-:W-:Y:S02]  /*2e10*/  @P1 F2FP.BF16.F32.PACK_AB R164, RZ, R164 ;  /* 0x000000a4ffa4123e */ /* 0x000fe400000010ff */
[----:B------:R-:W-:Y:S02]  /*2e20*/  @P1 F2FP.BF16.F32.PACK_AB R83, RZ, R83 ;  /* 0x00000053ff53123e */ /* 0x000fe400000010ff */
[----:B------:R-:W-:-:S02]  /*2e30*/  @P1 PRMT R45, R82, 0x7610, R45 ;  /* 0x00007610522d1816 */ /* 0x000fc4000000002d */
[----:B------:R-:W-:Y:S02]  /*2e40*/  @P1 PRMT R46, R65, 0x7610, R46 ;  /* 0x00007610412e1816 */ /* 0x000fe4000000002e */
[----:B------:R-:W-:Y:S02]  /*2e50*/  @P1 PRMT R47, R162, 0x7610, R47 ;  /* 0x00007610a22f1816 */ /* 0x000fe4000000002f */
[----:B------:R-:W-:Y:S02]  /*2e60*/  @P1 FSEL R0, R64, RZ, P6 ;  /* 0x000000ff40001208 */ /* 0x000fe40003000000 */
[----:B------:R-:W-:Y:S02]  /*2e70*/  LOP3.LUT P6, RZ, R76, 0xff0000, RZ, 0xc0, !PT ;  /* 0x00ff00004cff7812 */ /* 0x000fe400078cc0ff */
[----:B------:R-:W-:Y:S02]  /*2e80*/  F2FP.BF16.F32.PACK_AB R51, R185, R182 ;  /* 0x000000b6b933723e */ /* 0x000fe400000010ff */
[----:B------:R-:W-:-:S02]  /*2e90*/  F2FP.BF16.F32.PACK_AB R50, R176, R173 ;  /* 0x000000adb032723e */ /* 0x000fc400000010ff */
[----:B------:R-:W-:Y:S02]  /*2ea0*/  F2FP.BF16.F32.PACK_AB R49, R174, R171 ;  /* 0x000000abae31723e */ /* 0x000fe400000010ff */
[----:B------:R-:W-:Y:S02]  /*2eb0*/  F2FP.BF16.F32.PACK_AB R48, R172, R165 ;  /* 0x000000a5ac30723e */ /* 0x000fe400000010ff */
[----:B------:R-:W-:Y:S02]  /*2ec0*/  @P2 F2FP.BF16.F32.PACK_AB R161, RZ, R161 ;  /* 0x000000a1ffa1223e */ /* 0x000fe400000010ff */
[----:B------:R-:W-:Y:S01]  /*2ed0*/  @P2 F2FP.BF16.F32.PACK_AB R179, RZ, R179 ;  /* 0x000000b3ffb3223e */ /* 0x000fe200000010ff */
[----:B------:R0:W-:Y:S01]  /*2ee0*/  STG.E.128 desc[UR4][R56.64], R48 ;  /* 0x0000003038007986 */ /* 0x0001e2000c101d04 */
[----:B------:R-:W-:Y:S02]  /*2ef0*/  @P2 F2FP.BF16.F32.PACK_AB R186, RZ, R186 ;  /* 0x000000baffba223e */ /* 0x000fe400000010ff */
[----:B------:R-:W-:-:S02]  /*2f00*/  @P2 F2FP.BF16.F32.PACK_AB R189, RZ, R189 ;  /* 0x000000bdffbd223e */ /* 0x000fc400000010ff */
[----:B------:R-:W-:Y:S02]  /*2f10*/  @P1 PRMT R44, R44, 0x5410, R160 ;  /* 0x000054102c2c1816 */ /* 0x000fe400000000a0 */
[----:B------:R-:W-:Y:S02]  /*2f20*/  @P1 PRMT R45, R45, 0x5410, R163 ;  /* 0x000054102d2d1816 */ /* 0x000fe400000000a3 */
[----:B------:R-:W-:Y:S02]  /*2f30*/  @P1 PRMT R46, R46, 0x5410, R164 ;  /* 0x000054102e2e1816 */ /* 0x000fe400000000a4 */
[----:B------:R-:W-:Y:S02]  /*2f40*/  @P1 PRMT R47, R47, 0x5410, R83 ;  /* 0x000054102f2f1816 */ /* 0x000fe40000000053 */
[----:B------:R-:W-:Y:S02]  /*2f50*/  @P2 PRMT R40, R158, 0x7610, R40 ;  /* 0x000076109e282816 */ /* 0x000fe40000000028 */
[----:B------:R-:W-:Y:S01]  /*2f60*/  @P2 PRMT R41, R177, 0x7610, R41 ;  /* 0x00007610b1292816 */ /* 0x000fe20000000029 */
[----:B------:R1:W-:Y:S01]  /*2f70*/  @P1 STG.E.128 desc[UR4][R54.64], R44 ;  /* 0x0000002c36001986 */ /* 0x0003e2000c101d04 */
[----:B------:R-:W-:Y:S01]  /*2f80*/  @P2 PRMT R42, R180, 0x7610, R42 ;  /* 0x00007610b42a2816 */ /* 0x000fe2000000002a */
[----:B0-----:R-:W-:Y:S01]  /*2f90*/  FMUL.FTZ R57, R144, UR18 ;  /* 0x0000001290397c20 */ /* 0x001fe20008410000 */
[----:B------:R-:W-:-:S02]  /*2fa0*/  @P2 PRMT R43, R187, 0x7610, R43 ;  /* 0x00007610bb2b2816 */ /* 0x000fc4000000002b */
[----:B------:R-:W-:Y:S02]  /*2fb0*/  FSEL R65, R52, RZ, P6 ;  /* 0x000000ff34417208 */ /* 0x000fe40003000000 */
[----:B------:R-:W-:Y:S02]  /*2fc0*/  @P1 LOP3.LUT P6, RZ, R2, 0xff0000, RZ, 0xc0, !PT ;  /* 0x00ff000002ff1812 */ /* 0x000fe400078cc0ff */
[----:B------:R-:W-:Y:S02]  /*2fd0*/  @P2 PRMT R40, R40, 0x5410, R161 ;  /* 0x0000541028282816 */ /* 0x000fe400000000a1 */
[----:B------:R-:W-:Y:S02]  /*2fe0*/  @P2 PRMT R41, R41, 0x5410, R179 ;  /* 0x0000541029292816 */ /* 0x000fe400000000b3 */
[----:B------:R-:W-:Y:S02]  /*2ff0*/  @P2 PRMT R42, R42, 0x5410, R186 ;  /* 0x000054102a2a2816 */ /* 0x000fe400000000ba */
[----:B------:R-:W-:-:S02]  /*3000*/  @P2 PRMT R43, R43, 0x5410, R189 ;  /* 0x000054102b2b2816 */ /* 0x000fc400000000bd */
[----:B------:R-:W-:Y:S01]  /*3010*/  F2FP.BF16.F32.PACK_AB R51, R188, R183 ;  /* 0x000000b7bc33723e */ /* 0x000fe200000010ff */
[----:B-1----:R-:W-:Y:S01]  /*3020*/  FMUL.FTZ R55, R142, UR18 ;  /* 0x000000128e377c20 */ /* 0x002fe20008410000 */
[----:B------:R-:W-:Y:S01]  /*3030*/  F2FP.BF16.F32.PACK_AB R50, R181, R170 ;  /* 0x000000aab532723e */ /* 0x000fe200000010ff */
[----:B------:R0:W-:Y:S01]  /*3040*/  @P2 STG.E.128 desc[UR4][R58.64], R40 ;  /* 0x000000283a002986 */ /* 0x0001e2000c101d04 */
[----:B------:R-:W-:Y:S02]  /*3050*/  F2FP.BF16.F32.PACK_AB R49, R166, R157 ;  /* 0x0000009da631723e */ /* 0x000fe400000010ff */
[----:B------:R-:W-:Y:S02]  /*3060*/  F2FP.BF16.F32.PACK_AB R48, R159, R140 ;  /* 0x0000008c9f30723e */ /* 0x000fe400000010ff */
[----:B------:R-:W-:Y:S02]  /*3070*/  @P1 FSEL R52, R52, RZ, P6 ;  /* 0x000000ff34341208 */ /* 0x000fe40003000000 */
[----:B------:R-:W-:Y:S01]  /*3080*/  LOP3.LUT P6, RZ, R76, 0xff000000, RZ, 0xc0, !PT ;  /* 0xff0000004cff7812 */ /* 0x000fe200078cc0ff */
[----:B------:R1:W-:Y:S01]  /*3090*/  STG.E.128 desc[UR4][R60.64], R48 ;  /* 0x000000303c007986 */ /* 0x0003e2000c101d04 */
[----:B------:R-:W-:-:S02]  /*30a0*/  @P0 SHF.L.U32 R71, R39, 0x10, RZ ;  /* 0x0000001027470819 */ /* 0x000fc400000006ff */
[----:B------:R-:W-:Y:S02]  /*30b0*/  @P1 F2FP.BF16.F32.PACK_AB R154, RZ, R154 ;  /* 0x0000009aff9a123e */ /* 0x000fe400000010ff */
[----:B------:R-:W-:Y:S01]  /*30c0*/  @P1 F2FP.BF16.F32.PACK_AB R80, RZ, R80 ;  /* 0x00000050ff50123e */ /* 0x000fe200000010ff */
[----:B------:R-:W-:Y:S01]  /*30d0*/  @P0 FADD.FTZ R146, R146, R71 ;  /* 0x0000004792920221 */ /* 0x000fe20000010000 */
[----:B------:R-:W-:Y:S02]  /*30e0*/  @P1 PRMT R45, R154, 0x7610, R45 ;  /* 0x000076109a2d1816 */ /* 0x000fe4000000002d */
[----:B------:R-:W-:Y:S01]  /*30f0*/  @P2 F2FP.BF16.F32.PACK_AB R53, RZ, R69 ;  /* 0x00000045ff35223e */ /* 0x000fe200000010ff */
[----:B0-----:R-:W-:Y:S01]  /*3100*/  FMUL.FTZ R58, R146, UR18 ;  /* 0x00000012923a7c20 */ /* 0x001fe20008410000 */
[----:B------:R-:W-:Y:S02]  /*3110*/  @P1 PRMT R45, R45, 0x5410, R80 ;  /* 0x000054102d2d1816 */ /* 0x000fe40000000050 */
[----:B------:R-:W-:-:S02]  /*3120*/  @P1 F2FP.BF16.F32.PACK_AB R151, RZ, R151 ;  /* 0x00000097ff97123e */ /* 0x000fc400000010ff */
[----:B------:R-:W-:Y:S02]  /*3130*/  @P1 F2FP.BF16.F32.PACK_AB R153, RZ, R153 ;  /* 0x00000099ff99123e */ /* 0x000fe400000010ff */
[----:B------:R-:W-:Y:S01]  /*3140*/  @P1 F2FP.BF16.F32.PACK_AB R155, RZ, R155 ;  /* 0x0000009bff9b123e */ /* 0x000fe200000010ff */
[----:B-1----:R-:W-:Y:S01]  /*3150*/  FMUL.FTZ R51, R69, UR18 ;  /* 0x0000001245337c20 */ /* 0x002fe20008410000 */
[C---:B------:R-:W-:Y:S02]  /*3160*/  FSEL R60, R55.reuse, RZ, P6 ;  /* 0x000000ff373c7208 */ /* 0x040fe40003000000 */
[----:B------:R-:W-:Y:S02]  /*3170*/  @P1 LOP3.LUT P6, RZ, R2, 0xff000000, RZ, 0xc0, !PT ;  /* 0xff00000002ff1812 */ /* 0x000fe400078cc0ff */
[----:B------:R-:W-:Y:S02]  /*3180*/  @P2 F2FP.BF16.F32.PACK_AB R48, RZ, R146 ;  /* 0x00000092ff30223e */ /* 0x000fe400000010ff */
[----:B------:R-:W-:-:S02]  /*3190*/  @P1 FSEL R50, R55, RZ, P6 ;  /* 0x000000ff37321208 */ /* 0x000fc40003000000 */
[----:B------:R-:W-:Y:S02]  /*31a0*/  LOP3.LUT P6, RZ, R77, 0xff, RZ, 0xc0, !PT ;  /* 0x000000ff4dff7812 */ /* 0x000fe400078cc0ff */
[----:B------:R-:W-:Y:S01]  /*31b0*/  @P2 F2FP.BF16.F32.PACK_AB R55, RZ, R139 ;  /* 0x0000008bff37223e */ /* 0x000fe200000010ff */
[----:B------:R-:W-:Y:S01]  /*31c0*/  FMUL.FTZ R139, R139, UR18 ;  /* 0x000000128b8b7c20 */ /* 0x000fe20008410000 */
[----:B------:R-:W-:Y:S02]  /*31d0*/  FSEL R61, R51, RZ, P6 ;  /* 0x000000ff333d7208 */ /* 0x000fe40003000000 */
[----:B------:R-:W-:Y:S02]  /*31e0*/  @P1 LOP3.LUT P6, RZ, R3, 0xff, RZ, 0xc0, !PT ;  /* 0x000000ff03ff1812 */ /* 0x000fe400078cc0ff */
[----:B------:R-:W-:Y:S02]  /*31f0*/  @P2 F2FP.BF16.F32.PACK_AB R148, RZ, R148 ;  /* 0x00000094ff94223e */ /* 0x000fe400000010ff */
[----:B------:R-:W-:-:S02]  /*3200*/  @P1 FSEL R51, R51, RZ, P6 ;  /* 0x000000ff33331208 */ /* 0x000fc40003000000 */
[----:B------:R-:W-:Y:S02]  /*3210*/  LOP3.LUT P6, RZ, R77, 0xff00, RZ, 0xc0, !PT ;  /* 0x0000ff004dff7812 */ /* 0x000fe400078cc0ff */
[----:B------:R-:W-:Y:S02]  /*3220*/  @P2 F2FP.BF16.F32.PACK_AB R68, RZ, R68 ;  /* 0x00000044ff44223e */ /* 0x000fe400000010ff */
[----:B------:R-:W-:Y:S02]  /*3230*/  FSEL R66, R57, RZ, P6 ;  /* 0x000000ff39427208 */ /* 0x000fe40003000000 */
[----:B------:R-:W-:Y:S02]  /*3240*/  @P1 LOP3.LUT P6, RZ, R3, 0xff00, RZ, 0xc0, !PT ;  /* 0x0000ff0003ff1812 */ /* 0x000fe400078cc0ff */
[----:B------:R-:W-:Y:S02]  /*3250*/  @P2 PRMT R42, R53, 0x7610, R42 ;  /* 0x00007610352a2816 */ /* 0x000fe4000000002a */
[----:B------:R-:W-:-:S02]  /*3260*/  @P1 FSEL R57, R57, RZ, P6 ;  /* 0x000000ff39391208 */ /* 0x000fc40003000000 */
[----:B------:R-:W-:Y:S02]  /*3270*/  LOP3.LUT P6, RZ, R77, 0xff0000, RZ, 0xc0, !PT ;  /* 0x00ff00004dff7812 */ /* 0x000fe400078cc0ff */
[----:B------:R-:W-:Y:S02]  /*3280*/  @P1 F2FP.BF16.F32.PACK_AB R156, RZ, R156 ;  /* 0x0000009cff9c123e */ /* 0x000fe400000010ff */
[C---:B------:R-:W-:Y:S02]  /*3290*/  FSEL R67, R58.reuse, RZ, P6 ;  /* 0x000000ff3a437208 */ /* 0x040fe40003000000 */
        /* <DEDUP_REMOVED lines=8> */
[----:B------:R-:W-:-:S02]  /*3320*/  @P1 PRMT R46, R153, 0x7610, R46 ;  /* 0x00007610992e1816 */ /* 0x000fc4000000002e */
[----:B------:R-:W-:Y:S02]  /*3330*/  @P1 PRMT R47, R155, 0x7610, R47 ;  /* 0x000076109b2f1816 */ /* 0x000fe4000000002f */
[----:B------:R-:W-:Y:S02]  /*3340*/  @P2 PRMT R43, R48, 0x7610, R43 ;  /* 0x00007610302b2816 */ /* 0x000fe4000000002b */
[----:B------:R-:W-:Y:S02]  /*3350*/  @P1 FSEL R53, R139, RZ, P6 ;  /* 0x000000ff8b351208 */ /* 0x000fe40003000000 */
        /* <DEDUP_REMOVED lines=10> */
[----:B------:R-:W-:Y:S01]  /*3400*/  @P2 IADD3.X R49, R130, UR17, RZ, P6, !PT ;  /* 0x0000001182312c10 */ /* 0x000fe2000b7fe4ff */
[----:B------:R0:W-:Y:S01]  /*3410*/  @P1 STG.E.128 desc[UR4][R62.64], R44 ;  /* 0x0000002c3e001986 */ /* 0x0001e2000c101d04 */
[----:B------:R-:W-:Y:S02]  /*3420*/  @P2 PRMT R41, R41, 0x5410, R142 ;  /* 0x0000541029292816 */ /* 0x000fe4000000008e */
[----:B------:R-:W-:Y:S02]  /*3430*/  @P2 PRMT R42, R42, 0x5410, R54 ;  /* 0x000054102a2a2816 */ /* 0x000fe40000000036 */
[----:B------:R-:W-:Y:S02]  /*3440*/  @P2 PRMT R43, R43, 0x5410, R55 ;  /* 0x000054102b2b2816 */ /* 0x000fe40000000037 */
[----:B------:R-:W-:-:S02]  /*3450*/  @P1 F2FP.BF16.F32.PACK_AB R138, RZ, R138 ;  /* 0x0000008aff8a123e */ /* 0x000fc400000010ff */
[----:B------:R-:W-:Y:S01]  /*3460*/  @P1 F2FP.BF16.F32.PACK_AB R54, RZ, R52 ;  /* 0x00000034ff36123e */ /* 0x000fe200000010ff */
[----:B------:R1:W-:Y:S01]  /*3470*/  @P2 STG.E.128 desc[UR4][R48.64], R40 ;  /* 0x0000002830002986 */ /* 0x0003e2000c101d04 */
[----:B------:R-:W-:Y:S02]  /*3480*/  LOP3.LUT P2, RZ, R76, 0xff00, RZ, 0xc0, !PT ;  /* 0x0000ff004cff7812 */ /* 0x000fe4000784c0ff */
[----:B------:R-:W-:Y:S02]  /*3490*/  @P1 F2FP.BF16.F32.PACK_AB R56, RZ, R51 ;  /* 0x00000033ff38123e */ /* 0x000fe400000010ff */
[----:B------:R-:W-:Y:S02]  /*34a0*/  @P1 F2FP.BF16.F32.PACK_AB R58, RZ, R58 ;  /* 0x0000003aff3a123e */ /* 0x000fe400000010ff */
[----:B------:R-:W-:Y:S02]  /*34b0*/  @P1 IADD3 R78, P6, R137, R78, RZ ;  /* 0x0000004e894e1210 */ /* 0x000fe40007fde0ff */
[----:B------:R-:W-:-:S02]  /*34c0*/  @P1 F2FP.BF16.F32.PACK_AB R0, RZ, R0 ;  /* 0x00000000ff00123e */ /* 0x000fc400000010ff */
[----:B------:R-:W-:Y:S02]  /*34d0*/  @P1 F2FP.BF16.F32.PACK_AB R55, RZ, R50 ;  /* 0x00000032ff37123e */ /* 0x000fe400000010ff */
[----:B------:R-:W-:Y:S02]  /*34e0*/  @P1 F2FP.BF16.F32.PACK_AB R57, RZ, R57 ;  /* 0x00000039ff39123e */ /* 0x000fe400000010ff */
[----:B------:R-:W-:Y:S02]  /*34f0*/  @P1 F2FP.BF16.F32.PACK_AB R59, RZ, R53 ;  /* 0x00000035ff3b123e */ /* 0x000fe400000010ff */
[----:B0-----:R-:W-:Y:S02]  /*3500*/  @P1 PRMT R44, R138, 0x7610, R44 ;  /* 0x000076108a2c1816 */ /* 0x001fe4000000002c */
[----:B-1----:R-:W-:Y:S02]  /*3510*/  FSEL R48, R64, RZ, P2 ;  /* 0x000000ff40307208 */ /* 0x002fe40001000000 */
[----:B------:R-:W-:-:S02]  /*3520*/  IADD3 R52, P2, R137, UR20, RZ ;  /* 0x0000001489347c10 */ /* 0x000fc4000ff5e0ff */
[----:B------:R-:W-:Y:S02]  /*3530*/  @P1 PRMT R45, R54, 0x7610, R45 ;  /* 0x00007610362d1816 */ /* 0x000fe4000000002d */
[----:B------:R-:W-:Y:S02]  /*3540*/  @P1 PRMT R46, R56, 0x7610, R46 ;  /* 0x00007610382e1816 */ /* 0x000fe4000000002e */
[----:B------:R-:W-:Y:S02]  /*3550*/  @P1 PRMT R47, R58, 0x7610, R47 ;  /* 0x000076103a2f1816 */ /* 0x000fe4000000002f */
[----:B------:R-:W-:Y:S02]  /*3560*/  F2FP.BF16.F32.PACK_AB R51, R80, R67 ;  /* 0x000000435033723e */ /* 0x000fe400000010ff */
[----:B------:R-:W-:Y:S02]  /*3570*/  F2FP.BF16.F32.PACK_AB R50, R66, R61 ;  /* 0x0000003d4232723e */ /* 0x000fe400000010ff */
[----:B------:R-:W-:-:S02]  /*3580*/  F2FP.BF16.F32.PACK_AB R49, R60, R65 ;  /* 0x000000413c31723e */ /* 0x000fc400000010ff */
[----:B------:R-:W-:Y:S02]  /*3590*/  F2FP.BF16.F32.PACK_AB R48, R48, R81 ;  /* 0x000000513030723e */ /* 0x000fe400000010ff */
[C---:B------:R-:W-:Y:S02]  /*35a0*/  IADD3.X R53, R130.reuse, UR21, RZ, P2, !PT ;  /* 0x0000001582357c10 */ /* 0x040fe400097fe4ff */
[----:B------:R-:W-:Y:S02]  /*35b0*/  @P1 IADD3.X R79, R130, R79, RZ, P6, !PT ;  /* 0x0000004f824f1210 */ /* 0x000fe400037fe4ff */
[----:B------:R-:W-:Y:S01]  /*35c0*/  @P1 PRMT R44, R44, 0x5410, R0 ;  /* 0x000054102c2c1816 */ /* 0x000fe20000000000 */
[----:B------:R0:W-:Y:S01]  /*35d0*/  STG.E.128 desc[UR4][R52.64], R48 ;  /* 0x0000003034007986 */ /* 0x0001e2000c101d04 */
[----:B------:R-:W-:Y:S02]  /*35e0*/  @P1 PRMT R45, R45, 0x5410, R55 ;  /* 0x000054102d2d1816 */ /* 0x000fe40000000037 */
[----:B------:R-:W-:-:S02]  /*35f0*/  @P1 PRMT R46, R46, 0x5410, R57 ;  /* 0x000054102e2e1816 */ /* 0x000fc40000000039 */
        /* <DEDUP_REMOVED lines=50> */
[----:B------:R-:W-:-:S07]  /*3920*/  IMAD.MOV.U32 R51, RZ, RZ, R87 ;  /* 0x000000ffff337224 */ /* 0x000fce00078e0057 */
.L_x_911:
        /* <DEDUP_REMOVED lines=23> */
.L_x_912:
[----:B------:R-:W-:Y:S01]  /*3aa0*/  HFMA2.MMA R61, -RZ, RZ, 0, 1.847743988037109375e-06 ;  /* 0x0000001fff3d7435 */ /* 0x000fe200000001ff */
[----:B------:R-:W-:Y:S01]  /*3ab0*/  MOV R59, R53 ;  /* 0x00000035003b7202 */ /* 0x000fe20000000f00 */
[----:B------:R-:W-:Y:S02]  /*3ac0*/  IMAD.MOV.U32 R58, RZ, RZ, 0x10 ;  /* 0x00000010ff3a7424 */ /* 0x000fe400078e00ff */
[----:B------:R-:W-:-:S07]  /*3ad0*/  IMAD.MOV.U32 R56, RZ, RZ, -0x1 ;  /* 0xffffffffff387424 */ /* 0x000fce00078e00ff */
[----:B-----5:R-:W-:Y:S05]  /*3ae0*/  WARPSYNC.COLLECTIVE R56, `(.L_x_914) ;  /* 0x0000000038087348 */ /* 0x020fea0003c00000 */
[----:B------:R0:W1:Y:S02]  /*3af0*/  SHFL.DOWN P2, R57, R59, R58, R61 ;  /* 0x0800003a3b397389 */ /* 0x000064000004003d */
[----:B01---5:R-:W-:Y:S01]  /*3b00*/  ENDCOLLECTIVE ;  /* 0x000000000000791b */ /* 0x023fe20003800000 */
.L_x_914:
[----:B------:R-:W-:Y:S01]  /*3b10*/  IMAD.MOV.U32 R59, RZ, RZ, R51 ;  /* 0x000000ffff3b7224 */ /* 0x000fe200078e0033 */
[----:B------:R-:W-:-:S07]  /*3b20*/  MOV R48, R57 ;  /* 0x0000003900307202 */ /* 0x000fce0000000f00 */
[----:B------:R-:W-:Y:S05]  /*3b30*/  WARPSYNC.COLLECTIVE R56, `(.L_x_915) ;  /* 0x0000000038087348 */ /* 0x000fea0003c00000 */
[----:B------:R0:W1:Y:S02]  /*3b40*/  SHFL.DOWN P2, R57, R59, R58, R61 ;  /* 0x0800003a3b397389 */ /* 0x000064000004003d */
[----:B01----:R-:W-:Y:S01]  /*3b50*/  ENDCOLLECTIVE ;  /* 0x000000000000791b */ /* 0x003fe20003800000 */
.L_x_915:
[----:B------:R-:W-:Y:S01]  /*3b60*/  FADD.FTZ R48, R53, R48 ;  /* 0x0000003035307221 */ /* 0x000fe20000010000 */
[----:B------:R-:W-:-:S03]  /*3b70*/  HFMA2.MMA R58, -RZ, RZ, 0, 4.76837158203125e-07 ;  /* 0x00000008ff3a7435 */ /* 0x000fc600000001ff */
[----:B------:R-:W-:Y:S01]  /*3b80*/  IMAD.MOV.U32 R59, RZ, RZ, R48 ;  /* 0x000000ffff3b7224 */ /* 0x000fe200078e0030 */
[----:B------:R-:W-:-:S07]  /*3b90*/  MOV R50, R57 ;  /* 0x0000003900327202 */ /* 0x000fce0000000f00 */
[----:B------:R-:W-:Y:S05]  /*3ba0*/  WARPSYNC.COLLECTIVE R56, `(.L_x_916) ;  /* 0x0000000038087348 */ /* 0x000fea0003c00000 */
[----:B------:R0:W1:Y:S02]  /*3bb0*/  SHFL.DOWN P2, R57, R59, R58, R61 ;  /* 0x0800003a3b397389 */ /* 0x000064000004003d */
[----:B01----:R-:W-:Y:S01]  /*3bc0*/  ENDCOLLECTIVE ;  /* 0x000000000000791b */ /* 0x003fe20003800000 */
.L_x_916:
[----:B------:R-:W-:-:S05]  /*3bd0*/  FADD.FTZ R50, R51, R50 ;  /* 0x0000003233327221 */ /* 0x000fca0000010000 */
[----:B------:R-:W-:Y:S01]  /*3be0*/  MOV R59, R50 ;  /* 0x00000032003b7202 */ /* 0x000fe20000000f00 */
[----:B------:R-:W-:-:S07]  /*3bf0*/  IMAD.MOV.U32 R49, RZ, RZ, R57 ;  /* 0x000000ffff317224 */ /* 0x000fce00078e0039 */
[----:B------:R-:W-:Y:S05]  /*3c00*/  WARPSYNC.COLLECTIVE R56, `(.L_x_917) ;  /* 0x0000000038087348 */ /* 0x000fea0003c00000 */
[----:B------:R0:W1:Y:S02]  /*3c10*/  SHFL.DOWN P2, R57, R59, R58, R61 ;  /* 0x0800003a3b397389 */ /* 0x000064000004003d */
[----:B01----:R-:W-:Y:S01]  /*3c20*/  ENDCOLLECTIVE ;  /* 0x000000000000791b */ /* 0x003fe20003800000 */
.L_x_917:
[----:B------:R-:W-:-:S05]  /*3c30*/  FADD.FTZ R49, R48, R49 ;  /* 0x0000003130317221 */ /* 0x000fca0000010000 */
[----:B------:R-:W-:Y:S01]  /*3c40*/  MOV R59, R49 ;  /* 0x00000031003b7202 */ /* 0x000fe20000000f00 */
[----:B------:R-:W-:Y:S02]  /*3c50*/  IMAD.MOV.U32 R58, RZ, RZ, 0x4 ;  /* 0x00000004ff3a7424 */ /* 0x000fe400078e00ff */
[----:B------:R-:W-:-:S07]  /*3c60*/  IMAD.MOV.U32 R55, RZ, RZ, R57 ;  /* 0x000000ffff377224 */ /* 0x000fce00078e0039 */
[----:B------:R-:W-:Y:S05]  /*3c70*/  WARPSYNC.COLLECTIVE R56, `(.L_x_918) ;  /* 0x0000000038087348 */ /* 0x000fea0003c00000 */
[----:B------:R0:W1:Y:S02]  /*3c80*/  SHFL.DOWN P2, R57, R59, R58, R61 ;  /* 0x0800003a3b397389 */ /* 0x000064000004003d */
[----:B01----:R-:W-:Y:S01]  /*3c90*/  ENDCOLLECTIVE ;  /* 0x000000000000791b */ /* 0x003fe20003800000 */
.L_x_918:
[----:B------:R-:W-:-:S04]  /*3ca0*/  FADD.FTZ R55, R50, R55 ;  /* 0x0000003732377221 */ /* 0x000fc80000010000 */
[----:B------:R-:W-:Y:S01]  /*3cb0*/  IMAD.MOV.U32 R59, RZ, RZ, R55 ;  /* 0x000000ffff3b7224 */ /* 0x000fe200078e0037 */
[----:B------:R-:W-:-:S07]  /*3cc0*/  MOV R52, R57 ;  /* 0x0000003900347202 */ /* 0x000fce0000000f00 */
[----:B------:R-:W-:Y:S05]  /*3cd0*/  WARPSYNC.COLLECTIVE R56, `(.L_x_919) ;  /* 0x0000000038087348 */ /* 0x000fea0003c00000 */
[----:B------:R0:W1:Y:S02]  /*3ce0*/  SHFL.DOWN P2, R57, R59, R58, R61 ;  /* 0x0800003a3b397389 */ /* 0x000064000004003d */
[----:B01----:R-:W-:Y:S01]  /*3cf0*/  ENDCOLLECTIVE ;  /* 0x000000000000791b */ /* 0x003fe20003800000 */
.L_x_919:
[----:B------:R-:W-:Y:S01]  /*3d00*/  FADD.FTZ R52, R49, R52 ;  /* 0x0000003431347221 */ /* 0x000fe20000010000 */
[----:B------:R-:W-:-:S03]  /*3d10*/  HFMA2.MMA R58, -RZ, RZ, 0, 1.1920928955078125e-07 ;  /* 0x00000002ff3a7435 */ /* 0x000fc600000001ff */
[----:B------:R-:W-:Y:S01]  /*3d20*/  IMAD.MOV.U32 R59, RZ, RZ, R52 ;  /* 0x000000ffff3b7224 */ /* 0x000fe200078e0034 */
[----:B------:R-:W-:-:S07]  /*3d30*/  MOV R54, R57 ;  /* 0x0000003900367202 */ /* 0x000fce0000000f00 */
[----:B------:R-:W-:Y:S05]  /*3d40*/  WARPSYNC.COLLECTIVE R56, `(.L_x_920) ;  /* 0x0000000038087348 */ /* 0x000fea0003c00000 */
[----:B------:R0:W1:Y:S02]  /*3d50*/  SHFL.DOWN P2, R57, R59, R58, R61 ;  /* 0x0800003a3b397389 */ /* 0x000064000004003d */
[----:B01----:R-:W-:Y:S01]  /*3d60*/  ENDCOLLECTIVE ;  /* 0x000000000000791b */ /* 0x003fe20003800000 */
.L_x_920:
[----:B------:R-:W-:-:S05]  /*3d70*/  FADD.FTZ R54, R55, R54 ;  /* 0x0000003637367221 */ /* 0x000fca0000010000 */
[----:B------:R-:W-:Y:S01]  /*3d80*/  MOV R59, R54 ;  /* 0x00000036003b7202 */ /* 0x000fe20000000f00 */
[----:B------:R-:W-:-:S07]  /*3d90*/  IMAD.MOV.U32 R51, RZ, RZ, R57 ;  /* 0x000000ffff337224 */ /* 0x000fce00078e0039 */
[----:B------:R-:W-:Y:S05]  /*3da0*/  WARPSYNC.COLLECTIVE R56, `(.L_x_921) ;  /* 0x0000000038087348 */ /* 0x000fea0003c00000 */
[----:B------:R0:W1:Y:S02]  /*3db0*/  SHFL.DOWN P2, R57, R59, R58, R61 ;  /* 0x0800003a3b397389 */ /* 0x000064000004003d */
[----:B01----:R-:W-:Y:S01]  /*3dc0*/  ENDCOLLECTIVE ;  /* 0x000000000000791b */ /* 0x003fe20003800000 */
.L_x_921:
[----:B------:R-:W-:-:S05]  /*3dd0*/  FADD.FTZ R51, R52, R51 ;  /* 0x0000003334337221 */ /* 0x000fca0000010000 */
[----:B------:R-:W-:Y:S01]  /*3de0*/  MOV R59, R51 ;  /* 0x00000033003b7202 */ /* 0x000fe20000000f00 */
[----:B------:R-:W-:Y:S02]  /*3df0*/  IMAD.MOV.U32 R58, RZ, RZ, 0x1 ;  /* 0x00000001ff3a7424 */ /* 0x000fe400078e00ff */
[----:B------:R-:W-:-:S07]  /*3e00*/  IMAD.MOV.U32 R53, RZ, RZ, R57 ;  /* 0x000000ffff357224 */ /* 0x000fce00078e0039 */
[----:B------:R-:W-:Y:S05]  /*3e10*/  WARPSYNC.COLLECTIVE R56, `(.L_x_922) ;  /* 0x0000000038087348 */ /* 0x000fea0003c00000 */
[----:B------:R0:W1:Y:S02]  /*3e20*/  SHFL.DOWN P2, R57, R59, R58, R61 ;  /* 0x0800003a3b397389 */ /* 0x000064000004003d */
[----:B01----:R-:W-:Y:S01]  /*3e30*/  ENDCOLLECTIVE ;  /* 0x000000000000791b */ /* 0x003fe20003800000 */
.L_x_922:
[----:B------:R-:W-:-:S04]  /*3e40*/  FADD.FTZ R53, R54, R53 ;  /* 0x0000003536357221 */ /* 0x000fc80000010000 */
[----:B------:R-:W-:Y:S01]  /*3e50*/  IMAD.MOV.U32 R59, RZ, RZ, R53 ;  /* 0x000000ffff3b7224 */ /* 0x000fe200078e0035 */
[----:B------:R-:W-:-:S07]  /*3e60*/  MOV R64, R57 ;  /* 0x0000003900407202 */ /* 0x000fce0000000f00 */
[----:B------:R-:W-:Y:S05]  /*3e70*/  WARPSYNC.COLLECTIVE R56, `(.L_x_923) ;  /* 0x0000000038087348 */ /* 0x000fea0003c00000 */
[----:B------:R0:W1:Y:S02]  /*3e80*/  SHFL.DOWN P2, R57, R59, R58, R61 ;  /* 0x0800003a3b397389 */ /* 0x000064000004003d */
[----:B01----:R-:W-:Y:S01]  /*3e90*/  ENDCOLLECTIVE ;  /* 0x000000000000791b */ /* 0x003fe20003800000 */
.L_x_923:
[----:B------:R-:W-:Y:S01]  /*3ea0*/  MOV R48, R57 ;  /* 0x0000003900307202 */ /* 0x000fe20000000f00 */
[----:B------:R-:W-:Y:S06]  /*3eb0*/  BRA `(.L_x_924) ;  /* 0xffffffdc00107947 */ /* 0x000fec000383ffff */
.L_x_925:
        /* <DEDUP_REMOVED lines=12> */
.L_x_3249:


//--------------------- .text._ZN10layer_norm31ln_parallel_residual_bwd_kernelINS_13Kernel_traitsI13__nv_bfloat16S2_fS2_fjLj6144ELj1ELj1ELj8ELj16ENS_18Kernel_traits_baseILj6144ES2_S2_fS2_fjLj256EEEEELb0ELb0ELb0EEEvNS_9BwdParamsE --------------------------
	.section	.text._ZN10layer_norm31ln_parallel_residual_bwd_kernelINS_13Kernel_traitsI13__nv_bfloat16S2_fS2_fjLj6144ELj1ELj1ELj8ELj16ENS_18Kernel_traits_baseILj6144ES2_S2_fS2_fjLj256EEEEELb0ELb0ELb0EEEvNS_9BwdParamsE,"ax",@progbits
	.align	128
        .global         _ZN10layer_norm31ln_parallel_residual_bwd_kernelINS_13Kernel_traitsI13__nv_bfloat16S2_fS2_fjLj6144ELj1ELj1ELj8ELj16ENS_18Kernel_traits_baseILj6144ES2_S2_fS2_fjLj256EEEEELb0ELb0ELb0EEEvNS_9BwdParamsE
        .type           _ZN10layer_norm31ln_parallel_residual_bwd_kernelINS_13Kernel_traitsI13__nv_bfloat16S2_fS2_fjLj6144ELj1ELj1ELj8ELj16ENS_18Kernel_traits_baseILj6144ES2_S2_fS2_fjLj256EEEEELb0ELb0ELb0EEEvNS_9BwdParamsE,@function
        .size           _ZN10layer_norm31ln_parallel_residual_bwd_kernelINS_13Kernel_traitsI13__nv_bfloat16S2_fS2_fjLj6144ELj1ELj1ELj8ELj16ENS_18Kernel_traits_baseILj6144ES2_S2_fS2_fjLj256EEEEELb0ELb0ELb0EEEvNS_9BwdParamsE,(.L_x_3250 - _ZN10layer_norm31ln_parallel_residual_bwd_kernelINS_13Kernel_traitsI13__nv_bfloat16S2_fS2_fjLj6144ELj1ELj1ELj8ELj16ENS_18Kernel_traits_baseILj6144ES2_S2_fS2_fjLj256EEEEELb0ELb0ELb0EEEvNS_9BwdParamsE)
        .other          _ZN10layer_norm31ln_parallel_residual_bwd_kernelINS_13Kernel_traitsI13__nv_bfloat16S2_fS2_fjLj6144ELj1ELj1ELj8ELj16ENS_18Kernel_traits_baseILj6144ES2_S2_fS2_fjLj256EEEEELb0ELb0ELb0EEEvNS_9BwdParamsE,@"STO_CUDA_ENTRY STV_DEFAULT"
_ZN10layer_norm31ln_parallel_residual_bwd_kernelINS_13Kernel_traitsI13__nv_bfloat16S2_fS2_fjLj6144ELj1ELj1ELj8ELj16ENS_18Kernel_traits_baseILj6144ES2_S2_fS2_fjLj256EEEEELb0ELb0ELb0EEEvNS_9BwdParamsE:
.text._ZN10layer_norm31ln_parallel_residual_bwd_kernelINS_13Kernel_traitsI13__nv_bfloat16S2_fS2_fjLj6144ELj1ELj1ELj8ELj16ENS_18Kernel_traits_baseILj6144ES2_S2_fS2_fjLj256EEEEELb0ELb0ELb0EEEvNS_9BwdParamsE:
        /* <DEDUP_REMOVED lines=93> */
[----:B------:R-:W-:Y:S01]  /*05d0*/  HFMA2.MMA R8, -RZ, RZ, 0, 5.9604644775390625e-08 ;  /* 0x00000001ff087435 */ /* 0x000fe200000001ff */
[C---:B-----5:R-:W-:Y:S02]  /*05e0*/  @P2 PRMT R245, R237.reuse, 0x7632, R245 ;  /* 0x00007632edf52816 */ /* 0x060fe400000000f5 */
[----:B------:R-:W-:Y:S02]  /*05f0*/  SHF.L.U32 R247, R237, 0x10, RZ ;  /* 0x00000010edf77819 */ /* 0x000fe400000006ff */
[----:B------:R-:W-:Y:S02]  /*0600*/  @P3 PRMT R2, R19, 0x7632, R2 ;  /* 0x0000763213023816 */ /* 0x000fe40000000002 */
[C---:B------:R-:W-:Y:S02]  /*0610*/  @P3 PRMT R229, R221.reuse, 0x7632, R229 ;  /* 0x00007632dde53816 */ /* 0x040fe400000000e5 */
[----:B------:R-:W-:Y:S02]  /*0620*/  SHF.L.U32 R231, R221, 0x10, RZ ;  /* 0x00000010dde77819 */ /* 0x000fe400000006ff */
[----:B------:R-:W-:-:S02]  /*0630*/  @P4 PRMT R215, R4, 0x7632, R215 ;  /* 0x0000763204d74816 */ /* 0x000fc400000000d7 */
[----:B------:R-:W-:Y:S02]  /*0640*/  SHF.L.U32 R217, R4, 0x10, RZ ;  /* 0x0000001004d97819 */ /* 0x000fe400000006ff */
        /* <DEDUP_REMOVED lines=42> */
[----:B------:R-:W-:Y:S02]  /*08f0*/  MOV R5, R9 ;  /* 0x0000000900057202 */ /* 0x000fe40000000f00 */
[----:B------:R-:W-:Y:S02]  /*0900*/  MOV R29, RZ ;  /* 0x000000ff001d7202 */ /* 0x000fe40000000f00 */
        /* <DEDUP_REMOVED lines=23> */
[----:B------:R-:W-:-:S07]  /*0a80*/  PRMT R2, R8, 0x7610, R2 ;  /* 0x0000761008027816 */ /* 0x000fce0000000002 */
.L_x_940:
[----:B0-----:R-:W0:Y:S08]  /*0a90*/  LDC.64 R8, c[0x0][0x250] ;  /* 0x00009400ff087b82 */ /* 0x001e300000000a00 */
[----:B-12---:R-:W1:Y:S01]  /*0aa0*/  LDC.64 R160, c[0x0][0x258] ;  /* 0x00009600ffa07b82 */ /* 0x006e620000000a00 */
[----:B0-----:R-:W-:-:S05]  /*0ab0*/  IMAD.WIDE R8, R5, 0x4, R8 ;  /* 0x0000000405087825 */ /* 0x001fca00078e0208 */
[----:B------:R0:W5:Y:S01]  /*0ac0*/  LDG.E R214, desc[UR4][R8.64] ;  /* 0x0000000408d67981 */ /* 0x000162000c1e1900 */
[----:B-1----:R-:W-:-:S05]  /*0ad0*/  IMAD.WIDE R160, R5, 0x4, R160 ;  /* 0x0000000405a07825 */ /* 0x002fca00078e02a0 */
[----:B------:R1:W5:Y:S01]  /*0ae0*/  LDG.E R9, desc[UR4][R160.64] ;  /* 0x00000004a0097981 */ /* 0x000362000c1e1900 */
[----:B------:R-:W2:Y:S01]  /*0af0*/  S2R R162, SR_TID.X ;  /* 0x0000000000a27919 */ /* 0x000ea20000002100 */
[----:B0-----:R-:W-:Y:S02]  /*0b00*/  MOV R8, UR18 ;  /* 0x0000001200087c02 */ /* 0x001fe40008000f00 */
[----:B------:R-:W-:-:S03]  /*0b10*/  LOP3.LUT P5, RZ, R2, 0xff, RZ, 0xc0, !PT ;  /* 0x000000ff02ff7812 */ /* 0x000fc600078ac0ff */
[----:B------:R-:W-:-:S05]  /*0b20*/  IMAD R2, R5, R8, RZ ;  /* 0x0000000805027224 */ /* 0x000fca00078e02ff */
[----:B------:R-:W-:-:S04]  /*0b30*/  SHF.R.S32.HI R163, RZ, 0x1f, R2 ;  /* 0x0000001fffa37819 */ /* 0x000fc80000011402 */
[----:B------:R-:W-:Y:S01]  /*0b40*/  LEA.HI R2, R163, R2, RZ, 0x3 ;  /* 0x00000002a3027211 */ /* 0x000fe200078f18ff */
[----:B------:R-:W-:Y:S01]  /*0b50*/  BSSY B0, `(.L_x_927) ;  /* 0x0000082000007945 */ /* 0x000fe20003800000 */
[----:B------:R-:W-:Y:S02]  /*0b60*/  CS2R R218, SRZ ;  /* 0x0000000000da7805 */ /* 0x000fe4000001ff00 */
[----:B--2---:R-:W-:-:S04]  /*0b70*/  LOP3.LUT R163, R162, 0xff, RZ, 0xc0, !PT ;  /* 0x000000ffa2a37812 */ /* 0x004fc800078ec0ff */
[----:B------:R-:W-:-:S04]  /*0b80*/  LEA.HI.SX32 R2, R2, R163, 0x1d ;  /* 0x000000a302027211 */ /* 0x000fc800078feaff */
[----:B------:R-:W-:Y:S01]  /*0b90*/  MOV R220, R2 ;  /* 0x0000000200dc7202 */ /* 0x000fe20000000f00 */
[----:B-1----:R-:W-:Y:S06]  /*0ba0*/  @!P2 BRA `(.L_x_928) ;  /* 0x0000000400f0a947 */ /* 0x002fec0003800000 */
[----:B------:R-:W0:Y:S01]  /*0bb0*/  LDC.64 R160, c[0x0][0x2c0] ;  /* 0x0000b000ffa07b82 */ /* 0x000e220000000a00 */
[----:B------:R-:W-:-:S04]  /*0bc0*/  LEA R168, P0, R2, UR10, 0x5 ;  /* 0x0000000a02a87c11 */ /* 0x000fc8000f8028ff */
[----:B------:R-:W-:-:S03]  /*0bd0*/  LEA.HI.X R169, R2, UR11, RZ, 0x5, P0 ;  /* 0x0000000b02a97c11 */ /* 0x000fc600080f2cff */
[----:B------:R-:W1:Y:S02]  /*0be0*/  LDC.64 R164, c[0x0][0x2b8] ;  /* 0x0000ae00ffa47b82 */ /* 0x000e640000000a00 */
[----:B------:R-:W2:Y:S06]  /*0bf0*/  LDG.E.128 R20, desc[UR4][R168.64] ;  /* 0x00000004a8147981 */ /* 0x000eac000c1e1d00 */
[----:B------:R-:W3:Y:S01]  /*0c00*/  LDC.U8 R172, c[0x0][0x2a0] ;  /* 0x0000a800ffac7b82 */ /* 0x000ee20000000000 */
[----:B------:R-:W4:Y:S01]  /*0c10*/  LDG.E.128 R168, desc[UR4][R168.64+0x10] ;  /* 0x00001004a8a87981 */ /* 0x000f22000c1e1d00 */
[----:B0-----:R-:W-:-:S06]  /*0c20*/  IMAD.WIDE.U32 R160, R2, 0x10, R160 ;  /* 0x0000001002a07825 */ /* 0x001fcc00078e00a0 */
[----:B------:R-:W4:Y:S01]  /*0c30*/  LDG.E.128 R160, desc[UR4][R160.64] ;  /* 0x00000004a0a07981 */ /* 0x000f22000c1e1d00 */
[----:B-1----:R-:W-:-:S06]  /*0c40*/  IMAD.WIDE.U32 R164, R2, 0x10, R164 ;  /* 0x0000001002a47825 */ /* 0x002fcc00078e00a4 */
[----:B------:R-:W4:Y:S01]  /*0c50*/  LDG.E.128 R164, desc[UR4][R164.64] ;  /* 0x00000004a4a47981 */ /* 0x000f22000c1e1d00 */
[----:B------:R-:W-:-:S04]  /*0c60*/  ISETP.NE.U32.AND P0, PT, RZ, UR8, PT ;  /* 0x00000008ff007c0c */ /* 0x000fc8000bf05070 */
[----:B------:R-:W-:-:S13]  /*0c70*/  ISETP.NE.AND.EX P0, PT, RZ, UR9, PT, P0 ;  /* 0x00000009ff007c0c */ /* 0x000fda000bf05300 */
[----:B------:R-:W-:-:S04]  /*0c80*/  @P0 LEA R18, P1, R2, UR8, 0x5 ;  /* 0x0000000802120c11 */ /* 0x000fc8000f8228ff */
[----:B------:R-:W-:-:S05]  /*0c90*/  @P0 LEA.HI.X R19, R2, UR9, RZ, 0x5, P1 ;  /* 0x0000000902130c11 */ /* 0x000fca00088f2cff */
[----:B------:R-:W5:Y:S04]  /*0ca0*/  @P0 LDG.E.128 R124, desc[UR4][R18.64] ;  /* 0x00000004127c0981 */ /* 0x000f68000c1e1d00 */
[----:B------:R0:W5:Y:S01]  /*0cb0*/  @P0 LDG.E.128 R128, desc[UR4][R18.64+0x10] ;  /* 0x0000100412800981 */ /* 0x000162000c1e1d00 */
[----:B---3--:R-:W-:-:S04]  /*0cc0*/  ISETP.NE.AND P0, PT, R172, RZ, PT ;  /* 0x000000ffac00720c */ /* 0x008fc80003f05270 */
[----:B-----5:R-:W-:Y:S02]  /*0cd0*/  FSEL R0, R214, RZ, !P0 ;  /* 0x000000ffd6007208 */ /* 0x020fe40004000000 */
[----:B------:R-:W-:-:S03]  /*0ce0*/  IADD3 R220, R2, 0x100, RZ ;  /* 0x0000010002dc7810 */ /* 0x000fc60007ffe0ff */
[--C-:B--2---:R-:W-:Y:S01]  /*0cf0*/  FADD.FTZ R20, R20, -R0.reuse ;  /* 0x8000000014147221 */ /* 0x104fe20000010000 */
[--C-:B------:R-:W-:Y:S01]  /*0d00*/  FADD.FTZ R174, R22, -R0.reuse ;  /* 0x8000000016ae7221 */ /* 0x100fe20000010000 */
[--C-:B------:R-:W-:Y:S01]  /*0d10*/  FADD.FTZ R188, R21, -R0.reuse ;  /* 0x8000000015bc7221 */ /* 0x100fe20000010000 */
[----:B------:R-:W-:Y:S01]  /*0d20*/  FADD.FTZ R22, R23, -R0 ;  /* 0x8000000017167221 */ /* 0x000fe20000010000 */
[C---:B----4-:R-:W-:Y:S01]  /*0d30*/  FADD.FTZ R24, -R0.reuse, R168 ;  /* 0x000000a800187221 */ /* 0x050fe20000010100 */
[C---:B------:R-:W-:Y:S01]  /*0d40*/  FADD.FTZ R172, -R0.reuse, R169 ;  /* 0x000000a900ac7221 */ /* 0x040fe20000010100 */
[C---:B------:R-:W-:Y:S01]  /*0d50*/  FADD.FTZ R170, -R0.reuse, R170 ;  /* 0x000000aa00aa7221 */ /* 0x040fe20000010100 */
[----:B------:R-:W-:Y:S01]  /*0d60*/  FADD.FTZ R168, -R0, R171 ;  /* 0x000000ab00a87221 */ /* 0x000fe20000010100 */
[----:B------:R-:W-:Y:S01]  /*0d70*/  FMUL.FTZ R0, R9, R20 ;  /* 0x0000001409007220 */ /* 0x000fe20000410000 */
[C---:B0-----:R-:W-:Y:S02]  /*0d80*/  SHF.L.U32 R19, R160.reuse, 0x10, RZ ;  /* 0x00000010a0137819 */ /* 0x041fe400000006ff */
[----:B------:R-:W-:-:S03]  /*0d90*/  PRMT R160, R160, 0x7632, R160 ;  /* 0x00007632a0a07816 */ /* 0x000fc600000000a0 */
[-C--:B------:R-:W-:Y:S01]  /*0da0*/  FMUL.FTZ R21, R251, R19.reuse ;  /* 0x00000013fb157220 */ /* 0x080fe20000410000 */
[----:B------:R-:W-:Y:S02]  /*0db0*/  SHF.L.U32 R160, R160, 0x10, RZ ;  /* 0x00000010a0a07819 */ /* 0x000fe400000006ff */
[C---:B------:R-:W-:Y:S02]  /*0dc0*/  SHF.L.U32 R17, R164.reuse, 0x10, RZ ;  /* 0x00000010a4117819 */ /* 0x040fe400000006ff */
[----:B------:R-:W-:Y:S01]  /*0dd0*/  PRMT R164, R164, 0x7632, R164 ;  /* 0x00007632a4a47816 */ /* 0x000fe200000000a4 */
[----:B------:R-:W-:Y:S01]  /*0de0*/  FADD.FTZ R100, R100, R19 ;  /* 0x0000001364647221 */ /* 0x000fe20000010000 */
[----:B------:R-:W-:Y:S01]  /*0df0*/  FFMA.FTZ R76, R0, R19, R76 ;  /* 0x00000013004c7223 */ /* 0x000fe2000001004c */
[-C--:B------:R-:W-:Y:S01]  /*0e00*/  FFMA.FTZ R12, R252, R17.reuse, R21 ;  /* 0x00000011fc0c7223 */ /* 0x080fe20000010015 */
[----:B------:R-:W-:Y:S01]  /*0e10*/  SHF.L.U32 R164, R164, 0x10, RZ ;  /* 0x00000010a4a47819 */ /* 0x000fe200000006ff */
[----:B------:R-:W-:Y:S01]  /*0e20*/  FMUL.FTZ R20, R9, R188 ;  /* 0x000000bc09147220 */ /* 0x000fe20000410000 */
[----:B------:R-:W-:Y:S01]  /*0e30*/  FMUL.FTZ R19, R249, R160 ;  /* 0x000000a0f9137220 */ /* 0x000fe20000410000 */
[C---:B------:R-:W-:Y:S01]  /*0e40*/  SHF.L.U32 R21, R161.reuse, 0x10, RZ ;  /* 0x00000010a1157819 */ /* 0x040fe200000006ff */
[----:B------:R-:W-:Y:S01]  /*0e50*/  FADD.FTZ R52, R52, R17 ;  /* 0x0000001134347221 */ /* 0x000fe20000010000 */
[----:B------:R-:W-:Y:S01]  /*0e60*/  PRMT R161, R161, 0x7632, R161 ;  /* 0x00007632a1a17816 */ /* 0x000fe200000000a1 */
[----:B------:R-:W-:Y:S01]  /*0e70*/  FFMA.FTZ R28, R0, R17, R28 ;  /* 0x00000011001c7223 */ /* 0x000fe2000001001c */
[----:B------:R-:W-:Y:S01]  /*0e80*/  SHF.L.U32 R17, R165, 0x10, RZ ;  /* 0x00000010a5117819 */ /* 0x000fe200000006ff */
[----:B------:R-:W-:Y:S01]  /*0e90*/  FADD.FTZ R53, R53, R164 ;  /* 0x000000a435357221 */ /* 0x000fe20000010000 */
[-C--:B------:R-:W-:Y:S01]  /*0ea0*/  FFMA.FTZ R29, R20, R164.reuse, R29 ;  /* 0x000000a4141d7223 */ /* 0x080fe2000001001d */
[----:B------:R-:W-:Y:S01]  /*0eb0*/  FFMA.FTZ R19, R250, R164, R19 ;  /* 0x000000a4fa137223 */ /* 0x000fe20000010013 */
[----:B------:R-:W-:Y:S01]  /*0ec0*/  FMUL.FTZ R18, R9, R174 ;  /* 0x000000ae09127220 */ /* 0x000fe20000410000 */
[----:B------:R-:W-:Y:S01]  /*0ed0*/  FMUL.FTZ R23, R247, R21 ;  /* 0x00000015f7177220 */ /* 0x000fe20000410000 */
[----:B------:R-:W-:-:S02]  /*0ee0*/  PRMT R165, R165, 0x7632, R165 ;  /* 0x00007632a5a57816 */ /* 0x000fc400000000a5 */
[----:B------:R-:W-:Y:S01]  /*0ef0*/  SHF.L.U32 R164, R161, 0x10, RZ ;  /* 0x00000010a1a47819 */ /* 0x000fe200000006ff */
[----:B------:R-:W-:Y:S01]  /*0f00*/  FADD.FTZ R101, R101, R160 ;  /* 0x000000a065657221 */ /* 0x000fe20000010000 */
[----:B------:R-:W-:Y:S01]  /*0f10*/  FFMA.FTZ R77, R20, R160, R77 ;  /* 0x000000a0144d7223 */ /* 0x000fe2000001004d */
[----:B------:R-:W-:Y:S01]  /*0f20*/  FADD.FTZ R54, R54, R17 ;  /* 0x0000001136367221 */ /* 0x000fe20000010000 */
[-C--:B------:R-:W-:Y:S01]  /*0f30*/  FFMA.FTZ R30, R18, R17.reuse, R30 ;  /* 0x00000011121e7223 */ /* 0x080fe2000001001e */
[----:B------:R-:W-:Y:S01]  /*0f40*/  FFMA.FTZ R17, R248, R17, R23 ;  /* 0x00000011f8117223 */ /* 0x000fe20000010017 */
[----:B------:R-:W-:Y:S01]  /*0f50*/  SHF.L.U32 R160, R165, 0x10, RZ ;  /* 0x00000010a5a07819 */ /* 0x000fe200000006ff */
[----:B------:R-:W-:Y:S01]  /*0f60*/  FMUL.FTZ R23, R245, R164 ;  /* 0x000000a4f5177220 */ /* 0x000fe20000410000 */
[----:B------:R-:W-:Y:S01]  /*0f70*/  SHF.L.U32 R165, R162, 0x10, RZ ;  /* 0x00000010a2a57819 */ /* 0x000fe200000006ff */
[----:B------:R-:W-:Y:S01]  /*0f80*/  FADD.FTZ R102, R102, R21 ;  /* 0x0000001566667221 */ /* 0x000fe20000010000 */
[----:B------:R-:W-:Y:S01]  /*0f90*/  PRMT R162, R162, 0x7632, R162 ;  /* 0x00007632a2a27816 */ /* 0x000fe200000000a2 */
[----:B------:R-:W-:Y:S01]  /*0fa0*/  FFMA.FTZ R78, R18, R21, R78 ;  /* 0x00000015124e7223 */ /* 0x000fe2000001004e */
[C---:B------:R-:W-:Y:S01]  /*0fb0*/  FMUL.FTZ R21, R9.reuse, R22 ;  /* 0x0000001609157220 */ /* 0x040fe20000410000 */
[----:B------:R-:W-:Y:S01]  /*0fc0*/  FFMA.FTZ R22, R246, R160, R23 ;  /* 0x000000a0f6167223 */ /* 0x000fe20000010017 */
[C---:B------:R-:W-:Y:S01]  /*0fd0*/  SHF.L.U32 R161, R166.reuse, 0x10, RZ ;  /* 0x00000010a6a17819 */ /* 0x040fe200000006ff */
[----:B------:R-:W-:Y:S01]  /*0fe0*/  FMUL.FTZ R23, R9, R24 ;  /* 0x0000001809177220 */ /* 0x000fe20000410000 */
[----:B------:R-:W-:Y:S01]  /*0ff0*/  FMUL.FTZ R169, R243, R165 ;  /* 0x000000a5f3a97220 */ /* 0x000fe20000410000 */
[----:B------:R-:W-:-:S02]  /*1000*/  PRMT R166, R166, 0x7632, R166 ;  /* 0x00007632a6a67816 */ /* 0x000fc400000000a6 */
[----:B------:R-:W-:Y:S01]  /*1010*/  SHF.L.U32 R162, R162, 0x10, RZ ;  /* 0x00000010a2a27819 */ /* 0x000fe200000006ff */
[----:B------:R-:W-:Y:S01]  /*1020*/  FADD.FTZ R56, R56, R161 ;  /* 0x000000a138387221 */ /* 0x000fe20000010000 */
[-C--:B------:R-:W-:Y:S01]  /*1030*/  FFMA.FTZ R32, R23, R161.reuse, R32 ;  /* 0x000000a117207223 */ /* 0x080fe20000010020 */
[----:B------:R-:W-:Y:S01]  /*1040*/  FFMA.FTZ R24, R244, R161, R169 ;  /* 0x000000a1f4187223 */ /* 0x000fe200000100a9 */
[----:B------:R-:W-:Y:S01]  /*1050*/  SHF.L.U32 R166, R166, 0x10, RZ ;  /* 0x00000010a6a67819 */ /* 0x000fe200000006ff */
[----:B------:R-:W-:Y:S01]  /*1060*/  FMUL.FTZ R161, R241, R162 ;  /* 0x000000a2f1a17220 */ /* 0x000fe20000410000 */
[----:B------:R-:W-:Y:S01]  /*1070*/  FADD.FTZ R104, R104, R165 ;  /* 0x000000a568687221 */ /* 0x000fe20000010000 */
[----:B------:R-:W-:Y:S01]  /*1080*/  FFMA.FTZ R80, R23, R165, R80 ;  /* 0x000000a517507223 */ /* 0x000fe20000010050 */
[C---:B------:R-:W-:Y:S01]  /*1090*/  SHF.L.U32 R165, R163.reuse, 0x10, RZ ;  /* 0x00000010a3a57819 */ /* 0x040fe200000006ff */
[----:B------:R-:W-:Y:S01]  /*10a0*/  FFMA.FTZ R188, R242, R166, R161 ;  /* 0x000000a6f2bc7223 */ /* 0x000fe200000100a1 */
[----:B------:R-:W-:Y:S01]  /*10b0*/  PRMT R163, R163, 0x7632, R163 ;  /* 0x00007632a3a37816 */ /* 0x000fe200000000a3 */
[----:B------:R-:W-:Y:S01]  /*10c0*/  FADD.FTZ R55, R55, R160 ;  /* 0x000000a037377221 */ /* 0x000fe20000010000 */
[----:B------:R-:W-:Y:S01]  /*10d0*/  SHF.L.U32 R161, R167, 0x10, RZ ;  /* 0x00000010a7a17819 */ /* 0x000fe200000006ff */
[----:B------:R-:W-:Y:S01]  /*10e0*/  FFMA.FTZ R31, R21, R160, R31 ;  /* 0x000000a0151f7223 */ /* 0x000fe2000001001f */
[----:B------:R-:W-:Y:S01]  /*10f0*/  PRMT R167, R167, 0x7632, R167 ;  /* 0x00007632a7a77816 */ /* 0x000fe200000000a7 */
[----:B------:R-:W-:Y:S01]  /*1100*/  FMUL.FTZ R189, R9, R170 ;  /* 0x000000aa09bd7220 */ /* 0x000fe20000410000 */
        /* <DEDUP_REMOVED lines=8> */
[----:B------:R-:W-:Y:S01]  /*1190*/  FADD.FTZ R59, R59, R200 ;  /* 0x000000c83b3b7221 */ /* 0x000fe20000010000 */
[----:B------:R-:W-:Y:S01]  /*11a0*/  FADD.FTZ R107, R107, R160 ;  /* 0x000000a06b6b7221 */ /* 0x000fe20000010000 */
[C---:B------:R-:W-:Y:S01]  /*11b0*/  FFMA.FTZ R35, R199.reuse, R200, R35 ;  /* 0x000000c8c7237223 */ /* 0x040fe20000010023 */
[----:B------:R-:W-:Y:S01]  /*11c0*/  FFMA.FTZ R83, R199, R160, R83 ;  /* 0x000000a0c7537223 */ /* 0x000fe20000010053 */
[----:B------:R-:W-:Y:S01]  /*11d0*/  FFMA.FTZ R200, R238, R200, R161 ;  /* 0x000000c8eec87223 */ /* 0x000fe200000100a1 */
[----:B------:R-:W-:Y:S01]  /*11e0*/  FADD.FTZ R160, RZ, R12 ;  /* 0x0000000cffa07221 */ /* 0x000fe20000010000 */
[----:B------:R-:W-:-:S03]  /*11f0*/  FFMA.FTZ R161, R0, R12, RZ ;  /* 0x0000000c00a17223 */ /* 0x000fc600000100ff */
[----:B------:R-:W-:Y:S01]  /*1200*/  FADD.FTZ R160, R160, R19 ;  /* 0x00000013a0a07221 */ /* 0x000fe20000010000 */
[----:B------:R-:W-:-:S03]  /*1210*/  FFMA.FTZ R161, R20, R19, R161 ;  /* 0x0000001314a17223 */ /* 0x000fc600000100a1 */
[----:B------:R-:W-:Y:S01]  /*1220*/  FADD.FTZ R163, R160, R17 ;  /* 0x00000011a0a37221 */ /* 0x000fe20000010000 */
[----:B------:R-:W-:-:S03]  /*1230*/  FFMA.FTZ R160, R18, R17, R161 ;  /* 0x0000001112a07223 */ /* 0x000fc600000100a1 */
[----:B------:R-:W-:Y:S01]  /*1240*/  FADD.FTZ R163, R163, R22 ;  /* 0x00000016a3a37221 */ /* 0x000fe20000010000 */
[----:B------:R-:W-:Y:S01]  /*1250*/  FFMA.FTZ R160, R21, R22, R160 ;  /* 0x0000001615a07223 */ /* 0x000fe200000100a0 */
[----:B------:R-:W-:Y:S02]  /*1260*/  FMUL.FTZ R187, R9, R172 ;  /* 0x000000ac09bb7220 */ /* 0x000fe40000410000 */
        /* <DEDUP_REMOVED lines=16> */
.L_x_928:
[----:B------:R-:W-:Y:S05]  /*1370*/  BSYNC B0 ;  /* 0x0000000000007941 */ /* 0x000fea0003800000 */
.L_x_927:
[----:B------:R-:W-:Y:S04]  /*1380*/  BSSY B0, `(.L_x_929) ;  /* 0x000007e000007945 */ /* 0x000fe80003800000 */
[----:B------:R-:W-:Y:S05]  /*1390*/  @!P3 BRA `(.L_x_930) ;  /* 0x0000000400f0b947 */ /* 0x000fea0003800000 */
        /* <DEDUP_REMOVED lines=20> */
[C---:B--2---:R-:W-:Y:S01]  /*14e0*/  FADD.FTZ R176, -R13.reuse, R168 ;  /* 0x000000a80db07221 */ /* 0x044fe20000010100 */
[C---:B------:R-:W-:Y:S01]  /*14f0*/  FADD.FTZ R14, -R13.reuse, R170 ;  /* 0x000000aa0d0e7221 */ /* 0x040fe20000010100 */
[C---:B------:R-:W-:Y:S01]  /*1500*/  FADD.FTZ R16, -R13.reuse, R169 ;  /* 0x000000a90d107221 */ /* 0x040fe20000010100 */
[----:B------:R-:W-:Y:S01]  /*1510*/  FADD.FTZ R26, -R13, R171 ;  /* 0x000000ab0d1a7221 */ /* 0x000fe20000010100 */
[----:B0-----:R-:W-:Y:S01]  /*1520*/  FMUL.FTZ R11, R9, R176 ;  /* 0x000000b0090b7220 */ /* 0x001fe20000410000 */
[C---:B----4-:R-:W-:Y:S01]  /*1530*/  FADD.FTZ R172, -R13.reuse, R172 ;  /* 0x000000ac0dac7221 */ /* 0x050fe20000010100 */
[C---:B------:R-:W-:Y:S01]  /*1540*/  FADD.FTZ R170, -R13.reuse, R173 ;  /* 0x000000ad0daa7221 */ /* 0x040fe20000010100 */
[C---:B------:R-:W-:Y:S01]  /*1550*/  FADD.FTZ R174, -R13.reuse, R174 ;  /* 0x000000ae0dae7221 */ /* 0x040fe20000010100 */
[----:B------:R-:W-:Y:S01]  /*1560*/  FADD.FTZ R168, -R13, R175 ;  /* 0x000000af0da87221 */ /* 0x000fe20000010100 */
[C---:B------:R-:W-:Y:S02]  /*1570*/  SHF.L.U32 R15, R160.reuse, 0x10, RZ ;  /* 0x00000010a00f7819 */ /* 0x040fe400000006ff */
        /* <DEDUP_REMOVED lines=94> */
.L_x_930:
[----:B------:R-:W-:Y:S05]  /*1b60*/  BSYNC B0 ;  /* 0x0000000000007941 */ /* 0x000fea0003800000 */
.L_x_929:
        /* <DEDUP_REMOVED lines=20> */
[----:B-----5:R-:W-:-:S05]  /*1cb0*/  FSEL R214, R214, RZ, !P0 ;  /* 0x000000ffd6d67208 */ /* 0x020fca0004000000 */
[C---:B--2---:R-:W-:Y:S01]  /*1cc0*/  FADD.FTZ R186, -R214.reuse, R161 ;  /* 0x000000a1d6ba7221 */ /* 0x044fe20000010100 */
[----:B------:R-:W-:-:S04]  /*1cd0*/  FADD.FTZ R182, -R214, R160 ;  /* 0x000000a0d6b67221 */ /* 0x000fc80000010100 */
[----:B------:R-:W-:Y:S01]  /*1ce0*/  FMUL.FTZ R177, R9, R182 ;  /* 0x000000b609b17220 */ /* 0x000fe20000410000 */
[----:B------:R-:W-:Y:S01]  /*1cf0*/  FADD.FTZ R180, -R214, R162 ;  /* 0x000000a2d6b47221 */ /* 0x000fe20000010100 */
[C---:B----4-:R-:W-:Y:S02]  /*1d00*/  SHF.L.U32 R161, R168.reuse, 0x10, RZ ;  /* 0x00000010a8a17819 */ /* 0x050fe400000006ff */
[----:B------:R-:W-:-:S03]  /*1d10*/  PRMT R168, R168, 0x7632, R168 ;  /* 0x00007632a8a87816 */ /* 0x000fc600000000a8 */
[-C--:B------:R-:W-:Y:S01]  /*1d20*/  FMUL.FTZ R182, R216, R161.reuse ;  /* 0x000000a1d8b67220 */ /* 0x080fe20000410000 */
[C---:B0-----:R-:W-:Y:S02]  /*1d30*/  SHF.L.U32 R178, R172.reuse, 0x10, RZ ;  /* 0x00000010acb27819 */ /* 0x041fe400000006ff */
[----:B------:R-:W-:Y:S02]  /*1d40*/  PRMT R172, R172, 0x7632, R172 ;  /* 0x00007632acac7816 */ /* 0x000fe400000000ac */
[----:B------:R-:W-:Y:S01]  /*1d50*/  SHF.L.U32 R168, R168, 0x10, RZ ;  /* 0x00000010a8a87819 */ /* 0x000fe200000006ff */
[----:B------:R-:W-:Y:S01]  /*1d60*/  FADD.FTZ R68, R68, R178 ;  /* 0x000000b244447221 */ /* 0x000fe20000010000 */
[-C--:B------:R-:W-:Y:S01]  /*1d70*/  FFMA.FTZ R44, R177, R178.reuse, R44 ;  /* 0x000000b2b12c7223 */ /* 0x080fe2000001002c */
[----:B------:R-:W-:Y:S01]  /*1d80*/  FFMA.FTZ R178, R217, R178, R182 ;  /* 0x000000b2d9b27223 */ /* 0x000fe200000100b6 */
[----:B------:R-:W-:Y:S01]  /*1d90*/  FADD.FTZ R116, R116, R161 ;  /* 0x000000a174747221 */ /* 0x000fe20000010000 */
[----:B------:R-:W-:Y:S01]  /*1da0*/  FFMA.FTZ R92, R177, R161, R92 ;  /* 0x000000a1b15c7223 */ /* 0x000fe2000001005c */
[----:B------:R-:W-:Y:S01]  /*1db0*/  SHF.L.U32 R172, R172, 0x10, RZ ;  /* 0x00000010acac7819 */ /* 0x000fe200000006ff */
[----:B------:R-:W-:Y:S01]  /*1dc0*/  FMUL.FTZ R182, R9, R186 ;  /* 0x000000ba09b67220 */ /* 0x000fe20000410000 */
[----:B------:R-:W-:Y:S01]  /*1dd0*/  FMUL.FTZ R186, R213, R168 ;  /* 0x000000a8d5ba7220 */ /* 0x000fe20000410000 */
[----:B------:R-:W-:-:S02]  /*1de0*/  SHF.L.U32 R161, R169, 0x10, RZ ;  /* 0x00000010a9a17819 */ /* 0x000fc400000006ff */
[----:B------:R-:W-:Y:S01]  /*1df0*/  PRMT R169, R169, 0x7632, R169 ;  /* 0x00007632a9a97816 */ /* 0x000fe200000000a9 */
[----:B------:R-:W-:Y:S01]  /*1e00*/  FADD.FTZ R69, R69, R172 ;  /* 0x000000ac45457221 */ /* 0x000fe20000010000 */
[-C--:B------:R-:W-:Y:S01]  /*1e10*/  FFMA.FTZ R45, R182, R172.reuse, R45 ;  /* 0x000000acb62d7223 */ /* 0x080fe2000001002d */
[----:B------:R-:W-:Y:S01]  /*1e20*/  FFMA.FTZ R181, R215, R172, R186 ;  /* 0x000000acd7b57223 */ /* 0x000fe200000100ba */
[----:B------:R-:W-:Y:S01]  /*1e30*/  SHF.L.U32 R179, R173, 0x10, RZ ;  /* 0x00000010adb37819 */ /* 0x000fe200000006ff */
[----:B------:R-:W-:Y:S01]  /*1e40*/  FADD.FTZ R184, -R214, R163 ;  /* 0x000000a3d6b87221 */ /* 0x000fe20000010100 */
[----:B------:R-:W-:Y:S01]  /*1e50*/  FMUL.FTZ R180, R9, R180 ;  /* 0x000000b409b47220 */ /* 0x000fe20000410000 */
[----:B------:R-:W-:Y:S01]  /*1e60*/  PRMT R173, R173, 0x7632, R173 ;  /* 0x00007632adad7816 */ /* 0x000fe200000000ad */
[----:B------:R-:W-:Y:S01]  /*1e70*/  FMUL.FTZ R163, R211, R161 ;  /* 0x000000a1d3a37220 */ /* 0x000fe20000410000 */
[----:B------:R-:W-:Y:S01]  /*1e80*/  SHF.L.U32 R172, R169, 0x10, RZ ;  /* 0x00000010a9ac7819 */ /* 0x000fe200000006ff */
[----:B------:R-:W-:Y:S01]  /*1e90*/  FADD.FTZ R117, R117, R168 ;  /* 0x000000a875757221 */ /* 0x000fe20000010000 */
[----:B------:R-:W-:Y:S01]  /*1ea0*/  FFMA.FTZ R93, R182, R168, R93 ;  /* 0x000000a8b65d7223 */ /* 0x000fe2000001005d */
[----:B------:R-:W-:Y:S01]  /*1eb0*/  FADD.FTZ R70, R70, R179 ;  /* 0x000000b346467221 */ /* 0x000fe20000010000 */
[----:B------:R-:W-:Y:S01]  /*1ec0*/  FFMA.FTZ R46, R180, R179, R46 ;  /* 0x000000b3b42e7223 */ /* 0x000fe2000001002e */
[----:B------:R-:W-:Y:S01]  /*1ed0*/  FADD.FTZ R118, R118, R161 ;  /* 0x000000a176767221 */ /* 0x000fe20000010000 */
[----:B------:R-:W-:Y:S01]  /*1ee0*/  FFMA.FTZ R94, R180, R161, R94 ;  /* 0x000000a1b45e7223 */ /* 0x000fe2000001005e */
[----:B------:R-:W-:Y:S01]  /*1ef0*/  SHF.L.U32 R168, R173, 0x10, RZ ;  /* 0x00000010ada87819 */ /* 0x000fe200000006ff */
[----:B------:R-:W-:Y:S01]  /*1f00*/  FFMA.FTZ R179, R212, R179, R163 ;  /* 0x000000b3d4b37223 */ /* 0x000fe200000100a3 */
[----:B------:R-:W-:Y:S01]  /*1f10*/  FMUL.FTZ R161, R209, R172 ;  /* 0x000000acd1a17220 */ /* 0x000fe20000410000 */
[----:B------:R-:W-:Y:S01]  /*1f20*/  SHF.L.U32 R163, R170, 0x10, RZ ;  /* 0x00000010aaa37819 */ /* 0x000fe200000006ff */
[----:B------:R-:W-:Y:S01]  /*1f30*/  FADD.FTZ R164, -R214, R164 ;  /* 0x000000a4d6a47221 */ /* 0x000fe20000010100 */
[----:B------:R-:W-:Y:S01]  /*1f40*/  PRMT R170, R170, 0x7632, R170 ;  /* 0x00007632aaaa7816 */ /* 0x000fe200000000aa */
[C---:B------:R-:W-:Y:S01]  /*1f50*/  FMUL.FTZ R183, R9.reuse, R184 ;  /* 0x000000b809b77220 */ /* 0x040fe20000410000 */
[----:B------:R-:W-:Y:S01]  /*1f60*/  FFMA.FTZ R184, R210, R168, R161 ;  /* 0x000000a8d2b87223 */ /* 0x000fe200000100a1 */
[----:B------:R-:W-:Y:S01]  /*1f70*/  FADD.FTZ R162, -R214, R165 ;  /* 0x000000a5d6a27221 */ /* 0x000fe20000010100 */
        /* <DEDUP_REMOVED lines=10> */
[----:B------:R-:W-:-:S03]  /*2020*/  FADD.FTZ R166, -R214, R166 ;  /* 0x000000a6d6a67221 */ /* 0x000fc60000010100 */
[----:B------:R-:W-:Y:S01]  /*2030*/  FFMA.FTZ R196, R206, R174, R161 ;  /* 0x000000aecec47223 */ /* 0x000fe200000100a1 */
[----:B------:R-:W-:Y:S01]  /*2040*/  SHF.L.U32 R161, R171, 0x10, RZ ;  /* 0x00000010aba17819 */ /* 0x000fe200000006ff */
[----:B------:R-:W-:Y:S01]  /*2050*/  FMUL.FTZ R195, R9, R162 ;  /* 0x000000a209c37220 */ /* 0x000fe20000410000 */
[----:B------:R-:W-:Y:S01]  /*2060*/  SHF.L.U32 R198, R175, 0x10, RZ ;  /* 0x00000010afc67819 */ /* 0x000fe200000006ff */
[----:B------:R-:W-:Y:S01]  /*2070*/  FMUL.FTZ R197, R9, R166 ;  /* 0x000000a609c57220 */ /* 0x000fe20000410000 */
[----:B------:R-:W-:Y:S01]  /*2080*/  PRMT R171, R171, 0x7632, R171 ;  /* 0x00007632abab7816 */ /* 0x000fe200000000ab */
[-C--:B------:R-:W-:Y:S01]  /*2090*/  FMUL.FTZ R162, R6, R161.reuse ;  /* 0x000000a106a27220 */ /* 0x080fe20000410000 */
        /* <DEDUP_REMOVED lines=42> */
.L_x_932:
[----:B------:R-:W-:Y:S05]  /*2340*/  BSYNC B0 ;  /* 0x0000000000007941 */ /* 0x000fea0003800000 */
.L_x_931:
[----:B------:R-:W0:Y:S01]  /*2350*/  S2R R160, SR_TID.X ;  /* 0x0000000000a07919 */ /* 0x000e220000002100 */
[----:B------:R-:W-:Y:S01]  /*2360*/  UMOV UR13, 0xffffffff ;  /* 0xffffffff000d7882 */ /* 0x000fe20000000000 */
[----:B0-----:R-:W-:Y:S02]  /*2370*/  SHF.R.U32.HI R161, RZ, 0x5, R160 ;  /* 0x00000005ffa17819 */ /* 0x001fe400000116a0 */
[----:B------:R-:W-:Y:S02]  /*2380*/  LOP3.LUT P0, RZ, R160, 0x1f, RZ, 0xc0, !PT ;  /* 0x0000001fa0ff7812 */ /* 0x000fe4000780c0ff */
[----:B------:R-:W-:-:S04]  /*2390*/  LOP3.LUT R162, R161, 0x7fffff8, RZ, 0xc0, !PT ;  /* 0x07fffff8a1a27812 */ /* 0x000fc800078ec0ff */
        /* <DEDUP_REMOVED lines=20> */
.L_x_955:
[----:B------:R-:W3:Y:S01]  /*24e0*/  S2R R164, SR_CgaCtaId ;  /* 0x0000000000a47919 */ /* 0x000ee20000008800 */
[----:B-1----:R-:W-:Y:S01]  /*24f0*/  FADD.FTZ R160, R168, R163 ;  /* 0x000000a3a8a07221 */ /* 0x002fe20000010000 */
[----:B------:R-:W-:Y:S01]  /*2500*/  MOV R163, 0x400 ;  /* 0x0000040000a37802 */ /* 0x000fe20000000f00 */
[----:B------:R-:W-:Y:S05]  /*2510*/  WARPSYNC.ALL ;  /* 0x0000000000007948 */ /* 0x000fea0003800000 */
[----:B------:R-:W-:Y:S01]  /*2520*/  @!P0 LOP3.LUT R161, R161, 0x7, RZ, 0xc0, !PT ;  /* 0x00000007a1a18812 */ /* 0x000fe200078ec0ff */
[----:B------:R-:W1:Y:S01]  /*2530*/  LDC.U8 R220, c[0x0][0x2a0] ;  /* 0x0000a800ffdc7b82 */ /* 0x000e620000000000 */
[----:B------:R-:W-:Y:S01]  /*2540*/  BSSY B0, `(.L_x_934) ;  /* 0x000006e000007945 */ /* 0x000fe20003800000 */
[----:B---3--:R-:W-:-:S02]  /*2550*/  LEA R164, R164, R163, 0x18 ;  /* 0x000000a3a4a47211 */ /* 0x008fc400078ec0ff */
[C---:B------:R-:W-:Y:S01]  /*2560*/  @!P0 IADD3 R163, R162.reuse, R161, RZ ;  /* 0x000000a1a2a38210 */ /* 0x040fe20007ffe0ff */
[----:B--2---:R-:W-:Y:S01]  /*2570*/  FADD.FTZ R161, R169, R170 ;  /* 0x000000aaa9a17221 */ /* 0x004fe20000010000 */
[-C--:B------:R-:W-:Y:S02]  /*2580*/  LEA R218, R162, R164.reuse, 0x3 ;  /* 0x000000a4a2da7211 */ /* 0x080fe400078e18ff */
[----:B-----5:R-:W-:-:S05]  /*2590*/  @!P0 LEA R214, R163, R164, 0x3 ;  /* 0x000000a4a3d68211 */ /* 0x020fca00078e18ff */
[----:B------:R-:W-:Y:S01]  /*25a0*/  @!P0 STS.64 [R214+0x6000], R160 ;  /* 0x006000a0d6008388 */ /* 0x000fe20000000a00 */
[----:B------:R-:W-:Y:S01]  /*25b0*/  BAR.SYNC.DEFER_BLOCKING 0x0 ;  /* 0x0000000000007b1d */ /* 0x000fe20000010000 */
[----:B-1----:R-:W-:-:S05]  /*25c0*/  ISETP.NE.AND P0, PT, R220, RZ, PT ;  /* 0x000000ffdc00720c */ /* 0x002fca0003f05270 */
[----:B------:R-:W1:Y:S04]  /*25d0*/  LDS.128 R160, [R218+0x6000] ;  /* 0x00600000daa07984 */ /* 0x000e680000000c00 */
[----:B0-----:R-:W-:Y:S04]  /*25e0*/  LDS.128 R168, [R218+0x6020] ;  /* 0x00602000daa87984 */ /* 0x001fe80000000c00 */
[----:B------:R-:W-:Y:S01]  /*25f0*/  LDS.128 R172, [R218+0x6030] ;  /* 0x00603000daac7984 */ /* 0x000fe20000000c00 */
[----:B-1----:R-:W-:-:S04]  /*2600*/  FADD.FTZ R165, RZ, R160 ;  /* 0x000000a0ffa57221 */ /* 0x002fc80000010000 */
[----:B------:R-:W-:Y:S01]  /*2610*/  FADD.FTZ R219, R162, R165 ;  /* 0x000000a5a2db7221 */ /* 0x000fe20000010000 */
[----:B------:R-:W-:Y:S01]  /*2620*/  FADD.FTZ R162, RZ, R161 ;  /* 0x000000a1ffa27221 */ /* 0x000fe20000010000 */
[----:B------:R-:W0:Y:S03]  /*2630*/  LDS.128 R164, [R218+0x6010] ;  /* 0x00601000daa47984 */ /* 0x000e260000000c00 */
[----:B------:R-:W-:Y:S01]  /*2640*/  FADD.FTZ R162, R163, R162 ;  /* 0x000000a2a3a27221 */ /* 0x000fe20000010000 */
[----:B0-----:R-:W-:-:S03]  /*2650*/  FADD.FTZ R219, R219, R164 ;  /* 0x000000a4dbdb7221 */ /* 0x001fc60000010000 */
        /* <DEDUP_REMOVED lines=11> */
[----:B------:R-:W-:-:S03]  /*2710*/  FMUL.FTZ R170, R174, UR12 ;  /* 0x0000000caeaa7c20 */ /* 0x000fc60008410000 */
[----:B------:R-:W-:Y:S02]  /*2720*/  FMUL.FTZ R168, R162, UR12 ;  /* 0x0000000ca2a87c20 */ /* 0x000fe40008410000 */
        /* <DEDUP_REMOVED lines=8> */
[-C--:B------:R-:W-:Y:S01]  /*27b0*/  FFMA.FTZ R161, R21, R168.reuse, R170 ;  /* 0x000000a815a17223 */ /* 0x080fe200000100aa */
[----:B------:R-:W-:Y:S01]  /*27c0*/  FADD.FTZ R164, R17, -R164 ;  /* 0x800000a411a47221 */ /* 0x000fe20000010000 */
[----:B------:R-:W-:Y:S01]  /*27d0*/  ISETP.NE.U32.AND P1, PT, RZ, UR8, PT ;  /* 0x00000008ff007c0c */ /* 0x000fe2000bf25070 */
[-CC-:B------:R-:W-:Y:S01]  /*27e0*/  FFMA.FTZ R163, R23, R168.reuse, R170.reuse ;  /* 0x000000a817a37223 */ /* 0x180fe200000100aa */
[----:B------:R-:W-:Y:S01]  /*27f0*/  FADD.FTZ R174, R22, -R161 ;  /* 0x800000a116ae7221 */ /* 0x000fe20000010000 */
[--C-:B------:R-:W-:Y:S01]  /*2800*/  FFMA.FTZ R161, R187, R168, R170.reuse ;  /* 0x000000a8bba17223 */ /* 0x100fe200000100aa */
[----:B------:R-:W-:Y:S01]  /*2810*/  ISETP.NE.AND.EX P1, PT, RZ, UR9, PT, P1 ;  /* 0x00000009ff007c0c */ /* 0x000fe2000bf25310 */
[----:B------:R-:W-:Y:S01]  /*2820*/  FADD.FTZ R214, R24, -R163 ;  /* 0x800000a318d67221 */ /* 0x000fe20000010000 */
[----:B------:R-:W-:Y:S01]  /*2830*/  FADD.FTZ R172, R200, -R165 ;  /* 0x800000a5c8ac7221 */ /* 0x000fe20000010000 */
[----:B------:R-:W-:Y:S01]  /*2840*/  FADD.FTZ R218, R188, -R161 ;  /* 0x800000a1bcda7221 */ /* 0x000fe20000010000 */
[----:B------:R-:W-:Y:S01]  /*2850*/  FMUL.FTZ R175, R9, R164 ;  /* 0x000000a409af7220 */ /* 0x000fe20000410000 */
[----:B------:R-:W0:Y:S01]  /*2860*/  @P6 LDC.64 R160, c[0x0][0x308] ;  /* 0x0000c200ffa06b82 */ /* 0x000e220000000a00 */
[-CC-:B------:R-:W-:Y:S01]  /*2870*/  FFMA.FTZ R162, R20, R168.reuse, R170.reuse ;  /* 0x000000a814a27223 */ /* 0x180fe200000100aa */
[----:B------:R-:W-:Y:S01]  /*2880*/  FFMA.FTZ R163, R189, R168, R170 ;  /* 0x000000a8bda37223 */ /* 0x000fe200000100aa */
[----:B------:R-:W-:Y:S01]  /*2890*/  ISETP.NE.U32.AND P0, PT, RZ, UR6, PT ;  /* 0x00000006ff007c0c */ /* 0x000fe2000bf05070 */
[----:B------:R-:W-:Y:S01]  /*28a0*/  FMUL.FTZ R174, R9, R174 ;  /* 0x000000ae09ae7220 */ /* 0x000fe20000410000 */
[----:B------:R-:W-:Y:S01]  /*28b0*/  FADD.FTZ R162, R19, -R162 ;  /* 0x800000a213a27221 */ /* 0x000fe20000010000 */
[----:B------:R-:W-:Y:S01]  /*28c0*/  FADD.FTZ R220, R190, -R163 ;  /* 0x800000a3bedc7221 */ /* 0x000fe20000010000 */
[C---:B------:R-:W-:Y:S01]  /*28d0*/  FMUL.FTZ R163, R9.reuse, R166 ;  /* 0x000000a609a37220 */ /* 0x040fe20000410000 */
[----:B------:R-:W1:Y:S01]  /*28e0*/  LDC.64 R164, c[0x0][0x2f8] ;  /* 0x0000be00ffa47b82 */ /* 0x000e620000000a00 */
[C---:B------:R-:W-:Y:S01]  /*28f0*/  FMUL.FTZ R162, R9.reuse, R162 ;  /* 0x000000a209a27220 */ /* 0x040fe20000410000 */
[C---:B------:R-:W-:Y:S01]  /*2900*/  FMUL.FTZ R171, R9.reuse, R214 ;  /* 0x000000d609ab7220 */ /* 0x040fe20000410000 */
[C---:B------:R-:W-:Y:S01]  /*2910*/  FMUL.FTZ R173, R9.reuse, R218 ;  /* 0x000000da09ad7220 */ /* 0x040fe20000410000 */
[C---:B------:R-:W-:Y:S01]  /*2920*/  FMUL.FTZ R169, R9.reuse, R220 ;  /* 0x000000dc09a97220 */ /* 0x040fe20000410000 */
[----:B------:R-:W-:Y:S01]  /*2930*/  FMUL.FTZ R172, R9, R172 ;  /* 0x000000ac09ac7220 */ /* 0x000fe20000410000 */
[----:B------:R-:W-:Y:S01]  /*2940*/  ISETP.NE.AND.EX P0, PT, RZ, UR7, PT, P0 ;  /* 0x00000007ff007c0c */ /* 0x000fe2000bf05300 */
[----:B------:R-:W-:Y:S01]  /*2950*/  @P1 FADD.FTZ R163, R124, R163 ;  /* 0x000000a37ca31221 */ /* 0x000fe20000010000 */
[----:B------:R-:W-:Y:S01]  /*2960*/  @P1 FADD.FTZ R162, R125, R162 ;  /* 0x000000a27da21221 */ /* 0x000fe20000010000 */
[----:B------:R-:W-:Y:S01]  /*2970*/  @P1 FADD.FTZ R175, R126, R175 ;  /* 0x000000af7eaf1221 */ /* 0x000fe20000010000 */
[----:B------:R-:W-:Y:S01]  /*2980*/  @P1 FADD.FTZ R174, R127, R174 ;  /* 0x000000ae7fae1221 */ /* 0x000fe20000010000 */
[----:B------:R-:W-:Y:S01]  /*2990*/  @P1 FADD.FTZ R171, R128, R171 ;  /* 0x000000ab80ab1221 */ /* 0x000fe20000010000 */
[----:B------:R-:W-:Y:S01]  /*29a0*/  @P1 FADD.FTZ R173, R129, R173 ;  /* 0x000000ad81ad1221 */ /* 0x000fe20000010000 */
[----:B------:R-:W-:Y:S01]  /*29b0*/  @P1 FADD.FTZ R169, R130, R169 ;  /* 0x000000a982a91221 */ /* 0x000fe20000010000 */
[----:B------:R-:W-:Y:S01]  /*29c0*/  @P1 FADD.FTZ R172, R131, R172 ;  /* 0x000000ac83ac1221 */ /* 0x000fe20000010000 */
[----:B------:R-:W-:Y:S01]  /*29d0*/  SEL R148, R163, R148, P6 ;  /* 0x00000094a3947207 */ /* 0x000fe20003000000 */
[----:B0-----:R-:W-:Y:S01]  /*29e0*/  @P6 IMAD.WIDE.U32 R166, R2, 0x20, R160 ;  /* 0x0000002002a66825 */ /* 0x001fe200078e00a0 */
[----:B------:R-:W-:-:S02]  /*29f0*/  SEL R149, R162, R149, P6 ;  /* 0x00000095a2957207 */ /* 0x000fc40003000000 */
[----:B------:R-:W-:Y:S02]  /*2a00*/  SEL R150, R175, R150, P6 ;  /* 0x00000096af967207 */ /* 0x000fe40003000000 */
[----:B------:R-:W-:Y:S02]  /*2a10*/  SEL R151, R174, R151, P6 ;  /* 0x00000097ae977207 */ /* 0x000fe40003000000 */
[----:B------:R-:W-:Y:S01]  /*2a20*/  SEL R152, R171, R152, P6 ;  /* 0x00000098ab987207 */ /* 0x000fe20003000000 */
[----:B-1----:R-:W-:Y:S01]  /*2a30*/  IMAD.WIDE.U32 R164, R2, 0x10, R164 ;  /* 0x0000001002a47825 */ /* 0x002fe200078e00a4 */
[----:B------:R-:W-:Y:S01]  /*2a40*/  SEL R153, R173, R153, P6 ;  /* 0x00000099ad997207 */ /* 0x000fe20003000000 */
[----:B------:R-:W-:Y:S01]  /*2a50*/  @P6 STG.E.128 desc[UR4][R166.64], R148 ;  /* 0x00000094a6006986 */ /* 0x000fe2000c101d04 */
[----:B------:R-:W-:Y:S02]  /*2a60*/  SEL R154, R169, R154, P6 ;  /* 0x0000009aa99a7207 */ /* 0x000fe40003000000 */
[----:B------:R-:W-:-:S02]  /*2a70*/  SEL R155, R172, R155, P6 ;  /* 0x0000009bac9b7207 */ /* 0x000fc40003000000 */
[----:B------:R-:W-:Y:S02]  /*2a80*/  F2FP.BF16.F32.PACK_AB R160, R162, R163 ;  /* 0x000000a3a2a0723e */ /* 0x000fe400000010ff */
[-C--:B------:R-:W-:Y:S01]  /*2a90*/  F2FP.BF16.F32.PACK_AB R161, R174, R175.reuse ;  /* 0x000000afaea1723e */ /* 0x080fe200000010ff */
[----:B------:R0:W-:Y:S01]  /*2aa0*/  @P6 STG.E.128 desc[UR4][R166.64+0x10], R152 ;  /* 0x00001098a6006986 */ /* 0x0001e2000c101d04 */
[----:B------:R-:W-:Y:S02]  /*2ab0*/  @P0 F2FP.BF16.F32.PACK_AB R175, RZ, R175 ;  /* 0x000000afffaf023e */ /* 0x000fe400000010ff */
[----:B------:R-:W-:Y:S02]  /*2ac0*/  @P0 F2FP.BF16.F32.PACK_AB R174, RZ, R174 ;  /* 0x000000aeffae023e */ /* 0x000fe400000010ff */
[----:B------:R-:W-:-:S04]  /*2ad0*/  @P0 PRMT R157, R175, 0x7610, R157 ;  /* 0x00007610af9d0816 */ /* 0x000fc8000000009d */
[----:B------:R-:W-:Y:S02]  /*2ae0*/  @P0 PRMT R157, R157, 0x5410, R174 ;  /* 0x000054109d9d0816 */ /* 0x000fe400000000ae */
[----:B0-----:R-:W-:Y:S02]  /*2af0*/  @P0 F2FP.BF16.F32.PACK_AB R166, RZ, R163 ;  /* 0x000000a3ffa6023e */ /* 0x001fe400000010ff */
[----:B------:R-:W-:Y:S02]  /*2b00*/  @P0 F2FP.BF16.F32.PACK_AB R167, RZ, R162 ;  /* 0x000000a2ffa7023e */ /* 0x000fe400000010ff */
[----:B------:R-:W-:Y:S02]  /*2b10*/  F2FP.BF16.F32.PACK_AB R162, R173, R171 ;  /* 0x000000abada2723e */ /* 0x000fe400000010ff */
[----:B------:R-:W-:Y:S02]  /*2b20*/  F2FP.BF16.F32.PACK_AB R163, R172, R169 ;  /* 0x000000a9aca3723e */ /* 0x000fe400000010ff */
[----:B------:R-:W-:-:S02]  /*2b30*/  @P0 F2FP.BF16.F32.PACK_AB R171, RZ, R171 ;  /* 0x000000abffab023e */ /* 0x000fc400000010ff */
[----:B------:R-:W-:Y:S01]  /*2b40*/  @P0 F2FP.BF16.F32.PACK_AB R169, RZ, R169 ;  /* 0x000000a9ffa9023e */ /* 0x000fe200000010ff */
[----:B------:R0:W-:Y:S01]  /*2b50*/  STG.E.128 desc[UR4][R164.64], R160 ;  /* 0x000000a0a4007986 */ /* 0x0001e2000c101d04 */
[----:B------:R-:W-:Y:S02]  /*2b60*/  @P0 F2FP.BF16.F32.PACK_AB R173, RZ, R173 ;  /* 0x000000adffad023e */ /* 0x000fe400000010ff */
[----:B------:R-:W-:Y:S02]  /*2b70*/  @P0 F2FP.BF16.F32.PACK_AB R172, RZ, R172 ;  /* 0x000000acffac023e */ /* 0x000fe400000010ff */
[----:B------:R-:W-:Y:S02]  /*2b80*/  @P0 PRMT R156, R166, 0x7610, R156 ;  /* 0x00007610a69c0816 */ /* 0x000fe4000000009c */
[----:B------:R-:W-:Y:S02]  /*2b90*/  @P0 PRMT R158, R171, 0x7610, R158 ;  /* 0x00007610ab9e0816 */ /* 0x000fe4000000009e */
[----:B------:R-:W-:-:S02]  /*2ba0*/  @P0 PRMT R159, R169, 0x7610, R159 ;  /* 0x00007610a99f0816 */ /* 0x000fc4000000009f */
[----:B------:R-:W-:Y:S02]  /*2bb0*/  @P0 PRMT R156, R156, 0x5410, R167 ;  /* 0x000054109c9c0816 */ /* 0x000fe400000000a7 */
[----:B------:R-:W-:Y:S02]  /*2bc0*/  @P0 PRMT R158, R158, 0x5410, R173 ;  /* 0x000054109e9e0816 */ /* 0x000fe400000000ad */
[----:B------:R-:W-:Y:S02]  /*2bd0*/  @P0 PRMT R159, R159, 0x5410, R172 ;  /* 0x000054109f9f0816 */ /* 0x000fe400000000ac */
[----:B0-----:R-:W-:-:S04]  /*2be0*/  @P0 LEA R160, P1, R2, UR6, 0x4 ;  /* 0x0000000602a00c11 */ /* 0x001fc8000f8220ff */
[C---:B------:R-:W-:Y:S02]  /*2bf0*/  @P0 LEA.HI.X R161, R2.reuse, UR7, RZ, 0x4, P1 ;  /* 0x0000000702a10c11 */ /* 0x040fe400088f24ff */
[----:B------:R-:W-:-:S03]  /*2c00*/  IADD3 R2, R2, 0x100, RZ ;  /* 0x0000010002027810 */ /* 0x000fc60007ffe0ff */
[----:B------:R0:W-:Y:S04]  /*2c10*/  @P0 STG.E.128 desc[UR4][R160.64], R156 ;  /* 0x0000009ca0000986 */ /* 0x0001e8000c101d04 */
.L_x_935:
[----:B------:R-:W-:Y:S05]  /*2c20*/  BSYNC B0 ;  /* 0x0000000000007941 */ /* 0x000fea0003800000 */
.L_x_934:
[----:B------:R-:W-:Y:S04]  /*2c30*/  BSSY B0, `(.L_x_936) ;  /* 0x000004f000007945 */ /* 0x000fe80003800000 */
[----:B------:R-:W-:Y:S05]  /*2c40*/  @!P3 BRA `(.L_x_937) ;  /* 0x000000040034b947 */ /* 0x000fea0003800000 */
[----:B------:R-:W-:Y:S01]  /*2c50*/  ISETP.NE.U32.AND P6, PT, RZ, UR14, PT ;  /* 0x0000000eff007c0c */ /* 0x000fe2000bfc5070 */
[-CC-:B0-----:R-:W-:Y:S01]  /*2c60*/  FFMA.FTZ R161, R11, R168.reuse, R170.reuse ;  /* 0x000000a80ba17223 */ /* 0x181fe200000100aa */
        /* <DEDUP_REMOVED lines=75> */
.L_x_937:
[----:B------:R-:W-:Y:S05]  /*3120*/  BSYNC B0 ;  /* 0x0000000000007941 */ /* 0x000fea0003800000 */
.L_x_936:
[----:B------:R-:W-:Y:S04]  /*3130*/  BSSY B0, `(.L_x_938) ;  /* 0x000004e000007945 */ /* 0x000fe80003800000 */
[----:B------:R-:W-:Y:S05]  /*3140*/  @!P4 BRA `(.L_x_939) ;  /* 0x000000040030c947 */ /* 0x000fea0003800000 */
[----:B------:R-:W-:Y:S01]  /*3150*/  ISETP.NE.U32.AND P1, PT, RZ, UR14, PT ;  /* 0x0000000eff007c0c */ /* 0x000fe2000bf25070 */
[-CC-:B------:R-:W-:Y:S01]  /*3160*/  FFMA.FTZ R164, R180, R168.reuse, R170.reuse ;  /* 0x000000a8b4a47223 */ /* 0x180fe200000100aa */
[----:B------:R-:W-:Y:S01]  /*3170*/  ISETP.NE.U32.AND P0, PT, RZ, UR8, PT ;  /* 0x00000008ff007c0c */ /* 0x000fe2000bf05070 */
[-CC-:B01----:R-:W-:Y:S01]  /*3180*/  FFMA.FTZ R161, R177, R168.reuse, R170.reuse ;  /* 0x000000a8b1a17223 */ /* 0x183fe200000100aa */
[----:B------:R-:W-:Y:S01]  /*3190*/  ISETP.NE.AND.EX P1, PT, RZ, UR15, PT, P1 ;  /* 0x0000000fff007c0c */ /* 0x000fe2000bf25310 */
[-CC-:B------:R-:W-:Y:S01]  /*31a0*/  FFMA.FTZ R160, R182, R168.reuse, R170.reuse ;  /* 0x000000a8b6a07223 */ /* 0x180fe200000100aa */
[-CC-:B------:R-:W-:Y:S01]  /*31b0*/  FFMA.FTZ R165, R185, R168.reuse, R170.reuse ;  /* 0x000000a8b9a57223 */ /* 0x180fe200000100aa */
[-C--:B------:R-:W-:Y:S01]  /*31c0*/  FFMA.FTZ R167, R195, R168.reuse, R170 ;  /* 0x000000a8c3a77223 */ /* 0x080fe200000100aa */
[----:B------:R-:W-:Y:S01]  /*31d0*/  FADD.FTZ R164, R179, -R164 ;  /* 0x800000a4b3a47221 */ /* 0x000fe20000010000 */
[-CC-:B------:R-:W-:Y:S01]  /*31e0*/  FFMA.FTZ R163, R183, R168.reuse, R170.reuse ;  /* 0x000000a8b7a37223 */ /* 0x180fe200000100aa */
[-CC-:B------:R-:W-:Y:S01]  /*31f0*/  FFMA.FTZ R169, R197, R168.reuse, R170.reuse ;  /* 0x000000a8c5a97223 */ /* 0x180fe200000100aa */
[----:B------:R-:W-:Y:S01]  /*3200*/  ISETP.NE.AND.EX P0, PT, RZ, UR9, PT, P0 ;  /* 0x00000009ff007c0c */ /* 0x000fe2000bf05300 */
[----:B------:R-:W-:Y:S01]  /*3210*/  FFMA.FTZ R171, R203, R168, R170 ;  /* 0x000000a8cbab7223 */ /* 0x000fe200000100aa */
[----:B------:R-:W-:Y:S01]  /*3220*/  FADD.FTZ R162, R178, -R161 ;  /* 0x800000a1b2a27221 */ /* 0x000fe20000010000 */
[----:B------:R-:W-:Y:S01]  /*3230*/  FADD.FTZ R174, R181, -R160 ;  /* 0x800000a0b5ae7221 */ /* 0x000fe20000010000 */
[----:B------:R-:W-:Y:S01]  /*3240*/  FADD.FTZ R168, R196, -R167 ;  /* 0x800000a7c4a87221 */ /* 0x000fe20000010000 */
[----:B------:R-:W-:Y:S01]  /*3250*/  FADD.FTZ R166, R184, -R163 ;  /* 0x800000a3b8a67221 */ /* 0x000fe20000010000 */
[----:B------:R-:W-:Y:S01]  /*3260*/  FADD.FTZ R170, R186, -R165 ;  /* 0x800000a5baaa7221 */ /* 0x000fe20000010000 */
[----:B------:R-:W-:Y:S01]  /*3270*/  FADD.FTZ R214, R198, -R169 ;  /* 0x800000a9c6d67221 */ /* 0x000fe20000010000 */
[----:B------:R-:W0:Y:S01]  /*3280*/  @P1 LDC.64 R160, c[0x0][0x308] ;  /* 0x0000c200ffa01b82 */ /* 0x000e220000000a00 */
[C---:B------:R-:W-:Y:S01]  /*3290*/  FMUL.FTZ R172, R9.reuse, R164 ;  /* 0x000000a409ac7220 */ /* 0x040fe20000410000 */
[----:B------:R-:W-:Y:S01]  /*32a0*/  FADD.FTZ R218, R204, -R171 ;  /* 0x800000abccda7221 */ /* 0x000fe20000010000 */
[C---:B------:R-:W-:Y:S01]  /*32b0*/  FMUL.FTZ R169, R9.reuse, R168 ;  /* 0x000000a809a97220 */ /* 0x040fe20000410000 */
[C---:B------:R-:W-:Y:S01]  /*32c0*/  FMUL.FTZ R173, R9.reuse, R162 ;  /* 0x000000a209ad7220 */ /* 0x040fe20000410000 */
[C---:B------:R-:W-:Y:S01]  /*32d0*/  FMUL.FTZ R174, R9.reuse, R174 ;  /* 0x000000ae09ae7220 */ /* 0x040fe20000410000 */
[C---:B------:R-:W-:Y:S01]  /*32e0*/  FMUL.FTZ R171, R9.reuse, R166 ;  /* 0x000000a609ab7220 */ /* 0x040fe20000410000 */
[C---:B------:R-:W-:Y:S01]  /*32f0*/  FMUL.FTZ R170, R9.reuse, R170 ;  /* 0x000000aa09aa7220 */ /* 0x040fe20000410000 */
[----:B------:R-:W1:Y:S01]  /*3300*/  LDC.64 R164, c[0x0][0x2f8] ;  /* 0x0000be00ffa47b82 */ /* 0x000e620000000a00 */
[C---:B------:R-:W-:Y:S01]  /*3310*/  FMUL.FTZ R168, R9.reuse, R214 ;  /* 0x000000d609a87220 */ /* 0x040fe20000410000 */
[----:B------:R-:W-:Y:S01]  /*3320*/  FMUL.FTZ R9, R9, R218 ;  /* 0x000000da09097220 */ /* 0x000fe20000410000 */
        /* <DEDUP_REMOVED lines=8> */
[----:B------:R-:W-:-:S02]  /*33b0*/  ISETP.NE.U32.AND P0, PT, RZ, UR6, PT ;  /* 0x00000006ff007c0c */ /* 0x000fc4000bf05070 */
[----:B------:R-:W-:Y:S02]  /*33c0*/  SEL R148, R173, R148, P1 ;  /* 0x00000094ad947207 */ /* 0x000fe40000800000 */
[----:B------:R-:W-:Y:S01]  /*33d0*/  ISETP.NE.AND.EX P0, PT, RZ, UR7, PT, P0 ;  /* 0x00000007ff007c0c */ /* 0x000fe2000bf05300 */
[----:B0-----:R-:W-:Y:S01]  /*33e0*/  @P1 IMAD.WIDE.U32 R166, R2, 0x20, R160 ;  /* 0x0000002002a61825 */ /* 0x001fe200078e00a0 */
[----:B------:R-:W-:Y:S02]  /*33f0*/  SEL R149, R174, R149, P1 ;  /* 0x00000095ae957207 */ /* 0x000fe40000800000 */
[----:B------:R-:W-:Y:S02]  /*3400*/  SEL R150, R172, R150, P1 ;  /* 0x00000096ac967207 */ /* 0x000fe40000800000 */
[----:B------:R-:W-:Y:S02]  /*3410*/  SEL R151, R171, R151, P1 ;  /* 0x00000097ab977207 */ /* 0x000fe40000800000 */
[----:B------:R-:W-:Y:S01]  /*3420*/  SEL R152, R170, R152, P1 ;  /* 0x00000098aa987207 */ /* 0x000fe20000800000 */
[----:B-1----:R-:W-:Y:S01]  /*3430*/  IMAD.WIDE.U32 R164, R2, 0x10, R164 ;  /* 0x0000001002a47825 */ /* 0x002fe200078e00a4 */
[----:B------:R-:W-:Y:S01]  /*3440*/  SEL R153, R169, R153, P1 ;  /* 0x00000099a9997207 */ /* 0x000fe20000800000 */
[----:B------:R-:W-:Y:S01]  /*3450*/  @P1 STG.E.128 desc[UR4][R166.64], R148 ;  /* 0x00000094a6001986 */ /* 0x000fe2000c101d04 */
[----:B------:R-:W-:-:S02]  /*3460*/  SEL R154, R168, R154, P1 ;  /* 0x0000009aa89a7207 */ /* 0x000fc40000800000 */
[----:B------:R-:W-:Y:S02]  /*3470*/  SEL R155, R9, R155, P1 ;  /* 0x0000009b099b7207 */ /* 0x000fe40000800000 */
[----:B------:R-:W-:Y:S02]  /*3480*/  F2FP.BF16.F32.PACK_AB R162, R169, R170 ;  /* 0x000000aaa9a2723e */ /* 0x000fe400000010ff */
        /* <DEDUP_REMOVED lines=17> */
[----:B0-----:R-:W-:-:S02]  /*35a0*/  @P0 LEA R160, P1, R2, UR6, 0x4 ;  /* 0x0000000602a00c11 */ /* 0x001fc4000f8220ff */
[----:B------:R-:W-:Y:S02]  /*35b0*/  @P0 PRMT R158, R158, 0x5410, R169 ;  /* 0x000054109e9e0816 */ /* 0x000fe400000000a9 */
[----:B------:R-:W-:Y:S02]  /*35c0*/  @P0 PRMT R157, R157, 0x5410, R171 ;  /* 0x000054109d9d0816 */ /* 0x000fe400000000ab */
[----:B------:R-:W-:Y:S02]  /*35d0*/  @P0 LEA.HI.X R161, R2, UR7, RZ, 0x4, P1 ;  /* 0x0000000702a10c11 */ /* 0x000fe400088f24ff */
[----:B------:R-:W-:Y:S02]  /*35e0*/  @P0 PRMT R156, R156, 0x5410, R174 ;  /* 0x000054109c9c0816 */ /* 0x000fe400000000ae */
[----:B------:R-:W-:-:S05]  /*35f0*/  @P0 PRMT R159, R159, 0x5410, R9 ;  /* 0x000054109f9f0816 */ /* 0x000fca0000000009 */
[----:B------:R2:W-:Y:S02]  /*3600*/  @P0 STG.E.128 desc[UR4][R160.64], R156 ;  /* 0x0000009ca0000986 */ /* 0x0005e4000c101d04 */
.L_x_939:
[----:B------:R-:W-:Y:S05]  /*3610*/  BSYNC B0 ;  /* 0x0000000000007941 */ /* 0x000fea0003800000 */
.L_x_938:
[----:B------:R-:W-:Y:S02]  /*3620*/  IADD3 R5, R5, UR16, RZ ;  /* 0x0000001005057c10 */ /* 0x000fe4000fffe0ff */
[----:B------:R-:W-:Y:S02]  /*3630*/  SEL R2, RZ, 0x1, P5 ;  /* 0x00000001ff027807 */ /* 0x000fe40002800000 */
[----:B------:R-:W-:-:S13]  /*3640*/  ISETP.GE.AND P0, PT, R5, UR17, PT ;  /* 0x0000001105007c0c */ /* 0x000fda000bf06270 */
[----:B------:R-:W-:Y:S05]  /*3650*/  @!P0 BRA `(.L_x_940) ;  /* 0xffffffd4000c8947 */ /* 0x000fea000383ffff */
.L_x_926:
        /* <DEDUP_REMOVED lines=9> */
[----:B-----5:R-:W4:Y:S08]  /*36f0*/  LDC.64 R4, c[0x0][0x2d8] ;  /* 0x0000b600ff047b82 */ /* 0x020f300000000a00 */
        /* <DEDUP_REMOVED lines=15> */
.L_x_942:
[----:B------:R-:W-:Y:S05]  /*37f0*/  BSYNC B0 ;  /* 0x0000000000007941 */ /* 0x000fea0003800000 */
.L_x_941:
[----:B------:R-:W-:Y:S04]  /*3800*/  BSSY B0, `(.L_x_943) ;  /* 0x0000013000007945 */ /* 0x000fe80003800000 */
[----:B------:R-:W-:Y:S05]  /*3810*/  @!P3 BRA `(.L_x_944) ;  /* 0x000000000044b947 */ /* 0x000fea0003800000 */
[----:B---3--:R-:W3:Y:S08]  /*3820*/  LDC.64 R2, c[0x0][0x2d0] ;  /* 0x0000b400ff027b82 */ /* 0x008ef00000000a00 */
        /* <DEDUP_REMOVED lines=16> */
.L_x_944:
[----:B------:R-:W-:Y:S05]  /*3930*/  BSYNC B0 ;  /* 0x0000000000007941 */ /* 0x000fea0003800000 */
.L_x_943:
[----:B------:R-:W-:Y:S05]  /*3940*/  @!P4 EXIT ;  /* 0x000000000000c94d */ /* 0x000fea0003800000 */
[----:B---3--:R-:W3:Y:S08]  /*3950*/  LDC.64 R2, c[0x0][0x2d0] ;  /* 0x0000b400ff027b82 */ /* 0x008ef00000000a00 */
[----:B-----5:R-:W4:Y:S08]  /*3960*/  LDC.64 R4, c[0x0][0x2d8] ;  /* 0x0000b600ff047b82 */ /* 0x020f300000000a00 */
        /* <DEDUP_REMOVED lines=15> */
.L_x_933:
[----:B------:R-:W-:Y:S01]  /*3a60*/  HFMA2.MMA R172, -RZ, RZ, 0, 9.5367431640625e-07 ;  /* 0x00000010ffac7435 */ /* 0x000fe200000001ff */
[----:B------:R-:W-:Y:S02]  /*3a70*/  MOV R173, 0x1f ;  /* 0x0000001f00ad7802 */ /* 0x000fe40000000f00 */
[----:B------:R-:W-:-:S08]  /*3a80*/  MOV R171, 0xffffffff ;  /* 0xffffffff00ab7802 */ /* 0x000fd00000000f00 */
[----:B-----5:R-:W-:Y:S05]  /*3a90*/  WARPSYNC.COLLECTIVE R171, `(.L_x_945) ;  /* 0x00000000ab087348 */ /* 0x020fea0003c00000 */
[----:B------:R0:W1:Y:S02]  /*3aa0*/  SHFL.DOWN P1, R170, R218, R172, R173 ;  /* 0x080000acdaaa7389 */ /* 0x00006400000200ad */
[----:B01---5:R-:W-:Y:S01]  /*3ab0*/  ENDCOLLECTIVE ;  /* 0x000000000000791b */ /* 0x023fe20003800000 */
.L_x_945:
[----:B------:R-:W-:-:S05]  /*3ac0*/  MOV R163, R170 ;  /* 0x000000aa00a37202 */ /* 0x000fca0000000f00 */
[----:B------:R-:W-:Y:S01]  /*3ad0*/  FADD.FTZ R163, R163, R218 ;  /* 0x000000daa3a37221 */ /* 0x000fe20000010000 */
[----:B------:R-:W-:-:S07]  /*3ae0*/  MOV R218, R219 ;  /* 0x000000db00da7202 */ /* 0x000fce0000000f00 */
[----:B------:R-:W-:Y:S05]  /*3af0*/  WARPSYNC.COLLECTIVE R171, `(.L_x_946) ;  /* 0x00000000ab087348 */ /* 0x000fea0003c00000 */
[----:B------:R0:W1:Y:S02]  /*3b00*/  SHFL.DOWN P1, R170, R218, R172, R173 ;  /* 0x080000acdaaa7389 */ /* 0x00006400000200ad */
[----:B01----:R-:W-:Y:S01]  /*3b10*/  ENDCOLLECTIVE ;  /* 0x000000000000791b */ /* 0x003fe20003800000 */
.L_x_946:
[----:B------:R-:W-:Y:S01]  /*3b20*/  HFMA2.MMA R172, -RZ, RZ, 0, 4.76837158203125e-07 ;  /* 0x00000008ffac7435 */ /* 0x000fe200000001ff */
[----:B------:R-:W-:Y:S02]  /*3b30*/  MOV R218, R163 ;  /* 0x000000a300da7202 */ /* 0x000fe40000000f00 */
[----:B------:R-:W-:-:S08]  /*3b40*/  MOV R160, R170 ;  /* 0x000000aa00a07202 */ /* 0x000fd00000000f00 */
[----:B------:R-:W-:Y:S05]  /*3b50*/  WARPSYNC.COLLECTIVE R171, `(.L_x_947) ;  /* 0x00000000ab087348 */ /* 0x000fea0003c00000 */
[----:B------:R0:W1:Y:S02]  /*3b60*/  SHFL.DOWN P1, R170, R218, R172, R173 ;  /* 0x080000acdaaa7389 */ /* 0x00006400000200ad */
[----:B01----:R-:W-:Y:S01]  /*3b70*/  ENDCOLLECTIVE ;  /* 0x000000000000791b */ /* 0x003fe20003800000 */
.L_x_947:
[----:B------:R-:W-:-:S05]  /*3b80*/  FADD.FTZ R160, R160, R219 ;  /* 0x000000dba0a07221 */ /* 0x000fca0000010000 */
[----:B------:R-:W-:Y:S02]  /*3b90*/  MOV R218, R160 ;  /* 0x000000a000da7202 */ /* 0x000fe40000000f00 */
[----:B------:R-:W-:-:S07]  /*3ba0*/  MOV R164, R170 ;  /* 0x000000aa00a47202 */ /* 0x000fce0000000f00 */
[----:B------:R-:W-:Y:S05]  /*3bb0*/  WARPSYNC.COLLECTIVE R171, `(.L_x_948) ;  /* 0x00000000ab087348 */ /* 0x000fea0003c00000 */
[----:B------:R0:W1:Y:S02]  /*3bc0*/  SHFL.DOWN P1, R170, R218, R172, R173 ;  /* 0x080000acdaaa7389 */ /* 0x00006400000200ad */
[----:B01----:R-:W-:Y:S01]  /*3bd0*/  ENDCOLLECTIVE ;  /* 0x000000000000791b */ /* 0x003fe20003800000 */
.L_x_948:
[----:B------:R-:W-:Y:S01]  /*3be0*/  FADD.FTZ R164, R163, R164 ;  /* 0x000000a4a3a47221 */ /* 0x000fe20000010000 */
[----:B------:R-:W-:-:S04]  /*3bf0*/  HFMA2.MMA R172, -RZ, RZ, 0, 2.384185791015625e-07 ;  /* 0x00000004ffac7435 */ /* 0x000fc800000001ff */
[----:B------:R-:W-:Y:S02]  /*3c00*/  MOV R218, R164 ;  /* 0x000000a400da7202 */ /* 0x000fe40000000f00 */
[----:B------:R-:W-:-:S07]  /*3c10*/  MOV R165, R170 ;  /* 0x000000aa00a57202 */ /* 0x000fce0000000f00 */
[----:B------:R-:W-:Y:S05]  /*3c20*/  WARPSYNC.COLLECTIVE R171, `(.L_x_949) ;  /* 0x00000000ab087348 */ /* 0x000fea0003c00000 */
[----:B------:R0:W1:Y:S02]  /*3c30*/  SHFL.DOWN P1, R170, R218, R172, R173 ;  /* 0x080000acdaaa7389 */ /* 0x00006400000200ad */
[----:B01----:R-:W-:Y:S01]  /*3c40*/  ENDCOLLECTIVE ;  /* 0x000000000000791b */ /* 0x003fe20003800000 */
.L_x_949:
[----:B------:R-:W-:-:S05]  /*3c50*/  FADD.FTZ R165, R160, R165 ;  /* 0x000000a5a0a57221 */ /* 0x000fca0000010000 */
[----:B------:R-:W-:Y:S02]  /*3c60*/  MOV R218, R165 ;  /* 0x000000a500da7202 */ /* 0x000fe40000000f00 */
[----:B------:R-:W-:-:S07]  /*3c70*/  MOV R167, R170 ;  /* 0x000000aa00a77202 */ /* 0x000fce0000000f00 */
[----:B------:R-:W-:Y:S05]  /*3c80*/  WARPSYNC.COLLECTIVE R171, `(.L_x_950) ;  /* 0x00000000ab087348 */ /* 0x000fea0003c00000 */
[----:B------:R0:W1:Y:S02]  /*3c90*/  SHFL.DOWN P1, R170, R218, R172, R173 ;  /* 0x080000acdaaa7389 */ /* 0x00006400000200ad */
[----:B01----:R-:W-:Y:S01]  /*3ca0*/  ENDCOLLECTIVE ;  /* 0x000000000000791b */ /* 0x003fe20003800000 */
.L_x_950:
[----:B------:R-:W-:Y:S01]  /*3cb0*/  FADD.FTZ R167, R164, R167 ;  /* 0x000000a7a4a77221 */ /* 0x000fe20000010000 */
[----:B------:R-:W-:-:S04]  /*3cc0*/  HFMA2.MMA R172, -RZ, RZ, 0, 1.1920928955078125e-07 ;  /* 0x00000002ffac7435 */ /* 0x000fc800000001ff */
[----:B------:R-:W-:Y:S02]  /*3cd0*/  MOV R218, R167 ;  /* 0x000000a700da7202 */ /* 0x000fe40000000f00 */
[----:B------:R-:W-:-:S07]  /*3ce0*/  MOV R166, R170 ;  /* 0x000000aa00a67202 */ /* 0x000fce0000000f00 */
[----:B------:R-:W-:Y:S05]  /*3cf0*/  WARPSYNC.COLLECTIVE R171, `(.L_x_951) ;  /* 0x00000000ab087348 */ /* 0x000fea0003c00000 */
[----:B------:R0:W1:Y:S02]  /*3d00*/  SHFL.DOWN P1, R170, R218, R172, R173 ;  /* 0x080000acdaaa7389 */ /* 0x00006400000200ad */
[----:B01----:R-:W-:Y:S01]  /*3d10*/  ENDCOLLECTIVE ;  /* 0x000000000000791b */ /* 0x003fe20003800000 */
.L_x_951:
[----:B------:R-:W-:-:S05]  /*3d20*/  FADD.FTZ R166, R165, R166 ;  /* 0x000000a6a5a67221 */ /* 0x000fca0000010000 */
[----:B------:R-:W-:Y:S02]  /*3d30*/  MOV R218, R166 ;  /* 0x000000a600da7202 */ /* 0x000fe40000000f00 */
[----:B------:R-:W-:-:S07]  /*3d40*/  MOV R168, R170 ;  /* 0x000000aa00a87202 */ /* 0x000fce0000000f00 */
[----:B------:R-:W-:Y:S05]  /*3d50*/  WARPSYNC.COLLECTIVE R171, `(.L_x_952) ;  /* 0x00000000ab087348 */ /* 0x000fea0003c00000 */
[----:B------:R0:W1:Y:S02]  /*3d60*/  SHFL.DOWN P1, R170, R218, R172, R173 ;  /* 0x080000acdaaa7389 */ /* 0x00006400000200ad */
[----:B01----:R-:W-:Y:S01]  /*3d70*/  ENDCOLLECTIVE ;  /* 0x000000000000791b */ /* 0x003fe20003800000 */
.L_x_952:
[----:B------:R-:W-:Y:S01]  /*3d80*/  FADD.FTZ R168, R167, R168 ;  /* 0x000000a8a7a87221 */ /* 0x000fe20000010000 */
[----:B------:R-:W-:-:S04]  /*3d90*/  HFMA2.MMA R172, -RZ, RZ, 0, 5.9604644775390625e-08 ;  /* 0x00000001ffac7435 */ /* 0x000fc800000001ff */
[----:B------:R-:W-:Y:S02]  /*3da0*/  MOV R218, R168 ;  /* 0x000000a800da7202 */ /* 0x000fe40000000f00 */
[----:B------:R-:W-:-:S07]  /*3db0*/  MOV R169, R170 ;  /* 0x000000aa00a97202 */ /* 0x000fce0000000f00 */
[----:B------:R-:W-:Y:S05]  /*3dc0*/  WARPSYNC.COLLECTIVE R171, `(.L_x_953) ;  /* 0x00000000ab087348 */ /* 0x000fea0003c00000 */
[----:B------:R0:W1:Y:S02]  /*3dd0*/  SHFL.DOWN P1, R170, R218, R172, R173 ;  /* 0x080000acdaaa7389 */ /* 0x00006400000200ad */
[----:B01----:R-:W-:Y:S01]  /*3de0*/  ENDCOLLECTIVE ;  /* 0x000000000000791b */ /* 0x003fe20003800000 */
.L_x_953:
[----:B------:R-:W-:-:S05]  /*3df0*/  FADD.FTZ R169, R166, R169 ;  /* 0x000000a9a6a97221 */ /* 0x000fca0000010000 */
[----:B------:R-:W-:Y:S02]  /*3e00*/  MOV R218, R169 ;  /* 0x000000a900da7202 */ /* 0x000fe40000000f00 */
[----:B------:R-:W-:-:S07]  /*3e10*/  MOV R163, R170 ;  /* 0x000000aa00a37202 */ /* 0x000fce0000000f00 */
[----:B------:R-:W-:Y:S05]  /*3e20*/  WARPSYNC.COLLECTIVE R171, `(.L_x_954) ;  /* 0x00000000ab087348 */ /* 0x000fea0003c00000 */
[----:B------:R0:W1:Y:S02]  /*3e30*/  SHFL.DOWN P1, R170, R218, R172, R173 ;  /* 0x080000acdaaa7389 */ /* 0x00006400000200ad */
[----:B01----:R-:W-:Y:S01]  /*3e40*/  ENDCOLLECTIVE ;  /* 0x000000000000791b */ /* 0x003fe20003800000 */
.L_x_954:
[----:B------:R-:W-:Y:S05]  /*3e50*/  BRA `(.L_x_955) ;  /* 0xffffffe400a07947 */ /* 0x000fea000383ffff */
.L_x_956:
        /* <DEDUP_REMOVED lines=10> */
.L_x_3250:


//--------------------- .text._ZN10layer_norm31ln_parallel_residual_bwd_kernelINS_13Kernel_traitsI13__nv_bfloat16S2_fS2_fjLj6144ELj1ELj1ELj8ELj16ENS_18Kernel_traits_baseILj6144ES2_S2_fS2_fjLj256EEEEELb0ELb0ELb1EEEvNS_9BwdParamsE --------------------------
	.section	.text._ZN10layer_norm31ln_parallel_residual_bwd_kernelINS_13Kernel_traitsI13__nv_bfloat16S2_fS2_fjLj6144ELj1ELj1ELj8ELj16ENS_18Kernel_traits_baseILj6144ES2_S2_fS2_fjLj256EEEEELb0ELb0ELb1EEEvNS_9BwdParamsE,"ax",@progbits
	.align	128
        .global         _ZN10layer_norm31ln_parallel_residual_bwd_kernelINS_13Kernel_traitsI13__nv_bfloat16S2_fS2_fjLj6144ELj1ELj1ELj8ELj16ENS_18Kernel_traits_baseILj6144ES2_S2_fS2_fjLj256EEEEELb0ELb0ELb1EEEvNS_9BwdParamsE
        .type           _ZN10layer_norm31ln_parallel_residual_bwd_kernelINS_13Kernel_traitsI13__nv_bfloat16S2_fS2_fjLj6144ELj1ELj1ELj8ELj16ENS_18Kernel_traits_baseILj6144ES2_S2_fS2_fjLj256EEEEELb0ELb0ELb1EEEvNS_9BwdParamsE,@function
        .size           _ZN10layer_norm31ln_parallel_residual_bwd_kernelINS_13Kernel_traitsI13__nv_bfloat16S2_fS2_fjLj6144ELj1ELj1ELj8ELj16ENS_18Kernel_traits_baseILj6144ES2_S2_fS2_fjLj256EEEEELb0ELb0ELb1EEEvNS_9BwdParamsE,(.L_x_3251 - _ZN10layer_norm31ln_parallel_residual_bwd_kernelINS_13Kernel_traitsI13__nv_bfloat16S2_fS2_fjLj6144ELj1ELj1ELj8ELj16ENS_18Kernel_traits_baseILj6144ES2_S2_fS2_fjLj256EEEEELb0ELb0ELb1EEEvNS_9BwdParamsE)
        .other          _ZN10layer_norm31ln_parallel_residual_bwd_kernelINS_13Kernel_traitsI13__nv_bfloat16S2_fS2_fjLj6144ELj1ELj1ELj8ELj16ENS_18Kernel_traits_baseILj6144ES2_S2_fS2_fjLj256EEEEELb0ELb0ELb1EEEvNS_9BwdParamsE,@"STO_CUDA_ENTRY STV_DEFAULT"
_ZN10layer_norm31ln_parallel_residual_bwd_kernelINS_13Kernel_traitsI13__nv_bfloat16S2_fS2_fjLj6144ELj1ELj1ELj8ELj16ENS_18Kernel_traits_baseILj6144ES2_S2_fS2_fjLj256EEEEELb0ELb0ELb1EEEvNS_9BwdParamsE:
.text._ZN10layer_norm31ln_parallel_residual_bwd_kernelINS_13Kernel_traitsI13__nv_bfloat16S2_fS2_fjLj6144ELj1ELj1ELj8ELj16ENS_18Kernel_traits_baseILj6144ES2_S2_fS2_fjLj256EEEEELb0ELb0ELb1EEEvNS_9BwdParamsE:
[----:B------:R-:W-:Y:S01]  /*0000*/  LDC R1, c[0x0][0x28] ;  /* 0x00000a00ff017b82 */ /* 0x000fe20000000800 */
[----:B------:R-:W0:Y:S07]  /*0010*/  S2R R133, SR_TID.X ;  /* 0x0000000000857919 */ /* 0x000e2e0000002100 */
[----:B------:R-:W0:Y:S01]  /*0020*/  S2UR UR4, SR_CTAID.X ;  /* 0x00000000000479c3 */ /* 0x000e220000002500 */
[----:B------:R-:W-:Y:S01]  /*0030*/  ULDC UR8, c[0x0][0x218] ;  /* 0x0000860000087ab9 */ /* 0x000fe20000000800 */
[----:B------:R-:W-:Y:S01]  /*0040*/  ULDC.U8 UR9, c[0x0][0x2a0] ;  /* 0x0000a80000097ab9 */ /* 0x000fe20000000000 */
[----:B------:R-:W-:Y:S01]  /*0050*/  ULDC UR12, c[0x0][0x290] ;  /* 0x0000a400000c7ab9 */ /* 0x000fe20000000800 */
[----:B------:R-:W-:Y:S01]  /*0060*/  ULDC.64 UR18, c[0x0][0x2c8] ;  /* 0x0000b20000127ab9 */ /* 0x000fe20000000a00 */
[----:B------:R-:W-:Y:S01]  /*0070*/  ULDC.64 UR10, c[0x0][0x210] ;  /* 0x00008400000a7ab9 */ /* 0x000fe20000000a00 */
[----:B------:R-:W-:Y:S01]  /*0080*/  ULDC.64 UR14, c[0x0][0x300] ;  /* 0x0000c000000e7ab9 */ /* 0x000fe20000000a00 */
[----:B------:R-:W-:Y:S01]  /*0090*/  ULDC.64 UR16, c[0x0][0x308] ;  /* 0x0000c20000107ab9 */ /* 0x000fe20000000a00 */
[----:B0-----:R-:W-:Y:S01]  /*00a0*/  LEA.HI R232, R133, UR4, RZ, 0x18 ;  /* 0x0000000485e87c11 */ /* 0x001fe2000f8fc0ff */
[----:B------:R-:W-:-:S03]  /*00b0*/  ULDC UR4, c[0x0][0x214] ;  /* 0x0000850000047ab9 */ /* 0x000fc60000000800 */
[----:B------:R-:W-:Y:S01]  /*00c0*/  ISETP.GE.AND P0, PT, R232, UR4, PT ;  /* 0x00000004e8007c0c */ /* 0x000fe2000bf06270 */
[----:B------:R-:W-:-:S12]  /*00d0*/  ULDC.64 UR4, c[0x0][0x208] ;  /* 0x0000820000047ab9 */ /* 0x000fd80000000a00 */
        /* <DEDUP_REMOVED lines=50> */
.L_x_957:
        /* <DEDUP_REMOVED lines=31> */
[----:B------:R-:W-:Y:S02]  /*05f0*/  MOV R132, RZ ;  /* 0x000000ff00847202 */ /* 0x000fe40000000f00 */
        /* <DEDUP_REMOVED lines=27> */
[----:B0-----:R-:W-:Y:S02]  /*07b0*/  CS2R R4, SRZ ;  /* 0x0000000000047805 */ /* 0x001fe4000001ff00 */
[----:B-1----:R-:W-:-:S02]  /*07c0*/  CS2R R2, SRZ ;  /* 0x0000000000027805 */ /* 0x002fc4000001ff00 */
[----:B------:R-:W-:Y:S02]  /*07d0*/  MOV R192, RZ ;  /* 0x000000ff00c07202 */ /* 0x000fe40000000f00 */
[----:B------:R-:W-:Y:S02]  /*07e0*/  LOP3.LUT R193, R133, 0xff, RZ, 0xc0, !PT ;  /* 0x000000ff85c17812 */ /* 0x000fe400078ec0ff */
[C---:B--2---:R-:W-:Y:S01]  /*07f0*/  PRMT R229, R216.reuse, 0x7632, R229 ;  /* 0x00007632d8e57816 */ /* 0x044fe200000000e5 */
[C---:B------:R-:W-:Y:S01]  /*0800*/  IMAD.U32 R227, R217.reuse, 0x10000, RZ ;  /* 0x00010000d9e37824 */ /* 0x040fe200078e00ff */
[----:B------:R-:W-:Y:S02]  /*0810*/  SHF.L.U32 R231, R216, 0x10, RZ ;  /* 0x00000010d8e77819 */ /* 0x000fe400000006ff */
[----:B------:R-:W-:Y:S02]  /*0820*/  PRMT R225, R217, 0x7632, R225 ;  /* 0x00007632d9e17816 */ /* 0x000fe400000000e1 */
[----:B------:R-:W-:-:S02]  /*0830*/  PRMT R221, R218, 0x7632, R221 ;  /* 0x00007632dadd7816 */ /* 0x000fc400000000dd */
[----:B----4-:R-:W-:Y:S02]  /*0840*/  PRMT R216, R11, 0x7632, R216 ;  /* 0x000076320bd87816 */ /* 0x010fe400000000d8 */
[----:B---3--:R-:W-:Y:S02]  /*0850*/  PRMT R199, R185, 0x7632, R199 ;  /* 0x00007632b9c77816 */ /* 0x008fe400000000c7 */
[----:B-----5:R-:W-:Y:S02]  /*0860*/  PRMT R212, R16, 0x7632, R212 ;  /* 0x0000763210d47816 */ /* 0x020fe400000000d4 */
        /* <DEDUP_REMOVED lines=33> */
[----:B------:R-:W-:Y:S01]  /*0a80*/  SHF.L.U32 R214, R16, 0x10, RZ ;  /* 0x0000001010d67819 */ /* 0x000fe200000006ff */
[----:B------:R-:W-:Y:S01]  /*0a90*/  IMAD.U32 R221, R221, 0x10000, RZ ;  /* 0x00010000dddd7824 */ /* 0x000fe200078e00ff */
[----:B------:R-:W-:Y:S02]  /*0aa0*/  SHF.L.U32 R210, R17, 0x10, RZ ;  /* 0x0000001011d27819 */ /* 0x000fe400000006ff */
[----:B------:R-:W-:Y:S02]  /*0ab0*/  CS2R R16, SRZ ;  /* 0x0000000000107805 */ /* 0x000fe4000001ff00 */
[----:B------:R-:W-:Y:S01]  /*0ac0*/  SHF.L.U32 R182, R18, 0x10, RZ ;  /* 0x0000001012b67819 */ /* 0x000fe200000006ff */
[----:B------:R-:W-:Y:S01]  /*0ad0*/  IMAD.U32 R216, R216, 0x10000, RZ ;  /* 0x00010000d8d87824 */ /* 0x000fe200078e00ff */
[----:B------:R-:W-:-:S02]  /*0ae0*/  SHF.L.U32 R183, R19, 0x10, RZ ;  /* 0x0000001013b77819 */ /* 0x000fc400000006ff */
[----:B------:R-:W-:Y:S02]  /*0af0*/  CS2R R18, SRZ ;  /* 0x0000000000127805 */ /* 0x000fe4000001ff00 */
[----:B------:R-:W-:Y:S01]  /*0b00*/  SHF.L.U32 R219, R219, 0x10, RZ ;  /* 0x00000010dbdb7819 */ /* 0x000fe200000006ff */
[----:B------:R-:W-:Y:S01]  /*0b10*/  IMAD.U32 R212, R212, 0x10000, RZ ;  /* 0x00010000d4d47824 */ /* 0x000fe200078e00ff */
[----:B------:R-:W-:Y:S01]  /*0b20*/  SHF.L.U32 R185, R185, 0x10, RZ ;  /* 0x00000010b9b97819 */ /* 0x000fe200000006ff */
[----:B------:R-:W-:Y:S01]  /*0b30*/  IMAD.U32 R199, R199, 0x10000, RZ ;  /* 0x00010000c7c77824 */ /* 0x000fe200078e00ff */
[----:B------:R-:W-:Y:S01]  /*0b40*/  SHF.L.U32 R186, R186, 0x10, RZ ;  /* 0x00000010baba7819 */ /* 0x000fe200000006ff */
[----:B------:R-:W-:Y:S01]  /*0b50*/  IMAD.U32 R204, R204, 0x10000, RZ ;  /* 0x00010000cccc7824 */ /* 0x000fe200078e00ff */
        /* <DEDUP_REMOVED lines=23> */
.L_x_960:
        /* <DEDUP_REMOVED lines=8> */
[----:B0-----:R-:W-:-:S05]  /*0d50*/  IMAD.WIDE R96, R232, 0x4, R96 ;  /* 0x00000004e8607825 */ /* 0x001fca00078e0260 */
[----:B------:R-:W4:Y:S02]  /*0d60*/  LDG.E R247, desc[UR4][R96.64] ;  /* 0x0000000460f77981 */ /* 0x000f24000c1e1900 */
[----:B------:R-:W0:Y:S01]  /*0d70*/  LDC.64 R106, c[0x0][0x258] ;  /* 0x00009600ff6a7b82 */ /* 0x000e220000000a00 */
[----:B-1----:R-:W-:-:S06]  /*0d80*/  IMAD.WIDE.U32 R84, R234, 0x10, R116 ;  /* 0x00000010ea547825 */ /* 0x002fcc00078e0074 */
[----:B------:R-:W4:Y:S01]  /*0d90*/  LDG.E.128 R84, desc[UR4][R84.64] ;  /* 0x0000000454547981 */ /* 0x000f22000c1e1d00 */
[C---:B--2---:R-:W-:Y:S01]  /*0da0*/  IMAD.WIDE.U32 R112, R234.reuse, 0x20, R124 ;  /* 0x00000020ea707825 */ /* 0x044fe200078e007c */
[----:B------:R-:W1:Y:S04]  /*0db0*/  @P0 LDC.64 R126, c[0x0][0x2c8] ;  /* 0x0000b200ff7e0b82 */ /* 0x000e680000000a00 */
[----:B------:R-:W2:Y:S01]  /*0dc0*/  LDG.E.128 R80, desc[UR4][R112.64] ;  /* 0x0000000470507981 */ /* 0x000ea2000c1e1d00 */
[----:B---3--:R-:W-:-:S03]  /*0dd0*/  IMAD.WIDE.U32 R88, R234, 0x10, R120 ;  /* 0x00000010ea587825 */ /* 0x008fc600078e0078 */
[----:B------:R-:W3:Y:S01]  /*0de0*/  LDG.E.128 R92, desc[UR4][R112.64+0x10] ;  /* 0x00001004705c7981 */ /* 0x000ee2000c1e1d00 */
[----:B------:R-:W1:Y:S03]  /*0df0*/  @P0 LDC.64 R238, c[0x0][0x2c8] ;  /* 0x0000b200ffee0b82 */ /* 0x000e660000000a00 */
[----:B------:R-:W3:Y:S01]  /*0e00*/  LDG.E.128 R88, desc[UR4][R88.64] ;  /* 0x0000000458587981 */ /* 0x000ee2000c1e1d00 */
[----:B0-----:R-:W-:-:S04]  /*0e10*/  IMAD.WIDE R106, R232, 0x4, R106 ;  /* 0x00000004e86a7825 */ /* 0x001fc800078e026a */
[----:B------:R-:W0:Y:S01]  /*0e20*/  @P0 LDC.64 R236, c[0x0][0x2c8] ;  /* 0x0000b200ffec0b82 */ /* 0x000e220000000a00 */
[----:B------:R-:W3:Y:S01]  /*0e30*/  LDG.E R235, desc[UR4][R106.64] ;  /* 0x000000046aeb7981 */ /* 0x000ee2000c1e1900 */
[----:B------:R-:W-:-:S05]  /*0e40*/  IADD3 R233, R234, 0x100, RZ ;  /* 0x00000100eae97810 */ /* 0x000fca0007ffe0ff */
[----:B------:R-:W-:-:S04]  /*0e50*/  IMAD.WIDE.U32 R240, R233, 0x20, R124 ;  /* 0x00000020e9f07825 */ /* 0x000fc800078e007c */
[C---:B------:R-:W-:Y:S01]  /*0e60*/  IMAD.WIDE.U32 R100, R233.reuse, 0x10, R116 ;  /* 0x00000010e9647825 */ /* 0x040fe200078e0074 */
[----:B------:R-:W3:Y:S03]  /*0e70*/  LDG.E.128 R96, desc[UR4][R240.64] ;  /* 0x00000004f0607981 */ /* 0x000ee6000c1e1d00 */
[----:B------:R-:W-:Y:S01]  /*0e80*/  IMAD.WIDE.U32 R104, R233, 0x10, R120 ;  /* 0x00000010e9687825 */ /* 0x000fe200078e0078 */
[----:B------:R1:W3:Y:S04]  /*0e90*/  LDG.E.128 R108, desc[UR4][R240.64+0x10] ;  /* 0x00001004f06c7981 */ /* 0x0002e8000c1e1d00 */
[----:B------:R-:W3:Y:S04]  /*0ea0*/  LDG.E.128 R100, desc[UR4][R100.64] ;  /* 0x0000000464647981 */ /* 0x000ee8000c1e1d00 */
[----:B------:R-:W3:Y:S01]  /*0eb0*/  LDG.E.128 R104, desc[UR4][R104.64] ;  /* 0x0000000468687981 */ /* 0x000ee2000c1e1d00 */
[----:B------:R-:W-:-:S05]  /*0ec0*/  IADD3 R206, R234, 0x200, RZ ;  /* 0x00000200eace7810 */ /* 0x000fca0007ffe0ff */
[----:B------:R-:W-:-:S04]  /*0ed0*/  IMAD.WIDE.U32 R124, R206, 0x20, R124 ;  /* 0x00000020ce7c7825 */ /* 0x000fc800078e007c */
[C---:B------:R-:W-:Y:S01]  /*0ee0*/  IMAD.WIDE.U32 R116, R206.reuse, 0x10, R116 ;  /* 0x00000010ce747825 */ /* 0x040fe200078e0074 */
[----:B------:R-:W3:Y:S03]  /*0ef0*/  LDG.E.128 R112, desc[UR4][R124.64] ;  /* 0x000000047c707981 */ /* 0x000ee6000c1e1d00 */
[C---:B------:R-:W-:Y:S02]  /*0f00*/  IMAD.WIDE.U32 R120, R206.reuse, 0x10, R120 ;  /* 0x00000010ce787825 */ /* 0x040fe400078e0078 */
[----:B------:R-:W3:Y:S04]  /*0f10*/  LDG.E.128 R116, desc[UR4][R116.64] ;  /* 0x0000000474747981 */ /* 0x000ee8000c1e1d00 */
[----:B------:R-:W3:Y:S01]  /*0f20*/  LDG.E.128 R120, desc[UR4][R120.64] ;  /* 0x0000000478787981 */ /* 0x000ee2000c1e1d00 */
[----:B-1----:R-:W-:-:S03]  /*0f30*/  @P0 IMAD.WIDE.U32 R240, R206, 0x20, R126 ;  /* 0x00000020cef00825 */ /* 0x002fc600078e007e */
[----:B------:R-:W3:Y:S01]  /*0f40*/  LDG.E.128 R124, desc[UR4][R124.64+0x10] ;  /* 0x000010047c7c7981 */ /* 0x000ee2000c1e1d00 */
[----:B------:R-:W-:Y:S01]  /*0f50*/  ISETP.NE.AND P2, PT, RZ, UR9, PT ;  /* 0x00000009ff007c0c */ /* 0x000fe2000bf45270 */
[----:B------:R-:W-:Y:S01]  /*0f60*/  @P0 IMAD.WIDE.U32 R238, R234, 0x20, R238 ;  /* 0x00000020eaee0825 */ /* 0x000fe200078e00ee */
[----:B------:R-:W-:Y:S01]  /*0f70*/  LOP3.LUT P6, RZ, R242, 0xff, RZ, 0xc0, !PT ;  /* 0x000000fff2ff7812 */ /* 0x000fe200078cc0ff */
[----:B------:R-:W5:Y:S02]  /*0f80*/  @P0 LDG.E.128 R60, desc[UR4][R240.64] ;  /* 0x00000004f03c0981 */ /* 0x000f64000c1e1d00 */
[----:B0-----:R-:W-:Y:S02]  /*0f90*/  @P0 IMAD.WIDE.U32 R236, R233, 0x20, R236 ;  /* 0x00000020e9ec0825 */ /* 0x001fe400078e00ec */
[----:B------:R-:W5:Y:S04]  /*0fa0*/  @P0 LDG.E.128 R44, desc[UR4][R238.64] ;  /* 0x00000004ee2c0981 */ /* 0x000f68000c1e1d00 */
[----:B------:R0:W5:Y:S04]  /*0fb0*/  @P0 LDG.E.128 R48, desc[UR4][R238.64+0x10] ;  /* 0x00001004ee300981 */ /* 0x000168000c1e1d00 */
[----:B------:R-:W5:Y:S04]  /*0fc0*/  @P0 LDG.E.128 R52, desc[UR4][R236.64] ;  /* 0x00000004ec340981 */ /* 0x000f68000c1e1d00 */
[----:B------:R1:W5:Y:S04]  /*0fd0*/  @P0 LDG.E.128 R56, desc[UR4][R236.64+0x10] ;  /* 0x00001004ec380981 */ /* 0x000368000c1e1d00 */
[----:B------:R3:W5:Y:S01]  /*0fe0*/  @P0 LDG.E.128 R64, desc[UR4][R240.64+0x10] ;  /* 0x00001004f0400981 */ /* 0x000762000c1e1d00 */
[----:B----4-:R-:W-:-:S02]  /*0ff0*/  FSEL R247, R247, RZ, !P2 ;  /* 0x000000fff7f77208 */ /* 0x010fc40005000000 */
[----:B0-----:R-:W-:-:S03]  /*1000*/  SHF.L.U32 R239, R84, 0x10, RZ ;  /* 0x0000001054ef7819 */ /* 0x001fc600000006ff */
[--C-:B--2---:R-:W-:Y:S02]  /*1010*/  FADD.FTZ R80, R80, -R247.reuse ;  /* 0x800000f750507221 */ /* 0x104fe40000010000 */
[----:B-1----:R-:W-:Y:S01]  /*1020*/  FMUL.FTZ R236, R230, R239 ;  /* 0x000000efe6ec7220 */ /* 0x002fe20000410000 */
[--C-:B------:R-:W-:Y:S01]  /*1030*/  FADD.FTZ R82, R82, -R247.reuse ;  /* 0x800000f752527221 */ /* 0x100fe20000010000 */
[----:B------:R-:W-:Y:S01]  /*1040*/  PRMT R84, R84, 0x7632, R84 ;  /* 0x0000763254547816 */ /* 0x000fe20000000054 */
[----:B---3--:R-:W-:Y:S02]  /*1050*/  IMAD.U32 R237, R88, 0x10000, RZ ;  /* 0x0001000058ed7824 */ /* 0x008fe400078e00ff */
[----:B------:R-:W-:Y:S02]  /*1060*/  FMUL.FTZ R238, R235, R80 ;  /* 0x00000050ebee7220 */ /* 0x000fe40000410000 */
[----:B------:R-:W-:Y:S01]  /*1070*/  FADD.FTZ R180, R237, R180 ;  /* 0x000000b4edb47221 */ /* 0x000fe20000010000 */
[-C--:B------:R-:W-:Y:S01]  /*1080*/  FFMA.FTZ R236, R231, R237.reuse, R236 ;  /* 0x000000ede7ec7223 */ /* 0x080fe200000100ec */
[----:B------:R-:W-:Y:S01]  /*1090*/  FFMA.FTZ R192, R238, R237, R192 ;  /* 0x000000edeec07223 */ /* 0x000fe200000100c0 */
[----:B------:R-:W-:Y:S01]  /*10a0*/  SHF.L.U32 R237, R85, 0x10, RZ ;  /* 0x0000001055ed7819 */ /* 0x000fe200000006ff */
[----:B------:R-:W-:Y:S01]  /*10b0*/  FMUL.FTZ R240, R235, R82 ;  /* 0x00000052ebf07220 */ /* 0x000fe20000410000 */
[----:B------:R-:W-:Y:S01]  /*10c0*/  SHF.L.U32 R80, R89, 0x10, RZ ;  /* 0x0000001059507819 */ /* 0x000fe200000006ff */
[----:B------:R-:W-:Y:S01]  /*10d0*/  FADD.FTZ R242, R81, -R247 ;  /* 0x800000f751f27221 */ /* 0x000fe20000010000 */
[----:B------:R-:W-:Y:S01]  /*10e0*/  PRMT R88, R88, 0x7632, R88 ;  /* 0x0000763258587816 */ /* 0x000fe20000000058 */
[-C--:B------:R-:W-:Y:S01]  /*10f0*/  FMUL.FTZ R82, R226, R237.reuse ;  /* 0x000000ede2527220 */ /* 0x080fe20000410000 */
[----:B------:R-:W-:Y:S01]  /*1100*/  SHF.L.U32 R81, R84, 0x10, RZ ;  /* 0x0000001054517819 */ /* 0x000fe200000006ff */
[----:B------:R-:W-:Y:S01]  /*1110*/  FADD.FTZ R170, R237, R170 ;  /* 0x000000aaedaa7221 */ /* 0x000fe20000010000 */
[----:B------:R-:W-:Y:S01]  /*1120*/  PRMT R85, R85, 0x7632, R85 ;  /* 0x0000763255557816 */ /* 0x000fe20000000055 */
[----:B------:R-:W-:Y:S01]  /*1130*/  FFMA.FTZ R171, R240, R237, R171 ;  /* 0x000000edf0ab7223 */ /* 0x000fe200000100ab */
[----:B------:R-:W-:Y:S01]  /*1140*/  FADD.FTZ R172, R80, R172 ;  /* 0x000000ac50ac7221 */ /* 0x000fe20000010000 */
[-C--:B------:R-:W-:Y:S01]  /*1150*/  FFMA.FTZ R173, R240, R80.reuse, R173 ;  /* 0x00000050f0ad7223 */ /* 0x080fe200000100ad */
[----:B------:R-:W-:Y:S01]  /*1160*/  FFMA.FTZ R237, R227, R80, R82 ;  /* 0x00000050e3ed7223 */ /* 0x000fe20000010052 */
[----:B------:R-:W-:Y:S01]  /*1170*/  SHF.L.U32 R88, R88, 0x10, RZ ;  /* 0x0000001058587819 */ /* 0x000fe200000006ff */
[----:B------:R-:W-:Y:S01]  /*1180*/  FMUL.FTZ R80, R228, R81 ;  /* 0x00000051e4507220 */ /* 0x000fe20000410000 */
[----:B------:R-:W-:Y:S01]  /*1190*/  PRMT R89, R89, 0x7632, R89 ;  /* 0x0000763259597816 */ /* 0x000fe20000000059 */
[----:B------:R-:W-:Y:S01]  /*11a0*/  FMUL.FTZ R242, R235, R242 ;  /* 0x000000f2ebf27220 */ /* 0x000fe20000410000 */
[----:B------:R-:W-:Y:S01]  /*11b0*/  FADD.FTZ R244, R83, -R247 ;  /* 0x800000f753f47221 */ /* 0x000fe20000010000 */
[----:B------:R-:W-:-:S02]  /*11c0*/  IMAD.U32 R85, R85, 0x10000, RZ ;  /* 0x0001000055557824 */ /* 0x000fc400078e00ff */
[----:B------:R-:W-:Y:S01]  /*11d0*/  FADD.FTZ R178, R239, R178 ;  /* 0x000000b2efb27221 */ /* 0x000fe20000010000 */
[----:B------:R-:W-:Y:S01]  /*11e0*/  FFMA.FTZ R179, R238, R239, R179 ;  /* 0x000000efeeb37223 */ /* 0x000fe200000100b3 */
[----:B------:R-:W-:Y:S01]  /*11f0*/  FFMA.FTZ R239, R229, R88, R80 ;  /* 0x00000058e5ef7223 */ /* 0x000fe20000010050 */
[----:B------:R-:W-:Y:S01]  /*1200*/  SHF.L.U32 R80, R89, 0x10, RZ ;  /* 0x0000001059507819 */ /* 0x000fe200000006ff */
[----:B------:R-:W-:Y:S01]  /*1210*/  FFMA.FTZ R175, R242, R81, R175 ;  /* 0x00000051f2af7223 */ /* 0x000fe200000100af */
[----:B------:R-:W-:Y:S01]  /*1220*/  FADD.FTZ R174, R81, R174 ;  /* 0x000000ae51ae7221 */ /* 0x000fe20000010000 */
[----:B------:R-:W-:Y:S01]  /*1230*/  FMUL.FTZ R244, R235, R244 ;  /* 0x000000f4ebf47220 */ /* 0x000fe20000410000 */
[----:B------:R-:W-:Y:S01]  /*1240*/  FMUL.FTZ R82, R224, R85 ;  /* 0x00000055e0527220 */ /* 0x000fe20000410000 */
[----:B------:R-:W-:Y:S01]  /*1250*/  FADD.FTZ R92, -R247, R92 ;  /* 0x0000005cf75c7221 */ /* 0x000fe20000010100 */
[C---:B------:R-:W-:Y:S02]  /*1260*/  SHF.L.U32 R81, R86.reuse, 0x10, RZ ;  /* 0x0000001056517819 */ /* 0x040fe400000006ff */
[----:B------:R-:W-:Y:S01]  /*1270*/  PRMT R86, R86, 0x7632, R86 ;  /* 0x0000763256567816 */ /* 0x000fe20000000056 */
[-C--:B------:R-:W-:Y:S01]  /*1280*/  FFMA.FTZ R169, R244, R80.reuse, R169 ;  /* 0x00000050f4a97223 */ /* 0x080fe200000100a9 */
[----:B------:R-:W-:Y:S01]  /*1290*/  FADD.FTZ R168, R80, R168 ;  /* 0x000000a850a87221 */ /* 0x000fe20000010000 */
[----:B------:R-:W-:Y:S01]  /*12a0*/  FFMA.FTZ R241, R225, R80, R82 ;  /* 0x00000050e1f17223 */ /* 0x000fe20000010052 */
[----:B------:R-:W-:Y:S01]  /*12b0*/  SHF.L.U32 R80, R90, 0x10, RZ ;  /* 0x000000105a507819 */ /* 0x000fe200000006ff */
[----:B------:R-:W-:Y:S01]  /*12c0*/  FMUL.FTZ R246, R235, R92 ;  /* 0x0000005cebf67220 */ /* 0x000fe20000410000 */
[----:B------:R-:W-:Y:S01]  /*12d0*/  FMUL.FTZ R92, R222, R81 ;  /* 0x00000051de5c7220 */ /* 0x000fe20000410000 */
[----:B------:R-:W-:-:S02]  /*12e0*/  PRMT R90, R90, 0x7632, R90 ;  /* 0x000076325a5a7816 */ /* 0x000fc4000000005a */
[----:B------:R-:W-:Y:S01]  /*12f0*/  SHF.L.U32 R86, R86, 0x10, RZ ;  /* 0x0000001056567819 */ /* 0x000fe200000006ff */
[----:B------:R-:W-:Y:S01]  /*1300*/  FADD.FTZ R164, R80, R164 ;  /* 0x000000a450a47221 */ /* 0x000fe20000010000 */
[CC--:B------:R-:W-:Y:S01]  /*1310*/  FFMA.FTZ R165, R246.reuse, R80.reuse, R165 ;  /* 0x00000050f6a57223 */ /* 0x0c0fe200000100a5 */
[----:B------:R-:W-:Y:S01]  /*1320*/  FFMA.FTZ R92, R223, R80, R92 ;  /* 0x00000050df5c7223 */ /* 0x000fe2000001005c */
[----:B------:R-:W-:Y:S01]  /*1330*/  FADD.FTZ R162, R81, R162 ;  /* 0x000000a251a27221 */ /* 0x000fe20000010000 */
[----:B------:R-:W-:Y:S01]  /*1340*/  FFMA.FTZ R163, R246, R81, R163 ;  /* 0x00000051f6a37223 */ /* 0x000fe200000100a3 */
[----:B------:R-:W-:Y:S02]  /*1350*/  IMAD.U32 R90, R90, 0x10000, RZ ;  /* 0x000100005a5a7824 */ /* 0x000fe400078e00ff */
[----:B------:R-:W-:Y:S01]  /*1360*/  FMUL.FTZ R80, R220, R86 ;  /* 0x00000056dc507220 */ /* 0x000fe20000410000 */
[----:B------:R-:W-:Y:S01]  /*1370*/  FADD.FTZ R94, -R247, R94 ;  /* 0x0000005ef75e7221 */ /* 0x000fe20000010100 */
[----:B------:R-:W-:Y:S01]  /*1380*/  SHF.L.U32 R81, R87, 0x10, RZ ;  /* 0x0000001057517819 */ /* 0x000fe200000006ff */
[----:B------:R-:W-:Y:S01]  /*1390*/  FADD.FTZ R248, -R247, R93 ;  /* 0x0000005df7f87221 */ /* 0x000fe20000010100 */
[----:B------:R-:W-:Y:S01]  /*13a0*/  PRMT R87, R87, 0x7632, R87 ;  /* 0x0000763257577816 */ /* 0x000fe20000000057 */
[----:B------:R-:W-:Y:S01]  /*13b0*/  FFMA.FTZ R93, R221, R90, R80 ;  /* 0x0000005add5d7223 */ /* 0x000fe20000010050 */
[----:B------:R-:W-:Y:S01]  /*13c0*/  SHF.L.U32 R80, R91, 0x10, RZ ;  /* 0x000000105b507819 */ /* 0x000fe200000006ff */
        /* <DEDUP_REMOVED lines=9> */
[C---:B------:R-:W-:Y:S01]  /*1460*/  FADD.FTZ R96, -R247.reuse, R96 ;  /* 0x00000060f7607221 */ /* 0x040fe20000010100 */
[----:B------:R-:W-:Y:S02]  /*1470*/  FADD.FTZ R252, -R247, R95 ;  /* 0x0000005ff7fc7221 */ /* 0x000fe40000010100 */
[----:B------:R-:W-:Y:S01]  /*1480*/  FFMA.FTZ R95, R217, R91, R80 ;  /* 0x0000005bd95f7223 */ /* 0x000fe20000010050 */
[----:B------:R-:W-:-:S02]  /*1490*/  IMAD.U32 R80, R100, 0x10000, RZ ;  /* 0x0001000064507824 */ /* 0x000fc400078e00ff */
[----:B------:R-:W-:Y:S01]  /*14a0*/  FMUL.FTZ R243, R235, R96 ;  /* 0x00000060ebf37220 */ /* 0x000fe20000410000 */
[----:B------:R-:W-:Y:S01]  /*14b0*/  SHF.L.U32 R96, R104, 0x10, RZ ;  /* 0x0000001068607819 */ /* 0x000fe200000006ff */
[----:B------:R-:W-:Y:S02]  /*14c0*/  FADD.FTZ R146, R80, R146 ;  /* 0x0000009250927221 */ /* 0x000fe40000010000 */
[-C--:B------:R-:W-:Y:S01]  /*14d0*/  FFMA.FTZ R147, R243, R80.reuse, R147 ;  /* 0x00000050f3937223 */ /* 0x080fe20000010093 */
[----:B------:R-:W-:Y:S01]  /*14e0*/  FMUL.FTZ R80, R214, R80 ;  /* 0x00000050d6507220 */ /* 0x000fe20000410000 */
[----:B------:R-:W-:Y:S01]  /*14f0*/  FADD.FTZ R98, -R247, R98 ;  /* 0x00000062f7627221 */ /* 0x000fe20000010100 */
[----:B------:R-:W-:Y:S01]  /*1500*/  FADD.FTZ R148, R96, R148 ;  /* 0x0000009460947221 */ /* 0x000fe20000010000 */
[-C--:B------:R-:W-:Y:S01]  /*1510*/  FFMA.FTZ R149, R243, R96.reuse, R149 ;  /* 0x00000060f3957223 */ /* 0x080fe20000010095 */
[----:B------:R-:W-:Y:S01]  /*1520*/  FFMA.FTZ R96, R215, R96, R80 ;  /* 0x00000060d7607223 */ /* 0x000fe20000010050 */
[----:B------:R-:W-:Y:S01]  /*1530*/  SHF.L.U32 R80, R101, 0x10, RZ ;  /* 0x0000001065507819 */ /* 0x000fe200000006ff */
[----:B------:R-:W-:Y:S01]  /*1540*/  FMUL.FTZ R245, R235, R98 ;  /* 0x00000062ebf57220 */ /* 0x000fe20000410000 */
[----:B------:R-:W-:-:S03]  /*1550*/  SHF.L.U32 R98, R105, 0x10, RZ ;  /* 0x0000001069627819 */ /* 0x000fc600000006ff */
[----:B------:R-:W-:Y:S01]  /*1560*/  FADD.FTZ R138, R80, R138 ;  /* 0x0000008a508a7221 */ /* 0x000fe20000010000 */
[CC--:B------:R-:W-:Y:S01]  /*1570*/  FFMA.FTZ R139, R245.reuse, R80.reuse, R139 ;  /* 0x00000050f58b7223 */ /* 0x0c0fe2000001008b */
[----:B------:R-:W-:Y:S01]  /*1580*/  FMUL.FTZ R80, R210, R80 ;  /* 0x00000050d2507220 */ /* 0x000fe20000410000 */
[----:B------:R-:W-:Y:S01]  /*1590*/  PRMT R100, R100, 0x7632, R100 ;  /* 0x0000763264647816 */ /* 0x000fe20000000064 */
[----:B------:R-:W-:Y:S01]  /*15a0*/  FADD.FTZ R140, R98, R140 ;  /* 0x0000008c628c7221 */ /* 0x000fe20000010000 */
[-C--:B------:R-:W-:Y:S01]  /*15b0*/  FFMA.FTZ R141, R245, R98.reuse, R141 ;  /* 0x00000062f58d7223 */ /* 0x080fe2000001008d */
[----:B------:R-:W-:Y:S01]  /*15c0*/  FADD.FTZ R154, R81, R154 ;  /* 0x0000009a519a7221 */ /* 0x000fe20000010000 */
[----:B------:R-:W-:Y:S01]  /*15d0*/  FFMA.FTZ R155, R250, R81, R155 ;  /* 0x00000051fa9b7223 */ /* 0x000fe2000001009b */
[----:B------:R-:W-:Y:S01]  /*15e0*/  FFMA.FTZ R98, R211, R98, R80 ;  /* 0x00000062d3627223 */ /* 0x000fe20000010050 */
[----:B------:R-:W-:Y:S01]  /*15f0*/  FADD.FTZ R80, -R247, R97 ;  /* 0x00000061f7507221 */ /* 0x000fe20000010100 */
[----:B------:R-:W-:-:S02]  /*1600*/  PRMT R104, R104, 0x7632, R104 ;  /* 0x0000763268687816 */ /* 0x000fc40000000068 */
[----:B------:R-:W-:Y:S01]  /*1610*/  SHF.L.U32 R81, R100, 0x10, RZ ;  /* 0x0000001064517819 */ /* 0x000fe200000006ff */
[----:B------:R-:W-:Y:S01]  /*1620*/  FMUL.FTZ R100, R235, R80 ;  /* 0x00000050eb647220 */ /* 0x000fe20000410000 */
[----:B------:R-:W-:-:S03]  /*1630*/  SHF.L.U32 R104, R104, 0x10, RZ ;  /* 0x0000001068687819 */ /* 0x000fc600000006ff */
[-C--:B------:R-:W-:Y:S01]  /*1640*/  FMUL.FTZ R80, R212, R81.reuse ;  /* 0x00000051d4507220 */ /* 0x080fe20000410000 */
[----:B------:R-:W-:Y:S01]  /*1650*/  PRMT R101, R101, 0x7632, R101 ;  /* 0x0000763265657816 */ /* 0x000fe20000000065 */
[-C--:B------:R-:W-:Y:S01]  /*1660*/  FFMA.FTZ R145, R100, R104.reuse, R145 ;  /* 0x0000006864917223 */ /* 0x080fe20000010091 */
[----:B------:R-:W-:Y:S01]  /*1670*/  FADD.FTZ R144, R104, R144 ;  /* 0x0000009068907221 */ /* 0x000fe20000010000 */
[----:B------:R-:W-:Y:S01]  /*1680*/  FFMA.FTZ R97, R213, R104, R80 ;  /* 0x00000068d5617223 */ /* 0x000fe20000010050 */
[----:B------:R-:W-:Y:S01]  /*1690*/  FADD.FTZ R104, -R247, R99 ;  /* 0x00000063f7687221 */ /* 0x000fe20000010100 */
[----:B------:R-:W-:Y:S01]  /*16a0*/  PRMT R105, R105, 0x7632, R105 ;  /* 0x0000763269697816 */ /* 0x000fe20000000069 */
[----:B------:R-:W-:Y:S02]  /*16b0*/  IMAD.U32 R101, R101, 0x10000, RZ ;  /* 0x0001000065657824 */ /* 0x000fe400078e00ff */
[----:B------:R-:W-:Y:S01]  /*16c0*/  FFMA.FTZ R143, R100, R81, R143 ;  /* 0x00000051648f7223 */ /* 0x000fe2000001008f */
[----:B------:R-:W-:Y:S01]  /*16d0*/  FMUL.FTZ R104, R235, R104 ;  /* 0x00000068eb687220 */ /* 0x000fe20000410000 */
[----:B------:R-:W-:Y:S01]  /*16e0*/  FADD.FTZ R142, R81, R142 ;  /* 0x0000008e518e7221 */ /* 0x000fe20000010000 */
[----:B------:R-:W-:Y:S01]  /*16f0*/  SHF.L.U32 R80, R105, 0x10, RZ ;  /* 0x0000001069507819 */ /* 0x000fe200000006ff */
[-C--:B------:R-:W-:Y:S01]  /*1700*/  FMUL.FTZ R82, R208, R101.reuse ;  /* 0x00000065d0527220 */ /* 0x080fe20000410000 */
[----:B------:R-:W-:Y:S01]  /*1710*/  FADD.FTZ R108, -R247, R108 ;  /* 0x0000006cf76c7221 */ /* 0x000fe20000010100 */
[----:B------:R-:W-:Y:S01]  /*1720*/  SHF.L.U32 R81, R102, 0x10, RZ ;  /* 0x0000001066517819 */ /* 0x000fe200000006ff */
[----:B------:R-:W-:Y:S01]  /*1730*/  FFMA.FTZ R135, R104, R101, R135 ;  /* 0x0000006568877223 */ /* 0x000fe20000010087 */
[----:B------:R-:W-:Y:S01]  /*1740*/  FADD.FTZ R134, R101, R134 ;  /* 0x0000008665867221 */ /* 0x000fe20000010000 */
[----:B------:R-:W-:Y:S01]  /*1750*/  SHF.L.U32 R101, R106, 0x10, RZ ;  /* 0x000000106a657819 */ /* 0x000fe200000006ff */
[-C--:B------:R-:W-:Y:S01]  /*1760*/  FFMA.FTZ R137, R104, R80.reuse, R137 ;  /* 0x0000005068897223 */ /* 0x080fe20000010089 */
[----:B------:R-:W-:Y:S01]  /*1770*/  FADD.FTZ R136, R80, R136 ;  /* 0x0000008850887221 */ /* 0x000fe20000010000 */
[----:B------:R-:W-:Y:S01]  /*1780*/  FFMA.FTZ R99, R209, R80, R82 ;  /* 0x00000050d1637223 */ /* 0x000fe20000010052 */
[----:B------:R-:W-:Y:S01]  /*1790*/  FMUL.FTZ R105, R235, R108 ;  /* 0x0000006ceb697220 */ /* 0x000fe20000410000 */
[----:B------:R-:W-:Y:S01]  /*17a0*/  FMUL.FTZ R80, R182, R81 ;  /* 0x00000051b6507220 */ /* 0x000fe20000410000 */
[----:B------:R-:W-:Y:S01]  /*17b0*/  PRMT R102, R102, 0x7632, R102 ;  /* 0x0000763266667816 */ /* 0x000fe20000000066 */
[----:B------:R-:W-:Y:S01]  /*17c0*/  FADD.FTZ R14, R101, R14 ;  /* 0x0000000e650e7221 */ /* 0x000fe20000010000 */
[-C--:B------:R-:W-:Y:S01]  /*17d0*/  FFMA.FTZ R2, R105, R101.reuse, R2 ;  /* 0x0000006569027223 */ /* 0x080fe20000010002 */
[----:B------:R-:W-:Y:S01]  /*17e0*/  FFMA.FTZ R101, R207, R101, R80 ;  /* 0x00000065cf657223 */ /* 0x000fe20000010050 */
[----:B------:R-:W-:Y:S01]  /*17f0*/  PRMT R106, R106, 0x7632, R106 ;  /* 0x000076326a6a7816 */ /* 0x000fe2000000006a */
[----:B------:R-:W-:Y:S01]  /*1800*/  FADD.FTZ R80, -R247, R109 ;  /* 0x0000006df7507221 */ /* 0x000fe20000010100 */
[----:B------:R-:W-:Y:S01]  /*1810*/  SHF.L.U32 R82, R102, 0x10, RZ ;  /* 0x0000001066527819 */ /* 0x000fe200000006ff */
[----:B------:R-:W-:Y:S01]  /*1820*/  FADD.FTZ R131, R81, R131 ;  /* 0x0000008351837221 */ /* 0x000fe20000010000 */
[----:B------:R-:W-:Y:S01]  /*1830*/  FFMA.FTZ R26, R105, R81, R26 ;  /* 0x00000051691a7223 */ /* 0x000fe2000001001a */
[----:B------:R-:W-:Y:S01]  /*1840*/  SHF.L.U32 R106, R106, 0x10, RZ ;  /* 0x000000106a6a7819 */ /* 0x000fe200000006ff */
[----:B------:R-:W-:Y:S01]  /*1850*/  FMUL.FTZ R109, R235, R80 ;  /* 0x00000050eb6d7220 */ /* 0x000fe20000410000 */
[----:B------:R-:W-:Y:S01]  /*1860*/  FMUL.FTZ R81, R196, R82 ;  /* 0x00000052c4517220 */ /* 0x000fe20000410000 */
[----:B------:R-:W-:Y:S01]  /*1870*/  FADD.FTZ R110, -R247, R110 ;  /* 0x0000006ef76e7221 */ /* 0x000fe20000010100 */
[----:B------:R-:W-:-:S02]  /*1880*/  IMAD.U32 R80, R103, 0x10000, RZ ;  /* 0x0001000067507824 */ /* 0x000fc400078e00ff */
[----:B------:R-:W-:Y:S01]  /*1890*/  FADD.FTZ R13, R106, R13 ;  /* 0x0000000d6a0d7221 */ /* 0x000fe20000010000 */
[-C--:B------:R-:W-:Y:S01]  /*18a0*/  FFMA.FTZ R0, R109, R106.reuse, R0 ;  /* 0x0000006a6d007223 */ /* 0x080fe20000010000 */
[----:B------:R-:W-:Y:S01]  /*18b0*/  FFMA.FTZ R102, R194, R106, R81 ;  /* 0x0000006ac2667223 */ /* 0x000fe20000010051 */
[----:B------:R-:W-:Y:S01]  /*18c0*/  SHF.L.U32 R106, R107, 0x10, RZ ;  /* 0x000000106b6a7819 */ /* 0x000fe200000006ff */
        /* <DEDUP_REMOVED lines=16> */
[----:B------:R-:W-:-:S02]  /*19d0*/  FADD.FTZ R112, -R247, R112 ;  /* 0x00000070f7707221 */ /* 0x000fc40000010100 */
[----:B------:R-:W-:Y:S01]  /*19e0*/  FADD.FTZ R15, R80, R15 ;  /* 0x0000000f500f7221 */ /* 0x000fe20000010000 */
[-C--:B------:R-:W-:Y:S01]  /*19f0*/  FFMA.FTZ R3, R108, R80.reuse, R3 ;  /* 0x000000506c037223 */ /* 0x080fe20000010003 */
[----:B------:R-:W-:Y:S01]  /*1a00*/  FFMA.FTZ R103, R195, R80, R84 ;  /* 0x00000050c3677223 */ /* 0x000fe20000010054 */
[----:B------:R-:W-:Y:S01]  /*1a10*/  SHF.L.U32 R80, R116, 0x10, RZ ;  /* 0x0000001074507819 */ /* 0x000fe200000006ff */
[----:B------:R-:W-:Y:S01]  /*1a20*/  FMUL.FTZ R111, R235, R112 ;  /* 0x00000070eb6f7220 */ /* 0x000fe20000410000 */
[----:B------:R-:W-:Y:S01]  /*1a30*/  SHF.L.U32 R107, R120, 0x10, RZ ;  /* 0x00000010786b7819 */ /* 0x000fe200000006ff */
[----:B------:R-:W-:Y:S02]  /*1a40*/  FADD.FTZ R114, -R247, R114 ;  /* 0x00000072f7727221 */ /* 0x000fe40000010100 */
[-C--:B------:R-:W-:Y:S01]  /*1a50*/  FMUL.FTZ R81, R188, R80.reuse ;  /* 0x00000050bc517220 */ /* 0x080fe20000410000 */
[----:B------:R-:W-:Y:S01]  /*1a60*/  FADD.FTZ R43, R80, R43 ;  /* 0x0000002b502b7221 */ /* 0x000fe20000010000 */
[----:B------:R-:W-:Y:S01]  /*1a70*/  FFMA.FTZ R30, R111, R80, R30 ;  /* 0x000000506f1e7223 */ /* 0x000fe2000001001e */
[----:B------:R-:W-:-:S02]  /*1a80*/  IMAD.U32 R80, R117, 0x10000, RZ ;  /* 0x0001000075507824 */ /* 0x000fc400078e00ff */
[----:B------:R-:W-:Y:S01]  /*1a90*/  FADD.FTZ R18, R107, R18 ;  /* 0x000000126b127221 */ /* 0x000fe20000010000 */
[-C--:B------:R-:W-:Y:S01]  /*1aa0*/  FFMA.FTZ R6, R111, R107.reuse, R6 ;  /* 0x0000006b6f067223 */ /* 0x080fe20000010006 */
[----:B------:R-:W-:Y:S01]  /*1ab0*/  FFMA.FTZ R107, R184, R107, R81 ;  /* 0x0000006bb86b7223 */ /* 0x000fe20000010051 */
[----:B------:R-:W-:Y:S01]  /*1ac0*/  SHF.L.U32 R81, R121, 0x10, RZ ;  /* 0x0000001079517819 */ /* 0x000fe200000006ff */
[----:B------:R-:W-:Y:S01]  /*1ad0*/  FMUL.FTZ R251, R235, R114 ;  /* 0x00000072ebfb7220 */ /* 0x000fe20000410000 */
[----:B------:R-:W-:Y:S01]  /*1ae0*/  FMUL.FTZ R110, R189, R80 ;  /* 0x00000050bd6e7220 */ /* 0x000fe20000410000 */
[----:B------:R-:W-:Y:S01]  /*1af0*/  PRMT R116, R116, 0x7632, R116 ;  /* 0x0000763274747816 */ /* 0x000fe20000000074 */
[----:B------:R-:W-:Y:S01]  /*1b00*/  FADD.FTZ R114, -R247, R113 ;  /* 0x00000071f7727221 */ /* 0x000fe20000010100 */
[----:B------:R-:W-:Y:S01]  /*1b10*/  PRMT R117, R117, 0x7632, R117 ;  /* 0x0000763275757816 */ /* 0x000fe20000000075 */
[----:B------:R-:W-:Y:S01]  /*1b20*/  FADD.FTZ R20, R81, R20 ;  /* 0x0000001451147221 */ /* 0x000fe20000010000 */
[-C--:B------:R-:W-:Y:S01]  /*1b30*/  FFMA.FTZ R8, R251, R81.reuse, R8 ;  /* 0x00000051fb087223 */ /* 0x080fe20000010008 */
[----:B------:R-:W-:Y:S01]  /*1b40*/  FFMA.FTZ R110, R185, R81, R110 ;  /* 0x00000051b96e7223 */ /* 0x000fe2000001006e */
[----:B------:R-:W-:Y:S01]  /*1b50*/  SHF.L.U32 R81, R116, 0x10, RZ ;  /* 0x0000001074517819 */ /* 0x000fe200000006ff */
[----:B------:R-:W-:Y:S01]  /*1b60*/  FMUL.FTZ R114, R235, R114 ;  /* 0x00000072eb727220 */ /* 0x000fe20000410000 */
[----:B------:R-:W-:Y:S01]  /*1b70*/  PRMT R120, R120, 0x7632, R120 ;  /* 0x0000763278787816 */ /* 0x000fe20000000078 */
[----:B------:R-:W-:Y:S01]  /*1b80*/  FADD.FTZ R116, -R247, R115 ;  /* 0x00000073f7747221 */ /* 0x000fe20000010100 */
[----:B------:R-:W-:-:S02]  /*1b90*/  PRMT R121, R121, 0x7632, R121 ;  /* 0x0000763279797816 */ /* 0x000fc40000000079 */
[----:B------:R-:W-:Y:S01]  /*1ba0*/  SHF.L.U32 R117, R117, 0x10, RZ ;  /* 0x0000001075757819 */ /* 0x000fe200000006ff */
[----:B------:R-:W-:Y:S01]  /*1bb0*/  FADD.FTZ R41, R80, R41 ;  /* 0x0000002950297221 */ /* 0x000fe20000010000 */
[----:B------:R-:W-:Y:S01]  /*1bc0*/  FFMA.FTZ R32, R251, R80, R32 ;  /* 0x00000050fb207223 */ /* 0x000fe20000010020 */
[----:B------:R-:W-:Y:S01]  /*1bd0*/  FADD.FTZ R130, R82, R130 ;  /* 0x0000008252827221 */ /* 0x000fe20000010000 */
[----:B------:R-:W-:Y:S01]  /*1be0*/  FFMA.FTZ R27, R108, R82, R27 ;  /* 0x000000526c1b7223 */ /* 0x000fe2000001001b */
[----:B------:R-:W-:Y:S01]  /*1bf0*/  SHF.L.U32 R120, R120, 0x10, RZ ;  /* 0x0000001078787819 */ /* 0x000fe200000006ff */
[-C--:B------:R-:W-:Y:S01]  /*1c00*/  FFMA.FTZ R29, R114, R81.reuse, R29 ;  /* 0x00000051721d7223 */ /* 0x080fe2000001001d */
[----:B------:R-:W-:Y:S01]  /*1c10*/  FADD.FTZ R128, R81, R128 ;  /* 0x0000008051807221 */ /* 0x000fe20000010000 */
[----:B------:R-:W-:Y:S01]  /*1c20*/  SHF.L.U32 R80, R121, 0x10, RZ ;  /* 0x0000001079507819 */ /* 0x000fe200000006ff */
[----:B------:R-:W-:Y:S01]  /*1c30*/  FMUL.FTZ R81, R202, R81 ;  /* 0x00000051ca517220 */ /* 0x000fe20000410000 */
[----:B------:R-:W-:Y:S01]  /*1c40*/  FMUL.FTZ R116, R235, R116 ;  /* 0x00000074eb747220 */ /* 0x000fe20000410000 */
[----:B------:R-:W-:-:S02]  /*1c50*/  FMUL.FTZ R82, R203, R117 ;  /* 0x00000075cb527220 */ /* 0x000fc40000410000 */
[----:B------:R-:W-:Y:S01]  /*1c60*/  FFMA.FTZ R112, R198, R120, R81 ;  /* 0x00000078c6707223 */ /* 0x000fe20000010051 */
[-C--:B------:R-:W-:Y:S01]  /*1c70*/  FFMA.FTZ R7, R116, R80.reuse, R7 ;  /* 0x0000005074077223 */ /* 0x080fe20000010007 */
[----:B------:R-:W-:Y:S01]  /*1c80*/  FADD.FTZ R19, R80, R19 ;  /* 0x0000001350137221 */ /* 0x000fe20000010000 */
[----:B------:R-:W-:Y:S01]  /*1c90*/  FFMA.FTZ R113, R199, R80, R82 ;  /* 0x00000050c7717223 */ /* 0x000fe20000010052 */
[----:B------:R-:W-:Y:S01]  /*1ca0*/  FADD.FTZ R80, -R247, R124 ;  /* 0x0000007cf7507221 */ /* 0x000fe20000010100 */
[----:B------:R-:W-:Y:S01]  /*1cb0*/  IMAD.U32 R81, R118, 0x10000, RZ ;  /* 0x0001000076517824 */ /* 0x000fe200078e00ff */
[----:B------:R-:W-:Y:S02]  /*1cc0*/  SHF.L.U32 R115, R122, 0x10, RZ ;  /* 0x000000107a737819 */ /* 0x000fe400000006ff */
[----:B------:R-:W-:Y:S01]  /*1cd0*/  PRMT R118, R118, 0x7632, R118 ;  /* 0x0000763276767816 */ /* 0x000fe20000000076 */
[----:B------:R-:W-:Y:S01]  /*1ce0*/  FFMA.FTZ R31, R116, R117, R31 ;  /* 0x00000075741f7223 */ /* 0x000fe2000001001f */
[----:B------:R-:W-:Y:S01]  /*1cf0*/  PRMT R122, R122, 0x7632, R122 ;  /* 0x000076327a7a7816 */ /* 0x000fe2000000007a */
[----:B------:R-:W-:Y:S01]  /*1d00*/  FADD.FTZ R42, R117, R42 ;  /* 0x0000002a752a7221 */ /* 0x000fe20000010000 */
[----:B------:R-:W-:Y:S01]  /*1d10*/  FADD.FTZ R82, -R247, R125 ;  /* 0x0000007df7527221 */ /* 0x000fe20000010100 */
[----:B------:R-:W-:Y:S01]  /*1d20*/  FMUL.FTZ R117, R235, R80 ;  /* 0x00000050eb757220 */ /* 0x000fe20000410000 */
[----:B------:R-:W-:-:S02]  /*1d30*/  SHF.L.U32 R80, R118, 0x10, RZ ;  /* 0x0000001076507819 */ /* 0x000fc400000006ff */
[----:B------:R-:W-:Y:S01]  /*1d40*/  SHF.L.U32 R118, R122, 0x10, RZ ;  /* 0x000000107a767819 */ /* 0x000fe200000006ff */
[----:B------:R-:W-:Y:S01]  /*1d50*/  FMUL.FTZ R122, R235, R82 ;  /* 0x00000052eb7a7220 */ /* 0x000fe20000410000 */
[-C--:B------:R-:W-:Y:S01]  /*1d60*/  FMUL.FTZ R83, R190, R81.reuse ;  /* 0x00000051be537220 */ /* 0x080fe20000410000 */
[----:B------:R-:W-:Y:S01]  /*1d70*/  FADD.FTZ R39, R81, R39 ;  /* 0x0000002751277221 */ /* 0x000fe20000010000 */
[----:B------:R-:W-:Y:S01]  /*1d80*/  FFMA.FTZ R34, R117, R81, R34 ;  /* 0x0000005175227223 */ /* 0x000fe20000010022 */
[-C--:B------:R-:W-:Y:S01]  /*1d90*/  FMUL.FTZ R81, R204, R80.reuse ;  /* 0x00000050cc517220 */ /* 0x080fe20000410000 */
[----:B------:R-:W-:Y:S01]  /*1da0*/  FADD.FTZ R40, R80, R40 ;  /* 0x0000002850287221 */ /* 0x000fe20000010000 */
[----:B------:R-:W-:Y:S01]  /*1db0*/  FFMA.FTZ R33, R122, R80, R33 ;  /* 0x000000507a217223 */ /* 0x000fe20000010021 */
[----:B------:R-:W-:Y:S01]  /*1dc0*/  FADD.FTZ R126, -R247, R126 ;  /* 0x0000007ef77e7221 */ /* 0x000fe20000010100 */
[----:B------:R-:W-:Y:S01]  /*1dd0*/  SHF.L.U32 R80, R119, 0x10, RZ ;  /* 0x0000001077507819 */ /* 0x000fe200000006ff */
[----:B------:R-:W-:Y:S01]  /*1de0*/  FFMA.FTZ R5, R114, R120, R5 ;  /* 0x0000007872057223 */ /* 0x000fe20000010005 */
[----:B------:R-:W-:Y:S01]  /*1df0*/  FADD.FTZ R17, R120, R17 ;  /* 0x0000001178117221 */ /* 0x000fe20000010000 */
[----:B------:R-:W-:Y:S01]  /*1e00*/  SHF.L.U32 R120, R123, 0x10, RZ ;  /* 0x000000107b787819 */ /* 0x000fe200000006ff */
[----:B------:R-:W-:Y:S01]  /*1e10*/  FMUL.FTZ R121, R235, R126 ;  /* 0x0000007eeb797220 */ /* 0x000fe20000410000 */
[----:B------:R-:W-:Y:S01]  /*1e20*/  FMUL.FTZ R82, R191, R80 ;  /* 0x00000050bf527220 */ /* 0x000fe20000410000 */
[----:B------:R-:W-:-:S02]  /*1e30*/  PRMT R119, R119, 0x7632, R119 ;  /* 0x0000763277777816 */ /* 0x000fc40000000077 */
[----:B------:R-:W-:Y:S01]  /*1e40*/  FADD.FTZ R24, R120, R24 ;  /* 0x0000001878187221 */ /* 0x000fe20000010000 */
[-C--:B------:R-:W-:Y:S01]  /*1e50*/  FFMA.FTZ R12, R121, R120.reuse, R12 ;  /* 0x00000078790c7223 */ /* 0x080fe2000001000c */
[----:B------:R-:W-:Y:S01]  /*1e60*/  FFMA.FTZ R120, R187, R120, R82 ;  /* 0x00000078bb787223 */ /* 0x000fe20000010052 */
[----:B------:R-:W-:Y:S01]  /*1e70*/  PRMT R123, R123, 0x7632, R123 ;  /* 0x000076327b7b7816 */ /* 0x000fe2000000007b */
[----:B------:R-:W-:Y:S01]  /*1e80*/  FADD.FTZ R124, -R247, R127 ;  /* 0x0000007ff77c7221 */ /* 0x000fe20000010100 */
[----:B------:R-:W-:Y:S02]  /*1e90*/  IMAD.U32 R82, R119, 0x10000, RZ ;  /* 0x0001000077527824 */ /* 0x000fe400078e00ff */
[----:B------:R-:W-:Y:S01]  /*1ea0*/  FADD.FTZ R37, R80, R37 ;  /* 0x0000002550257221 */ /* 0x000fe20000010000 */
[----:B------:R-:W-:Y:S01]  /*1eb0*/  FFMA.FTZ R36, R121, R80, R36 ;  /* 0x0000005079247223 */ /* 0x000fe20000010024 */
[----:B------:R-:W-:Y:S01]  /*1ec0*/  SHF.L.U32 R80, R123, 0x10, RZ ;  /* 0x000000107b507819 */ /* 0x000fe200000006ff */
[----:B------:R-:W-:Y:S01]  /*1ed0*/  FMUL.FTZ R124, R235, R124 ;  /* 0x0000007ceb7c7220 */ /* 0x000fe20000410000 */
[----:B------:R-:W-:Y:S01]  /*1ee0*/  FMUL.FTZ R84, R205, R82 ;  /* 0x00000052cd547220 */ /* 0x000fe20000410000 */
[----:B------:R-:W-:Y:S01]  /*1ef0*/  FADD.FTZ R21, R118, R21 ;  /* 0x0000001576157221 */ /* 0x000fe20000010000 */
[----:B------:R-:W-:Y:S01]  /*1f00*/  FFMA.FTZ R9, R122, R118, R9 ;  /* 0x000000767a097223 */ /* 0x000fe20000010009 */
[----:B------:R-:W-:Y:S01]  /*1f10*/  FADD.FTZ R23, R80, R23 ;  /* 0x0000001750177221 */ /* 0x000fe20000010000 */
[-C--:B------:R-:W-:Y:S01]  /*1f20*/  FFMA.FTZ R11, R124, R80.reuse, R11 ;  /* 0x000000507c0b7223 */ /* 0x080fe2000001000b */
[----:B------:R-:W-:Y:S01]  /*1f30*/  FFMA.FTZ R119, R201, R80, R84 ;  /* 0x00000050c9777223 */ /* 0x000fe20000010054 */
[----:B------:R-:W-:Y:S01]  /*1f40*/  FFMA.FTZ R118, R200, R118, R81 ;  /* 0x00000076c8767223 */ /* 0x000fe20000010051 */
[----:B------:R-:W-:Y:S01]  /*1f50*/  FADD.FTZ R80, RZ, R236 ;  /* 0x000000ecff507221 */ /* 0x000fe20000010000 */
[----:B------:R-:W-:-:S03]  /*1f60*/  FFMA.FTZ R81, R238, R236, RZ ;  /* 0x000000ecee517223 */ /* 0x000fc600000100ff */
[----:B------:R-:W-:Y:S01]  /*1f70*/  FADD.FTZ R80, R239, R80 ;  /* 0x00000050ef507221 */ /* 0x000fe20000010000 */
[----:B------:R-:W-:Y:S01]  /*1f80*/  FFMA.FTZ R81, R242, R239, R81 ;  /* 0x000000eff2517223 */ /* 0x000fe20000010051 */
[----:B------:R-:W-:Y:S02]  /*1f90*/  FADD.FTZ R22, R115, R22 ;  /* 0x0000001673167221 */ /* 0x000fe40000010000 */
[----:B------:R-:W-:Y:S01]  /*1fa0*/  FADD.FTZ R80, R237, R80 ;  /* 0x00000050ed507221 */ /* 0x000fe20000010000 */
[----:B------:R-:W-:Y:S01]  /*1fb0*/  FFMA.FTZ R81, R240, R237, R81 ;  /* 0x000000edf0517223 */ /* 0x000fe20000010051 */
[-C--:B------:R-:W-:Y:S01]  /*1fc0*/  FFMA.FTZ R10, R117, R115.reuse, R10 ;  /* 0x00000073750a7223 */ /* 0x080fe2000001000a */
[----:B------:R-:W-:Y:S01]  /*1fd0*/  FFMA.FTZ R115, R186, R115, R83 ;  /* 0x00000073ba737223 */ /* 0x000fe20000010053 */
[----:B------:R-:W-:Y:S01]  /*1fe0*/  FADD.FTZ R83, R241, R80 ;  /* 0x00000050f1537221 */ /* 0x000fe20000010000 */
[----:B------:R-:W-:Y:S01]  /*1ff0*/  FFMA.FTZ R81, R244, R241, R81 ;  /* 0x000000f1f4517223 */ /* 0x000fe20000010051 */
[----:B------:R-:W-:-:S02]  /*2000*/  FMUL.FTZ R248, R235, R248 ;  /* 0x000000f8ebf87220 */ /* 0x000fc40000410000 */
[----:B------:R-:W-:Y:S01]  /*2010*/  FADD.FTZ R80, R92, R83 ;  /* 0x000000535c507221 */ /* 0x000fe20000010000 */
[----:B------:R-:W-:-:S03]  /*2020*/  FFMA.FTZ R81, R246, R92, R81 ;  /* 0x0000005cf6517223 */ /* 0x000fc60000010051 */
[----:B------:R-:W-:Y:S01]  /*2030*/  FADD.FTZ R83, R93, R80 ;  /* 0x000000505d537221 */ /* 0x000fe20000010000 */
[----:B------:R-:W-:Y:S01]  /*2040*/  FFMA.FTZ R81, R248, R93, R81 ;  /* 0x0000005df8517223 */ /* 0x000fe20000010051 */
[----:B------:R-:W-:Y:S02]  /*2050*/  FMUL.FTZ R252, R235, R252 ;  /* 0x000000fcebfc7220 */ /* 0x000fe40000410000 */
        /* <DEDUP_REMOVED lines=32> */
[----:B------:R-:W-:Y:S01]  /*2260*/  FFMA.FTZ R167, R244, R85, R167 ;  /* 0x00000055f4a77223 */ /* 0x000fe200000100a7 */
[----:B------:R-:W-:Y:S01]  /*2270*/  FADD.FTZ R166, R85, R166 ;  /* 0x000000a655a67221 */ /* 0x000fe20000010000 */
[----:B------:R-:W-:Y:S01]  /*2280*/  FADD.FTZ R85, R81, R118 ;  /* 0x0000007651557221 */ /* 0x000fe20000010000 */
[----:B------:R-:W-:Y:S01]  /*2290*/  SHF.R.U32.HI R81, RZ, 0x5, R133 ;  /* 0x00000005ff517819 */ /* 0x000fe20000011685 */
[----:B------:R-:W-:Y:S01]  /*22a0*/  FFMA.FTZ R82, R122, R118, R83 ;  /* 0x000000767a527223 */ /* 0x000fe20000010053 */
[----:B------:R-:W-:Y:S01]  /*22b0*/  UMOV UR6, 0xffffffff ;  /* 0xffffffff00067882 */ /* 0x000fe20000000000 */
[----:B------:R-:W-:Y:S01]  /*22c0*/  IADD3 R232, R232, UR10, RZ ;  /* 0x0000000ae8e87c10 */ /* 0x000fe2000fffe0ff */
[----:B------:R-:W-:Y:S01]  /*22d0*/  FADD.FTZ R84, R85, R120 ;  /* 0x0000007855547221 */ /* 0x000fe20000010000 */
[----:B------:R-:W-:Y:S01]  /*22e0*/  LOP3.LUT R80, R81, 0x7fffff8, RZ, 0xc0, !PT ;  /* 0x07fffff851507812 */ /* 0x000fe200078ec0ff */
        /* <DEDUP_REMOVED lines=11> */
[----:B------:R-:W-:Y:S01]  /*23a0*/  LOP3.LUT P1, RZ, R133, 0x1f, RZ, 0xc0, !PT ;  /* 0x0000001f85ff7812 */ /* 0x000fe2000782c0ff */
[----:B------:R-:W-:Y:S01]  /*23b0*/  FADD.FTZ R84, R84, R119 ;  /* 0x0000007754547221 */ /* 0x000fe20000010000 */
[----:B------:R-:W-:Y:S01]  /*23c0*/  ISETP.GE.AND P5, PT, R232, UR11, PT ;  /* 0x0000000be8007c0c */ /* 0x000fe2000bfa6270 */
[----:B------:R-:W-:Y:S01]  /*23d0*/  FFMA.FTZ R83, R124, R119, R83 ;  /* 0x000000777c537223 */ /* 0x000fe20000010053 */
        /* <DEDUP_REMOVED lines=20> */
.L_x_971:
[----:B------:R-:W3:Y:S01]  /*2520*/  S2R R85, SR_CgaCtaId ;  /* 0x0000000000557919 */ /* 0x000ee20000008800 */
[----:B------:R-:W-:Y:S01]  /*2530*/  @!P1 LOP3.LUT R81, R81, 0x7, RZ, 0xc0, !PT ;  /* 0x0000000751519812 */ /* 0x000fe200078ec0ff */
[----:B0-2---:R-:W-:Y:S01]  /*2540*/  FADD.FTZ R89, R89, R86 ;  /* 0x0000005659597221 */ /* 0x005fe20000010000 */
[----:B------:R-:W-:Y:S01]  /*2550*/  MOV R82, 0x400 ;  /* 0x0000040000527802 */ /* 0x000fe20000000f00 */
[----:B-1----:R-:W-:Y:S01]  /*2560*/  FADD.FTZ R88, R88, R83 ;  /* 0x0000005358587221 */ /* 0x002fe20000010000 */
[----:B------:R-:W-:Y:S01]  /*2570*/  @!P1 IADD3 R81, R80, R81, RZ ;  /* 0x0000005150519210 */ /* 0x000fe20007ffe0ff */
[----:B------:R-:W-:Y:S05]  /*2580*/  WARPSYNC.ALL ;  /* 0x0000000000007948 */ /* 0x000fea0003800000 */
[----:B------:R-:W-:-:S02]  /*2590*/  ISETP.NE.U32.AND P3, PT, RZ, UR14, PT ;  /* 0x0000000eff007c0c */ /* 0x000fc4000bf65070 */
[----:B------:R-:W-:Y:S02]  /*25a0*/  ISETP.NE.U32.AND P4, PT, RZ, UR16, PT ;  /* 0x00000010ff007c0c */ /* 0x000fe4000bf85070 */
[----:B------:R-:W-:Y:S02]  /*25b0*/  ISETP.NE.AND.EX P3, PT, RZ, UR15, PT, P3 ;  /* 0x0000000fff007c0c */ /* 0x000fe4000bf65330 */
[----:B------:R-:W-:Y:S02]  /*25c0*/  ISETP.NE.AND.EX P4, PT, RZ, UR17, PT, P4 ;  /* 0x00000011ff007c0c */ /* 0x000fe4000bf85340 */
[----:B---3--:R-:W-:-:S04]  /*25d0*/  LEA R82, R85, R82, 0x18 ;  /* 0x0000005255527211 */ /* 0x008fc800078ec0ff */
[----:B------:R-:W-:Y:S01]  /*25e0*/  @!P1 LEA R90, R81, R82, 0x3 ;  /* 0x00000052515a9211 */ /* 0x000fe200078e18ff */
[----:B------:R-:W-:-:S04]  /*25f0*/  IMAD R123, R80, 0x8, R82 ;  /* 0x00000008507b7824 */ /* 0x000fc800078e0252 */
[----:B------:R-:W-:Y:S01]  /*2600*/  @!P1 STS.64 [R90+0x6000], R88 ;  /* 0x006000585a009388 */ /* 0x000fe20000000a00 */
[----:B------:R-:W-:Y:S01]  /*2610*/  BAR.SYNC.DEFER_BLOCKING 0x0 ;  /* 0x0000000000007b1d */ /* 0x000fe20000010000 */
[----:B------:R-:W-:-:S04]  /*2620*/  ISETP.NE.U32.AND P1, PT, RZ, UR16, PT ;  /* 0x00000010ff007c0c */ /* 0x000fc8000bf25070 */
[----:B------:R-:W-:Y:S01]  /*2630*/  ISETP.NE.AND.EX P1, PT, RZ, UR17, PT, P1 ;  /* 0x00000011ff007c0c */ /* 0x000fe2000bf25310 */
[----:B------:R-:W0:Y:S04]  /*2640*/  LDS.128 R80, [R123+0x6000] ;  /* 0x006000007b507984 */ /* 0x000e280000000c00 */
[----:B------:R-:W-:Y:S01]  /*2650*/  LDS.128 R88, [R123+0x6030] ;  /* 0x006030007b587984 */ /* 0x000fe20000000c00 */
[----:B0-----:R-:W-:Y:S01]  /*2660*/  FADD.FTZ R85, RZ, R80 ;  /* 0x00000050ff557221 */ /* 0x001fe20000010000 */
        /* <DEDUP_REMOVED lines=23> */
[----:B------:R-:W-:Y:S01]  /*27e0*/  ISETP.NE.AND.EX P2, PT, RZ, UR19, PT, P2 ;  /* 0x00000013ff007c0c */ /* 0x000fe2000bf45320 */
[-C--:B------:R-:W-:Y:S01]  /*27f0*/  FFMA.FTZ R252, R252, R80.reuse, R81 ;  /* 0x00000050fcfc7223 */ /* 0x080fe20000010051 */
[----:B------:R-:W-:Y:S01]  /*2800*/  FADD.FTZ R94, R94, -R87 ;  /* 0x800000575e5e7221 */ /* 0x000fe20000010000 */
[-CC-:B------:R-:W-:Y:S01]  /*2810*/  FFMA.FTZ R85, R246, R80.reuse, R81.reuse ;  /* 0x00000050f6557223 */ /* 0x180fe20000010051 */
[----:B------:R-:W-:Y:S01]  /*2820*/  FFMA.FTZ R83, R238, R80, R81 ;  /* 0x00000050ee537223 */ /* 0x000fe20000010051 */
[----:B------:R-:W-:Y:S01]  /*2830*/  FADD.FTZ R104, R99, -R104 ;  /* 0x8000006863687221 */ /* 0x000fe20000010000 */
[----:B------:R-:W-:Y:S01]  /*2840*/  FADD.FTZ R252, R95, -R252 ;  /* 0x800000fc5ffc7221 */ /* 0x000fe20000010000 */
[----:B------:R-:W-:Y:S01]  /*2850*/  FMUL.FTZ R99, R235, R94 ;  /* 0x0000005eeb637220 */ /* 0x000fe20000410000 */
[----:B------:R-:W-:Y:S01]  /*2860*/  FADD.FTZ R92, R92, -R85 ;  /* 0x800000555c5c7221 */ /* 0x000fe20000010000 */
[----:B------:R-:W0:Y:S01]  /*2870*/  @P3 LDC.64 R94, c[0x0][0x300] ;  /* 0x0000c000ff5e3b82 */ /* 0x000e220000000a00 */
        /* <DEDUP_REMOVED lines=24> */
[----:B------:R-:W-:Y:S01]  /*2a00*/  FMUL.FTZ R83, R235, R236 ;  /* 0x000000eceb537220 */ /* 0x000fe20000410000 */
[----:B------:R-:W-:Y:S01]  /*2a10*/  FADD.FTZ R248, R93, -R248 ;  /* 0x800000f85df87221 */ /* 0x000fe20000010000 */
[----:B------:R-:W-:Y:S01]  /*2a20*/  FMUL.FTZ R90, R235, R252 ;  /* 0x000000fceb5a7220 */ /* 0x000fe20000410000 */
[----:B-----5:R-:W-:Y:S01]  /*2a30*/  @P2 FADD.FTZ R99, R50, R99 ;  /* 0x0000006332632221 */ /* 0x020fe20000010000 */
[----:B------:R-:W-:Y:S01]  /*2a40*/  FADD.FTZ R82, R101, -R82 ;  /* 0x8000005265527221 */ /* 0x000fe20000010000 */
[----:B------:R-:W-:Y:S01]  /*2a50*/  FADD.FTZ R102, R102, -R109 ;  /* 0x8000006d66667221 */ /* 0x000fe20000010000 */
[----:B------:R-:W-:Y:S01]  /*2a60*/  FADD.FTZ R122, R107, -R84 ;  /* 0x800000546b7a7221 */ /* 0x000fe20000010000 */
[----:B------:R-:W-:Y:S01]  /*2a70*/  FADD.FTZ R124, R112, -R89 ;  /* 0x80000059707c7221 */ /* 0x000fe20000010000 */
[----:B------:R-:W-:Y:S01]  /*2a80*/  @P2 FADD.FTZ R87, R48, R87 ;  /* 0x0000005730572221 */ /* 0x000fe20000010000 */
[----:B------:R-:W-:Y:S01]  /*2a90*/  FADD.FTZ R238, R115, -R86 ;  /* 0x8000005673ee7221 */ /* 0x000fe20000010000 */
[----:B------:R-:W-:Y:S01]  /*2aa0*/  FADD.FTZ R80, R119, -R80 ;  /* 0x8000005077507221 */ /* 0x000fe20000010000 */
[C---:B------:R-:W-:Y:S01]  /*2ab0*/  FMUL.FTZ R84, R235.reuse, R242 ;  /* 0x000000f2eb547220 */ /* 0x040fe20000410000 */
[C---:B------:R-:W-:Y:S01]  /*2ac0*/  FMUL.FTZ R89, R235.reuse, R240 ;  /* 0x000000f0eb597220 */ /* 0x040fe20000410000 */
[C---:B------:R-:W-:Y:S01]  /*2ad0*/  FMUL.FTZ R244, R235.reuse, R244 ;  /* 0x000000f4ebf47220 */ /* 0x040fe20000410000 */
[----:B------:R-:W-:Y:S01]  /*2ae0*/  @P2 FADD.FTZ R83, R44, R83 ;  /* 0x000000532c532221 */ /* 0x000fe20000010000 */
[----:B------:R-:W-:Y:S01]  /*2af0*/  FADD.FTZ R88, R96, -R243 ;  /* 0x800000f360587221 */ /* 0x000fe20000010000 */
[----:B------:R-:W-:Y:S01]  /*2b00*/  FMUL.FTZ R86, R235, R248 ;  /* 0x000000f8eb567220 */ /* 0x000fe20000410000 */
[----:B------:R-:W-:Y:S01]  /*2b10*/  @P2 FADD.FTZ R90, R51, R90 ;  /* 0x0000005a335a2221 */ /* 0x000fe20000010000 */
[----:B------:R-:W-:Y:S01]  /*2b20*/  FADD.FTZ R126, R110, -R251 ;  /* 0x800000fb6e7e7221 */ /* 0x000fe20000010000 */
[----:B------:R-:W-:Y:S01]  /*2b30*/  @P3 F2FP.BF16.F32.PACK_AB R85, RZ, R99 ;  /* 0x00000063ff55323e */ /* 0x000fe200000010ff */
[C---:B------:R-:W-:Y:S01]  /*2b40*/  FMUL.FTZ R111, R235.reuse, R82 ;  /* 0x00000052eb6f7220 */ /* 0x040fe20000410000 */
[C---:B------:R-:W-:Y:S01]  /*2b50*/  FMUL.FTZ R110, R235.reuse, R102 ;  /* 0x00000066eb6e7220 */ /* 0x040fe20000410000 */
[----:B------:R-:W-:Y:S01]  /*2b60*/  FADD.FTZ R98, R98, -R245 ;  /* 0x800000f562627221 */ /* 0x000fe20000010000 */
[----:B------:R-:W-:Y:S01]  /*2b70*/  FMUL.FTZ R102, R235, R80 ;  /* 0x00000050eb667220 */ /* 0x000fe20000410000 */
[----:B------:R-:W-:Y:S01]  /*2b80*/  @P3 F2FP.BF16.F32.PACK_AB R82, RZ, R87 ;  /* 0x00000057ff52323e */ /* 0x000fe200000010ff */
[----:B------:R-:W-:Y:S01]  /*2b90*/  @P2 FADD.FTZ R89, R46, R89 ;  /* 0x000000592e592221 */ /* 0x000fe20000010000 */
[----:B------:R-:W-:Y:S01]  /*2ba0*/  @P2 FADD.FTZ R244, R47, R244 ;  /* 0x000000f42ff42221 */ /* 0x000fe20000010000 */
[----:B------:R-:W-:Y:S01]  /*2bb0*/  @P2 FADD.FTZ R84, R45, R84 ;  /* 0x000000542d542221 */ /* 0x000fe20000010000 */
[----:B------:R-:W-:Y:S01]  /*2bc0*/  FMUL.FTZ R115, R235, R88 ;  /* 0x00000058eb737220 */ /* 0x000fe20000410000 */
[----:B------:R-:W-:Y:S01]  /*2bd0*/  @P2 FADD.FTZ R86, R49, R86 ;  /* 0x0000005631562221 */ /* 0x000fe20000010000 */
[----:B------:R-:W-:Y:S01]  /*2be0*/  @P3 F2FP.BF16.F32.PACK_AB R80, RZ, R83 ;  /* 0x00000053ff50323e */ /* 0x000fe200000010ff */
[----:B------:R-:W-:Y:S01]  /*2bf0*/  FADD.FTZ R100, R97, -R100 ;  /* 0x8000006461647221 */ /* 0x000fe20000010000 */
[----:B------:R-:W-:Y:S01]  /*2c00*/  @P3 F2FP.BF16.F32.PACK_AB R88, RZ, R90 ;  /* 0x0000005aff58323e */ /* 0x000fe200000010ff */
[----:B------:R-:W-:Y:S01]  /*2c10*/  FADD.FTZ R116, R113, -R116 ;  /* 0x8000007471747221 */ /* 0x000fe20000010000 */
[----:B------:R-:W-:Y:S01]  /*2c20*/  @P3 PRMT R71, R85, 0x7610, R71 ;  /* 0x0000761055473816 */ /* 0x000fe20000000047 */
[----:B------:R-:W1:Y:S01]  /*2c30*/  @P1 LDC.64 R96, c[0x0][0x308] ;  /* 0x0000c200ff601b82 */ /* 0x000e620000000a00 */
[----:B------:R-:W-:Y:S01]  /*2c40*/  FMUL.FTZ R113, R235, R98 ;  /* 0x00000062eb717220 */ /* 0x000fe20000410000 */
[----:B------:R-:W-:Y:S01]  /*2c50*/  @P3 PRMT R70, R82, 0x7610, R70 ;  /* 0x0000761052463816 */ /* 0x000fe20000000046 */
[----:B------:R-:W-:Y:S01]  /*2c60*/  FADD.FTZ R118, R118, -R91 ;  /* 0x8000005b76767221 */ /* 0x000fe20000010000 */
[-C--:B------:R-:W-:Y:S01]  /*2c70*/  @P3 F2FP.BF16.F32.PACK_AB R81, RZ, R89.reuse ;  /* 0x00000059ff51323e */ /* 0x080fe200000010ff */
[----:B------:R-:W-:Y:S01]  /*2c80*/  FADD.FTZ R106, R106, -R249 ;  /* 0x800000f96a6a7221 */ /* 0x000fe20000010000 */
[----:B------:R-:W-:Y:S01]  /*2c90*/  @P3 F2FP.BF16.F32.PACK_AB R98, RZ, R84 ;  /* 0x00000054ff62323e */ /* 0x000fe200000010ff */
[----:B------:R-:W-:Y:S01]  /*2ca0*/  FADD.FTZ R108, R103, -R108 ;  /* 0x8000006c676c7221 */ /* 0x000fe20000010000 */
[----:B------:R-:W2:Y:S01]  /*2cb0*/  LDC.64 R92, c[0x0][0x2f8] ;  /* 0x0000be00ff5c7b82 */ /* 0x000ea20000000a00 */
[----:B------:R-:W-:Y:S01]  /*2cc0*/  @P3 PRMT R68, R80, 0x7610, R68 ;  /* 0x0000761050443816 */ /* 0x000fe20000000044 */
[----:B------:R-:W-:Y:S01]  /*2cd0*/  FADD.FTZ R120, R120, -R121 ;  /* 0x8000007978787221 */ /* 0x000fe20000010000 */
[----:B------:R-:W-:Y:S01]  /*2ce0*/  F2FP.BF16.F32.PACK_AB R85, R244, R89 ;  /* 0x00000059f455723e */ /* 0x000fe200000010ff */
[----:B------:R-:W-:Y:S01]  /*2cf0*/  FMUL.FTZ R114, R235, R100 ;  /* 0x00000064eb727220 */ /* 0x000fe20000410000 */
[----:B------:R-:W-:Y:S01]  /*2d00*/  SEL R82, R89, R74, P4 ;  /* 0x0000004a59527207 */ /* 0x000fe20002000000 */
[C---:B------:R-:W-:Y:S01]  /*2d10*/  FMUL.FTZ R112, R235.reuse, R104 ;  /* 0x00000068eb707220 */ /* 0x040fe20000410000 */
[----:B------:R-:W-:Y:S01]  /*2d20*/  @P3 F2FP.BF16.F32.PACK_AB R117, RZ, R86 ;  /* 0x00000056ff75323e */ /* 0x000fe200000010ff */
[----:B------:R-:W-:Y:S01]  /*2d30*/  FMUL.FTZ R109, R235, R106 ;  /* 0x0000006aeb6d7220 */ /* 0x000fe20000410000 */
[----:B------:R-:W-:Y:S01]  /*2d40*/  @P3 PRMT R71, R71, 0x5410, R88 ;  /* 0x0000541047473816 */ /* 0x000fe20000000058 */
[C---:B------:R-:W-:Y:S01]  /*2d50*/  FMUL.FTZ R108, R235.reuse, R108 ;  /* 0x0000006ceb6c7220 */ /* 0x040fe20000410000 */
[C---:B------:R-:W-:Y:S01]  /*2d60*/  SEL R89, R86.reuse, R77, P4 ;  /* 0x0000004d56597207 */ /* 0x040fe20002000000 */
[C---:B------:R-:W-:Y:S01]  /*2d70*/  FMUL.FTZ R107, R235.reuse, R122 ;  /* 0x0000007aeb6b7220 */ /* 0x040fe20000410000 */
[----:B------:R-:W-:Y:S01]  /*2d80*/  F2FP.BF16.F32.PACK_AB R86, R86, R87 ;  /* 0x000000575656723e */ /* 0x000fe200000010ff */
[----:B------:R-:W-:Y:S01]  /*2d90*/  FMUL.FTZ R106, R235, R124 ;  /* 0x0000007ceb6a7220 */ /* 0x000fe20000410000 */
[----:B------:R-:W-:Y:S01]  /*2da0*/  SEL R88, R87, R76, P4 ;  /* 0x0000004c57587207 */ /* 0x000fe20002000000 */
[----:B-1----:R-:W-:Y:S01]  /*2db0*/  @P1 IMAD.WIDE.U32 R96, R234, 0x20, R96 ;  /* 0x00000020ea601825 */ /* 0x002fe200078e0060 */
[----:B------:R-:W-:-:S03]  /*2dc0*/  SEL R91, R90, R79, P4 ;  /* 0x0000004f5a5b7207 */ /* 0x000fc60002000000 */
[C---:B------:R-:W-:Y:S01]  /*2dd0*/  FMUL.FTZ R105, R235.reuse, R126 ;  /* 0x0000007eeb697220 */ /* 0x040fe20000410000 */
[----:B------:R-:W-:Y:S01]  /*2de0*/  F2FP.BF16.F32.PACK_AB R87, R90, R99 ;  /* 0x000000635a57723e */ /* 0x000fe200000010ff */
[----:B------:R-:W-:Y:S01]  /*2df0*/  FMUL.FTZ R104, R235, R116 ;  /* 0x00000074eb687220 */ /* 0x000fe20000410000 */
[----:B------:R-:W-:Y:S01]  /*2e00*/  SEL R90, R99, R78, P4 ;  /* 0x0000004e635a7207 */ /* 0x000fe20002000000 */
[----:B------:R-:W-:Y:S01]  /*2e10*/  FMUL.FTZ R103, R235, R238 ;  /* 0x000000eeeb677220 */ /* 0x000fe20000410000 */
[----:B------:R-:W-:Y:S01]  /*2e20*/  @P3 PRMT R68, R68, 0x5410, R98 ;  /* 0x0000541044443816 */ /* 0x000fe20000000062 */
[----:B0-----:R-:W-:Y:S01]  /*2e30*/  @P3 IMAD.WIDE.U32 R98, R234, 0x10, R94 ;  /* 0x00000010ea623825 */ /* 0x001fe200078e005e */
[----:B------:R-:W-:Y:S01]  /*2e40*/  @P3 PRMT R69, R81, 0x7610, R69 ;  /* 0x0000761051453816 */ /* 0x000fe20000000045 */
[----:B------:R-:W0:Y:S01]  /*2e50*/  @P1 LDC.64 R94, c[0x0][0x308] ;  /* 0x0000c200ff5e1b82 */ /* 0x000e220000000a00 */
[C---:B------:R-:W-:Y:S01]  /*2e60*/  SEL R81, R84.reuse, R73, P4 ;  /* 0x0000004954517207 */ /* 0x040fe20002000000 */
[C---:B------:R-:W-:Y:S01]  /*2e70*/  FMUL.FTZ R100, R235.reuse, R118 ;  /* 0x00000076eb647220 */ /* 0x040fe20000410000 */
[----:B------:R-:W-:Y:S01]  /*2e80*/  F2FP.BF16.F32.PACK_AB R84, R84, R83 ;  /* 0x000000535454723e */ /* 0x000fe200000010ff */
[----:B------:R-:W-:Y:S01]  /*2e90*/  FMUL.FTZ R101, R235, R120 ;  /* 0x00000078eb657220 */ /* 0x000fe20000410000 */
[----:B------:R-:W-:Y:S01]  /*2ea0*/  SEL R80, R83, R72, P4 ;  /* 0x0000004853507207 */ /* 0x000fe20002000000 */
[----:B--2---:R-:W-:Y:S01]  /*2eb0*/  IMAD.WIDE.U32 R234, R234, 0x10, R92 ;  /* 0x00000010eaea7825 */ /* 0x004fe200078e005c */
[----:B------:R-:W-:-:S03]  /*2ec0*/  SEL R83, R244, R75, P4 ;  /* 0x0000004bf4537207 */ /* 0x000fc60002000000 */
[----:B------:R-:W-:Y:S01]  /*2ed0*/  @P2 FADD.FTZ R113, R54, R113 ;  /* 0x0000007136712221 */ /* 0x000fe20000010000 */
[----:B------:R-:W-:Y:S01]  /*2ee0*/  @P3 F2FP.BF16.F32.PACK_AB R116, RZ, R244 ;  /* 0x000000f4ff74323e */ /* 0x000fe200000010ff */
[----:B------:R-:W-:Y:S01]  /*2ef0*/  @P2 FADD.FTZ R112, R55, R112 ;  /* 0x0000007037702221 */ /* 0x000fe20000010000 */
[----:B------:R-:W-:Y:S01]  /*2f00*/  @P2 FADD.FTZ R115, R52, R115 ;  /* 0x0000007334732221 */ /* 0x000fe20000010000 */
[----:B------:R-:W-:Y:S01]  /*2f10*/  @P2 FADD.FTZ R114, R53, R114 ;  /* 0x0000007235722221 */ /* 0x000fe20000010000 */
[----:B------:R1:W-:Y:S01]  /*2f20*/  @P1 STG.E.128 desc[UR4][R96.64], R80 ;  /* 0x0000005060001986 */ /* 0x0003e2000c101d04 */
[----:B------:R-:W-:Y:S01]  /*2f30*/  @P3 PRMT R70, R70, 0x5410, R117 ;  /* 0x0000541046463816 */ /* 0x000fe20000000075 */
[----:B------:R-:W-:Y:S01]  /*2f40*/  @P2 FADD.FTZ R111, R56, R111 ;  /* 0x0000006f386f2221 */ /* 0x000fe20000010000 */
[----:B------:R-:W-:Y:S01]  /*2f50*/  @P3 PRMT R69, R69, 0x5410, R116 ;  /* 0x0000541045453816 */ /* 0x000fe20000000074 */
[----:B------:R2:W-:Y:S01]  /*2f60*/  @P1 STG.E.128 desc[UR4][R96.64+0x10], R88 ;  /* 0x0000105860001986 */ /* 0x0005e2000c101d04 */
[----:B------:R-:W-:Y:S01]  /*2f70*/  @P2 FADD.FTZ R110, R57, R110 ;  /* 0x0000006e396e2221 */ /* 0x000fe20000010000 */
[----:B------:R-:W-:Y:S01]  /*2f80*/  @P2 FADD.FTZ R109, R58, R109 ;  /* 0x0000006d3a6d2221 */ /* 0x000fe20000010000 */
[----:B------:R-:W-:Y:S01]  /*2f90*/  @P2 FADD.FTZ R108, R59, R108 ;  /* 0x0000006c3b6c2221 */ /* 0x000fe20000010000 */
[----:B------:R3:W-:Y:S01]  /*2fa0*/  STG.E.128 desc[UR4][R234.64], R84 ;  /* 0x00000054ea007986 */ /* 0x0007e2000c101d04 */
[----:B------:R-:W-:Y:S01]  /*2fb0*/  @P2 FADD.FTZ R107, R60, R107 ;  /* 0x0000006b3c6b2221 */ /* 0x000fe20000010000 */
[----:B------:R-:W-:Y:S01]  /*2fc0*/  @P2 FADD.FTZ R105, R62, R105 ;  /* 0x000000693e692221 */ /* 0x000fe20000010000 */
[----:B0-----:R-:W-:Y:S01]  /*2fd0*/  @P1 IMAD.WIDE.U32 R94, R233, 0x20, R94 ;  /* 0x00000020e95e1825 */ /* 0x001fe200078e005e */
[----:B------:R0:W-:Y:S01]  /*2fe0*/  @P3 STG.E.128 desc[UR4][R98.64], R68 ;  /* 0x0000004462003986 */ /* 0x0001e2000c101d04 */
[----:B------:R-:W-:-:S02]  /*2ff0*/  @P3 F2FP.BF16.F32.PACK_AB R116, RZ, R108 ;  /* 0x0000006cff74323e */ /* 0x000fc400000010ff */
[----:B------:R-:W-:Y:S01]  /*3000*/  @P2 FADD.FTZ R103, R64, R103 ;  /* 0x0000006740672221 */ /* 0x000fe20000010000 */
[----:B------:R-:W-:Y:S01]  /*3010*/  @P2 FADD.FTZ R101, R66, R101 ;  /* 0x0000006542652221 */ /* 0x000fe20000010000 */
[----:B------:R-:W-:Y:S01]  /*3020*/  @P2 FADD.FTZ R106, R61, R106 ;  /* 0x0000006a3d6a2221 */ /* 0x000fe20000010000 */
[----:B------:R-:W-:Y:S01]  /*3030*/  @P2 FADD.FTZ R104, R63, R104 ;  /* 0x000000683f682221 */ /* 0x000fe20000010000 */
[----:B-1----:R-:W-:Y:S01]  /*3040*/  @P3 F2FP.BF16.F32.PACK_AB R81, RZ, R113 ;  /* 0x00000071ff51323e */ /* 0x002fe200000010ff */
[----:B------:R-:W-:Y:S01]  /*3050*/  @P2 FADD.FTZ R100, R65, R100 ;  /* 0x0000006441642221 */ /* 0x000fe20000010000 */
[----:B------:R-:W-:Y:S01]  /*3060*/  @P3 F2FP.BF16.F32.PACK_AB R80, RZ, R115 ;  /* 0x00000073ff50323e */ /* 0x000fe200000010ff */
[----:B------:R-:W-:Y:S01]  /*3070*/  @P2 FADD.FTZ R102, R67, R102 ;  /* 0x0000006643662221 */ /* 0x000fe20000010000 */
[----:B--2---:R-:W1:Y:S01]  /*3080*/  @P3 LDC.64 R96, c[0x0][0x300] ;  /* 0x0000c000ff603b82 */ /* 0x004e620000000a00 */
[----:B------:R-:W-:Y:S02]  /*3090*/  @P3 F2FP.BF16.F32.PACK_AB R88, RZ, R111 ;  /* 0x0000006fff58323e */ /* 0x000fe400000010ff */
[----:B------:R-:W-:-:S02]  /*30a0*/  @P3 F2FP.BF16.F32.PACK_AB R89, RZ, R110 ;  /* 0x0000006eff59323e */ /* 0x000fc400000010ff */
[----:B---3--:R-:W-:Y:S02]  /*30b0*/  SEL R85, R114, R73, P4 ;  /* 0x0000004972557207 */ /* 0x008fe40002000000 */
[----:B------:R-:W-:Y:S02]  /*30c0*/  SEL R84, R115, R72, P4 ;  /* 0x0000004873547207 */ /* 0x000fe40002000000 */
[----:B------:R-:W-:Y:S02]  /*30d0*/  SEL R87, R112, R75, P4 ;  /* 0x0000004b70577207 */ /* 0x000fe40002000000 */
[----:B------:R-:W-:Y:S02]  /*30e0*/  SEL R86, R113, R74, P4 ;  /* 0x0000004a71567207 */ /* 0x000fe40002000000 */
[----:B0-----:R-:W-:Y:S02]  /*30f0*/  @P3 PRMT R70, R88, 0x7610, R70 ;  /* 0x0000761058463816 */ /* 0x001fe40000000046 */
[----:B------:R-:W-:Y:S01]  /*3100*/  @P3 F2FP.BF16.F32.PACK_AB R99, RZ, R109 ;  /* 0x0000006dff63323e */ /* 0x000fe200000010ff */
[----:B------:R0:W-:Y:S01]  /*3110*/  @P1 STG.E.128 desc[UR4][R94.64], R84 ;  /* 0x000000545e001986 */ /* 0x0001e2000c101d04 */
[----:B------:R-:W-:-:S02]  /*3120*/  @P3 F2FP.BF16.F32.PACK_AB R83, RZ, R112 ;  /* 0x00000070ff53323e */ /* 0x000fc400000010ff */
[----:B------:R-:W-:Y:S02]  /*3130*/  @P3 F2FP.BF16.F32.PACK_AB R82, RZ, R114 ;  /* 0x00000072ff52323e */ /* 0x000fe400000010ff */
[----:B------:R-:W-:Y:S02]  /*3140*/  @P3 PRMT R69, R81, 0x7610, R69 ;  /* 0x0000761051453816 */ /* 0x000fe40000000045 */
[----:B------:R-:W-:Y:S01]  /*3150*/  @P3 PRMT R68, R80, 0x7610, R68 ;  /* 0x0000761050443816 */ /* 0x000fe20000000044 */
[----:B-1----:R-:W-:Y:S01]  /*3160*/  @P3 IMAD.WIDE.U32 R96, R233, 0x10, R96 ;  /* 0x00000010e9603825 */ /* 0x002fe200078e0060 */
[----:B------:R-:W-:Y:S02]  /*3170*/  @P3 PRMT R70, R70, 0x5410, R89 ;  /* 0x0000541046463816 */ /* 0x000fe40000000059 */
[----:B------:R-:W-:Y:S01]  /*3180*/  @P3 PRMT R71, R99, 0x7610, R71 ;  /* 0x0000761063473816 */ /* 0x000fe20000000047 */
[----:B------:R-:W-:Y:S01]  /*3190*/  IMAD.WIDE.U32 R98, R233, 0x10, R92 ;  /* 0x00000010e9627825 */ /* 0x000fe200078e005c */
[----:B------:R-:W-:-:S02]  /*31a0*/  @P3 PRMT R69, R69, 0x5410, R83 ;  /* 0x0000541045453816 */ /* 0x000fc40000000053 */
[----:B------:R-:W-:Y:S01]  /*31b0*/  @P3 PRMT R68, R68, 0x5410, R82 ;  /* 0x0000541044443816 */ /* 0x000fe20000000052 */
[----:B------:R-:W-:Y:S01]  /*31c0*/  IMAD.WIDE.U32 R92, R206, 0x10, R92 ;  /* 0x00000010ce5c7825 */ /* 0x000fe200078e005c */
[----:B------:R-:W-:Y:S01]  /*31d0*/  SEL R89, R110, R77, P4 ;  /* 0x0000004d6e597207 */ /* 0x000fe20002000000 */
[----:B0-----:R-:W0:Y:S01]  /*31e0*/  @P1 LDC.64 R86, c[0x0][0x308] ;  /* 0x0000c200ff561b82 */ /* 0x001e220000000a00 */
[----:B------:R-:W-:Y:S02]  /*31f0*/  SEL R88, R111, R76, P4 ;  /* 0x0000004c6f587207 */ /* 0x000fe40002000000 */
[----:B------:R-:W-:Y:S02]  /*3200*/  SEL R91, R108, R79, P4 ;  /* 0x0000004f6c5b7207 */ /* 0x000fe40002000000 */
[----:B------:R-:W-:Y:S02]  /*3210*/  SEL R90, R109, R78, P4 ;  /* 0x0000004e6d5a7207 */ /* 0x000fe40002000000 */
[----:B------:R-:W-:Y:S01]  /*3220*/  F2FP.BF16.F32.PACK_AB R80, R114, R115 ;  /* 0x000000737250723e */ /* 0x000fe200000010ff */
[----:B------:R-:W1:Y:S01]  /*3230*/  @P3 LDC.64 R84, c[0x0][0x300] ;  /* 0x0000c000ff543b82 */ /* 0x000e620000000a00 */
[----:B------:R-:W-:Y:S01]  /*3240*/  F2FP.BF16.F32.PACK_AB R81, R112, R113 ;  /* 0x000000717051723e */ /* 0x000fe200000010ff */
[----:B------:R2:W-:Y:S01]  /*3250*/  @P1 STG.E.128 desc[UR4][R94.64+0x10], R88 ;  /* 0x000010585e001986 */ /* 0x0005e2000c101d04 */
[----:B------:R-:W-:-:S02]  /*3260*/  F2FP.BF16.F32.PACK_AB R82, R110, R111 ;  /* 0x0000006f6e52723e */ /* 0x000fc400000010ff */
[----:B------:R-:W-:Y:S02]  /*3270*/  F2FP.BF16.F32.PACK_AB R83, R108, R109 ;  /* 0x0000006d6c53723e */ /* 0x000fe400000010ff */
[----:B------:R-:W-:Y:S02]  /*3280*/  @P3 PRMT R71, R71, 0x5410, R116 ;  /* 0x0000541047473816 */ /* 0x000fe40000000074 */
[----:B------:R-:W-:Y:S01]  /*3290*/  @P3 F2FP.BF16.F32.PACK_AB R109, RZ, R101 ;  /* 0x00000065ff6d323e */ /* 0x000fe200000010ff */
[----:B------:R3:W-:Y:S01]  /*32a0*/  STG.E.128 desc[UR4][R98.64], R80 ;  /* 0x0000005062007986 */ /* 0x0007e2000c101d04 */
[----:B------:R-:W-:Y:S02]  /*32b0*/  @P3 F2FP.BF16.F32.PACK_AB R110, RZ, R102 ;  /* 0x00000066ff6e323e */ /* 0x000fe400000010ff */
[----:B------:R-:W-:Y:S01]  /*32c0*/  @P3 F2FP.BF16.F32.PACK_AB R108, RZ, R100 ;  /* 0x00000064ff6c323e */ /* 0x000fe200000010ff */
[----:B------:R4:W-:Y:S01]  /*32d0*/  @P3 STG.E.128 desc[UR4][R96.64], R68 ;  /* 0x0000004460003986 */ /* 0x0009e2000c101d04 */
[----:B------:R-:W-:Y:S01]  /*32e0*/  SEL R72, R107, R72, P4 ;  /* 0x000000486b487207 */ /* 0x000fe20002000000 */
[----:B0-----:R-:W-:Y:S01]  /*32f0*/  @P1 IMAD.WIDE.U32 R86, R206, 0x20, R86 ;  /* 0x00000020ce561825 */ /* 0x001fe200078e0056 */
[----:B------:R-:W-:-:S02]  /*3300*/  SEL R73, R106, R73, P4 ;  /* 0x000000496a497207 */ /* 0x000fc40002000000 */
[----:B------:R-:W-:Y:S02]  /*3310*/  SEL R74, R105, R74, P4 ;  /* 0x0000004a694a7207 */ /* 0x000fe40002000000 */
[----:B--2---:R-:W-:Y:S02]  /*3320*/  @P3 F2FP.BF16.F32.PACK_AB R95, RZ, R105 ;  /* 0x00000069ff5f323e */ /* 0x004fe400000010ff */
[----:B------:R-:W-:Y:S01]  /*3330*/  @P3 F2FP.BF16.F32.PACK_AB R88, RZ, R107 ;  /* 0x0000006bff58323e */ /* 0x000fe200000010ff */
[----:B-1----:R-:W-:Y:S01]  /*3340*/  @P3 IMAD.WIDE.U32 R84, R206, 0x10, R84 ;  /* 0x00000010ce543825 */ /* 0x002fe200078e0054 */
[----:B------:R-:W-:Y:S02]  /*3350*/  @P3 F2FP.BF16.F32.PACK_AB R89, RZ, R106 ;  /* 0x0000006aff59323e */ /* 0x000fe400000010ff */
[----:B------:R-:W-:Y:S02]  /*3360*/  SEL R75, R104, R75, P4 ;  /* 0x0000004b684b7207 */ /* 0x000fe40002000000 */
[----:B---3--:R-:W-:-:S02]  /*3370*/  @P3 F2FP.BF16.F32.PACK_AB R99, RZ, R103 ;  /* 0x00000067ff63323e */ /* 0x008fc400000010ff */
[----:B------:R-:W-:Y:S01]  /*3380*/  SEL R76, R103, R76, P4 ;  /* 0x0000004c674c7207 */ /* 0x000fe20002000000 */
[----:B------:R0:W-:Y:S01]  /*3390*/  @P1 STG.E.128 desc[UR4][R86.64], R72 ;  /* 0x0000004856001986 */ /* 0x0001e2000c101d04 */
[----:B----4-:R-:W-:Y:S02]  /*33a0*/  @P3 F2FP.BF16.F32.PACK_AB R97, RZ, R104 ;  /* 0x00000068ff61323e */ /* 0x010fe400000010ff */
[----:B------:R-:W-:Y:S02]  /*33b0*/  @P3 PRMT R71, R109, 0x7610, R71 ;  /* 0x000076106d473816 */ /* 0x000fe40000000047 */
[----:B------:R-:W-:Y:S02]  /*33c0*/  @P3 PRMT R70, R99, 0x7610, R70 ;  /* 0x0000761063463816 */ /* 0x000fe40000000046 */
[----:B------:R-:W-:Y:S02]  /*33d0*/  @P3 PRMT R69, R95, 0x7610, R69 ;  /* 0x000076105f453816 */ /* 0x000fe40000000045 */
[----:B------:R-:W-:-:S02]  /*33e0*/  @P3 PRMT R68, R88, 0x7610, R68 ;  /* 0x0000761058443816 */ /* 0x000fc40000000044 */
[----:B------:R-:W-:Y:S02]  /*33f0*/  SEL R77, R100, R77, P4 ;  /* 0x0000004d644d7207 */ /* 0x000fe40002000000 */
[----:B------:R-:W-:Y:S02]  /*3400*/  SEL R78, R101, R78, P4 ;  /* 0x0000004e654e7207 */ /* 0x000fe40002000000 */
[----:B------:R-:W-:Y:S02]  /*3410*/  SEL R79, R102, R79, P4 ;  /* 0x0000004f664f7207 */ /* 0x000fe40002000000 */
[----:B------:R-:W-:Y:S02]  /*3420*/  F2FP.BF16.F32.PACK_AB R80, R106, R107 ;  /* 0x0000006b6a50723e */ /* 0x000fe400000010ff */
[----:B------:R-:W-:Y:S01]  /*3430*/  F2FP.BF16.F32.PACK_AB R81, R104, R105 ;  /* 0x000000696851723e */ /* 0x000fe200000010ff */
[----:B------:R0:W-:Y:S01]  /*3440*/  @P1 STG.E.128 desc[UR4][R86.64+0x10], R76 ;  /* 0x0000104c56001986 */ /* 0x0001e2000c101d04 */
[----:B------:R-:W-:-:S02]  /*3450*/  F2FP.BF16.F32.PACK_AB R82, R100, R103 ;  /* 0x000000676452723e */ /* 0x000fc400000010ff */
[----:B------:R-:W-:Y:S02]  /*3460*/  F2FP.BF16.F32.PACK_AB R83, R102, R101 ;  /* 0x000000656653723e */ /* 0x000fe400000010ff */
        /* <DEDUP_REMOVED lines=94> */
.L_x_958:
        /* <DEDUP_REMOVED lines=39> */
.L_x_959:
[----:B------:R-:W-:Y:S01]  /*3cc0*/  HFMA2.MMA R85, -RZ, RZ, 0, 9.5367431640625e-07 ;  /* 0x00000010ff557435 */ /* 0x000fe200000001ff */
[----:B------:R-:W-:Y:S02]  /*3cd0*/  MOV R82, 0x1f ;  /* 0x0000001f00527802 */ /* 0x000fe40000000f00 */
[----:B------:R-:W-:-:S08]  /*3ce0*/  MOV R87, 0xffffffff ;  /* 0xffffffff00577802 */ /* 0x000fd00000000f00 */
[----:B-----5:R-:W-:Y:S05]  /*3cf0*/  WARPSYNC.COLLECTIVE R87, `(.L_x_961) ;  /* 0x0000000057087348 */ /* 0x020fea0003c00000 */
[----:B------:R0:W1:Y:S02]  /*3d00*/  SHFL.DOWN P3, R86, R84, R85, R82 ;  /* 0x0800005554567389 */ /* 0x0000640000060052 */
[----:B01---5:R-:W-:Y:S01]  /*3d10*/  ENDCOLLECTIVE ;  /* 0x000000000000791b */ /* 0x023fe20003800000 */
.L_x_961:
[----:B------:R-:W-:Y:S01]  /*3d20*/  FADD.FTZ R89, R84, R86 ;  /* 0x0000005654597221 */ /* 0x000fe20000010000 */
[----:B------:R-:W-:-:S07]  /*3d30*/  IMAD.MOV.U32 R84, RZ, RZ, R83 ;  /* 0x000000ffff547224 */ /* 0x000fce00078e0053 */
[----:B------:R-:W-:Y:S05]  /*3d40*/  WARPSYNC.COLLECTIVE R87, `(.L_x_962) ;  /* 0x0000000057087348 */ /* 0x000fea0003c00000 */
[----:B------:R0:W1:Y:S02]  /*3d50*/  SHFL.DOWN P3, R86, R84, R85, R82 ;  /* 0x0800005554567389 */ /* 0x0000640000060052 */
[----:B01----:R-:W-:Y:S01]  /*3d60*/  ENDCOLLECTIVE ;  /* 0x000000000000791b */ /* 0x003fe20003800000 */
.L_x_962:
[----:B------:R-:W-:Y:S01]  /*3d70*/  HFMA2.MMA R85, -RZ, RZ, 0, 4.76837158203125e-07 ;  /* 0x00000008ff557435 */ /* 0x000fe200000001ff */
[----:B------:R-:W-:Y:S02]  /*3d80*/  MOV R84, R89 ;  /* 0x0000005900547202 */ /* 0x000fe40000000f00 */
[----:B------:R-:W-:-:S08]  /*3d90*/  MOV R88, R86 ;  /* 0x0000005600587202 */ /* 0x000fd00000000f00 */
[----:B------:R-:W-:Y:S05]  /*3da0*/  WARPSYNC.COLLECTIVE R87, `(.L_x_963) ;  /* 0x0000000057087348 */ /* 0x000fea0003c00000 */
[----:B------:R0:W1:Y:S02]  /*3db0*/  SHFL.DOWN P3, R86, R84, R85, R82 ;  /* 0x0800005554567389 */ /* 0x0000640000060052 */
[----:B01----:R-:W-:Y:S01]  /*3dc0*/  ENDCOLLECTIVE ;  /* 0x000000000000791b */ /* 0x003fe20003800000 */
.L_x_963:
[----:B------:R-:W-:-:S05]  /*3dd0*/  FADD.FTZ R90, R83, R88 ;  /* 0x00000058535a7221 */ /* 0x000fca0000010000 */
[----:B------:R-:W-:Y:S01]  /*3de0*/  MOV R84, R90 ;  /* 0x0000005a00547202 */ /* 0x000fe20000000f00 */
[----:B------:R-:W-:-:S07]  /*3df0*/  FADD.FTZ R123, R89, R86 ;  /* 0x00000056597b7221 */ /* 0x000fce0000010000 */
[----:B------:R-:W-:Y:S05]  /*3e00*/  WARPSYNC.COLLECTIVE R87, `(.L_x_964) ;  /* 0x0000000057087348 */ /* 0x000fea0003c00000 */
[----:B------:R0:W1:Y:S02]  /*3e10*/  SHFL.DOWN P3, R86, R84, R85, R82 ;  /* 0x0800005554567389 */ /* 0x0000640000060052 */
[----:B01----:R-:W-:Y:S01]  /*3e20*/  ENDCOLLECTIVE ;  /* 0x000000000000791b */ /* 0x003fe20003800000 */
.L_x_964:
[----:B------:R-:W-:Y:S01]  /*3e30*/  HFMA2.MMA R85, -RZ, RZ, 0, 2.384185791015625e-07 ;  /* 0x00000004ff557435 */ /* 0x000fe200000001ff */
[----:B------:R-:W-:Y:S01]  /*3e40*/  IMAD.MOV.U32 R84, RZ, RZ, R123 ;  /* 0x000000ffff547224 */ /* 0x000fe200078e007b */
[----:B------:R-:W-:-:S09]  /*3e50*/  MOV R91, R86 ;  /* 0x00000056005b7202 */ /* 0x000fd20000000f00 */
[----:B------:R-:W-:Y:S05]  /*3e60*/  WARPSYNC.COLLECTIVE R87, `(.L_x_965) ;  /* 0x0000000057087348 */ /* 0x000fea0003c00000 */
[----:B------:R0:W1:Y:S02]  /*3e70*/  SHFL.DOWN P3, R86, R84, R85, R82 ;  /* 0x0800005554567389 */ /* 0x0000640000060052 */
[----:B01----:R-:W-:Y:S01]  /*3e80*/  ENDCOLLECTIVE ;  /* 0x000000000000791b */ /* 0x003fe20003800000 */
.L_x_965:
[----:B------:R-:W-:-:S05]  /*3e90*/  FADD.FTZ R91, R90, R91 ;  /* 0x0000005b5a5b7221 */ /* 0x000fca0000010000 */
[----:B------:R-:W-:Y:S01]  /*3ea0*/  MOV R84, R91 ;  /* 0x0000005b00547202 */ /* 0x000fe20000000f00 */
[----:B------:R-:W-:-:S07]  /*3eb0*/  FADD.FTZ R125, R123, R86 ;  /* 0x000000567b7d7221 */ /* 0x000fce0000010000 */
[----:B------:R-:W-:Y:S05]  /*3ec0*/  WARPSYNC.COLLECTIVE R87, `(.L_x_966) ;  /* 0x0000000057087348 */ /* 0x000fea0003c00000 */
[----:B------:R0:W1:Y:S02]  /*3ed0*/  SHFL.DOWN P3, R86, R84, R85, R82 ;  /* 0x0800005554567389 */ /* 0x0000640000060052 */
[----:B01----:R-:W-:Y:S01]  /*3ee0*/  ENDCOLLECTIVE ;  /* 0x000000000000791b */ /* 0x003fe20003800000 */
.L_x_966:
[----:B------:R-:W-:Y:S01]  /*3ef0*/  HFMA2.MMA R85, -RZ, RZ, 0, 1.1920928955078125e-07 ;  /* 0x00000002ff557435 */ /* 0x000fe200000001ff */
[----:B------:R-:W-:Y:S02]  /*3f00*/  MOV R84, R125 ;  /* 0x0000007d00547202 */ /* 0x000fe40000000f00 */
[----:B------:R-:W-:-:S08]  /*3f10*/  MOV R88, R86 ;  /* 0x0000005600587202 */ /* 0x000fd00000000f00 */
[----:B------:R-:W-:Y:S05]  /*3f20*/  WARPSYNC.COLLECTIVE R87, `(.L_x_967) ;  /* 0x0000000057087348 */ /* 0x000fea0003c00000 */
[----:B------:R0:W1:Y:S02]  /*3f30*/  SHFL.DOWN P3, R86, R84, R85, R82 ;  /* 0x0800005554567389 */ /* 0x0000640000060052 */
[----:B01----:R-:W-:Y:S01]  /*3f40*/  ENDCOLLECTIVE ;  /* 0x000000000000791b */ /* 0x003fe20003800000 */
.L_x_967:
[----:B------:R-:W-:-:S04]  /*3f50*/  FADD.FTZ R126, R91, R88 ;  /* 0x000000585b7e7221 */ /* 0x000fc80000010000 */
[----:B------:R-:W-:Y:S02]  /*3f60*/  IMAD.MOV.U32 R84, RZ, RZ, R126 ;  /* 0x000000ffff547224 */ /* 0x000fe400078e007e */
[----:B------:R-:W-:-:S07]  /*3f70*/  FADD.FTZ R88, R125, R86 ;  /* 0x000000567d587221 */ /* 0x000fce0000010000 */
[----:B------:R-:W-:Y:S05]  /*3f80*/  WARPSYNC.COLLECTIVE R87, `(.L_x_968) ;  /* 0x0000000057087348 */ /* 0x000fea0003c00000 */
[----:B------:R0:W1:Y:S02]  /*3f90*/  SHFL.DOWN P3, R86, R84, R85, R82 ;  /* 0x0800005554567389 */ /* 0x0000640000060052 */
[----:B01----:R-:W-:Y:S01]  /*3fa0*/  ENDCOLLECTIVE ;  /* 0x000000000000791b */ /* 0x003fe20003800000 */
.L_x_968:
[----:B------:R-:W-:Y:S01]  /*3fb0*/  HFMA2.MMA R85, -RZ, RZ, 0, 5.9604644775390625e-08 ;  /* 0x00000001ff557435 */ /* 0x000fe200000001ff */
[----:B------:R-:W-:Y:S02]  /*3fc0*/  MOV R84, R88 ;  /* 0x0000005800547202 */ /* 0x000fe40000000f00 */
[----:B------:R-:W-:-:S08]  /*3fd0*/  MOV R83, R86 ;  /* 0x0000005600537202 */ /* 0x000fd00000000f00 */
[----:B------:R-:W-:Y:S05]  /*3fe0*/  WARPSYNC.COLLECTIVE R87, `(.L_x_969) ;  /* 0x0000000057087348 */ /* 0x000fea0003c00000 */
[----:B------:R0:W1:Y:S02]  /*3ff0*/  SHFL.DOWN P3, R86, R84, R85, R82 ;  /* 0x0800005554567389 */ /* 0x0000640000060052 */
[----:B01----:R-:W-:Y:S01]  /*4000*/  ENDCOLLECTIVE ;  /* 0x000000000000791b */ /* 0x003fe20003800000 */
.L_x_969:
[----:B------:R-:W-:-:S05]  /*4010*/  FADD.FTZ R89, R126, R83 ;  /* 0x000000537e597221 */ /* 0x000fca0000010000 */
[----:B------:R-:W-:Y:S02]  /*4020*/  MOV R84, R89 ;  /* 0x0000005900547202 */ /* 0x000fe40000000f00 */
[----:B------:R-:W-:-:S07]  /*4030*/  MOV R83, R86 ;  /* 0x0000005600537202 */ /* 0x000fce0000000f00 */
[----:B------:R-:W-:Y:S05]  /*4040*/  WARPSYNC.COLLECTIVE R87, `(.L_x_970) ;  /* 0x0000000057087348 */ /* 0x000fea0003c00000 */
[----:B------:R0:W1:Y:S02]  /*4050*/  SHFL.DOWN P3, R86, R84, R85, R82 ;  /* 0x0800005554567389 */ /* 0x0000640000060052 */
[----:B01----:R-:W-:Y:S01]  /*4060*/  ENDCOLLECTIVE ;  /* 0x000000000000791b */ /* 0x003fe20003800000 */
.L_x_970:
[----:B------:R-:W-:Y:S05]  /*4070*/  BRA `(.L_x_971) ;  /* 0xffffffe400287947 */ /* 0x000fea000383ffff */
.L_x_972:
        /* <DEDUP_REMOVED lines=16> */
.L_x_3251:


//--------------------- .text._ZN10layer_norm31ln_parallel_residual_bwd_kernelINS_13Kernel_traitsI13__nv_bfloat16S2_fS2_fjLj6144ELj1ELj1ELj8ELj16ENS_18Kernel_traits_baseILj6144ES2_S2_fS2_fjLj256EEEEELb0ELb1ELb0EEEvNS_9BwdParamsE --------------------------
	.section	.text._ZN10layer_norm31ln_parallel_residual_bwd_kernelINS_13Kernel_traitsI13__nv_bfloat16S2_fS2_fjLj6144ELj1ELj1ELj8ELj16ENS_18Kernel_traits_baseILj6144ES2_S2_fS2_fjLj256EEEEELb0ELb1ELb0EEEvNS_9BwdParamsE,"ax",@progbits
	.align	128
        .global         _ZN10layer_norm31ln_parallel_residual_bwd_kernelINS_13Kernel_traitsI13__nv_bfloat16S2_fS2_fjLj6144ELj1ELj1ELj8ELj16ENS_18Kernel_traits_baseILj6144ES2_S2_fS2_fjLj256EEEEELb0ELb1ELb0EEEvNS_9BwdParamsE
        .type           _ZN10layer_norm31ln_parallel_residual_bwd_kernelINS_13Kernel_traitsI13__nv_bfloat16S2_fS2_fjLj6144ELj1ELj1ELj8ELj16ENS_18Kernel_traits_baseILj6144ES2_S2_fS2_fjLj256EEEEELb0ELb1ELb0EEEvNS_9BwdParamsE,@function
        .size           _ZN10layer_norm31ln_parallel_residual_bwd_kernelINS_13Kernel_traitsI13__nv_bfloat16S2_fS2_fjLj6144ELj1ELj1ELj8ELj16ENS_18Kernel_traits_baseILj6144ES2_S2_fS2_fjLj256EEEEELb0ELb1ELb0EEEvNS_9BwdParamsE,(.L_x_3252 - _ZN10layer_norm31ln_parallel_residual_bwd_kernelINS_13Kernel_traitsI13__nv_bfloat16S2_fS2_fjLj6144ELj1ELj1ELj8ELj16ENS_18Kernel_traits_baseILj6144ES2_S2_fS2_fjLj256EEEEELb0ELb1ELb0EEEvNS_9BwdParamsE)
        .other          _ZN10layer_norm31ln_parallel_residual_bwd_kernelINS_13Kernel_traitsI13__nv_bfloat16S2_fS2_fjLj6144ELj1ELj1ELj8ELj16ENS_18Kernel_traits_baseILj6144ES2_S2_fS2_fjLj256EEEEELb0ELb1ELb0EEEvNS_9BwdParamsE,@"STO_CUDA_ENTRY STV_DEFAULT"
_ZN10layer_norm31ln_parallel_residual_bwd_kernelINS_13Kernel_traitsI13__nv_bfloat16S2_fS2_fjLj6144ELj1ELj1ELj8ELj16ENS_18Kernel_traits_baseILj6144ES2_S2_fS2_fjLj256EEEEELb0ELb1ELb0EEEvNS_9BwdParamsE:
.text._ZN10layer_norm31ln_parallel_residual_bwd_kernelINS_13Kernel_traitsI13__nv_bfloat16S2_fS2_fjLj6144ELj1ELj1ELj8ELj16ENS_18Kernel_traits_baseILj6144ES2_S2_fS2_fjLj256EEEEELb0ELb1ELb0EEEvNS_9BwdParamsE:
        /* <DEDUP_REMOVED lines=26> */
[----:B------:R-:W3:Y:S01]  /*01a0*/  @P3 LDC.64 R8, c[0x0][0x260] ;  /* 0x00009800ff083b82 */ /* 0x000ee20000000a00 */
[----:B0-----:R-:W-:Y:S01]  /*01b0*/  @P1 IMAD.WIDE.U32 R2, R11, 0x10, R2 ;  /* 0x000000100b021825 */ /* 0x001fe200078e0002 */
[----:B-1----:R-:W-:-:S02]  /*01c0*/  LEA.HI R115, R177, UR6, RZ, 0x18 ;  /* 0x00000006b1737c11 */ /* 0x002fc4000f8fc0ff */
[----:B------:R-:W-:Y:S02]  /*01d0*/  @P1 LOP3.LUT R11, R11, 0x100, RZ, 0xfc, !PT ;  /* 0x000001000b0b1812 */ /* 0x000fe400078efcff */
[----:B------:R-:W5:Y:S01]  /*01e0*/  @P1 LDG.E.128 R52, desc[UR4][R2.64] ;  /* 0x0000000402341981 */ /* 0x000f62000c1e1d00 */
[----:B------:R-:W-:Y:S02]  /*01f0*/  ISETP.GE.AND P0, PT, R115, UR7, PT ;  /* 0x0000000773007c0c */ /* 0x000fe4000bf06270 */
[C---:B--2---:R-:W-:Y:S01]  /*0200*/  @P2 IMAD.WIDE.U32 R6, R11.reuse, 0x10, R4 ;  /* 0x000000100b062825 */ /* 0x044fe200078e0004 */
[----:B------:R-:W-:Y:S02]  /*0210*/  @P2 IADD3 R11, R11, 0x100, RZ ;  /* 0x000001000b0b2810 */ /* 0x000fe40007ffe0ff */
[----:B------:R-:W-:Y:S02]  /*0220*/  CS2R R48, SRZ ;  /* 0x0000000000307805 */ /* 0x000fe4000001ff00 */
[----:B------:R-:W-:-:S02]  /*0230*/  CS2R R50, SRZ ;  /* 0x0000000000327805 */ /* 0x000fc4000001ff00 */
[----:B------:R-:W-:Y:S01]  /*0240*/  CS2R R44, SRZ ;  /* 0x00000000002c7805 */ /* 0x000fe2000001ff00 */
[----:B------:R-:W5:Y:S01]  /*0250*/  @P2 LDG.E.128 R56, desc[UR4][R6.64] ;  /* 0x0000000406382981 */ /* 0x000f62000c1e1d00 */
[----:B---3--:R-:W-:Y:S01]  /*0260*/  @P3 IMAD.WIDE.U32 R4, R11, 0x10, R8 ;  /* 0x000000100b043825 */ /* 0x008fe200078e0008 */
        /* <DEDUP_REMOVED lines=21> */
[----:B------:R-:W-:Y:S01]  /*03c0*/  CS2R R6, SRZ ;  /* 0x0000000000067805 */ /* 0x000fe2000001ff00 */
[----:B------:R-:W-:Y:S06]  /*03d0*/  @P0 BRA `(.L_x_973) ;  /* 0x00000024009c0947 */ /* 0x000fec0003800000 */
[----:B------:R-:W-:Y:S01]  /*03e0*/  ULDC.U8 UR6, c[0x0][0x2a0] ;  /* 0x0000a80000067ab9 */ /* 0x000fe20000000000 */
[----:B-----5:R-:W-:Y:S01]  /*03f0*/  @P1 PRMT R114, R52, 0x7632, R114 ;  /* 0x0000763234721816 */ /* 0x020fe20000000072 */
[----:B------:R-:W-:Y:S01]  /*0400*/  UISETP.NE.AND UP0, UPT, UR6, URZ, UPT ;  /* 0x0000003f0600728c */ /* 0x000fe2000bf05270 */
[----:B------:R-:W-:Y:S01]  /*0410*/  @P1 PRMT R113, R53, 0x7632, R113 ;  /* 0x0000763235711816 */ /* 0x000fe20000000071 */
[----:B------:R-:W-:Y:S01]  /*0420*/  HFMA2.MMA R92, -RZ, RZ, 0, 5.9604644775390625e-08 ;  /* 0x00000001ff5c7435 */ /* 0x000fe200000001ff */
        /* <DEDUP_REMOVED lines=22> */
[----:B------:R-:W-:Y:S02]  /*0590*/  MOV R49, RZ ;  /* 0x000000ff00317202 */ /* 0x000fe40000000f00 */
[----:B------:R-:W-:Y:S02]  /*05a0*/  SHF.L.U32 R114, R114, 0x10, RZ ;  /* 0x0000001072727819 */ /* 0x000fe400000006ff */
[----:B------:R-:W-:Y:S02]  /*05b0*/  SHF.L.U32 R113, R113, 0x10, RZ ;  /* 0x0000001071717819 */ /* 0x000fe400000006ff */
[----:B------:R-:W-:Y:S02]  /*05c0*/  SHF.L.U32 R112, R112, 0x10, RZ ;  /* 0x0000001070707819 */ /* 0x000fe400000006ff */
        /* <DEDUP_REMOVED lines=8> */
[----:B------:R-:W-:Y:S02]  /*0650*/  SHF.L.U32 R2, R2, 0x10, RZ ;  /* 0x0000001002027819 */ /* 0x000fe400000006ff */
[----:B------:R-:W-:-:S07]  /*0660*/  SHF.L.U32 R0, R0, 0x10, RZ ;  /* 0x0000001000007819 */ /* 0x000fce00000006ff */
.L_x_987:
        /* <DEDUP_REMOVED lines=8> */
[----:B------:R-:W-:Y:S02]  /*06f0*/  SHF.R.U32.HI R100, RZ, 0x5, R177 ;  /* 0x00000005ff647819 */ /* 0x000fe400000116b1 */
[----:B------:R-:W-:Y:S01]  /*0700*/  LOP3.LUT P5, RZ, R92, 0xff, RZ, 0xc0, !PT ;  /* 0x000000ff5cff7812 */ /* 0x000fe200078ac0ff */
[----:B------:R-:W-:Y:S01]  /*0710*/  IMAD R93, R115, R130, RZ ;  /* 0x00000082735d7224 */ /* 0x000fe200078e02ff */
[----:B------:R-:W-:Y:S02]  /*0720*/  LOP3.LUT P6, RZ, R177, 0x1f, RZ, 0xc0, !PT ;  /* 0x0000001fb1ff7812 */ /* 0x000fe400078cc0ff */
[----:B------:R-:W-:Y:S02]  /*0730*/  MOV R103, RZ ;  /* 0x000000ff00677202 */ /* 0x000fe40000000f00 */
[----:B------:R-:W-:-:S02]  /*0740*/  SHF.R.S32.HI R94, RZ, 0x1f, R93 ;  /* 0x0000001fff5e7819 */ /* 0x000fc4000001145d */
[----:B------:R-:W-:Y:S02]  /*0750*/  MOV R180, RZ ;  /* 0x000000ff00b47202 */ /* 0x000fe40000000f00 */
[----:B------:R-:W-:Y:S02]  /*0760*/  LEA.HI R93, R94, R93, RZ, 0x3 ;  /* 0x0000005d5e5d7211 */ /* 0x000fe400078f18ff */
[----:B------:R-:W-:Y:S02]  /*0770*/  LOP3.LUT R101, R100, 0x7fffff8, RZ, 0xc0, !PT ;  /* 0x07fffff864657812 */ /* 0x000fe400078ec0ff */
[----:B------:R-:W-:-:S04]  /*0780*/  LEA.HI.SX32 R105, R93, R128, 0x1d ;  /* 0x000000805d697211 */ /* 0x000fc800078feaff */
[----:B------:R-:W-:Y:S02]  /*0790*/  MOV R179, R105 ;  /* 0x0000006900b37202 */ /* 0x000fe40000000f00 */
[----:B--2---:R-:W-:Y:S01]  /*07a0*/  FSEL R102, R88, RZ, !P4 ;  /* 0x000000ff58667208 */ /* 0x004fe20006000000 */
[----:B0-----:R-:W-:Y:S06]  /*07b0*/  @!P1 BRA `(.L_x_975) ;  /* 0x0000000400489947 */ /* 0x001fec0003800000 */
[----:B------:R-:W0:Y:S01]  /*07c0*/  LDC.64 R96, c[0x0][0x2b8] ;  /* 0x0000ae00ff607b82 */ /* 0x000e220000000a00 */
[----:B------:R-:W-:-:S04]  /*07d0*/  LEA R134, P0, R105, UR10, 0x5 ;  /* 0x0000000a69867c11 */ /* 0x000fc8000f8028ff */
[----:B------:R-:W-:-:S05]  /*07e0*/  LEA.HI.X R135, R105, UR11, RZ, 0x5, P0 ;  /* 0x0000000b69877c11 */ /* 0x000fca00080f2cff */
[----:B------:R-:W2:Y:S04]  /*07f0*/  LDG.E.128 R92, desc[UR4][R134.64] ;  /* 0x00000004865c7981 */ /* 0x000ea8000c1e1d00 */
[----:B------:R-:W3:Y:S01]  /*0800*/  LDG.E.128 R88, desc[UR4][R134.64+0x10] ;  /* 0x0000100486587981 */ /* 0x000ee2000c1e1d00 */
[----:B0-----:R-:W-:-:S06]  /*0810*/  IMAD.WIDE.U32 R96, R105, 0x10, R96 ;  /* 0x0000001069607825 */ /* 0x001fcc00078e0060 */
[----:B------:R-:W4:Y:S01]  /*0820*/  LDG.E.128 R96, desc[UR4][R96.64] ;  /* 0x0000000460607981 */ /* 0x000f22000c1e1d00 */
[----:B------:R-:W-:-:S04]  /*0830*/  ISETP.NE.U32.AND P0, PT, RZ, UR8, PT ;  /* 0x00000008ff007c0c */ /* 0x000fc8000bf05070 */
[----:B------:R-:W-:-:S13]  /*0840*/  ISETP.NE.AND.EX P0, PT, RZ, UR9, PT, P0 ;  /* 0x00000009ff007c0c */ /* 0x000fda000bf05300 */
[----:B------:R-:W-:-:S04]  /*0850*/  @P0 LEA R132, P4, R105, UR8, 0x5 ;  /* 0x0000000869840c11 */ /* 0x000fc8000f8828ff */
[----:B------:R-:W-:-:S05]  /*0860*/  @P0 LEA.HI.X R133, R105, UR9, RZ, 0x5, P4 ;  /* 0x0000000969850c11 */ /* 0x000fca000a0f2cff */
[----:B------:R-:W5:Y:S04]  /*0870*/  @P0 LDG.E.128 R52, desc[UR4][R132.64] ;  /* 0x0000000484340981 */ /* 0x000f68000c1e1d00 */
[----:B------:R0:W5:Y:S01]  /*0880*/  @P0 LDG.E.128 R56, desc[UR4][R132.64+0x10] ;  /* 0x0000100484380981 */ /* 0x000162000c1e1d00 */
[----:B------:R-:W-:Y:S01]  /*0890*/  IADD3 R179, R105, 0x100, RZ ;  /* 0x0000010069b37810 */ /* 0x000fe20007ffe0ff */
[C---:B--2---:R-:W-:Y:S01]  /*08a0*/  FADD.FTZ R138, -R102.reuse, R93 ;  /* 0x0000005d668a7221 */ /* 0x044fe20000010100 */
[C---:B------:R-:W-:Y:S01]  /*08b0*/  FADD.FTZ R92, -R102.reuse, R92 ;  /* 0x0000005c665c7221 */ /* 0x040fe20000010100 */
[----:B---3--:R-:W-:-:S03]  /*08c0*/  FADD.FTZ R88, -R102, R88 ;  /* 0x0000005866587221 */ /* 0x008fc60000010100 */
[C---:B-----5:R-:W-:Y:S01]  /*08d0*/  FMUL.FTZ R3, R175.reuse, R92 ;  /* 0x0000005caf037220 */ /* 0x060fe20000410000 */
[C---:B------:R-:W-:Y:S01]  /*08e0*/  FADD.FTZ R140, -R102.reuse, R95 ;  /* 0x0000005f668c7221 */ /* 0x040fe20000010100 */
[C---:B------:R-:W-:Y:S01]  /*08f0*/  FADD.FTZ R142, -R102.reuse, R89 ;  /* 0x00000059668e7221 */ /* 0x040fe20000010100 */
[----:B------:R-:W-:Y:S01]  /*0900*/  FMUL.FTZ R131, R175, R88 ;  /* 0x00000058af837220 */ /* 0x000fe20000410000 */
[----:B------:R-:W-:Y:S01]  /*0910*/  FADD.FTZ R94, -R102, R94 ;  /* 0x0000005e665e7221 */ /* 0x000fe20000010100 */
[C---:B----4-:R-:W-:Y:S02]  /*0920*/  PRMT R93, R96.reuse, 0x7632, R93 ;  /* 0x00007632605d7816 */ /* 0x050fe4000000005d */
[----:B------:R-:W-:Y:S02]  /*0930*/  SHF.L.U32 R96, R96, 0x10, RZ ;  /* 0x0000001060607819 */ /* 0x000fe400000006ff */
[----:B0-----:R-:W-:Y:S02]  /*0940*/  PRMT R133, R99, 0x7632, R133 ;  /* 0x0000763263857816 */ /* 0x001fe40000000085 */
[----:B------:R-:W-:Y:S01]  /*0950*/  SHF.L.U32 R93, R93, 0x10, RZ ;  /* 0x000000105d5d7819 */ /* 0x000fe200000006ff */
[----:B------:R-:W-:Y:S01]  /*0960*/  FMUL.FTZ R132, R127, R96 ;  /* 0x000000607f847220 */ /* 0x000fe20000410000 */
[----:B------:R-:W-:-:S02]  /*0970*/  PRMT R95, R97, 0x7632, R95 ;  /* 0x00007632615f7816 */ /* 0x000fc4000000005f */
[----:B------:R-:W-:Y:S01]  /*0980*/  SHF.L.U32 R92, R133, 0x10, RZ ;  /* 0x00000010855c7819 */ /* 0x000fe200000006ff */
[----:B------:R-:W-:Y:S01]  /*0990*/  FMUL.FTZ R133, R114, R93 ;  /* 0x0000005d72857220 */ /* 0x000fe20000410000 */
[----:B------:R-:W-:Y:S01]  /*09a0*/  SHF.L.U32 R97, R97, 0x10, RZ ;  /* 0x0000001061617819 */ /* 0x000fe200000006ff */
[----:B------:R-:W-:Y:S01]  /*09b0*/  FADD.FTZ R88, RZ, R132 ;  /* 0x00000084ff587221 */ /* 0x000fe20000010000 */
[----:B------:R-:W-:Y:S01]  /*09c0*/  FMUL.FTZ R138, R175, R138 ;  /* 0x0000008aaf8a7220 */ /* 0x000fe20000410000 */
[----:B------:R-:W-:Y:S01]  /*09d0*/  FFMA.FTZ R89, R3, R132, RZ ;  /* 0x0000008403597223 */ /* 0x000fe200000100ff */
[C---:B------:R-:W-:Y:S01]  /*09e0*/  FADD.FTZ R144, -R102.reuse, R90 ;  /* 0x0000005a66907221 */ /* 0x040fe20000010100 */
[----:B------:R-:W-:Y:S01]  /*09f0*/  FADD.FTZ R146, -R102, R91 ;  /* 0x0000005b66927221 */ /* 0x000fe20000010100 */
[----:B------:R-:W-:Y:S01]  /*0a00*/  SHF.L.U32 R90, R95, 0x10, RZ ;  /* 0x000000105f5a7819 */ /* 0x000fe200000006ff */
[C---:B------:R-:W-:Y:S01]  /*0a10*/  FMUL.FTZ R140, R175.reuse, R140 ;  /* 0x0000008caf8c7220 */ /* 0x040fe20000410000 */
[----:B------:R-:W-:Y:S01]  /*0a20*/  FADD.FTZ R91, R88, R133 ;  /* 0x00000085585b7221 */ /* 0x000fe20000010000 */
[----:B------:R-:W-:Y:S01]  /*0a30*/  FMUL.FTZ R129, R175, R94 ;  /* 0x0000005eaf817220 */ /* 0x000fe20000410000 */
[----:B------:R-:W-:Y:S01]  /*0a40*/  FMUL.FTZ R134, R126, R97 ;  /* 0x000000617e867220 */ /* 0x000fe20000410000 */
[----:B------:R-:W-:Y:S01]  /*0a50*/  FFMA.FTZ R88, R138, R133, R89 ;  /* 0x000000858a587223 */ /* 0x000fe20000010059 */
[C---:B------:R-:W-:Y:S01]  /*0a60*/  PRMT R103, R98.reuse, 0x7632, R103 ;  /* 0x0000763262677816 */ /* 0x040fe20000000067 */
[----:B------:R-:W-:Y:S01]  /*0a70*/  FADD.FTZ R27, R27, R90 ;  /* 0x0000005a1b1b7221 */ /* 0x000fe20000010000 */
[----:B------:R-:W-:Y:S01]  /*0a80*/  SHF.L.U32 R98, R98, 0x10, RZ ;  /* 0x0000001062627819 */ /* 0x000fe200000006ff */
[-C--:B------:R-:W-:Y:S01]  /*0a90*/  FFMA.FTZ R51, R140, R90.reuse, R51 ;  /* 0x0000005a8c337223 */ /* 0x080fe20000010033 */
[----:B------:R-:W-:Y:S01]  /*0aa0*/  FMUL.FTZ R135, R113, R90 ;  /* 0x0000005a71877220 */ /* 0x000fe20000410000 */
[----:B------:R-:W-:Y:S01]  /*0ab0*/  FADD.FTZ R90, R91, R134 ;  /* 0x000000865b5a7221 */ /* 0x000fe20000010000 */
[----:B------:R-:W-:Y:S01]  /*0ac0*/  FFMA.FTZ R89, R129, R134, R88 ;  /* 0x0000008681597223 */ /* 0x000fe20000010058 */
[----:B------:R-:W-:Y:S01]  /*0ad0*/  SHF.L.U32 R103, R103, 0x10, RZ ;  /* 0x0000001067677819 */ /* 0x000fe200000006ff */
[----:B------:R-:W-:Y:S01]  /*0ae0*/  FMUL.FTZ R136, R125, R98 ;  /* 0x000000627d887220 */ /* 0x000fe20000410000 */
        /* <DEDUP_REMOVED lines=9> */
[----:B------:R-:W-:Y:S01]  /*0b80*/  FADD.FTZ R91, R90, R139 ;  /* 0x0000008b5a5b7221 */ /* 0x000fe20000010000 */
        /* <DEDUP_REMOVED lines=20> */
[----:B------:R-:W-:-:S07]  /*0cd0*/  FFMA.FTZ R180, R146, R141, R88 ;  /* 0x0000008d92b47223 */ /* 0x000fce0000010058 */
.L_x_975:
[----:B------:R-:W-:Y:S05]  /*0ce0*/  BSYNC B0 ;  /* 0x0000000000007941 */ /* 0x000fea0003800000 */
.L_x_974:
[----:B------:R-:W-:Y:S04]  /*0cf0*/  BSSY B0, `(.L_x_976) ;  /* 0x0000054000007945 */ /* 0x000fe80003800000 */
[----:B------:R-:W-:Y:S05]  /*0d00*/  @!P2 BRA `(.L_x_977) ;  /* 0x000000040048a947 */ /* 0x000fea0003800000 */
        /* <DEDUP_REMOVED lines=15> */
[----:B------:R-:W-:-:S04]  /*0e00*/  FADD.FTZ R88, -R102, R88 ;  /* 0x0000005866587221 */ /* 0x000fc80000010100 */
[C---:B-----5:R-:W-:Y:S01]  /*0e10*/  FMUL.FTZ R143, R175.reuse, R88 ;  /* 0x00000058af8f7220 */ /* 0x060fe20000410000 */
[----:B------:R-:W-:Y:S01]  /*0e20*/  FMUL.FTZ R154, R175, R154 ;  /* 0x0000009aaf9a7220 */ /* 0x000fe20000410000 */
[C---:B------:R-:W-:Y:S01]  /*0e30*/  FADD.FTZ R90, -R102.reuse, R90 ;  /* 0x0000005a665a7221 */ /* 0x040fe20000010100 */
[----:B------:R-:W-:Y:S01]  /*0e40*/  FADD.FTZ R156, -R102, R91 ;  /* 0x0000005b669c7221 */ /* 0x000fe20000010100 */
[C---:B----4-:R-:W-:Y:S02]  /*0e50*/  PRMT R89, R92.reuse, 0x7632, R89 ;  /* 0x000076325c597816 */ /* 0x050fe40000000059 */
[----:B------:R-:W-:Y:S02]  /*0e60*/  SHF.L.U32 R92, R92, 0x10, RZ ;  /* 0x000000105c5c7819 */ /* 0x000fe400000006ff */
[----:B0-----:R-:W-:Y:S02]  /*0e70*/  PRMT R149, R95, 0x7632, R149 ;  /* 0x000076325f957816 */ /* 0x001fe40000000095 */
[----:B------:R-:W-:Y:S01]  /*0e80*/  SHF.L.U32 R89, R89, 0x10, RZ ;  /* 0x0000001059597819 */ /* 0x000fe200000006ff */
[-C--:B------:R-:W-:Y:S01]  /*0e90*/  FMUL.FTZ R148, R123, R92.reuse ;  /* 0x0000005c7b947220 */ /* 0x080fe20000410000 */
[----:B------:R-:W-:Y:S01]  /*0ea0*/  FADD.FTZ R16, R16, R92 ;  /* 0x0000005c10107221 */ /* 0x000fe20000010000 */
[----:B------:R-:W-:Y:S01]  /*0eb0*/  FFMA.FTZ R40, R143, R92, R40 ;  /* 0x0000005c8f287223 */ /* 0x000fe20000010028 */
[----:B------:R-:W-:Y:S01]  /*0ec0*/  PRMT R91, R93, 0x7632, R91 ;  /* 0x000076325d5b7816 */ /* 0x000fe2000000005b */
[----:B------:R-:W-:Y:S01]  /*0ed0*/  FADD.FTZ R88, R103, R148 ;  /* 0x0000009467587221 */ /* 0x000fe20000010000 */
[----:B------:R-:W-:Y:S01]  /*0ee0*/  SHF.L.U32 R92, R149, 0x10, RZ ;  /* 0x00000010955c7819 */ /* 0x000fe200000006ff */
[----:B------:R-:W-:Y:S01]  /*0ef0*/  FADD.FTZ R17, R17, R89 ;  /* 0x0000005911117221 */ /* 0x000fe20000010000 */
[----:B------:R-:W-:Y:S01]  /*0f00*/  SHF.L.U32 R93, R93, 0x10, RZ ;  /* 0x000000105d5d7819 */ /* 0x000fe200000006ff */
[-C--:B------:R-:W-:Y:S01]  /*0f10*/  FFMA.FTZ R41, R154, R89.reuse, R41 ;  /* 0x000000599a297223 */ /* 0x080fe20000010029 */
[----:B------:R-:W-:Y:S01]  /*0f20*/  FMUL.FTZ R149, R110, R89 ;  /* 0x000000596e957220 */ /* 0x000fe20000410000 */
[----:B------:R-:W-:Y:S01]  /*0f30*/  FFMA.FTZ R89, R143, R148, R180 ;  /* 0x000000948f597223 */ /* 0x000fe200000100b4 */
[C---:B------:R-:W-:Y:S01]  /*0f40*/  FMUL.FTZ R145, R175.reuse, R90 ;  /* 0x0000005aaf917220 */ /* 0x040fe20000410000 */
[----:B------:R-:W-:Y:S01]  /*0f50*/  PRMT R151, R94, 0x7632, R151 ;  /* 0x000076325e977816 */ /* 0x000fe20000000097 */
[----:B------:R-:W-:Y:S01]  /*0f60*/  FMUL.FTZ R156, R175, R156 ;  /* 0x0000009caf9c7220 */ /* 0x000fe20000410000 */
[----:B------:R-:W-:Y:S01]  /*0f70*/  SHF.L.U32 R90, R91, 0x10, RZ ;  /* 0x000000105b5a7819 */ /* 0x000fe200000006ff */
[----:B------:R-:W-:Y:S01]  /*0f80*/  FADD.FTZ R91, R88, R149 ;  /* 0x00000095585b7221 */ /* 0x000fe20000010000 */
[----:B------:R-:W-:Y:S01]  /*0f90*/  FMUL.FTZ R150, R122, R93 ;  /* 0x0000005d7a967220 */ /* 0x000fe20000410000 */
[----:B------:R-:W-:Y:S01]  /*0fa0*/  FFMA.FTZ R88, R154, R149, R89 ;  /* 0x000000959a587223 */ /* 0x000fe20000010059 */
[----:B------:R-:W-:Y:S01]  /*0fb0*/  SHF.L.U32 R155, R151, 0x10, RZ ;  /* 0x00000010979b7819 */ /* 0x000fe200000006ff */
[----:B---3--:R-:W-:Y:S01]  /*0fc0*/  FADD.FTZ R158, -R102, R97 ;  /* 0x00000061669e7221 */ /* 0x008fe20000010100 */
[----:B------:R-:W-:Y:S01]  /*0fd0*/  SHF.L.U32 R94, R94, 0x10, RZ ;  /* 0x000000105e5e7819 */ /* 0x000fe200000006ff */
[----:B------:R-:W-:Y:S01]  /*0fe0*/  FADD.FTZ R19, R19, R90 ;  /* 0x0000005a13137221 */ /* 0x000fe20000010000 */
[-C--:B------:R-:W-:Y:S01]  /*0ff0*/  FFMA.FTZ R43, R156, R90.reuse, R43 ;  /* 0x0000005a9c2b7223 */ /* 0x080fe2000001002b */
[----:B------:R-:W-:Y:S01]  /*1000*/  FMUL.FTZ R151, R109, R90 ;  /* 0x0000005a6d977220 */ /* 0x000fe20000410000 */
[----:B------:R-:W-:Y:S01]  /*1010*/  FADD.FTZ R96, -R102, R96 ;  /* 0x0000006066607221 */ /* 0x000fe20000010100 */
[----:B------:R-:W-:Y:S01]  /*1020*/  FADD.FTZ R90, R91, R150 ;  /* 0x000000965b5a7221 */ /* 0x000fe20000010000 */
[----:B------:R-:W-:Y:S01]  /*1030*/  FFMA.FTZ R89, R145, R150, R88 ;  /* 0x0000009691597223 */ /* 0x000fe20000010058 */
[C---:B------:R-:W-:Y:S01]  /*1040*/  FMUL.FTZ R158, R175.reuse, R158 ;  /* 0x0000009eaf9e7220 */ /* 0x040fe20000410000 */
[----:B------:R-:W-:Y:S01]  /*1050*/  FMUL.FTZ R147, R175, R96 ;  /* 0x00000060af937220 */ /* 0x000fe20000410000 */
[----:B------:R-:W-:Y:S01]  /*1060*/  FMUL.FTZ R152, R121, R94 ;  /* 0x0000005e79987220 */ /* 0x000fe20000410000 */
[----:B------:R-:W-:Y:S01]  /*1070*/  FADD.FTZ R91, R90, R151 ;  /* 0x000000975a5b7221 */ /* 0x000fe20000010000 */
[----:B------:R-:W-:Y:S01]  /*1080*/  FFMA.FTZ R88, R156, R151, R89 ;  /* 0x000000979c587223 */ /* 0x000fe20000010059 */
[----:B------:R-:W-:Y:S01]  /*1090*/  SHF.L.U32 R95, R95, 0x10, RZ ;  /* 0x000000105f5f7819 */ /* 0x000fe200000006ff */
[----:B------:R-:W-:Y:S01]  /*10a0*/  FADD.FTZ R13, R13, R155 ;  /* 0x0000009b0d0d7221 */ /* 0x000fe20000010000 */
[-C--:B------:R-:W-:Y:S01]  /*10b0*/  FFMA.FTZ R37, R158, R155.reuse, R37 ;  /* 0x0000009b9e257223 */ /* 0x080fe20000010025 */
[----:B------:R-:W-:Y:S01]  /*10c0*/  FADD.FTZ R98, -R102, R98 ;  /* 0x0000006266627221 */ /* 0x000fe20000010100 */
[----:B------:R-:W-:Y:S01]  /*10d0*/  FMUL.FTZ R155, R108, R155 ;  /* 0x0000009b6c9b7220 */ /* 0x000fe20000410000 */
[----:B------:R-:W-:Y:S01]  /*10e0*/  FADD.FTZ R90, R91, R152 ;  /* 0x000000985b5a7221 */ /* 0x000fe20000010000 */
[----:B------:R-:W-:Y:S01]  /*10f0*/  FFMA.FTZ R89, R147, R152, R88 ;  /* 0x0000009893597223 */ /* 0x000fe20000010058 */
[----:B------:R-:W-:Y:S01]  /*1100*/  FADD.FTZ R162, -R102, R99 ;  /* 0x0000006366a27221 */ /* 0x000fe20000010100 */
        /* <DEDUP_REMOVED lines=18> */
.L_x_977:
[----:B------:R-:W-:Y:S05]  /*1230*/  BSYNC B0 ;  /* 0x0000000000007941 */ /* 0x000fea0003800000 */
.L_x_976:
        /* <DEDUP_REMOVED lines=36> */
[----:B------:R-:W-:Y:S01]  /*1480*/  SHF.L.U32 R167, R91, 0x10, RZ ;  /* 0x000000105ba77819 */ /* 0x000fe200000006ff */
[C---:B------:R-:W-:Y:S01]  /*1490*/  FMUL.FTZ R172, R175.reuse, R172 ;  /* 0x000000acafac7220 */ /* 0x040fe20000410000 */
[----:B------:R-:W-:Y:S01]  /*14a0*/  FADD.FTZ R91, R88, R165 ;  /* 0x000000a5585b7221 */ /* 0x000fe20000010000 */
[----:B------:R-:W-:Y:S01]  /*14b0*/  FMUL.FTZ R161, R175, R90 ;  /* 0x0000005aafa17220 */ /* 0x000fe20000410000 */
[----:B------:R-:W-:Y:S01]  /*14c0*/  FMUL.FTZ R166, R118, R93 ;  /* 0x0000005d76a67220 */ /* 0x000fe20000410000 */
[----:B------:R-:W-:Y:S01]  /*14d0*/  FFMA.FTZ R88, R170, R165, R89 ;  /* 0x000000a5aa587223 */ /* 0x000fe20000010059 */
[----:B------:R-:W-:Y:S01]  /*14e0*/  PRMT R168, R94, 0x7632, R168 ;  /* 0x000076325ea87816 */ /* 0x000fe200000000a8 */
[----:B---3--:R-:W-:Y:S01]  /*14f0*/  FADD.FTZ R174, -R102, R97 ;  /* 0x0000006166ae7221 */ /* 0x008fe20000010100 */
[----:B------:R-:W-:Y:S01]  /*1500*/  SHF.L.U32 R94, R94, 0x10, RZ ;  /* 0x000000105e5e7819 */ /* 0x000fe200000006ff */
[----:B------:R-:W-:Y:S01]  /*1510*/  FADD.FTZ R11, R11, R167 ;  /* 0x000000a70b0b7221 */ /* 0x000fe20000010000 */
[-C--:B------:R-:W-:Y:S01]  /*1520*/  FFMA.FTZ R35, R172, R167.reuse, R35 ;  /* 0x000000a7ac237223 */ /* 0x080fe20000010023 */
[----:B------:R-:W-:Y:S01]  /*1530*/  FADD.FTZ R96, -R102, R96 ;  /* 0x0000006066607221 */ /* 0x000fe20000010100 */
[----:B------:R-:W-:Y:S01]  /*1540*/  FMUL.FTZ R167, R104, R167 ;  /* 0x000000a768a77220 */ /* 0x000fe20000410000 */
        /* <DEDUP_REMOVED lines=34> */
.L_x_979:
[----:B------:R-:W-:Y:S05]  /*1770*/  BSYNC B0 ;  /* 0x0000000000007941 */ /* 0x000fea0003800000 */
.L_x_978:
[----:B------:R-:W-:Y:S01]  /*1780*/  UMOV UR6, 0xffffffff ;  /* 0xffffffff00067882 */ /* 0x000fe20000000000 */
[----:B------:R-:W-:Y:S02]  /*1790*/  @!P5 IADD3 R101, R101, 0x8, RZ ;  /* 0x000000086565d810 */ /* 0x000fe40007ffe0ff */
[----:B------:R-:W-:Y:S05]  /*17a0*/  BRA.DIV UR6, `(.L_x_980) ;  /* 0x0000001606487947 */ /* 0x000fea000b800000 */
        /* <DEDUP_REMOVED lines=18> */
.L_x_1002:
[----:B------:R-:W3:Y:S01]  /*18d0*/  S2R R91, SR_CgaCtaId ;  /* 0x00000000005b7919 */ /* 0x000ee20000008800 */
[----:B------:R-:W-:Y:S01]  /*18e0*/  MOV R90, 0x400 ;  /* 0x00000400005a7802 */ /* 0x000fe20000000f00 */
[----:B------:R-:W-:Y:S01]  /*18f0*/  UISETP.NE.AND UP0, UPT, UR13, URZ, UPT ;  /* 0x0000003f0d00728c */ /* 0x000fe2000bf05270 */
[----:B------:R-:W-:Y:S01]  /*1900*/  @!P6 LOP3.LUT R100, R100, 0x7, RZ, 0xc0, !PT ;  /* 0x000000076464e812 */ /* 0x000fe200078ec0ff */
[----:B-1----:R-:W-:Y:S01]  /*1910*/  FADD.FTZ R182, R95, R88 ;  /* 0x000000585fb67221 */ /* 0x002fe20000010000 */
[----:B--2---:R-:W-:Y:S02]  /*1920*/  FADD.FTZ R183, R94, R89 ;  /* 0x000000595eb77221 */ /* 0x004fe40000010000 */
[----:B------:R-:W-:Y:S02]  /*1930*/  @!P6 IADD3 R100, R101, R100, RZ ;  /* 0x000000646564e210 */ /* 0x000fe40007ffe0ff */
        /* <DEDUP_REMOVED lines=9> */
[----:B0-----:R-:W0:Y:S04]  /*19d0*/  LDS.128 R92, [R180+0x6010] ;  /* 0x00601000b45c7984 */ /* 0x001e280000000c00 */
[----:B------:R-:W2:Y:S04]  /*19e0*/  LDS.128 R96, [R180+0x6020] ;  /* 0x00602000b4607984 */ /* 0x000ea80000000c00 */
[----:B------:R-:W3:Y:S01]  /*19f0*/  LDS.128 R100, [R180+0x6030] ;  /* 0x00603000b4647984 */ /* 0x000ee20000000c00 */
        /* <DEDUP_REMOVED lines=22> */
[----:B------:R-:W-:Y:S01]  /*1b60*/  ISETP.NE.U32.AND P6, PT, RZ, UR8, PT ;  /* 0x00000008ff007c0c */ /* 0x000fe2000bfc5070 */
[-CC-:B------:R-:W-:Y:S01]  /*1b70*/  FFMA.FTZ R88, R138, R96.reuse, R97.reuse ;  /* 0x000000608a587223 */ /* 0x180fe20000010061 */
[----:B------:R-:W-:Y:S01]  /*1b80*/  ISETP.NE.AND.EX P0, PT, RZ, UR15, PT, P0 ;  /* 0x0000000fff007c0c */ /* 0x000fe2000bf05300 */
[-CC-:B------:R-:W-:Y:S01]  /*1b90*/  FFMA.FTZ R91, R129, R96.reuse, R97.reuse ;  /* 0x00000060815b7223 */ /* 0x180fe20000010061 */
[----:B------:R-:W-:Y:S01]  /*1ba0*/  ISETP.NE.AND.EX P6, PT, RZ, UR9, PT, P6 ;  /* 0x00000009ff007c0c */ /* 0x000fe2000bfc5360 */
        /* <DEDUP_REMOVED lines=9> */
[----:B------:R-:W-:Y:S01]  /*1c40*/  FADD.FTZ R180, R136, -R93 ;  /* 0x8000005d88b47221 */ /* 0x000fe20000010000 */
[----:B------:R-:W-:Y:S01]  /*1c50*/  FADD.FTZ R182, R139, -R102 ;  /* 0x800000668bb67221 */ /* 0x000fe20000010000 */
[----:B------:R-:W-:Y:S01]  /*1c60*/  FADD.FTZ R184, R144, -R95 ;  /* 0x8000005f90b87221 */ /* 0x000fe20000010000 */
[----:B------:R-:W-:Y:S01]  /*1c70*/  FADD.FTZ R186, R141, -R186 ;  /* 0x800000ba8dba7221 */ /* 0x000fe20000010000 */
[----:B------:R-:W0:Y:S01]  /*1c80*/  @P0 LDC.64 R88, c[0x0][0x308] ;  /* 0x0000c200ff580b82 */ /* 0x000e220000000a00 */
[C---:B-----5:R-:W-:Y:S01]  /*1c90*/  FMUL.FTZ R95, R175.reuse, R90 ;  /* 0x0000005aaf5f7220 */ /* 0x060fe20000410000 */
        /* <DEDUP_REMOVED lines=15> */
[----:B------:R-:W-:Y:S01]  /*1d90*/  ISETP.NE.U32.AND P6, PT, RZ, UR16, PT ;  /* 0x00000010ff007c0c */ /* 0x000fe2000bfc5070 */
[----:B------:R-:W1:Y:S01]  /*1da0*/  LDC.64 R92, c[0x0][0x2f8] ;  /* 0x0000be00ff5c7b82 */ /* 0x000e620000000a00 */
[----:B------:R-:W-:-:S02]  /*1db0*/  SEL R76, R95, R76, P0 ;  /* 0x0000004c5f4c7207 */ /* 0x000fc40000000000 */
[----:B------:R-:W-:Y:S02]  /*1dc0*/  ISETP.NE.AND.EX P6, PT, RZ, UR17, PT, P6 ;  /* 0x00000011ff007c0c */ /* 0x000fe4000bfc5360 */
[----:B------:R-:W-:Y:S01]  /*1dd0*/  SEL R77, R98, R77, P0 ;  /* 0x0000004d624d7207 */ /* 0x000fe20000000000 */
[----:B0-----:R-:W-:Y:S01]  /*1de0*/  @P0 IMAD.WIDE.U32 R90, R105, 0x20, R88 ;  /* 0x00000020695a0825 */ /* 0x001fe200078e0058 */
[----:B------:R-:W-:Y:S02]  /*1df0*/  SEL R78, R101, R78, P0 ;  /* 0x0000004e654e7207 */ /* 0x000fe40000000000 */
[----:B------:R-:W-:Y:S02]  /*1e00*/  SEL R79, R102, R79, P0 ;  /* 0x0000004f664f7207 */ /* 0x000fe40000000000 */
[----:B------:R-:W-:Y:S02]  /*1e10*/  SEL R80, R179, R80, P0 ;  /* 0x00000050b3507207 */ /* 0x000fe40000000000 */
[----:B------:R-:W-:Y:S01]  /*1e20*/  SEL R81, R182, R81, P0 ;  /* 0x00000051b6517207 */ /* 0x000fe20000000000 */
[----:B------:R-:W-:Y:S01]  /*1e30*/  @P0 STG.E.128 desc[UR4][R90.64], R76 ;  /* 0x0000004c5a000986 */ /* 0x000fe2000c101d04 */
[----:B------:R-:W-:-:S02]  /*1e40*/  SEL R82, R183, R82, P0 ;  /* 0x00000052b7527207 */ /* 0x000fc40000000000 */
[----:B------:R-:W-:Y:S02]  /*1e50*/  SEL R83, R186, R83, P0 ;  /* 0x00000053ba537207 */ /* 0x000fe40000000000 */
[----:B------:R-:W-:Y:S02]  /*1e60*/  @P6 F2FP.BF16.F32.PACK_AB R94, RZ, R95 ;  /* 0x0000005fff5e623e */ /* 0x000fe400000010ff */
[----:B------:R-:W-:Y:S01]  /*1e70*/  @P6 F2FP.BF16.F32.PACK_AB R100, RZ, R101 ;  /* 0x00000065ff64623e */ /* 0x000fe200000010ff */
[----:B------:R0:W-:Y:S01]  /*1e80*/  @P0 STG.E.128 desc[UR4][R90.64+0x10], R80 ;  /* 0x000010505a000986 */ /* 0x0001e2000c101d04 */
[----:B------:R-:W-:Y:S01]  /*1e90*/  @P6 F2FP.BF16.F32.PACK_AB R180, RZ, R179 ;  /* 0x000000b3ffb4623e */ /* 0x000fe200000010ff */
[----:B-1----:R-:W-:Y:S01]  /*1ea0*/  IMAD.WIDE.U32 R92, R105, 0x10, R92 ;  /* 0x00000010695c7825 */ /* 0x002fe200078e005c */
        /* <DEDUP_REMOVED lines=8> */
[----:B------:R-:W-:Y:S02]  /*1f30*/  @P6 LEA R94, P0, R105, UR16, 0x4 ;  /* 0x00000010695e6c11 */ /* 0x000fe4000f8020ff */
[----:B------:R-:W-:Y:S02]  /*1f40*/  @P6 PRMT R87, R184, 0x7610, R87 ;  /* 0x00007610b8576816 */ /* 0x000fe40000000057 */
[----:B------:R-:W-:Y:S02]  /*1f50*/  F2FP.BF16.F32.PACK_AB R88, R98, R95 ;  /* 0x0000005f6258723e */ /* 0x000fe400000010ff */
[----:B------:R-:W-:Y:S02]  /*1f60*/  F2FP.BF16.F32.PACK_AB R89, R102, R101 ;  /* 0x000000656659723e */ /* 0x000fe400000010ff */
[----:B0-----:R-:W-:Y:S02]  /*1f70*/  F2FP.BF16.F32.PACK_AB R90, R182, R179 ;  /* 0x000000b3b65a723e */ /* 0x001fe400000010ff */
[----:B------:R-:W-:-:S02]  /*1f80*/  F2FP.BF16.F32.PACK_AB R91, R186, R183 ;  /* 0x000000b7ba5b723e */ /* 0x000fc400000010ff */
[----:B------:R-:W-:Y:S02]  /*1f90*/  @P6 PRMT R84, R84, 0x5410, R99 ;  /* 0x0000541054546816 */ /* 0x000fe40000000063 */
[----:B------:R-:W-:Y:S01]  /*1fa0*/  @P6 LEA.HI.X R95, R105, UR17, RZ, 0x4, P0 ;  /* 0x00000011695f6c11 */ /* 0x000fe200080f24ff */
[----:B------:R0:W-:Y:S01]  /*1fb0*/  STG.E.128 desc[UR4][R92.64], R88 ;  /* 0x000000585c007986 */ /* 0x0001e2000c101d04 */
[----:B------:R-:W-:Y:S02]  /*1fc0*/  @P6 PRMT R85, R85, 0x5410, R103 ;  /* 0x0000541055556816 */ /* 0x000fe40000000067 */
[----:B------:R-:W-:Y:S02]  /*1fd0*/  @P6 PRMT R86, R86, 0x5410, R181 ;  /* 0x0000541056566816 */ /* 0x000fe400000000b5 */
[----:B------:R-:W-:Y:S02]  /*1fe0*/  @P6 PRMT R87, R87, 0x5410, R185 ;  /* 0x0000541057576816 */ /* 0x000fe400000000b9 */
[----:B------:R-:W-:-:S03]  /*1ff0*/  IADD3 R105, R105, 0x100, RZ ;  /* 0x0000010069697810 */ /* 0x000fc60007ffe0ff */
[----:B------:R0:W-:Y:S04]  /*2000*/  @P6 STG.E.128 desc[UR4][R94.64], R84 ;  /* 0x000000545e006986 */ /* 0x0001e8000c101d04 */
.L_x_982:
[----:B------:R-:W-:Y:S05]  /*2010*/  BSYNC B0 ;  /* 0x0000000000007941 */ /* 0x000fea0003800000 */
.L_x_981:
[----:B------:R-:W-:Y:S04]  /*2020*/  BSSY B0, `(.L_x_983) ;  /* 0x000004f000007945 */ /* 0x000fe80003800000 */
[----:B------:R-:W-:Y:S05]  /*2030*/  @!P2 BRA `(.L_x_984) ;  /* 0x000000040034a947 */ /* 0x000fea0003800000 */
[----:B------:R-:W-:Y:S01]  /*2040*/  ISETP.NE.U32.AND P0, PT, RZ, UR14, PT ;  /* 0x0000000eff007c0c */ /* 0x000fe2000bf05070 */
[-CC-:B0-----:R-:W-:Y:S01]  /*2050*/  FFMA.FTZ R89, R143, R96.reuse, R97.reuse ;  /* 0x000000608f597223 */ /* 0x181fe20000010061 */
        /* <DEDUP_REMOVED lines=75> */
.L_x_984:
[----:B------:R-:W-:Y:S05]  /*2510*/  BSYNC B0 ;  /* 0x0000000000007941 */ /* 0x000fea0003800000 */
.L_x_983:
[----:B------:R-:W-:Y:S04]  /*2520*/  BSSY B0, `(.L_x_985) ;  /* 0x000004e000007945 */ /* 0x000fe80003800000 */
[----:B------:R-:W-:Y:S05]  /*2530*/  @!P3 BRA `(.L_x_986) ;  /* 0x000000040030b947 */ /* 0x000fea0003800000 */
[----:B------:R-:W-:Y:S01]  /*2540*/  ISETP.NE.U32.AND P0, PT, RZ, UR14, PT ;  /* 0x0000000eff007c0c */ /* 0x000fe2000bf05070 */
[-CC-:B01----:R-:W-:Y:S01]  /*2550*/  FFMA.FTZ R89, R159, R96.reuse, R97.reuse ;  /* 0x000000609f597223 */ /* 0x183fe20000010061 */
[-CC-:B------:R-:W-:Y:S01]  /*2560*/  FFMA.FTZ R88, R170, R96.reuse, R97.reuse ;  /* 0x00000060aa587223 */ /* 0x180fe20000010061 */
[----:B------:R-:W-:Y:S01]  /*2570*/  ISETP.NE.U32.AND P6, PT, RZ, UR8, PT ;  /* 0x00000008ff007c0c */ /* 0x000fe2000bfc5070 */
[-CC-:B------:R-:W-:Y:S01]  /*2580*/  FFMA.FTZ R91, R161, R96.reuse, R97.reuse ;  /* 0x00000060a15b7223 */ /* 0x180fe20000010061 */
[----:B------:R-:W-:Y:S01]  /*2590*/  ISETP.NE.AND.EX P0, PT, RZ, UR15, PT, P0 ;  /* 0x0000000fff007c0c */ /* 0x000fe2000bf05300 */
[-CC-:B------:R-:W-:Y:S01]  /*25a0*/  FFMA.FTZ R98, R172, R96.reuse, R97.reuse ;  /* 0x00000060ac627223 */ /* 0x180fe20000010061 */
[-CC-:B------:R-:W-:Y:S01]  /*25b0*/  FFMA.FTZ R93, R163, R96.reuse, R97.reuse ;  /* 0x00000060a35d7223 */ /* 0x180fe20000010061 */
[-CC-:B------:R-:W-:Y:S01]  /*25c0*/  FFMA.FTZ R100, R174, R96.reuse, R97.reuse ;  /* 0x00000060ae647223 */ /* 0x180fe20000010061 */
[-C--:B------:R-:W-:Y:S01]  /*25d0*/  FFMA.FTZ R95, R169, R96.reuse, R97 ;  /* 0x00000060a95f7223 */ /* 0x080fe20000010061 */
[----:B------:R-:W-:Y:S01]  /*25e0*/  ISETP.NE.AND.EX P6, PT, RZ, UR9, PT, P6 ;  /* 0x00000009ff007c0c */ /* 0x000fe2000bfc5360 */
[----:B------:R-:W-:Y:S01]  /*25f0*/  FADD.FTZ R90, R164, -R89 ;  /* 0x80000059a45a7221 */ /* 0x000fe20000010000 */
[----:B------:R-:W-:Y:S01]  /*2600*/  FADD.FTZ R92, R165, -R88 ;  /* 0x80000058a55c7221 */ /* 0x000fe20000010000 */
[----:B------:R-:W-:Y:S01]  /*2610*/  FFMA.FTZ R96, R178, R96, R97 ;  /* 0x00000060b2607223 */ /* 0x000fe20000010061 */
[----:B------:R-:W-:Y:S01]  /*2620*/  FADD.FTZ R94, R166, -R91 ;  /* 0x8000005ba65e7221 */ /* 0x000fe20000010000 */
[----:B------:R-:W-:Y:S01]  /*2630*/  FADD.FTZ R98, R167, -R98 ;  /* 0x80000062a7627221 */ /* 0x000fe20000010000 */
[----:B------:R-:W-:Y:S01]  /*2640*/  FADD.FTZ R102, R168, -R93 ;  /* 0x8000005da8667221 */ /* 0x000fe20000010000 */
[----:B------:R-:W-:Y:S01]  /*2650*/  FADD.FTZ R180, R171, -R100 ;  /* 0x80000064abb47221 */ /* 0x000fe20000010000 */
[----:B------:R-:W0:Y:S01]  /*2660*/  @P0 LDC.64 R88, c[0x0][0x308] ;  /* 0x0000c200ff580b82 */ /* 0x000e220000000a00 */
[----:B------:R-:W-:Y:S01]  /*2670*/  FADD.FTZ R182, R176, -R95 ;  /* 0x8000005fb0b67221 */ /* 0x000fe20000010000 */
[----:B------:R-:W-:Y:S01]  /*2680*/  FADD.FTZ R184, R173, -R96 ;  /* 0x80000060adb87221 */ /* 0x000fe20000010000 */
        /* <DEDUP_REMOVED lines=19> */
[----:B------:R-:W-:Y:S01]  /*27c0*/  ISETP.NE.AND.EX P6, PT, RZ, UR17, PT, P6 ;  /* 0x00000011ff007c0c */ /* 0x000fe2000bfc5360 */
[----:B0-----:R-:W-:Y:S01]  /*27d0*/  @P0 IMAD.WIDE.U32 R94, R105, 0x20, R88 ;  /* 0x00000020695e0825 */ /* 0x001fe200078e0058 */
[----:B------:R-:W-:Y:S02]  /*27e0*/  SEL R77, R96, R77, P0 ;  /* 0x0000004d604d7207 */ /* 0x000fe40000000000 */
        /* <DEDUP_REMOVED lines=19> */
[----:B------:R-:W-:-:S02]  /*2920*/  F2FP.BF16.F32.PACK_AB R88, R96, R91 ;  /* 0x0000005b6058723e */ /* 0x000fc400000010ff */
[----:B0-----:R-:W-:Y:S02]  /*2930*/  @P6 F2FP.BF16.F32.PACK_AB R95, RZ, R91 ;  /* 0x0000005bff5f623e */ /* 0x001fe400000010ff */
[----:B------:R-:W-:Y:S02]  /*2940*/  @P6 LEA R94, P0, R105, UR16, 0x4 ;  /* 0x00000010695e6c11 */ /* 0x000fe4000f8020ff */
[----:B------:R-:W-:Y:S02]  /*2950*/  @P6 PRMT R84, R95, 0x7610, R84 ;  /* 0x000076105f546816 */ /* 0x000fe40000000054 */
[----:B------:R-:W-:Y:S02]  /*2960*/  F2FP.BF16.F32.PACK_AB R90, R90, R103 ;  /* 0x000000675a5a723e */ /* 0x000fe400000010ff */
[----:B------:R-:W-:Y:S02]  /*2970*/  F2FP.BF16.F32.PACK_AB R89, R100, R99 ;  /* 0x000000636459723e */ /* 0x000fe400000010ff */
[----:B------:R-:W-:-:S02]  /*2980*/  F2FP.BF16.F32.PACK_AB R91, R184, R179 ;  /* 0x000000b3b85b723e */ /* 0x000fc400000010ff */
[----:B------:R-:W-:Y:S02]  /*2990*/  @P6 PRMT R86, R86, 0x5410, R175 ;  /* 0x0000541056566816 */ /* 0x000fe400000000af */
[----:B------:R-:W-:Y:S01]  /*29a0*/  @P6 LEA.HI.X R95, R105, UR17, RZ, 0x4, P0 ;  /* 0x00000011695f6c11 */ /* 0x000fe200080f24ff */
[----:B------:R2:W-:Y:S01]  /*29b0*/  STG.E.128 desc[UR4][R92.64], R88 ;  /* 0x000000585c007986 */ /* 0x0005e2000c101d04 */
[----:B------:R-:W-:Y:S02]  /*29c0*/  @P6 PRMT R85, R85, 0x5410, R101 ;  /* 0x0000541055556816 */ /* 0x000fe40000000065 */
[----:B------:R-:W-:Y:S02]  /*29d0*/  @P6 PRMT R84, R84, 0x5410, R97 ;  /* 0x0000541054546816 */ /* 0x000fe40000000061 */
[----:B------:R-:W-:-:S05]  /*29e0*/  @P6 PRMT R87, R87, 0x5410, R181 ;  /* 0x0000541057576816 */ /* 0x000fca00000000b5 */
[----:B------:R2:W-:Y:S02]  /*29f0*/  @P6 STG.E.128 desc[UR4][R94.64], R84 ;  /* 0x000000545e006986 */ /* 0x0005e4000c101d04 */
.L_x_986:
[----:B------:R-:W-:Y:S05]  /*2a00*/  BSYNC B0 ;  /* 0x0000000000007941 */ /* 0x000fea0003800000 */
.L_x_985:
[----:B------:R-:W-:Y:S02]  /*2a10*/  IADD3 R115, R115, UR18, RZ ;  /* 0x0000001273737c10 */ /* 0x000fe4000fffe0ff */
[----:B012---:R-:W-:Y:S02]  /*2a20*/  SEL R92, RZ, 0x1, P5 ;  /* 0x00000001ff5c7807 */ /* 0x007fe40002800000 */
[----:B------:R-:W-:-:S13]  /*2a30*/  ISETP.GE.AND P0, PT, R115, UR19, PT ;  /* 0x0000001373007c0c */ /* 0x000fda000bf06270 */
[----:B------:R-:W-:Y:S05]  /*2a40*/  @!P0 BRA `(.L_x_987) ;  /* 0xffffffdc00088947 */ /* 0x000fea000383ffff */
.L_x_973:
[----:B------:R-:W0:Y:S01]  /*2a50*/  S2R R0, SR_TID.X ;  /* 0x0000000000007919 */ /* 0x000e220000002100 */
[----:B------:R-:W0:Y:S01]  /*2a60*/  S2UR UR6, SR_CTAID.X ;  /* 0x00000000000679c3 */ /* 0x000e220000002500 */
[----:B------:R-:W-:Y:S01]  /*2a70*/  BSSY B0, `(.L_x_988) ;  /* 0x000000f000007945 */ /* 0x000fe20003800000 */
[C---:B0-----:R-:W-:Y:S02]  /*2a80*/  LEA.HI R3, R0.reuse, UR6, RZ, 0x18 ;  /* 0x0000000600037c11 */ /* 0x041fe4000f8fc0ff */
[----:B-----5:R-:W-:-:S03]  /*2a90*/  LOP3.LUT R55, R0, 0xff, RZ, 0xc0, !PT ;  /* 0x000000ff00377812 */ /* 0x020fc600078ec0ff */
        /* <DEDUP_REMOVED lines=12> */
.L_x_989:
[----:B------:R-:W-:Y:S05]  /*2b60*/  BSYNC B0 ;  /* 0x0000000000007941 */ /* 0x000fea0003800000 */
.L_x_988:
        /* <DEDUP_REMOVED lines=11> */
.L_x_991:
[----:B------:R-:W-:Y:S05]  /*2c20*/  BSYNC B0 ;  /* 0x0000000000007941 */ /* 0x000fea0003800000 */
.L_x_990:
        /* <DEDUP_REMOVED lines=10> */
.L_x_980:
[----:B------:R-:W-:Y:S01]  /*2cd0*/  HFMA2.MMA R98, -RZ, RZ, 0, 9.5367431640625e-07 ;  /* 0x00000010ff627435 */ /* 0x000fe200000001ff */
[----:B------:R-:W-:Y:S02]  /*2ce0*/  MOV R99, R103 ;  /* 0x0000006700637202 */ /* 0x000fe40000000f00 */
[----:B------:R-:W-:Y:S02]  /*2cf0*/  MOV R179, 0x1f ;  /* 0x0000001f00b37802 */ /* 0x000fe40000000f00 */
[----:B------:R-:W-:-:S07]  /*2d00*/  MOV R96, 0xffffffff ;  /* 0xffffffff00607802 */ /* 0x000fce0000000f00 */
[----:B-----5:R-:W-:Y:S05]  /*2d10*/  WARPSYNC.COLLECTIVE R96, `(.L_x_992) ;  /* 0x0000000060087348 */ /* 0x020fea0003c00000 */
[----:B------:R0:W1:Y:S02]  /*2d20*/  SHFL.DOWN P0, R97, R99, R98, R179 ;  /* 0x0800006263617389 */ /* 0x00006400000000b3 */
[----:B01---5:R-:W-:Y:S01]  /*2d30*/  ENDCOLLECTIVE ;  /* 0x000000000000791b */ /* 0x023fe20003800000 */
.L_x_992:
[----:B------:R-:W-:Y:S02]  /*2d40*/  MOV R99, R180 ;  /* 0x000000b400637202 */ /* 0x000fe40000000f00 */
[----:B------:R-:W-:-:S07]  /*2d50*/  MOV R88, R97 ;  /* 0x0000006100587202 */ /* 0x000fce0000000f00 */
[----:B------:R-:W-:Y:S05]  /*2d60*/  WARPSYNC.COLLECTIVE R96, `(.L_x_993) ;  /* 0x0000000060087348 */ /* 0x000fea0003c00000 */
[----:B------:R0:W1:Y:S02]  /*2d70*/  SHFL.DOWN P0, R97, R99, R98, R179 ;  /* 0x0800006263617389 */ /* 0x00006400000000b3 */
[----:B01----:R-:W-:Y:S01]  /*2d80*/  ENDCOLLECTIVE ;  /* 0x000000000000791b */ /* 0x003fe20003800000 */
.L_x_993:
[----:B------:R-:W-:Y:S01]  /*2d90*/  FADD.FTZ R88, R88, R103 ;  /* 0x0000006758587221 */ /* 0x000fe20000010000 */
[----:B------:R-:W-:-:S04]  /*2da0*/  HFMA2.MMA R98, -RZ, RZ, 0, 4.76837158203125e-07 ;  /* 0x00000008ff627435 */ /* 0x000fc800000001ff */
[----:B------:R-:W-:Y:S02]  /*2db0*/  MOV R99, R88 ;  /* 0x0000005800637202 */ /* 0x000fe40000000f00 */
[----:B------:R-:W-:-:S07]  /*2dc0*/  MOV R89, R97 ;  /* 0x0000006100597202 */ /* 0x000fce0000000f00 */
[----:B------:R-:W-:Y:S05]  /*2dd0*/  WARPSYNC.COLLECTIVE R96, `(.L_x_994) ;  /* 0x0000000060087348 */ /* 0x000fea0003c00000 */
[----:B------:R0:W1:Y:S02]  /*2de0*/  SHFL.DOWN P0, R97, R99, R98, R179 ;  /* 0x0800006263617389 */ /* 0x00006400000000b3 */
[----:B01----:R-:W-:Y:S01]  /*2df0*/  ENDCOLLECTIVE ;  /* 0x000000000000791b */ /* 0x003fe20003800000 */
.L_x_994:
[----:B------:R-:W-:-:S05]  /*2e00*/  FADD.FTZ R89, R89, R180 ;  /* 0x000000b459597221 */ /* 0x000fca0000010000 */
[----:B------:R-:W-:Y:S02]  /*2e10*/  MOV R99, R89 ;  /* 0x0000005900637202 */ /* 0x000fe40000000f00 */
[----:B------:R-:W-:-:S07]  /*2e20*/  MOV R91, R97 ;  /* 0x00000061005b7202 */ /* 0x000fce0000000f00 */
[----:B------:R-:W-:Y:S05]  /*2e30*/  WARPSYNC.COLLECTIVE R96, `(.L_x_995) ;  /* 0x0000000060087348 */ /* 0x000fea0003c00000 */
[----:B------:R0:W1:Y:S02]  /*2e40*/  SHFL.DOWN P0, R97, R99, R98, R179 ;  /* 0x0800006263617389 */ /* 0x00006400000000b3 */
[----:B01----:R-:W-:Y:S01]  /*2e50*/  ENDCOLLECTIVE ;  /* 0x000000000000791b */ /* 0x003fe20003800000 */
.L_x_995:
[----:B------:R-:W-:Y:S01]  /*2e60*/  FADD.FTZ R91, R88, R91 ;  /* 0x0000005b585b7221 */ /* 0x000fe20000010000 */
[----:B------:R-:W-:-:S04]  /*2e70*/  HFMA2.MMA R98, -RZ, RZ, 0, 2.384185791015625e-07 ;  /* 0x00000004ff627435 */ /* 0x000fc800000001ff */
[----:B------:R-:W-:Y:S02]  /*2e80*/  MOV R99, R91 ;  /* 0x0000005b00637202 */ /* 0x000fe40000000f00 */
[----:B------:R-:W-:-:S07]  /*2e90*/  MOV R90, R97 ;  /* 0x00000061005a7202 */ /* 0x000fce0000000f00 */
[----:B------:R-:W-:Y:S05]  /*2ea0*/  WARPSYNC.COLLECTIVE R96, `(.L_x_996) ;  /* 0x0000000060087348 */ /* 0x000fea0003c00000 */
[----:B------:R0:W1:Y:S02]  /*2eb0*/  SHFL.DOWN P0, R97, R99, R98, R179 ;  /* 0x0800006263617389 */ /* 0x00006400000000b3 */
[----:B01----:R-:W-:Y:S01]  /*2ec0*/  ENDCOLLECTIVE ;  /* 0x000000000000791b */ /* 0x003fe20003800000 */
.L_x_996:
[----:B------:R-:W-:-:S05]  /*2ed0*/  FADD.FTZ R90, R89, R90 ;  /* 0x0000005a595a7221 */ /* 0x000fca0000010000 */
[----:B------:R-:W-:Y:S02]  /*2ee0*/  MOV R99, R90 ;  /* 0x0000005a00637202 */ /* 0x000fe40000000f00 */
[----:B------:R-:W-:-:S07]  /*2ef0*/  MOV R92, R97 ;  /* 0x00000061005c7202 */ /* 0x000fce0000000f00 */
[----:B------:R-:W-:Y:S05]  /*2f00*/  WARPSYNC.COLLECTIVE R96, `(.L_x_997) ;  /* 0x0000000060087348 */ /* 0x000fea0003c00000 */
[----:B------:R0:W1:Y:S02]  /*2f10*/  SHFL.DOWN P0, R97, R99, R98, R179 ;  /* 0x0800006263617389 */ /* 0x00006400000000b3 */
[----:B01----:R-:W-:Y:S01]  /*2f20*/  ENDCOLLECTIVE ;  /* 0x000000000000791b */ /* 0x003fe20003800000 */
.L_x_997:
[----:B------:R-:W-:Y:S01]  /*2f30*/  FADD.FTZ R92, R91, R92 ;  /* 0x0000005c5b5c7221 */ /* 0x000fe20000010000 */
[----:B------:R-:W-:-:S04]  /*2f40*/  HFMA2.MMA R98, -RZ, RZ, 0, 1.1920928955078125e-07 ;  /* 0x00000002ff627435 */ /* 0x000fc800000001ff */
[----:B------:R-:W-:Y:S02]  /*2f50*/  MOV R99, R92 ;  /* 0x0000005c00637202 */ /* 0x000fe40000000f00 */
[----:B------:R-:W-:-:S07]  /*2f60*/  MOV R93, R97 ;  /* 0x00000061005d7202 */ /* 0x000fce0000000f00 */
[----:B------:R-:W-:Y:S05]  /*2f70*/  WARPSYNC.COLLECTIVE R96, `(.L_x_998) ;  /* 0x0000000060087348 */ /* 0x000fea0003c00000 */
[----:B------:R0:W1:Y:S02]  /*2f80*/  SHFL.DOWN P0, R97, R99, R98, R179 ;  /* 0x0800006263617389 */ /* 0x00006400000000b3 */
[----:B01----:R-:W-:Y:S01]  /*2f90*/  ENDCOLLECTIVE ;  /* 0x000000000000791b */ /* 0x003fe20003800000 */
.L_x_998:
[----:B------:R-:W-:-:S05]  /*2fa0*/  FADD.FTZ R93, R90, R93 ;  /* 0x0000005d5a5d7221 */ /* 0x000fca0000010000 */
[----:B------:R-:W-:Y:S02]  /*2fb0*/  MOV R99, R93 ;  /* 0x0000005d00637202 */ /* 0x000fe40000000f00 */
[----:B------:R-:W-:-:S07]  /*2fc0*/  MOV R95, R97 ;  /* 0x00000061005f7202 */ /* 0x000fce0000000f00 */
[----:B------:R-:W-:Y:S05]  /*2fd0*/  WARPSYNC.COLLECTIVE R96, `(.L_x_999) ;  /* 0x0000000060087348 */ /* 0x000fea0003c00000 */
[----:B------:R0:W1:Y:S02]  /*2fe0*/  SHFL.DOWN P0, R97, R99, R98, R179 ;  /* 0x0800006263617389 */ /* 0x00006400000000b3 */
[----:B01----:R-:W-:Y:S01]  /*2ff0*/  ENDCOLLECTIVE ;  /* 0x000000000000791b */ /* 0x003fe20003800000 */
.L_x_999:
[----:B------:R-:W-:Y:S01]  /*3000*/  FADD.FTZ R95, R92, R95 ;  /* 0x0000005f5c5f7221 */ /* 0x000fe20000010000 */
[----:B------:R-:W-:-:S04]  /*3010*/  HFMA2.MMA R98, -RZ, RZ, 0, 5.9604644775390625e-08 ;  /* 0x00000001ff627435 */ /* 0x000fc800000001ff */
[----:B------:R-:W-:Y:S02]  /*3020*/  MOV R99, R95 ;  /* 0x0000005f00637202 */ /* 0x000fe40000000f00 */
[----:B------:R-:W-:-:S07]  /*3030*/  MOV R94, R97 ;  /* 0x00000061005e7202 */ /* 0x000fce0000000f00 */
[----:B------:R-:W-:Y:S05]  /*3040*/  WARPSYNC.COLLECTIVE R96, `(.L_x_1000) ;  /* 0x0000000060087348 */ /* 0x000fea0003c00000 */
[----:B------:R0:W1:Y:S02]  /*3050*/  SHFL.DOWN P0, R97, R99, R98, R179 ;  /* 0x0800006263617389 */ /* 0x00006400000000b3 */
[----:B01----:R-:W-:Y:S01]  /*3060*/  ENDCOLLECTIVE ;  /* 0x000000000000791b */ /* 0x003fe20003800000 */
.L_x_1000:
[----:B------:R-:W-:-:S05]  /*3070*/  FADD.FTZ R94, R93, R94 ;  /* 0x0000005e5d5e7221 */ /* 0x000fca0000010000 */
[----:B------:R-:W-:Y:S02]  /*3080*/  MOV R99, R94 ;  /* 0x0000005e00637202 */ /* 0x000fe40000000f00 */
[----:B------:R-:W-:-:S07]  /*3090*/  MOV R88, R97 ;  /* 0x0000006100587202 */ /* 0x000fce0000000f00 */
[----:B------:R-:W-:Y:S05]  /*30a0*/  WARPSYNC.COLLECTIVE R96, `(.L_x_1001) ;  /* 0x0000000060087348 */ /* 0x000fea0003c00000 */
[----:B------:R0:W1:Y:S02]  /*30b0*/  SHFL.DOWN P0, R97, R99, R98, R179 ;  /* 0x0800006263617389 */ /* 0x00006400000000b3 */
[----:B01----:R-:W-:Y:S01]  /*30c0*/  ENDCOLLECTIVE ;  /* 0x000000000000791b */ /* 0x003fe20003800000 */
.L_x_1001:
[----:B------:R-:W-:Y:S01]  /*30d0*/  MOV R89, R97 ;  /* 0x0000006100597202 */ /* 0x000fe20000000f00 */
[----:B------:R-:W-:Y:S06]  /*30e0*/  BRA `(.L_x_1002) ;  /* 0xffffffe400f87947 */ /* 0x000fec000383ffff */
.L_x_1003:
        /* <DEDUP_REMOVED lines=9> */
.L_x_3252:


//--------------------- .text._ZN10layer_norm31ln_parallel_residual_bwd_kernelINS_13Kernel_traitsI13__nv_bfloat16S2_fS2_fjLj6144ELj1ELj1ELj8ELj16ENS_18Kernel_traits_baseILj6144ES2_S2_fS2_fjLj256EEEEELb0ELb1ELb1EEEvNS_9BwdParamsE --------------------------
	.section	.text._ZN10layer_norm31ln_parallel_residual_bwd_kernelINS_13Kernel_traitsI13__nv_bfloat16S2_fS2_fjLj6144ELj1ELj1ELj8ELj16ENS_18Kernel_traits_baseILj6144ES2_S2_fS2_fjLj256EEEEELb0ELb1ELb1EEEvNS_9BwdParamsE,"ax",@progbits
	.align	128
        .global         _ZN10layer_norm31ln_parallel_residual_bwd_kernelINS_13Kernel_traitsI13__nv_bfloat16S2_fS2_fjLj6144ELj1ELj1ELj8ELj16ENS_18Kernel_traits_baseILj6144ES2_S2_fS2_fjLj256EEEEELb0ELb1ELb1EEEvNS_9BwdParamsE
        .type           _ZN10layer_norm31ln_parallel_residual_bwd_kernelINS_13Kernel_traitsI13__nv_bfloat16S2_fS2_fjLj6144ELj1ELj1ELj8ELj16ENS_18Kernel_traits_baseILj6144ES2_S2_fS2_fjLj256EEEEELb0ELb1ELb1EEEvNS_9BwdParamsE,@function
        .size           _ZN10layer_norm31ln_parallel_residual_bwd_kernelINS_13Kernel_traitsI13__nv_bfloat16S2_fS2_fjLj6144ELj1ELj1ELj8ELj16ENS_18Kernel_traits_baseILj6144ES2_S2_fS2_fjLj256EEEEELb0ELb1ELb1EEEvNS_9BwdParamsE,(.L_x_3253 - _ZN10layer_norm31ln_parallel_residual_bwd_kernelINS_13Kernel_traitsI13__nv_bfloat16S2_fS2_fjLj6144ELj1ELj1ELj8ELj16ENS_18Kernel_traits_baseILj6144ES2_S2_fS2_fjLj256EEEEELb0ELb1ELb1EEEvNS_9BwdParamsE)
        .other          _ZN10layer_norm31ln_parallel_residual_bwd_kernelINS_13Kernel_traitsI13__nv_bfloat16S2_fS2_fjLj6144ELj1ELj1ELj8ELj16ENS_18Kernel_traits_baseILj6144ES2_S2_fS2_fjLj256EEEEELb0ELb1ELb1EEEvNS_9BwdParamsE,@"STO_CUDA_ENTRY STV_DEFAULT"
_ZN10layer_norm31ln_parallel_residual_bwd_kernelINS_13Kernel_traitsI13__nv_bfloat16S2_fS2_fjLj6144ELj1ELj1ELj8ELj16ENS_18Kernel_traits_baseILj6144ES2_S2_fS2_fjLj256EEEEELb0ELb1ELb1EEEvNS_9BwdParamsE:
.text._ZN10layer_norm31ln_parallel_residual_bwd_kernelINS_13Kernel_traitsI13__nv_bfloat16S2_fS2_fjLj6144ELj1ELj1ELj8ELj16ENS_18Kernel_traits_baseILj6144ES2_S2_fS2_fjLj256EEEEELb0ELb1ELb1EEEvNS_9BwdParamsE:
        /* <DEDUP_REMOVED lines=40> */
.L_x_1004:
        /* <DEDUP_REMOVED lines=13> */
[----:B------:R-:W-:Y:S01]  /*0350*/  HFMA2.MMA R134, -RZ, RZ, 0, 0 ;  /* 0x00000000ff867435 */ /* 0x000fe200000001ff */
        /* <DEDUP_REMOVED lines=29> */
[----:B------:R-:W-:Y:S02]  /*0530*/  PRMT R138, R6, 0x7632, R138 ;  /* 0x00007632068a7816 */ /* 0x000fe4000000008a */
[----:B------:R-:W-:-:S02]  /*0540*/  PRMT R139, R7, 0x7632, R139 ;  /* 0x00007632078b7816 */ /* 0x000fc4000000008b */
[----:B---3--:R-:W-:Y:S02]  /*0550*/  PRMT R140, R8, 0x7632, R140 ;  /* 0x00007632088c7816 */ /* 0x008fe4000000008c */
[----:B------:R-:W-:Y:S02]  /*0560*/  PRMT R141, R9, 0x7632, R141 ;  /* 0x00007632098d7816 */ /* 0x000fe4000000008d */
[----:B------:R-:W-:Y:S02]  /*0570*/  PRMT R142, R10, 0x7632, R142 ;  /* 0x000076320a8e7816 */ /* 0x000fe4000000008e */
[----:B------:R-:W-:Y:S02]  /*0580*/  PRMT R143, R11, 0x7632, R143 ;  /* 0x000076320b8f7816 */ /* 0x000fe4000000008f */
[----:B----4-:R-:W-:Y:S02]  /*0590*/  PRMT R144, R12, 0x7632, R144 ;  /* 0x000076320c907816 */ /* 0x010fe40000000090 */
[----:B------:R-:W-:-:S02]  /*05a0*/  PRMT R145, R13, 0x7632, R145 ;  /* 0x000076320d917816 */ /* 0x000fc40000000091 */
[----:B------:R-:W-:Y:S02]  /*05b0*/  PRMT R146, R14, 0x7632, R146 ;  /* 0x000076320e927816 */ /* 0x000fe40000000092 */
[----:B------:R-:W-:Y:S02]  /*05c0*/  PRMT R147, R15, 0x7632, R147 ;  /* 0x000076320f937816 */ /* 0x000fe40000000093 */
        /* <DEDUP_REMOVED lines=24> */
.L_x_1007:
        /* <DEDUP_REMOVED lines=8> */
[----:B0-----:R-:W-:Y:S01]  /*07d0*/  IMAD.WIDE R2, R77, 0x4, R2 ;  /* 0x000000044d027825 */ /* 0x001fe200078e0202 */
[----:B------:R-:W-:-:S04]  /*07e0*/  IADD3 R152, R153, 0x100, RZ ;  /* 0x0000010099987810 */ /* 0x000fc80007ffe0ff */
[----:B------:R0:W4:Y:S01]  /*07f0*/  LDG.E R164, desc[UR4][R2.64] ;  /* 0x0000000402a47981 */ /* 0x000122000c1e1900 */
[C-C-:B-1----:R-:W-:Y:S01]  /*0800*/  IMAD.WIDE.U32 R72, R153.reuse, 0x20, R160.reuse ;  /* 0x0000002099487825 */ /* 0x142fe200078e00a0 */
[----:B------:R-:W1:Y:S03]  /*0810*/  @P0 LDC.64 R158, c[0x0][0x2c8] ;  /* 0x0000b200ff9e0b82 */ /* 0x000e660000000a00 */
[C---:B------:R-:W-:Y:S01]  /*0820*/  IMAD.WIDE.U32 R156, R152.reuse, 0x20, R160 ;  /* 0x00000020989c7825 */ /* 0x040fe200078e00a0 */
[----:B------:R-:W4:Y:S03]  /*0830*/  LDG.E.128 R40, desc[UR4][R72.64] ;  /* 0x0000000448287981 */ /* 0x000f26000c1e1d00 */
[C-C-:B--2---:R-:W-:Y:S01]  /*0840*/  IMAD.WIDE.U32 R44, R153.reuse, 0x10, R68.reuse ;  /* 0x00000010992c7825 */ /* 0x144fe200078e0044 */
[----:B------:R-:W-:Y:S01]  /*0850*/  IADD3 R148, R153, 0x200, RZ ;  /* 0x0000020099947810 */ /* 0x000fe20007ffe0ff */
[----:B------:R-:W2:Y:S01]  /*0860*/  LDG.E.128 R48, desc[UR4][R72.64+0x10] ;  /* 0x0000100448307981 */ /* 0x000ea2000c1e1d00 */
[----:B------:R-:W1:Y:S01]  /*0870*/  @P0 LDC.64 R162, c[0x0][0x2c8] ;  /* 0x0000b200ffa20b82 */ /* 0x000e620000000a00 */
[----:B------:R-:W-:-:S02]  /*0880*/  IMAD.WIDE.U32 R56, R152, 0x10, R68 ;  /* 0x0000001098387825 */ /* 0x000fc400078e0044 */
[----:B------:R-:W2:Y:S02]  /*0890*/  LDG.E.128 R44, desc[UR4][R44.64] ;  /* 0x000000042c2c7981 */ /* 0x000ea4000c1e1d00 */
[----:B---3--:R-:W-:Y:S02]  /*08a0*/  IMAD.WIDE R154, R77, 0x4, R154 ;  /* 0x000000044d9a7825 */ /* 0x008fe400078e029a */
[----:B------:R-:W3:Y:S01]  /*08b0*/  LDG.E.128 R52, desc[UR4][R156.64] ;  /* 0x000000049c347981 */ /* 0x000ee2000c1e1d00 */
[----:B0-----:R-:W0:Y:S03]  /*08c0*/  @P0 LDC.64 R2, c[0x0][0x2c8] ;  /* 0x0000b200ff020b82 */ /* 0x001e260000000a00 */
[----:B------:R-:W3:Y:S01]  /*08d0*/  LDG.E.128 R56, desc[UR4][R56.64] ;  /* 0x0000000438387981 */ /* 0x000ee2000c1e1d00 */
[----:B------:R-:W-:-:S03]  /*08e0*/  IMAD.WIDE.U32 R160, R148, 0x20, R160 ;  /* 0x0000002094a07825 */ /* 0x000fc600078e00a0 */
[----:B------:R1:W3:Y:S04]  /*08f0*/  LDG.E.128 R60, desc[UR4][R156.64+0x10] ;  /* 0x000010049c3c7981 */ /* 0x0002e8000c1e1d00 */
[----:B------:R-:W3:Y:S04]  /*0900*/  LDG.E R154, desc[UR4][R154.64] ;  /* 0x000000049a9a7981 */ /* 0x000ee8000c1e1900 */
[----:B------:R-:W3:Y:S01]  /*0910*/  LDG.E.128 R64, desc[UR4][R160.64] ;  /* 0x00000004a0407981 */ /* 0x000ee2000c1e1d00 */
[----:B------:R-:W-:-:S03]  /*0920*/  IMAD.WIDE.U32 R68, R148, 0x10, R68 ;  /* 0x0000001094447825 */ /* 0x000fc600078e0044 */
[----:B------:R-:W3:Y:S04]  /*0930*/  LDG.E.128 R72, desc[UR4][R160.64+0x10] ;  /* 0x00001004a0487981 */ /* 0x000ee8000c1e1d00 */
[----:B------:R-:W3:Y:S01]  /*0940*/  LDG.E.128 R68, desc[UR4][R68.64] ;  /* 0x0000000444447981 */ /* 0x000ee2000c1e1d00 */
[----:B-1----:R-:W-:-:S04]  /*0950*/  @P0 IMAD.WIDE.U32 R156, R152, 0x20, R158 ;  /* 0x00000020989c0825 */ /* 0x002fc800078e009e */
[----:B------:R-:W-:Y:S01]  /*0960*/  @P0 IMAD.WIDE.U32 R158, R148, 0x20, R162 ;  /* 0x00000020949e0825 */ /* 0x000fe200078e00a2 */
[----:B------:R-:W5:Y:S04]  /*0970*/  @P0 LDG.E.128 R12, desc[UR4][R156.64] ;  /* 0x000000049c0c0981 */ /* 0x000f68000c1e1d00 */
[----:B------:R-:W5:Y:S04]  /*0980*/  @P0 LDG.E.128 R16, desc[UR4][R156.64+0x10] ;  /* 0x000010049c100981 */ /* 0x000f68000c1e1d00 */
[----:B------:R-:W5:Y:S04]  /*0990*/  @P0 LDG.E.128 R20, desc[UR4][R158.64] ;  /* 0x000000049e140981 */ /* 0x000f68000c1e1d00 */
[----:B------:R-:W5:Y:S01]  /*09a0*/  @P0 LDG.E.128 R24, desc[UR4][R158.64+0x10] ;  /* 0x000010049e180981 */ /* 0x000f62000c1e1d00 */
[----:B------:R-:W-:Y:S01]  /*09b0*/  LOP3.LUT P6, RZ, R0, 0xff, RZ, 0xc0, !PT ;  /* 0x000000ff00ff7812 */ /* 0x000fe200078cc0ff */
[----:B0-----:R-:W-:-:S05]  /*09c0*/  @P0 IMAD.WIDE.U32 R2, R153, 0x20, R2 ;  /* 0x0000002099020825 */ /* 0x001fca00078e0002 */
[----:B------:R-:W5:Y:S04]  /*09d0*/  @P0 LDG.E.128 R4, desc[UR4][R2.64] ;  /* 0x0000000402040981 */ /* 0x000f68000c1e1d00 */
[----:B------:R0:W5:Y:S01]  /*09e0*/  @P0 LDG.E.128 R8, desc[UR4][R2.64+0x10] ;  /* 0x0000100402080981 */ /* 0x000162000c1e1d00 */
[----:B------:R-:W-:Y:S01]  /*09f0*/  UMOV UR6, 0xffffffff ;  /* 0xffffffff00067882 */ /* 0x000fe20000000000 */
[----:B------:R-:W-:Y:S02]  /*0a00*/  IADD3 R77, R77, UR10, RZ ;  /* 0x0000000a4d4d7c10 */ /* 0x000fe4000fffe0ff */
[----:B0-----:R-:W-:Y:S02]  /*0a10*/  SHF.R.U32.HI R2, RZ, 0x5, R76 ;  /* 0x00000005ff027819 */ /* 0x001fe4000001164c */
[----:B------:R-:W-:-:S02]  /*0a20*/  LOP3.LUT P1, RZ, R76, 0x1f, RZ, 0xc0, !PT ;  /* 0x0000001f4cff7812 */ /* 0x000fc4000782c0ff */
[----:B------:R-:W-:Y:S02]  /*0a30*/  ISETP.GE.AND P5, PT, R77, UR11, PT ;  /* 0x0000000b4d007c0c */ /* 0x000fe4000bfa6270 */
[----:B----4-:R-:W-:-:S05]  /*0a40*/  FSEL R172, R164, RZ, !P4 ;  /* 0x000000ffa4ac7208 */ /* 0x010fca0006000000 */
[C---:B------:R-:W-:Y:S01]  /*0a50*/  FADD.FTZ R165, -R172.reuse, R42 ;  /* 0x0000002aaca57221 */ /* 0x040fe20000010100 */
[C---:B------:R-:W-:Y:S01]  /*0a60*/  FADD.FTZ R163, -R172.reuse, R41 ;  /* 0x00000029aca37221 */ /* 0x040fe20000010100 */
[C---:B------:R-:W-:Y:S01]  /*0a70*/  FADD.FTZ R155, -R172.reuse, R40 ;  /* 0x00000028ac9b7221 */ /* 0x040fe20000010100 */
[C---:B------:R-:W-:Y:S01]  /*0a80*/  FADD.FTZ R167, -R172.reuse, R43 ;  /* 0x0000002baca77221 */ /* 0x040fe20000010100 */
[----:B--2---:R-:W-:Y:S01]  /*0a90*/  FADD.FTZ R159, -R172, R50 ;  /* 0x00000032ac9f7221 */ /* 0x004fe20000010100 */
[C---:B------:R-:W-:Y:S02]  /*0aa0*/  PRMT R42, R44.reuse, 0x7632, R42 ;  /* 0x000076322c2a7816 */ /* 0x040fe4000000002a */
[----:B------:R-:W-:Y:S02]  /*0ab0*/  SHF.L.U32 R161, R44, 0x10, RZ ;  /* 0x000000102ca17819 */ /* 0x000fe400000006ff */
[C---:B------:R-:W-:Y:S02]  /*0ac0*/  PRMT R156, R46.reuse, 0x7632, R156 ;  /* 0x000076322e9c7816 */ /* 0x040fe4000000009c */
[----:B------:R-:W-:Y:S01]  /*0ad0*/  SHF.L.U32 R157, R46, 0x10, RZ ;  /* 0x000000102e9d7819 */ /* 0x000fe200000006ff */
[----:B---3--:R-:W-:Y:S01]  /*0ae0*/  FADD.FTZ R171, -R172, R53 ;  /* 0x00000035acab7221 */ /* 0x008fe20000010100 */
[----:B------:R-:W-:-:S02]  /*0af0*/  PRMT R46, R47, 0x7632, R46 ;  /* 0x000076322f2e7816 */ /* 0x000fc4000000002e */
[----:B------:R-:W-:Y:S01]  /*0b00*/  SHF.L.U32 R158, R47, 0x10, RZ ;  /* 0x000000102f9e7819 */ /* 0x000fe200000006ff */
[C---:B------:R-:W-:Y:S01]  /*0b10*/  FADD.FTZ R47, -R172.reuse, R48 ;  /* 0x00000030ac2f7221 */ /* 0x040fe20000010100 */
[C---:B------:R-:W-:Y:S01]  /*0b20*/  PRMT R44, R45.reuse, 0x7632, R44 ;  /* 0x000076322d2c7816 */ /* 0x040fe2000000002c */
[C---:B------:R-:W-:Y:S01]  /*0b30*/  FADD.FTZ R169, -R172.reuse, R52 ;  /* 0x00000034aca97221 */ /* 0x040fe20000010100 */
[----:B------:R-:W-:Y:S01]  /*0b40*/  SHF.L.U32 R45, R45, 0x10, RZ ;  /* 0x000000102d2d7819 */ /* 0x000fe200000006ff */
[----:B------:R-:W-:Y:S01]  /*0b50*/  FADD.FTZ R179, -R172, R61 ;  /* 0x0000003dacb37221 */ /* 0x000fe20000010100 */
[C---:B------:R-:W-:Y:S02]  /*0b60*/  PRMT R48, R56.reuse, 0x7632, R48 ;  /* 0x0000763238307816 */ /* 0x040fe40000000030 */
[----:B------:R-:W-:Y:S01]  /*0b70*/  SHF.L.U32 R53, R56, 0x10, RZ ;  /* 0x0000001038357819 */ /* 0x000fe200000006ff */
[----:B------:R-:W-:Y:S01]  /*0b80*/  FMUL.FTZ R56, R154, R165 ;  /* 0x000000a59a387220 */ /* 0x000fe20000410000 */
[C---:B------:R-:W-:Y:S01]  /*0b90*/  PRMT R50, R57.reuse, 0x7632, R50 ;  /* 0x0000763239327816 */ /* 0x040fe20000000032 */
[----:B------:R-:W-:Y:S01]  /*0ba0*/  FMUL.FTZ R61, R78, R161 ;  /* 0x000000a14e3d7220 */ /* 0x000fe20000410000 */
[----:B------:R-:W-:Y:S01]  /*0bb0*/  SHF.L.U32 R52, R57, 0x10, RZ ;  /* 0x0000001039347819 */ /* 0x000fe200000006ff */
[----:B------:R-:W-:Y:S01]  /*0bc0*/  FMUL.FTZ R57, R154, R163 ;  /* 0x000000a39a397220 */ /* 0x000fe20000410000 */
[----:B------:R-:W-:Y:S01]  /*0bd0*/  SHF.L.U32 R42, R42, 0x10, RZ ;  /* 0x000000102a2a7819 */ /* 0x000fe200000006ff */
[----:B------:R-:W-:Y:S01]  /*0be0*/  FMUL.FTZ R0, R154, R155 ;  /* 0x0000009b9a007220 */ /* 0x000fe20000410000 */
[C---:B------:R-:W-:Y:S01]  /*0bf0*/  PRMT R160, R59.reuse, 0x7632, R160 ;  /* 0x000076323ba07816 */ /* 0x040fe200000000a0 */
[C---:B------:R-:W-:Y:S01]  /*0c00*/  FADD.FTZ R183, -R172.reuse, R63 ;  /* 0x0000003facb77221 */ /* 0x040fe20000010100 */
[----:B------:R-:W-:Y:S01]  /*0c10*/  SHF.L.U32 R162, R59, 0x10, RZ ;  /* 0x000000103ba27819 */ /* 0x000fe200000006ff */
[----:B------:R-:W-:Y:S01]  /*0c20*/  FADD.FTZ R181, -R172, R62 ;  /* 0x0000003eacb57221 */ /* 0x000fe20000010100 */
[----:B------:R-:W-:Y:S01]  /*0c30*/  SHF.L.U32 R44, R44, 0x10, RZ ;  /* 0x000000102c2c7819 */ /* 0x000fe200000006ff */
[----:B------:R-:W-:Y:S01]  /*0c40*/  FMUL.FTZ R59, R154, R167 ;  /* 0x000000a79a3b7220 */ /* 0x000fe20000410000 */
[----:B------:R-:W-:Y:S01]  /*0c50*/  FADD.FTZ R108, R45, R108 ;  /* 0x0000006c2d6c7221 */ /* 0x000fe20000010000 */
[-C--:B------:R-:W-:Y:S01]  /*0c60*/  FFMA.FTZ R131, R56, R45.reuse, R131 ;  /* 0x0000002d38837223 */ /* 0x080fe20000010083 */
[----:B------:R-:W-:Y:S01]  /*0c70*/  FMUL.FTZ R63, R79, R45 ;  /* 0x0000002d4f3f7220 */ /* 0x000fe20000410000 */
[-C--:B------:R-:W-:Y:S01]  /*0c80*/  FFMA.FTZ R134, R57, R42.reuse, R134 ;  /* 0x0000002a39867223 */ /* 0x080fe20000010086 */
[----:B------:R-:W-:Y:S01]  /*0c90*/  FADD.FTZ R111, R42, R111 ;  /* 0x0000006f2a6f7221 */ /* 0x000fe20000010000 */
[----:B------:R-:W-:Y:S01]  /*0ca0*/  FMUL.FTZ R62, R136, R42 ;  /* 0x0000002a883e7220 */ /* 0x000fe20000410000 */
[----:B------:R-:W-:Y:S01]  /*0cb0*/  FADD.FTZ R45, RZ, R61 ;  /* 0x0000003dff2d7221 */ /* 0x000fe20000010000 */
[----:B------:R-:W-:Y:S01]  /*0cc0*/  FFMA.FTZ R42, R0, R61, RZ ;  /* 0x0000003d002a7223 */ /* 0x000fe200000100ff */
[----:B------:R-:W-:Y:S01]  /*0cd0*/  FADD.FTZ R185, -R172, R64 ;  /* 0x00000040acb97221 */ /* 0x000fe20000010100 */
[-C--:B------:R-:W-:Y:S01]  /*0ce0*/  FFMA.FTZ R132, R59, R44.reuse, R132 ;  /* 0x0000002c3b847223 */ /* 0x080fe20000010084 */
[----:B------:R-:W-:Y:S01]  /*0cf0*/  FADD.FTZ R109, R44, R109 ;  /* 0x0000006d2c6d7221 */ /* 0x000fe20000010000 */
[----:B------:R-:W-:Y:S01]  /*0d00*/  FMUL.FTZ R64, R137, R44 ;  /* 0x0000002c89407220 */ /* 0x000fe20000410000 */
[----:B------:R-:W-:Y:S01]  /*0d10*/  FADD.FTZ R44, R45, R62 ;  /* 0x0000003e2d2c7221 */ /* 0x000fe20000010000 */
[----:B------:R-:W-:Y:S01]  /*0d20*/  FADD.FTZ R173, -R172, R54 ;  /* 0x00000036acad7221 */ /* 0x000fe20000010100 */
[----:B------:R-:W-:Y:S01]  /*0d30*/  FFMA.FTZ R45, R57, R62, R42 ;  /* 0x0000003e392d7223 */ /* 0x000fe2000001002a */
[----:B------:R-:W-:-:S02]  /*0d40*/  PRMT R54, R58, 0x7632, R54 ;  /* 0x000076323a367816 */ /* 0x000fc40000000036 */
[----:B------:R-:W-:Y:S01]  /*0d50*/  SHF.L.U32 R177, R58, 0x10, RZ ;  /* 0x000000103ab17819 */ /* 0x000fe200000006ff */
[----:B------:R-:W-:Y:S01]  /*0d60*/  FMUL.FTZ R58, R154, R47 ;  /* 0x0000002f9a3a7220 */ /* 0x000fe20000410000 */
[----:B------:R-:W-:Y:S01]  /*0d70*/  FADD.FTZ R47, R44, R63 ;  /* 0x0000003f2c2f7221 */ /* 0x000fe20000010000 */
[----:B------:R-:W-:Y:S01]  /*0d80*/  FFMA.FTZ R42, R56, R63, R45 ;  /* 0x0000003f382a7223 */ /* 0x000fe2000001002d */
[----:B------:R-:W-:Y:S01]  /*0d90*/  FADD.FTZ R187, -R172, R65 ;  /* 0x00000041acbb7221 */ /* 0x000fe20000010100 */
[----:B------:R-:W-:Y:S01]  /*0da0*/  SHF.L.U32 R156, R156, 0x10, RZ ;  /* 0x000000109c9c7819 */ /* 0x000fe200000006ff */
[----:B------:R-:W-:Y:S01]  /*0db0*/  FMUL.FTZ R65, R80, R157 ;  /* 0x0000009d50417220 */ /* 0x000fe20000410000 */
[----:B------:R-:W-:Y:S01]  /*0dc0*/  FADD.FTZ R44, R47, R64 ;  /* 0x000000402f2c7221 */ /* 0x000fe20000010000 */
[C---:B------:R-:W-:Y:S01]  /*0dd0*/  FADD.FTZ R49, -R172.reuse, R49 ;  /* 0x00000031ac317221 */ /* 0x040fe20000010100 */
[----:B------:R-:W-:Y:S01]  /*0de0*/  FFMA.FTZ R45, R59, R64, R42 ;  /* 0x000000403b2d7223 */ /* 0x000fe2000001002a */
[----:B------:R-:W-:Y:S01]  /*0df0*/  FADD.FTZ R189, -R172, R66 ;  /* 0x00000042acbd7221 */ /* 0x000fe20000010100 */
[C---:B------:R-:W-:Y:S01]  /*0e00*/  PRMT R168, R69.reuse, 0x7632, R168 ;  /* 0x0000763245a87816 */ /* 0x040fe200000000a8 */
[----:B------:R-:W-:Y:S01]  /*0e10*/  FMUL.FTZ R66, R138, R156 ;  /* 0x0000009c8a427220 */ /* 0x000fe20000410000 */
[----:B------:R-:W-:Y:S01]  /*0e20*/  SHF.L.U32 R170, R69, 0x10, RZ ;  /* 0x0000001045aa7819 */ /* 0x000fe200000006ff */
[----:B------:R-:W-:Y:S01]  /*0e30*/  FADD.FTZ R47, R44, R65 ;  /* 0x000000412c2f7221 */ /* 0x000fe20000010000 */
[----:B------:R-:W-:Y:S01]  /*0e40*/  FMUL.FTZ R69, R154, R49 ;  /* 0x000000319a457220 */ /* 0x000fe20000410000 */
[----:B------:R-:W-:Y:S01]  /*0e50*/  FFMA.FTZ R42, R58, R65, R45 ;  /* 0x000000413a2a7223 */ /* 0x000fe2000001002d */
[----:B------:R-:W-:Y:S01]  /*0e60*/  FADD.FTZ R191, -R172, R67 ;  /* 0x00000043acbf7221 */ /* 0x000fe20000010100 */
[----:B------:R-:W-:Y:S01]  /*0e70*/  SHF.L.U32 R46, R46, 0x10, RZ ;  /* 0x000000102e2e7819 */ /* 0x000fe200000006ff */
[C---:B------:R-:W-:Y:S01]  /*0e80*/  FADD.FTZ R175, -R172.reuse, R60 ;  /* 0x0000003cacaf7221 */ /* 0x040fe20000010100 */
[----:B------:R-:W-:Y:S01]  /*0e90*/  FMUL.FTZ R67, R81, R158 ;  /* 0x0000009e51437220 */ /* 0x000fe20000410000 */
[----:B------:R-:W-:Y:S01]  /*0ea0*/  FADD.FTZ R44, R47, R66 ;  /* 0x000000422f2c7221 */ /* 0x000fe20000010000 */
[----:B------:R-:W-:Y:S01]  /*0eb0*/  FADD.FTZ R51, -R172, R51 ;  /* 0x00000033ac337221 */ /* 0x000fe20000010100 */
[----:B------:R-:W-:Y:S01]  /*0ec0*/  FMUL.FTZ R60, R154, R159 ;  /* 0x0000009f9a3c7220 */ /* 0x000fe20000410000 */
[----:B------:R-:W-:Y:S01]  /*0ed0*/  FFMA.FTZ R45, R69, R66, R42 ;  /* 0x00000042452d7223 */ /* 0x000fe2000001002a */
[----:B------:R-:W-:Y:S01]  /*0ee0*/  PRMT R164, R68, 0x7632, R164 ;  /* 0x0000763244a47816 */ /* 0x000fe200000000a4 */
[----:B------:R-:W-:Y:S01]  /*0ef0*/  FADD.FTZ R47, R44, R67 ;  /* 0x000000432c2f7221 */ /* 0x000fe20000010000 */
[----:B------:R-:W-:Y:S01]  /*0f00*/  SHF.L.U32 R166, R68, 0x10, RZ ;  /* 0x0000001044a67819 */ /* 0x000fe200000006ff */
[----:B------:R-:W-:Y:S01]  /*0f10*/  FMUL.FTZ R68, R139, R46 ;  /* 0x0000002e8b447220 */ /* 0x000fe20000410000 */
[C---:B------:R-:W-:Y:S01]  /*0f20*/  PRMT R178, R71.reuse, 0x7632, R178 ;  /* 0x0000763247b27816 */ /* 0x040fe200000000b2 */
[----:B------:R-:W-:Y:S01]  /*0f30*/  FFMA.FTZ R42, R60, R67, R45 ;  /* 0x000000433c2a7223 */ /* 0x000fe2000001002d */
[----:B------:R-:W-:Y:S01]  /*0f40*/  SHF.L.U32 R3, R71, 0x10, RZ ;  /* 0x0000001047037819 */ /* 0x000fe200000006ff */
[----:B------:R-:W-:Y:S01]  /*0f50*/  FMUL.FTZ R71, R154, R51 ;  /* 0x000000339a477220 */ /* 0x000fe20000410000 */
[----:B------:R-:W-:Y:S01]  /*0f60*/  FADD.FTZ R106, R157, R106 ;  /* 0x0000006a9d6a7221 */ /* 0x000fe20000010000 */
[----:B------:R-:W-:Y:S01]  /*0f70*/  FFMA.FTZ R129, R58, R157, R129 ;  /* 0x0000009d3a817223 */ /* 0x000fe20000010081 */
[----:B------:R-:W-:Y:S01]  /*0f80*/  SHF.L.U32 R48, R48, 0x10, RZ ;  /* 0x0000001030307819 */ /* 0x000fe200000006ff */
[----:B------:R-:W-:Y:S01]  /*0f90*/  FMUL.FTZ R157, R82, R53 ;  /* 0x00000035529d7220 */ /* 0x000fe20000410000 */
[C---:B------:R-:W-:Y:S01]  /*0fa0*/  PRMT R174, R70.reuse, 0x7632, R174 ;  /* 0x0000763246ae7816 */ /* 0x040fe200000000ae */
[----:B------:R-:W-:Y:S01]  /*0fb0*/  FADD.FTZ R44, R47, R68 ;  /* 0x000000442f2c7221 */ /* 0x000fe20000010000 */
[----:B------:R-:W-:Y:S01]  /*0fc0*/  SHF.L.U32 R195, R70, 0x10, RZ ;  /* 0x0000001046c37819 */ /* 0x000fe200000006ff */
[----:B------:R-:W-:Y:S01]  /*0fd0*/  FMUL.FTZ R70, R154, R169 ;  /* 0x000000a99a467220 */ /* 0x000fe20000410000 */
[----:B------:R-:W-:Y:S01]  /*0fe0*/  FFMA.FTZ R47, R71, R68, R42 ;  /* 0x00000044472f7223 */ /* 0x000fe2000001002a */
[----:B------:R-:W-:Y:S01]  /*0ff0*/  SHF.L.U32 R176, R164, 0x10, RZ ;  /* 0x00000010a4b07819 */ /* 0x000fe200000006ff */
[----:B------:R-:W-:Y:S01]  /*1000*/  FADD.FTZ R43, -R172, R73 ;  /* 0x00000049ac2b7221 */ /* 0x000fe20000010100 */
[----:B------:R-:W-:Y:S01]  /*1010*/  FMUL.FTZ R164, R140, R48 ;  /* 0x000000308ca47220 */ /* 0x000fe20000410000 */
[----:B------:R-:W-:Y:S01]  /*1020*/  FADD.FTZ R45, R44, R157 ;  /* 0x0000009d2c2d7221 */ /* 0x000fe20000010000 */
[----:B------:R-:W-:Y:S01]  /*1030*/  FMUL.FTZ R73, R154, R171 ;  /* 0x000000ab9a497220 */ /* 0x000fe20000410000 */
[----:B------:R-:W-:Y:S01]  /*1040*/  FFMA.FTZ R42, R70, R157, R47 ;  /* 0x0000009d462a7223 */ /* 0x000fe2000001002f */
[----:B------:R-:W-:Y:S01]  /*1050*/  FADD.FTZ R193, -R172, R72 ;  /* 0x00000048acc17221 */ /* 0x000fe20000010100 */
[----:B------:R-:W-:Y:S01]  /*1060*/  SHF.L.U32 R50, R50, 0x10, RZ ;  /* 0x0000001032327819 */ /* 0x000fe200000006ff */
[----:B------:R-:W-:Y:S01]  /*1070*/  FADD.FTZ R44, R45, R164 ;  /* 0x000000a42d2c7221 */ /* 0x000fe20000010000 */
[----:B------:R-:W-:Y:S01]  /*1080*/  FADD.FTZ R55, -R172, R55 ;  /* 0x00000037ac377221 */ /* 0x000fe20000010100 */
[C---:B------:R-:W-:Y:S01]  /*1090*/  FMUL.FTZ R72, R154.reuse, R173 ;  /* 0x000000ad9a487220 */ /* 0x040fe20000410000 */
[----:B------:R-:W-:Y:S01]  /*10a0*/  FMUL.FTZ R159, R83, R52 ;  /* 0x00000034539f7220 */ /* 0x000fe20000410000 */
[----:B------:R-:W-:Y:S01]  /*10b0*/  FFMA.FTZ R45, R73, R164, R42 ;  /* 0x000000a4492d7223 */ /* 0x000fe2000001002a */
[----:B------:R-:W-:Y:S01]  /*10c0*/  FMUL.FTZ R165, R154, R179 ;  /* 0x000000b39aa57220 */ /* 0x000fe20000410000 */
[----:B------:R-:W-:Y:S01]  /*10d0*/  SHF.L.U32 R179, R168, 0x10, RZ ;  /* 0x00000010a8b37819 */ /* 0x000fe200000006ff */
[----:B------:R-:W-:Y:S01]  /*10e0*/  FMUL.FTZ R155, R154, R55 ;  /* 0x000000379a9b7220 */ /* 0x000fe20000410000 */
[----:B------:R-:W-:Y:S01]  /*10f0*/  FMUL.FTZ R168, R141, R50 ;  /* 0x000000328da87220 */ /* 0x000fe20000410000 */
[----:B------:R-:W-:Y:S01]  /*1100*/  FADD.FTZ R47, R44, R159 ;  /* 0x0000009f2c2f7221 */ /* 0x000fe20000010000 */
[----:B------:R-:W-:Y:S01]  /*1110*/  FFMA.FTZ R42, R72, R159, R45 ;  /* 0x0000009f482a7223 */ /* 0x000fe2000001002d */
[----:B------:R-:W-:Y:S01]  /*1120*/  FADD.FTZ R107, R156, R107 ;  /* 0x0000006b9c6b7221 */ /* 0x000fe20000010000 */
[----:B------:R-:W-:Y:S01]  /*1130*/  FFMA.FTZ R130, R69, R156, R130 ;  /* 0x0000009c45827223 */ /* 0x000fe20000010082 */
[----:B------:R-:W-:Y:S01]  /*1140*/  FMUL.FTZ R156, R154, R181 ;  /* 0x000000b59a9c7220 */ /* 0x000fe20000410000 */
[----:B------:R-:W-:Y:S01]  /*1150*/  FADD.FTZ R41, -R172, R74 ;  /* 0x0000004aac297221 */ /* 0x000fe20000010100 */
        /* <DEDUP_REMOVED lines=12> */
[-C--:B------:R-:W-:Y:S01]  /*1220*/  FFMA.FTZ R116, R171, R170.reuse, R116 ;  /* 0x000000aaab747223 */ /* 0x080fe20000010074 */
[----:B------:R-:W-:Y:S01]  /*1230*/  FMUL.FTZ R162, R87, R170 ;  /* 0x000000aa57a27220 */ /* 0x000fe20000410000 */
[----:B------:R-:W-:Y:S01]  /*1240*/  FMUL.FTZ R170, R142, R54 ;  /* 0x000000368eaa7220 */ /* 0x000fe20000410000 */
[----:B------:R-:W-:Y:S01]  /*1250*/  FADD.FTZ R47, R44, R161 ;  /* 0x000000a12c2f7221 */ /* 0x000fe20000010000 */
[----:B------:R-:W-:Y:S01]  /*1260*/  FFMA.FTZ R42, R74, R161, R45 ;  /* 0x000000a14a2a7223 */ /* 0x000fe2000001002d */
[----:B------:R-:W-:Y:S01]  /*1270*/  FADD.FTZ R75, -R172, R75 ;  /* 0x0000004bac4b7221 */ /* 0x000fe20000010100 */
[----:B------:R-:W-:Y:S01]  /*1280*/  SHF.L.U32 R172, R160, 0x10, RZ ;  /* 0x00000010a0ac7819 */ /* 0x000fe200000006ff */
[----:B------:R-:W-:Y:S01]  /*1290*/  FMUL.FTZ R167, R154, R183 ;  /* 0x000000b79aa77220 */ /* 0x000fe20000410000 */
[----:B------:R-:W-:Y:S01]  /*12a0*/  FADD.FTZ R44, R47, R170 ;  /* 0x000000aa2f2c7221 */ /* 0x000fe20000010000 */
[----:B------:R-:W-:-:S02]  /*12b0*/  FFMA.FTZ R45, R165, R170, R42 ;  /* 0x000000aaa52d7223 */ /* 0x000fc4000001002a */
[----:B------:R-:W-:Y:S01]  /*12c0*/  FADD.FTZ R97, R172, R97 ;  /* 0x00000061ac617221 */ /* 0x000fe20000010000 */
[-C--:B------:R-:W-:Y:S01]  /*12d0*/  FFMA.FTZ R120, R167, R172.reuse, R120 ;  /* 0x000000aca7787223 */ /* 0x080fe20000010078 */
        /* <DEDUP_REMOVED lines=11> */
[----:B------:R-:W-:Y:S01]  /*1390*/  FMUL.FTZ R174, R154, R43 ;  /* 0x0000002b9aae7220 */ /* 0x000fe20000410000 */
[-C--:B------:R-:W-:Y:S01]  /*13a0*/  FFMA.FTZ R118, R169, R176.reuse, R118 ;  /* 0x000000b0a9767223 */ /* 0x080fe20000010076 */
[----:B------:R-:W-:Y:S01]  /*13b0*/  FADD.FTZ R95, R176, R95 ;  /* 0x0000005fb05f7221 */ /* 0x000fe20000010000 */
        /* <DEDUP_REMOVED lines=8> */
[----:B------:R-:W-:Y:S01]  /*1440*/  FMUL.FTZ R177, R154, R41 ;  /* 0x000000299ab17220 */ /* 0x000fe20000410000 */
[-C--:B------:R-:W-:Y:S01]  /*1450*/  FFMA.FTZ R117, R160, R179.reuse, R117 ;  /* 0x000000b3a0757223 */ /* 0x080fe20000010075 */
[----:B------:R-:W-:Y:S01]  /*1460*/  FADD.FTZ R94, R179, R94 ;  /* 0x0000005eb35e7221 */ /* 0x000fe20000010000 */
        /* <DEDUP_REMOVED lines=23> */
[----:B------:R-:W-:Y:S01]  /*15e0*/  LOP3.LUT R40, R2, 0x7fffff8, RZ, 0xc0, !PT ;  /* 0x07fffff802287812 */ /* 0x000fe200078ec0ff */
        /* <DEDUP_REMOVED lines=14> */
[----:B------:R-:W-:Y:S01]  /*16d0*/  FFMA.FTZ R122, R165, R54, R122 ;  /* 0x00000036a57a7223 */ /* 0x000fe2000001007a */
[----:B------:R-:W-:Y:S01]  /*16e0*/  FADD.FTZ R91, R46, R91 ;  /* 0x0000005b2e5b7221 */ /* 0x000fe20000010000 */
[----:B------:R-:W-:Y:S01]  /*16f0*/  FFMA.FTZ R113, R180, R46, R113 ;  /* 0x0000002eb4717223 */ /* 0x000fe20000010071 */
[----:B------:R-:W-:Y:S01]  /*1700*/  @!P6 IADD3 R40, R40, 0x8, RZ ;  /* 0x000000082828e810 */ /* 0x000fe20007ffe0ff */
        /* <DEDUP_REMOVED lines=21> */
.L_x_1018:
[----:B------:R-:W3:Y:S01]  /*1860*/  S2R R46, SR_CgaCtaId ;  /* 0x00000000002e7919 */ /* 0x000ee20000008800 */
[----:B------:R-:W-:Y:S01]  /*1870*/  MOV R45, 0x400 ;  /* 0x00000400002d7802 */ /* 0x000fe20000000f00 */
[----:B------:R-:W-:Y:S01]  /*1880*/  UISETP.NE.AND UP0, UPT, UR16, URZ, UPT ;  /* 0x0000003f1000728c */ /* 0x000fe2000bf05270 */
[----:B------:R-:W-:Y:S01]  /*1890*/  @!P1 LOP3.LUT R43, R2, 0x7, RZ, 0xc0, !PT ;  /* 0x00000007022b9812 */ /* 0x000fe200078ec0ff */
[----:B--2---:R-:W-:Y:S01]  /*18a0*/  FADD.FTZ R3, R44, R3 ;  /* 0x000000032c037221 */ /* 0x004fe20000010000 */
[----:B-1----:R-:W-:Y:S01]  /*18b0*/  FADD.FTZ R2, R42, R41 ;  /* 0x000000292a027221 */ /* 0x002fe20000010000 */
[----:B------:R-:W-:Y:S02]  /*18c0*/  ISETP.NE.U32.AND P3, PT, RZ, UR18, PT ;  /* 0x00000012ff007c0c */ /* 0x000fe4000bf65070 */
[----:B------:R-:W-:Y:S02]  /*18d0*/  @!P1 IADD3 R43, R40, R43, RZ ;  /* 0x0000002b282b9210 */ /* 0x000fe40007ffe0ff */
[----:B------:R-:W-:Y:S01]  /*18e0*/  PLOP3.LUT P4, PT, PT, PT, UP0, 0x80, 0x0 ;  /* 0x000000000000781c */ /* 0x000fe20003f8f008 */
[----:B------:R-:W-:Y:S05]  /*18f0*/  WARPSYNC.ALL ;  /* 0x0000000000007948 */ /* 0x000fea0003800000 */
[----:B------:R-:W-:-:S02]  /*1900*/  ISETP.NE.AND.EX P3, PT, RZ, UR19, PT, P3 ;  /* 0x00000013ff007c0c */ /* 0x000fc4000bf65330 */
[----:B------:R-:W-:-:S04]  /*1910*/  ISETP.NE.U32.AND P2, PT, RZ, UR14, PT ;  /* 0x0000000eff007c0c */ /* 0x000fc8000bf45070 */
[----:B------:R-:W-:Y:S02]  /*1920*/  ISETP.NE.AND.EX P2, PT, RZ, UR15, PT, P2 ;  /* 0x0000000fff007c0c */ /* 0x000fe4000bf45320 */
[----:B---3--:R-:W-:-:S04]  /*1930*/  LEA R45, R46, R45, 0x18 ;  /* 0x0000002d2e2d7211 */ /* 0x008fc800078ec0ff */
[-C--:B------:R-:W-:Y:S02]  /*1940*/  @!P1 LEA R182, R43, R45.reuse, 0x3 ;  /* 0x0000002d2bb69211 */ /* 0x080fe400078e18ff */
[----:B------:R-:W-:-:S03]  /*1950*/  LEA R183, R40, R45, 0x3 ;  /* 0x0000002d28b77211 */ /* 0x000fc600078e18ff */
[----:B------:R-:W-:Y:S01]  /*1960*/  @!P1 STS.64 [R182+0x6000], R2 ;  /* 0x00600002b6009388 */ /* 0x000fe20000000a00 */
[----:B------:R-:W-:Y:S01]  /*1970*/  BAR.SYNC.DEFER_BLOCKING 0x0 ;  /* 0x0000000000007b1d */ /* 0x000fe20000010000 */
[----:B------:R-:W-:-:S04]  /*1980*/  ISETP.NE.U32.AND P1, PT, RZ, UR12, PT ;  /* 0x0000000cff007c0c */ /* 0x000fc8000bf25070 */
[----:B------:R-:W-:Y:S01]  /*1990*/  ISETP.NE.AND.EX P1, PT, RZ, UR13, PT, P1 ;  /* 0x0000000dff007c0c */ /* 0x000fe2000bf25310 */
[----:B0-----:R-:W0:Y:S04]  /*19a0*/  LDS.128 R40, [R183+0x6000] ;  /* 0x00600000b7287984 */ /* 0x001e280000000c00 */
        /* <DEDUP_REMOVED lines=16> */
[----:B------:R-:W-:Y:S02]  /*1ab0*/  FADD.FTZ R40, R40, R53 ;  /* 0x0000003528287221 */ /* 0x000fe40000010000 */
[----:B------:R-:W0:Y:S01]  /*1ac0*/  @P2 LDC.64 R52, c[0x0][0x308] ;  /* 0x0000c200ff342b82 */ /* 0x000e220000000a00 */
[----:B------:R-:W-:Y:S01]  /*1ad0*/  FADD.FTZ R54, R54, R185 ;  /* 0x000000b936367221 */ /* 0x000fe20000010000 */
[----:B------:R-:W-:-:S03]  /*1ae0*/  FADD.FTZ R40, R55, R40 ;  /* 0x0000002837287221 */ /* 0x000fc60000010000 */
[----:B------:R-:W-:Y:S01]  /*1af0*/  FMUL.FTZ R54, R54, UR9 ;  /* 0x0000000936367c20 */ /* 0x000fe20008410000 */
[----:B------:R-:W-:-:S04]  /*1b00*/  FMUL.FTZ R40, R40, UR9 ;  /* 0x0000000928287c20 */ /* 0x000fc80008410000 */
[----:B------:R-:W-:Y:S02]  /*1b10*/  FSEL R3, R54, RZ, !P4 ;  /* 0x000000ff36037208 */ /* 0x000fe40006000000 */
[----:B------:R-:W1:Y:S03]  /*1b20*/  @P1 LDC.64 R54, c[0x0][0x300] ;  /* 0x0000c000ff361b82 */ /* 0x000e660000000a00 */
[-CC-:B------:R-:W-:Y:S01]  /*1b30*/  FFMA.FTZ R56, R56, R40.reuse, R3.reuse ;  /* 0x0000002838387223 */ /* 0x180fe20000010003 */
[-CC-:B------:R-:W-:Y:S01]  /*1b40*/  FFMA.FTZ R58, R58, R40.reuse, R3.reuse ;  /* 0x000000283a3a7223 */ /* 0x180fe20000010003 */
[-CC-:B------:R-:W-:Y:S01]  /*1b50*/  FFMA.FTZ R57, R57, R40.reuse, R3.reuse ;  /* 0x0000002839397223 */ /* 0x180fe20000010003 */
[-CC-:B------:R-:W-:Y:S01]  /*1b60*/  FFMA.FTZ R0, R0, R40.reuse, R3.reuse ;  /* 0x0000002800007223 */ /* 0x180fe20000010003 */
[----:B------:R-:W-:Y:S01]  /*1b70*/  FADD.FTZ R63, R63, -R56 ;  /* 0x800000383f3f7221 */ /* 0x000fe20000010000 */
[----:B------:R-:W-:Y:S01]  /*1b80*/  FADD.FTZ R65, R65, -R58 ;  /* 0x8000003a41417221 */ /* 0x000fe20000010000 */
[-CC-:B------:R-:W-:Y:S01]  /*1b90*/  FFMA.FTZ R59, R59, R40.reuse, R3.reuse ;  /* 0x000000283b3b7223 */ /* 0x180fe20000010003 */
[-CC-:B------:R-:W-:Y:S01]  /*1ba0*/  FFMA.FTZ R69, R69, R40.reuse, R3.reuse ;  /* 0x0000002845457223 */ /* 0x180fe20000010003 */
[C---:B------:R-:W-:Y:S01]  /*1bb0*/  FMUL.FTZ R63, R154.reuse, R63 ;  /* 0x0000003f9a3f7220 */ /* 0x040fe20000410000 */
[----:B------:R-:W-:Y:S01]  /*1bc0*/  FMUL.FTZ R65, R154, R65 ;  /* 0x000000419a417220 */ /* 0x000fe20000410000 */
[-CC-:B------:R-:W-:Y:S01]  /*1bd0*/  FFMA.FTZ R60, R60, R40.reuse, R3.reuse ;  /* 0x000000283c3c7223 */ /* 0x180fe20000010003 */
[-C--:B------:R-:W-:Y:S01]  /*1be0*/  FFMA.FTZ R71, R71, R40.reuse, R3 ;  /* 0x0000002847477223 */ /* 0x080fe20000010003 */
[----:B-----5:R-:W-:Y:S01]  /*1bf0*/  @P3 FADD.FTZ R63, R6, R63 ;  /* 0x0000003f063f3221 */ /* 0x020fe20000010000 */
        /* <DEDUP_REMOVED lines=18> */
[----:B------:R-:W-:Y:S01]  /*1d20*/  @P1 F2FP.BF16.F32.PACK_AB R3, RZ, R65 ;  /* 0x00000041ff03123e */ /* 0x000fe200000010ff */
[----:B------:R-:W-:Y:S01]  /*1d30*/  FADD.FTZ R67, R67, -R60 ;  /* 0x8000003c43437221 */ /* 0x000fe20000010000 */
[----:B------:R-:W-:Y:S01]  /*1d40*/  @P1 F2FP.BF16.F32.PACK_AB R2, RZ, R63 ;  /* 0x0000003fff02123e */ /* 0x000fe200000010ff */
[----:B------:R-:W-:Y:S01]  /*1d50*/  FMUL.FTZ R44, R154, R57 ;  /* 0x000000399a2c7220 */ /* 0x000fe20000410000 */
[----:B------:R-:W-:Y:S01]  /*1d60*/  @P1 PRMT R30, R3, 0x7610, R30 ;  /* 0x00007610031e1816 */ /* 0x000fe2000000001e */
[----:B------:R-:W2:Y:S01]  /*1d70*/  @P2 LDC.64 R56, c[0x0][0x308] ;  /* 0x0000c200ff382b82 */ /* 0x000ea20000000a00 */
[----:B------:R-:W-:Y:S01]  /*1d80*/  @P1 PRMT R29, R2, 0x7610, R29 ;  /* 0x00007610021d1816 */ /* 0x000fe2000000001d */
[----:B------:R-:W-:Y:S01]  /*1d90*/  FADD.FTZ R61, R61, -R0 ;  /* 0x800000003d3d7221 */ /* 0x000fe20000010000 */
[----:B------:R-:W-:Y:S01]  /*1da0*/  FADD.FTZ R59, R64, -R59 ;  /* 0x8000003b403b7221 */ /* 0x000fe20000010000 */
[----:B------:R-:W-:Y:S01]  /*1db0*/  FADD.FTZ R69, R66, -R69 ;  /* 0x8000004542457221 */ /* 0x000fe20000010000 */
[----:B------:R-:W-:Y:S01]  /*1dc0*/  FADD.FTZ R71, R68, -R71 ;  /* 0x8000004744477221 */ /* 0x000fe20000010000 */
[----:B------:R-:W-:Y:S01]  /*1dd0*/  FADD.FTZ R157, R157, -R70 ;  /* 0x800000469d9d7221 */ /* 0x000fe20000010000 */
[----:B------:R-:W-:Y:S01]  /*1de0*/  FADD.FTZ R73, R164, -R73 ;  /* 0x80000049a4497221 */ /* 0x000fe20000010000 */
[----:B------:R-:W3:Y:S01]  /*1df0*/  LDC.64 R2, c[0x0][0x2f8] ;  /* 0x0000be00ff027b82 */ /* 0x000ee20000000a00 */
        /* <DEDUP_REMOVED lines=13> */
[C---:B------:R-:W-:Y:S01]  /*1ed0*/  FMUL.FTZ R67, R154.reuse, R67 ;  /* 0x000000439a437220 */ /* 0x040fe20000410000 */
[----:B------:R-:W-:Y:S01]  /*1ee0*/  FADD.FTZ R75, R75, -R180 ;  /* 0x800000b44b4b7221 */ /* 0x000fe20000010000 */
[C---:B------:R-:W-:Y:S01]  /*1ef0*/  FMUL.FTZ R61, R154.reuse, R61 ;  /* 0x0000003d9a3d7220 */ /* 0x040fe20000410000 */
        /* <DEDUP_REMOVED lines=19> */
[----:B------:R-:W-:Y:S01]  /*2030*/  FMUL.FTZ R154, R154, R75 ;  /* 0x0000004b9a9a7220 */ /* 0x000fe20000410000 */
[----:B------:R-:W-:Y:S01]  /*2040*/  @P3 FADD.FTZ R50, R11, R50 ;  /* 0x000000320b323221 */ /* 0x000fe20000010000 */
[----:B------:R-:W-:Y:S01]  /*2050*/  @P3 FADD.FTZ R61, R4, R61 ;  /* 0x0000003d043d3221 */ /* 0x000fe20000010000 */
[----:B------:R-:W-:Y:S01]  /*2060*/  @P3 FADD.FTZ R46, R9, R46 ;  /* 0x0000002e092e3221 */ /* 0x000fe20000010000 */
[----:B------:R-:W-:Y:S01]  /*2070*/  @P1 F2FP.BF16.F32.PACK_AB R43, RZ, R67 ;  /* 0x00000043ff2b123e */ /* 0x000fe200000010ff */
        /* <DEDUP_REMOVED lines=19> */
[----:B--2---:R-:W-:Y:S01]  /*21b0*/  @P2 IMAD.WIDE.U32 R56, R153, 0x20, R56 ;  /* 0x0000002099382825 */ /* 0x004fe200078e0038 */
[----:B------:R-:W-:-:S02]  /*21c0*/  @P1 F2FP.BF16.F32.PACK_AB R45, RZ, R50 ;  /* 0x00000032ff2d123e */ /* 0x000fc400000010ff */
[----:B------:R-:W-:Y:S01]  /*21d0*/  @P1 F2FP.BF16.F32.PACK_AB R0, RZ, R61 ;  /* 0x0000003dff00123e */ /* 0x000fe200000010ff */
[----:B---3--:R-:W-:Y:S01]  /*21e0*/  IMAD.WIDE.U32 R58, R153, 0x10, R2 ;  /* 0x00000010993a7825 */ /* 0x008fe200078e0002 */
[----:B------:R-:W-:Y:S02]  /*21f0*/  @P1 PRMT R31, R43, 0x7610, R31 ;  /* 0x000076102b1f1816 */ /* 0x000fe4000000001f */
[----:B------:R-:W-:Y:S01]  /*2200*/  @P1 F2FP.BF16.F32.PACK_AB R41, RZ, R46 ;  /* 0x0000002eff29123e */ /* 0x000fe200000010ff */
[----:B0-----:R-:W-:Y:S01]  /*2210*/  @P2 IMAD.WIDE.U32 R52, R152, 0x20, R52 ;  /* 0x0000002098342825 */ /* 0x001fe200078e0034 */
[----:B------:R-:W-:Y:S02]  /*2220*/  @P1 F2FP.BF16.F32.PACK_AB R40, RZ, R42 ;  /* 0x0000002aff28123e */ /* 0x000fe400000010ff */
[----:B------:R-:W-:Y:S02]  /*2230*/  ISETP.NE.AND.EX P3, PT, RZ, UR15, PT, P3 ;  /* 0x0000000fff007c0c */ /* 0x000fe4000bf65330 */
[----:B------:R-:W-:-:S02]  /*2240*/  @P1 F2FP.BF16.F32.PACK_AB R62, RZ, R44 ;  /* 0x0000002cff3e123e */ /* 0x000fc400000010ff */
[----:B------:R-:W-:Y:S02]  /*2250*/  @P1 PRMT R28, R0, 0x7610, R28 ;  /* 0x00007610001c1816 */ /* 0x000fe4000000001c */
[----:B------:R-:W-:Y:S02]  /*2260*/  @P1 PRMT R31, R31, 0x5410, R45 ;  /* 0x000054101f1f1816 */ /* 0x000fe4000000002d */
[----:B------:R-:W-:Y:S02]  /*2270*/  @P1 PRMT R30, R30, 0x5410, R41 ;  /* 0x000054101e1e1816 */ /* 0x000fe40000000029 */
[----:B------:R-:W-:Y:S02]  /*2280*/  @P1 PRMT R29, R29, 0x5410, R40 ;  /* 0x000054101d1d1816 */ /* 0x000fe40000000028 */
[C---:B------:R-:W-:Y:S02]  /*2290*/  SEL R43, R42.reuse, R35, P3 ;  /* 0x000000232a2b7207 */ /* 0x040fe40001800000 */
[----:B------:R-:W-:-:S02]  /*22a0*/  F2FP.BF16.F32.PACK_AB R45, R42, R63 ;  /* 0x0000003f2a2d723e */ /* 0x000fc400000010ff */
[C---:B------:R-:W-:Y:S02]  /*22b0*/  SEL R51, R50.reuse, R39, P3 ;  /* 0x0000002732337207 */ /* 0x040fe40001800000 */
[----:B------:R-:W-:Y:S02]  /*22c0*/  F2FP.BF16.F32.PACK_AB R47, R50, R67 ;  /* 0x00000043322f723e */ /* 0x000fe400000010ff */
[----:B------:R-:W-:Y:S02]  /*22d0*/  SEL R41, R44, R33, P3 ;  /* 0x000000212c297207 */ /* 0x000fe40001800000 */
[----:B------:R-:W-:Y:S02]  /*22e0*/  SEL R40, R61, R32, P3 ;  /* 0x000000203d287207 */ /* 0x000fe40001800000 */
[----:B------:R-:W-:Y:S02]  /*22f0*/  SEL R42, R63, R34, P3 ;  /* 0x000000223f2a7207 */ /* 0x000fe40001800000 */
[----:B------:R-:W-:-:S02]  /*2300*/  SEL R49, R46, R37, P3 ;  /* 0x000000252e317207 */ /* 0x000fc40001800000 */
[----:B------:R-:W-:Y:S01]  /*2310*/  SEL R48, R65, R36, P3 ;  /* 0x0000002441307207 */ /* 0x000fe20001800000 */
[----:B------:R0:W-:Y:S01]  /*2320*/  @P2 STG.E.128 desc[UR4][R56.64], R40 ;  /* 0x0000002838002986 */ /* 0x0001e2000c101d04 */
[----:B------:R-:W-:Y:S02]  /*2330*/  SEL R50, R67, R38, P3 ;  /* 0x0000002643327207 */ /* 0x000fe40001800000 */
[----:B------:R-:W-:Y:S01]  /*2340*/  F2FP.BF16.F32.PACK_AB R44, R44, R61 ;  /* 0x0000003d2c2c723e */ /* 0x000fe200000010ff */
[----:B-1----:R-:W-:Y:S01]  /*2350*/  @P1 IMAD.WIDE.U32 R60, R153, 0x10, R54 ;  /* 0x00000010993c1825 */ /* 0x002fe200078e0036 */
[----:B------:R-:W-:Y:S01]  /*2360*/  F2FP.BF16.F32.PACK_AB R46, R46, R65 ;  /* 0x000000412e2e723e */ /* 0x000fe200000010ff */
[----:B------:R1:W-:Y:S01]  /*2370*/  @P2 STG.E.128 desc[UR4][R56.64+0x10], R48 ;  /* 0x0000103038002986 */ /* 0x0003e2000c101d04 */
[----:B------:R-:W-:Y:S01]  /*2380*/  @P1 PRMT R28, R28, 0x5410, R62 ;  /* 0x000054101c1c1816 */ /* 0x000fe2000000003e */
[----:B------:R-:W2:Y:S01]  /*2390*/  @P1 LDC.64 R54, c[0x0][0x300] ;  /* 0x0000c000ff361b82 */ /* 0x000ea20000000a00 */
[----:B------:R-:W-:Y:S01]  /*23a0*/  @P1 F2FP.BF16.F32.PACK_AB R0, RZ, R157 ;  /* 0x0000009dff00123e */ /* 0x000fe200000010ff */
[----:B------:R3:W-:Y:S01]  /*23b0*/  STG.E.128 desc[UR4][R58.64], R44 ;  /* 0x0000002c3a007986 */ /* 0x0007e2000c101d04 */
[----:B------:R-:W-:-:S02]  /*23c0*/  @P1 F2FP.BF16.F32.PACK_AB R65, RZ, R163 ;  /* 0x000000a3ff41123e */ /* 0x000fc400000010ff */
[----:B------:R-:W-:Y:S01]  /*23d0*/  @P1 F2FP.BF16.F32.PACK_AB R62, RZ, R161 ;  /* 0x000000a1ff3e123e */ /* 0x000fe200000010ff */
[----:B------:R4:W-:Y:S01]  /*23e0*/  @P1 STG.E.128 desc[UR4][R60.64], R28 ;  /* 0x0000001c3c001986 */ /* 0x0009e2000c101d04 */
[----:B------:R-:W-:Y:S02]  /*23f0*/  @P1 F2FP.BF16.F32.PACK_AB R67, RZ, R70 ;  /* 0x00000046ff43123e */ /* 0x000fe400000010ff */
[----:B------:R-:W-:Y:S02]  /*2400*/  @P1 F2FP.BF16.F32.PACK_AB R63, RZ, R68 ;  /* 0x00000044ff3f123e */ /* 0x000fe400000010ff */
[----:B0-----:R-:W-:Y:S02]  /*2410*/  SEL R41, R64, R33, P3 ;  /* 0x0000002140297207 */ /* 0x001fe40001800000 */
[----:B------:R-:W-:Y:S02]  /*2420*/  SEL R40, R157, R32, P3 ;  /* 0x000000209d287207 */ /* 0x000fe40001800000 */
[----:B------:R-:W-:-:S02]  /*2430*/  SEL R43, R66, R35, P3 ;  /* 0x00000023422b7207 */ /* 0x000fc40001800000 */
[----:B-1----:R-:W-:Y:S02]  /*2440*/  @P1 F2FP.BF16.F32.PACK_AB R57, RZ, R159 ;  /* 0x0000009fff39123e */ /* 0x002fe400000010ff */
[----:B------:R-:W-:Y:S02]  /*2450*/  SEL R42, R159, R34, P3 ;  /* 0x000000229f2a7207 */ /* 0x000fe40001800000 */
[----:B---3--:R-:W-:Y:S02]  /*2460*/  @P1 F2FP.BF16.F32.PACK_AB R59, RZ, R64 ;  /* 0x00000040ff3b123e */ /* 0x008fe400000010ff */
[----:B------:R-:W-:Y:S01]  /*2470*/  SEL R49, R68, R37, P3 ;  /* 0x0000002544317207 */ /* 0x000fe20001800000 */
[----:B--2---:R-:W-:Y:S01]  /*2480*/  @P1 IMAD.WIDE.U32 R54, R152, 0x10, R54 ;  /* 0x0000001098361825 */ /* 0x004fe200078e0036 */
[----:B----4-:R-:W-:Y:S01]  /*2490*/  @P1 PRMT R28, R0, 0x7610, R28 ;  /* 0x00007610001c1816 */ /* 0x010fe2000000001c */
[----:B------:R-:W-:Y:S01]  /*24a0*/  @P2 STG.E.128 desc[UR4][R52.64], R40 ;  /* 0x0000002834002986 */ /* 0x000fe2000c101d04 */
[----:B------:R-:W-:-:S02]  /*24b0*/  @P1 F2FP.BF16.F32.PACK_AB R61, RZ, R66 ;  /* 0x00000042ff3d123e */ /* 0x000fc400000010ff */
[----:B------:R-:W-:Y:S01]  /*24c0*/  @P1 PRMT R29, R57, 0x7610, R29 ;  /* 0x00007610391d1816 */ /* 0x000fe2000000001d */
[----:B------:R-:W-:Y:S01]  /*24d0*/  IMAD.WIDE.U32 R56, R152, 0x10, R2 ;  /* 0x0000001098387825 */ /* 0x000fe200078e0002 */
[----:B------:R-:W-:Y:S02]  /*24e0*/  @P1 PRMT R28, R28, 0x5410, R59 ;  /* 0x000054101c1c1816 */ /* 0x000fe4000000003b */
[----:B------:R-:W0:Y:S01]  /*24f0*/  @P2 LDC.64 R58, c[0x0][0x308] ;  /* 0x0000c200ff3a2b82 */ /* 0x000e220000000a00 */
[----:B------:R-:W-:Y:S01]  /*2500*/  @P1 PRMT R29, R29, 0x5410, R61 ;  /* 0x000054101d1d1816 */ /* 0x000fe2000000003d */
[----:B------:R-:W-:Y:S01]  /*2510*/  IMAD.WIDE.U32 R2, R148, 0x10, R2 ;  /* 0x0000001094027825 */ /* 0x000fe200078e0002 */
[----:B------:R-:W-:Y:S02]  /*2520*/  SEL R48, R161, R36, P3 ;  /* 0x00000024a1307207 */ /* 0x000fe40001800000 */
[----:B------:R-:W-:Y:S02]  /*2530*/  SEL R51, R70, R39, P3 ;  /* 0x0000002746337207 */ /* 0x000fe40001800000 */
[----:B------:R-:W-:Y:S01]  /*2540*/  SEL R50, R163, R38, P3 ;  /* 0x00000026a3327207 */ /* 0x000fe20001800000 */
[----:B------:R-:W1:Y:S01]  /*2550*/  @P1 LDC.64 R60, c[0x0][0x300] ;  /* 0x0000c000ff3c1b82 */ /* 0x000e620000000a00 */
[----:B------:R-:W-:-:S02]  /*2560*/  @P1 PRMT R31, R65, 0x7610, R31 ;  /* 0x00007610411f1816 */ /* 0x000fc4000000001f */
[----:B------:R-:W-:Y:S01]  /*2570*/  @P1 PRMT R30, R62, 0x7610, R30 ;  /* 0x000076103e1e1816 */ /* 0x000fe2000000001e */
[----:B------:R2:W-:Y:S01]  /*2580*/  @P2 STG.E.128 desc[UR4][R52.64+0x10], R48 ;  /* 0x0000103034002986 */ /* 0x0005e2000c101d04 */
[----:B------:R-:W-:Y:S02]  /*2590*/  F2FP.BF16.F32.PACK_AB R44, R64, R157 ;  /* 0x0000009d402c723e */ /* 0x000fe400000010ff */
[----:B------:R-:W-:Y:S02]  /*25a0*/  F2FP.BF16.F32.PACK_AB R45, R66, R159 ;  /* 0x0000009f422d723e */ /* 0x000fe400000010ff */
[----:B------:R-:W-:Y:S02]  /*25b0*/  F2FP.BF16.F32.PACK_AB R46, R68, R161 ;  /* 0x000000a1442e723e */ /* 0x000fe400000010ff */
[----:B------:R-:W-:Y:S02]  /*25c0*/  F2FP.BF16.F32.PACK_AB R47, R70, R163 ;  /* 0x000000a3462f723e */ /* 0x000fe400000010ff */
[----:B------:R-:W-:-:S02]  /*25d0*/  @P1 PRMT R31, R31, 0x5410, R67 ;  /* 0x000054101f1f1816 */ /* 0x000fc40000000043 */
[----:B------:R-:W-:Y:S01]  /*25e0*/  @P1 PRMT R30, R30, 0x5410, R63 ;  /* 0x000054101e1e1816 */ /* 0x000fe2000000003f */
[----:B------:R0:W-:Y:S01]  /*25f0*/  STG.E.128 desc[UR4][R56.64], R44 ;  /* 0x0000002c38007986 */ /* 0x0001e2000c101d04 */
[----:B------:R-:W-:Y:S02]  /*2600*/  @P1 F2FP.BF16.F32.PACK_AB R63, RZ, R177 ;  /* 0x000000b1ff3f123e */ /* 0x000fe400000010ff */
[----:B------:R-:W-:Y:S01]  /*2610*/  @P1 F2FP.BF16.F32.PACK_AB R0, RZ, R173 ;  /* 0x000000adff00123e */ /* 0x000fe200000010ff */
[----:B------:R3:W-:Y:S01]  /*2620*/  @P1 STG.E.128 desc[UR4][R54.64], R28 ;  /* 0x0000001c36001986 */ /* 0x0007e2000c101d04 */
[----:B------:R-:W-:Y:S02]  /*2630*/  @P1 F2FP.BF16.F32.PACK_AB R64, RZ, R154 ;  /* 0x0000009aff40123e */ /* 0x000fe400000010ff */
[----:B--2---:R-:W-:Y:S02]  /*2640*/  @P1 F2FP.BF16.F32.PACK_AB R53, RZ, R171 ;  /* 0x000000abff35123e */ /* 0x004fe400000010ff */
[----:B------:R-:W-:-:S02]  /*2650*/  @P1 F2FP.BF16.F32.PACK_AB R62, RZ, R156 ;  /* 0x0000009cff3e123e */ /* 0x000fc400000010ff */
[----:B------:R-:W-:Y:S02]  /*2660*/  @P1 F2FP.BF16.F32.PACK_AB R48, RZ, R72 ;  /* 0x00000048ff30123e */ /* 0x000fe400000010ff */
[----:B------:R-:W-:Y:S02]  /*2670*/  SEL R32, R173, R32, P3 ;  /* 0x00000020ad207207 */ /* 0x000fe40001800000 */
[----:B------:R-:W-:Y:S02]  /*2680*/  SEL R33, R72, R33, P3 ;  /* 0x0000002148217207 */ /* 0x000fe40001800000 */
[----:B------:R-:W-:Y:S01]  /*2690*/  SEL R34, R171, R34, P3 ;  /* 0x00000022ab227207 */ /* 0x000fe20001800000 */
[----:B0-----:R-:W-:Y:S01]  /*26a0*/  @P2 IMAD.WIDE.U32 R44, R148, 0x20, R58 ;  /* 0x00000020942c2825 */ /* 0x001fe200078e003a */
[----:B------:R-:W-:Y:S02]  /*26b0*/  @P1 F2FP.BF16.F32.PACK_AB R57, RZ, R175 ;  /* 0x000000afff39123e */ /* 0x000fe400000010ff */
[----:B------:R-:W-:Y:S01]  /*26c0*/  SEL R35, R74, R35, P3 ;  /* 0x000000234a237207 */ /* 0x000fe20001800000 */
[----:B-1----:R-:W-:Y:S01]  /*26d0*/  @P1 IMAD.WIDE.U32 R46, R148, 0x10, R60 ;  /* 0x00000010942e1825 */ /* 0x002fe200078e003c */
[----:B---3--:R-:W-:-:S02]  /*26e0*/  @P1 F2FP.BF16.F32.PACK_AB R55, RZ, R74 ;  /* 0x0000004aff37123e */ /* 0x008fc400000010ff */
[----:B------:R-:W-:Y:S01]  /*26f0*/  @P1 PRMT R31, R63, 0x7610, R31 ;  /* 0x000076103f1f1816 */ /* 0x000fe2000000001f */
[----:B------:R0:W-:Y:S01]  /*2700*/  @P2 STG.E.128 desc[UR4][R44.64], R32 ;  /* 0x000000202c002986 */ /* 0x0001e2000c101d04 */
[----:B------:R-:W-:Y:S02]  /*2710*/  @P1 PRMT R30, R57, 0x7610, R30 ;  /* 0x00007610391e1816 */ /* 0x000fe4000000001e */
[----:B------:R-:W-:Y:S02]  /*2720*/  @P1 PRMT R29, R53, 0x7610, R29 ;  /* 0x00007610351d1816 */ /* 0x000fe4000000001d */
[----:B------:R-:W-:Y:S02]  /*2730*/  @P1 PRMT R28, R0, 0x7610, R28 ;  /* 0x00007610001c1816 */ /* 0x000fe4000000001c */
[----:B------:R-:W-:Y:S02]  /*2740*/  SEL R36, R175, R36, P3 ;  /* 0x00000024af247207 */ /* 0x000fe40001800000 */
[----:B------:R-:W-:-:S02]  /*2750*/  SEL R37, R156, R37, P3 ;  /* 0x000000259c257207 */ /* 0x000fc40001800000 */
[----:B------:R-:W-:Y:S02]  /*2760*/  SEL R38, R177, R38, P3 ;  /* 0x00000026b1267207 */ /* 0x000fe40001800000 */
[----:B------:R-:W-:Y:S02]  /*2770*/  SEL R39, R154, R39, P3 ;  /* 0x000000279a277207 */ /* 0x000fe40001800000 */
[----:B------:R-:W-:Y:S02]  /*2780*/  F2FP.BF16.F32.PACK_AB R40, R72, R173 ;  /* 0x000000ad4828723e */ /* 0x000fe400000010ff */
[----:B------:R-:W-:Y:S01]  /*2790*/  F2FP.BF16.F32.PACK_AB R41, R74, R171 ;  /* 0x000000ab4a29723e */ /* 0x000fe200000010ff */
[----:B------:R0:W-:Y:S01]  /*27a0*/  @P2 STG.E.128 desc[UR4][R44.64+0x10], R36 ;  /* 0x000010242c002986 */ /* 0x0001e2000c101d04 */
[----:B------:R-:W-:Y:S02]  /*27b0*/  F2FP.BF16.F32.PACK_AB R42, R156, R175 ;  /* 0x000000af9c2a723e */ /* 0x000fe400000010ff */
[----:B------:R-:W-:-:S02]  /*27c0*/  F2FP.BF16.F32.PACK_AB R43, R154, R177 ;  /* 0x000000b19a2b723e */ /* 0x000fc400000010ff */
        /* <DEDUP_REMOVED lines=8> */
[----:B0-----:R-:W-:Y:S02]  /*2850*/  MOV R40, R149 ;  /* 0x0000009500287202 */ /* 0x001fe40000000f00 */
        /* <DEDUP_REMOVED lines=44> */
.L_x_1005:
        /* <DEDUP_REMOVED lines=23> */
.L_x_1006:
[----:B------:R-:W-:Y:S01]  /*2c90*/  HFMA2.MMA R51, -RZ, RZ, 0, 9.5367431640625e-07 ;  /* 0x00000010ff337435 */ /* 0x000fe200000001ff */
[----:B------:R-:W-:Y:S02]  /*2ca0*/  MOV R50, R44 ;  /* 0x0000002c00327202 */ /* 0x000fe40000000f00 */
[----:B------:R-:W-:Y:S02]  /*2cb0*/  MOV R52, 0x1f ;  /* 0x0000001f00347802 */ /* 0x000fe40000000f00 */
[----:B------:R-:W-:-:S07]  /*2cc0*/  MOV R47, 0xffffffff ;  /* 0xffffffff002f7802 */ /* 0x000fce0000000f00 */
[----:B-----5:R-:W-:Y:S05]  /*2cd0*/  WARPSYNC.COLLECTIVE R47, `(.L_x_1008) ;  /* 0x000000002f087348 */ /* 0x020fea0003c00000 */
[----:B------:R0:W1:Y:S02]  /*2ce0*/  SHFL.DOWN P2, R49, R50, R51, R52 ;  /* 0x0800003332317389 */ /* 0x0000640000040034 */
[----:B01---5:R-:W-:Y:S01]  /*2cf0*/  ENDCOLLECTIVE ;  /* 0x000000000000791b */ /* 0x023fe20003800000 */
.L_x_1008:
[----:B------:R-:W-:Y:S02]  /*2d00*/  MOV R50, R42 ;  /* 0x0000002a00327202 */ /* 0x000fe40000000f00 */
[----:B------:R-:W-:-:S07]  /*2d10*/  MOV R3, R49 ;  /* 0x0000003100037202 */ /* 0x000fce0000000f00 */
[----:B------:R-:W-:Y:S05]  /*2d20*/  WARPSYNC.COLLECTIVE R47, `(.L_x_1009) ;  /* 0x000000002f087348 */ /* 0x000fea0003c00000 */
[----:B------:R0:W1:Y:S02]  /*2d30*/  SHFL.DOWN P2, R49, R50, R51, R52 ;  /* 0x0800003332317389 */ /* 0x0000640000040034 */
[----:B01----:R-:W-:Y:S01]  /*2d40*/  ENDCOLLECTIVE ;  /* 0x000000000000791b */ /* 0x003fe20003800000 */
.L_x_1009:
[----:B------:R-:W-:Y:S01]  /*2d50*/  FADD.FTZ R3, R44, R3 ;  /* 0x000000032c037221 */ /* 0x000fe20000010000 */
[----:B------:R-:W-:-:S04]  /*2d60*/  HFMA2.MMA R51, -RZ, RZ, 0, 4.76837158203125e-07 ;  /* 0x00000008ff337435 */ /* 0x000fc800000001ff */
[----:B------:R-:W-:Y:S02]  /*2d70*/  MOV R50, R3 ;  /* 0x0000000300327202 */ /* 0x000fe40000000f00 */
[----:B------:R-:W-:-:S07]  /*2d80*/  MOV R41, R49 ;  /* 0x0000003100297202 */ /* 0x000fce0000000f00 */
[----:B------:R-:W-:Y:S05]  /*2d90*/  WARPSYNC.COLLECTIVE R47, `(.L_x_1010) ;  /* 0x000000002f087348 */ /* 0x000fea0003c00000 */
[----:B------:R0:W1:Y:S02]  /*2da0*/  SHFL.DOWN P2, R49, R50, R51, R52 ;  /* 0x0800003332317389 */ /* 0x0000640000040034 */
[----:B01----:R-:W-:Y:S01]  /*2db0*/  ENDCOLLECTIVE ;  /* 0x000000000000791b */ /* 0x003fe20003800000 */
.L_x_1010:
[----:B------:R-:W-:-:S05]  /*2dc0*/  FADD.FTZ R41, R42, R41 ;  /* 0x000000292a297221 */ /* 0x000fca0000010000 */
[----:B------:R-:W-:Y:S02]  /*2dd0*/  MOV R50, R41 ;  /* 0x0000002900327202 */ /* 0x000fe40000000f00 */
[----:B------:R-:W-:-:S07]  /*2de0*/  MOV R46, R49 ;  /* 0x00000031002e7202 */ /* 0x000fce0000000f00 */
[----:B------:R-:W-:Y:S05]  /*2df0*/  WARPSYNC.COLLECTIVE R47, `(.L_x_1011) ;  /* 0x000000002f087348 */ /* 0x000fea0003c00000 */
[----:B------:R0:W1:Y:S02]  /*2e00*/  SHFL.DOWN P2, R49, R50, R51, R52 ;  /* 0x0800003332317389 */ /* 0x0000640000040034 */
[----:B01----:R-:W-:Y:S01]  /*2e10*/  ENDCOLLECTIVE ;  /* 0x000000000000791b */ /* 0x003fe20003800000 */
.L_x_1011:
[----:B------:R-:W-:Y:S01]  /*2e20*/  FADD.FTZ R46, R3, R46 ;  /* 0x0000002e032e7221 */ /* 0x000fe20000010000 */
[----:B------:R-:W-:-:S04]  /*2e30*/  HFMA2.MMA R51, -RZ, RZ, 0, 2.384185791015625e-07 ;  /* 0x00000004ff337435 */ /* 0x000fc800000001ff */
[----:B------:R-:W-:Y:S02]  /*2e40*/  MOV R50, R46 ;  /* 0x0000002e00327202 */ /* 0x000fe40000000f00 */
[----:B------:R-:W-:-:S07]  /*2e50*/  MOV R48, R49 ;  /* 0x0000003100307202 */ /* 0x000fce0000000f00 */
[----:B------:R-:W-:Y:S05]  /*2e60*/  WARPSYNC.COLLECTIVE R47, `(.L_x_1012) ;  /* 0x000000002f087348 */ /* 0x000fea0003c00000 */
[----:B------:R0:W1:Y:S02]  /*2e70*/  SHFL.DOWN P2, R49, R50, R51, R52 ;  /* 0x0800003332317389 */ /* 0x0000640000040034 */
[----:B01----:R-:W-:Y:S01]  /*2e80*/  ENDCOLLECTIVE ;  /* 0x000000000000791b */ /* 0x003fe20003800000 */
.L_x_1012:
[----:B------:R-:W-:-:S05]  /*2e90*/  FADD.FTZ R48, R41, R48 ;  /* 0x0000003029307221 */ /* 0x000fca0000010000 */
[----:B------:R-:W-:Y:S02]  /*2ea0*/  MOV R50, R48 ;  /* 0x0000003000327202 */ /* 0x000fe40000000f00 */
[----:B------:R-:W-:-:S07]  /*2eb0*/  MOV R43, R49 ;  /* 0x00000031002b7202 */ /* 0x000fce0000000f00 */
[----:B------:R-:W-:Y:S05]  /*2ec0*/  WARPSYNC.COLLECTIVE R47, `(.L_x_1013) ;  /* 0x000000002f087348 */ /* 0x000fea0003c00000 */
[----:B------:R0:W1:Y:S02]  /*2ed0*/  SHFL.DOWN P2, R49, R50, R51, R52 ;  /* 0x0800003332317389 */ /* 0x0000640000040034 */
[----:B01----:R-:W-:Y:S01]  /*2ee0*/  ENDCOLLECTIVE ;  /* 0x000000000000791b */ /* 0x003fe20003800000 */
.L_x_1013:
[----:B------:R-:W-:Y:S01]  /*2ef0*/  FADD.FTZ R43, R46, R43 ;  /* 0x0000002b2e2b7221 */ /* 0x000fe20000010000 */
[----:B------:R-:W-:-:S04]  /*2f00*/  HFMA2.MMA R51, -RZ, RZ, 0, 1.1920928955078125e-07 ;  /* 0x00000002ff337435 */ /* 0x000fc800000001ff */
[----:B------:R-:W-:Y:S02]  /*2f10*/  MOV R50, R43 ;  /* 0x0000002b00327202 */ /* 0x000fe40000000f00 */
[----:B------:R-:W-:-:S07]  /*2f20*/  MOV R45, R49 ;  /* 0x00000031002d7202 */ /* 0x000fce0000000f00 */
[----:B------:R-:W-:Y:S05]  /*2f30*/  WARPSYNC.COLLECTIVE R47, `(.L_x_1014) ;  /* 0x000000002f087348 */ /* 0x000fea0003c00000 */
[----:B------:R0:W1:Y:S02]  /*2f40*/  SHFL.DOWN P2, R49, R50, R51, R52 ;  /* 0x0800003332317389 */ /* 0x0000640000040034 */
[----:B01----:R-:W-:Y:S01]  /*2f50*/  ENDCOLLECTIVE ;  /* 0x000000000000791b */ /* 0x003fe20003800000 */
.L_x_1014:
[----:B------:R-:W-:-:S05]  /*2f60*/  FADD.FTZ R45, R48, R45 ;  /* 0x0000002d302d7221 */ /* 0x000fca0000010000 */
[----:B------:R-:W-:Y:S02]  /*2f70*/  MOV R50, R45 ;  /* 0x0000002d00327202 */ /* 0x000fe40000000f00 */
[----:B------:R-:W-:-:S07]  /*2f80*/  MOV R42, R49 ;  /* 0x00000031002a7202 */ /* 0x000fce0000000f00 */
[----:B------:R-:W-:Y:S05]  /*2f90*/  WARPSYNC.COLLECTIVE R47, `(.L_x_1015) ;  /* 0x000000002f087348 */ /* 0x000fea0003c00000 */
[----:B------:R0:W1:Y:S02]  /*2fa0*/  SHFL.DOWN P2, R49, R50, R51, R52 ;  /* 0x0800003332317389 */ /* 0x0000640000040034 */
[----:B01----:R-:W-:Y:S01]  /*2fb0*/  ENDCOLLECTIVE ;  /* 0x000000000000791b */ /* 0x003fe20003800000 */
.L_x_1015:
[----:B------:R-:W-:Y:S01]  /*2fc0*/  FADD.FTZ R42, R43, R42 ;  /* 0x0000002a2b2a7221 */ /* 0x000fe20000010000 */
[----:B------:R-:W-:-:S04]  /*2fd0*/  HFMA2.MMA R51, -RZ, RZ, 0, 5.9604644775390625e-08 ;  /* 0x00000001ff337435 */ /* 0x000fc800000001ff */
[----:B------:R-:W-:Y:S02]  /*2fe0*/  MOV R50, R42 ;  /* 0x0000002a00327202 */ /* 0x000fe40000000f00 */
[----:B------:R-:W-:-:S07]  /*2ff0*/  MOV R44, R49 ;  /* 0x00000031002c7202 */ /* 0x000fce0000000f00 */
[----:B------:R-:W-:Y:S05]  /*3000*/  WARPSYNC.COLLECTIVE R47, `(.L_x_1016) ;  /* 0x000000002f087348 */ /* 0x000fea0003c00000 */
[----:B------:R0:W1:Y:S02]  /*3010*/  SHFL.DOWN P2, R49, R50, R51, R52 ;  /* 0x0800003332317389 */ /* 0x0000640000040034 */
[----:B01----:R-:W-:Y:S01]  /*3020*/  ENDCOLLECTIVE ;  /* 0x000000000000791b */ /* 0x003fe20003800000 */
.L_x_1016:
[----:B------:R-:W-:-:S05]  /*3030*/  FADD.FTZ R44, R45, R44 ;  /* 0x0000002c2d2c7221 */ /* 0x000fca0000010000 */
[----:B------:R-:W-:Y:S02]  /*3040*/  MOV R50, R44 ;  /* 0x0000002c00327202 */ /* 0x000fe40000000f00 */
[----:B------:R-:W-:-:S07]  /*3050*/  MOV R41, R49 ;  /* 0x0000003100297202 */ /* 0x000fce0000000f00 */
[----:B------:R-:W-:Y:S05]  /*3060*/  WARPSYNC.COLLECTIVE R47, `(.L_x_1017) ;  /* 0x000000002f087348 */ /* 0x000fea0003c00000 */
[----:B------:R0:W1:Y:S02]  /*3070*/  SHFL.DOWN P2, R49, R50, R51, R52 ;  /* 0x0800003332317389 */ /* 0x0000640000040034 */
[----:B01----:R-:W-:Y:S01]  /*3080*/  ENDCOLLECTIVE ;  /* 0x000000000000791b */ /* 0x003fe20003800000 */
.L_x_1017:
[----:B------:R-:W-:Y:S01]  /*3090*/  MOV R3, R49 ;  /* 0x0000003100037202 */ /* 0x000fe20000000f00 */
[----:B------:R-:W-:Y:S06]  /*30a0*/  BRA `(.L_x_1018) ;  /* 0xffffffe400ec7947 */ /* 0x000fec000383ffff */
.L_x_1019:
        /* <DEDUP_REMOVED lines=13> */
.L_x_3253:


//--------------------- .text._ZN10layer_norm31ln_parallel_residual_bwd_kernelINS_13Kernel_traitsI13__nv_bfloat16S2_fS2_fjLj6144ELj1ELj1ELj8ELj16ENS_18Kernel_traits_baseILj6144ES2_S2_fS2_fjLj256EEEEELb1ELb0ELb0EEEvNS_9BwdParamsE --------------------------
	.section	.text._ZN10layer_norm31ln_parallel_residual_bwd_kernelINS_13Kernel_traitsI13__nv_bfloat16S2_fS2_fjLj6144ELj1ELj1ELj8ELj16ENS_18Kernel_traits_baseILj6144ES2_S2_fS2_fjLj256EEEEELb1ELb0ELb0EEEvNS_9BwdParamsE,"ax",@progbits
	.align	128
        .global         _ZN10layer_norm31ln_parallel_residual_bwd_kernelINS_13Kernel_traitsI13__nv_bfloat16S2_fS2_fjLj6144ELj1ELj1ELj8ELj16ENS_18Kernel_traits_baseILj6144ES2_S2_fS2_fjLj256EEEEELb1ELb0ELb0EEEvNS_9BwdParamsE
        .type           _ZN10layer_norm31ln_parallel_residual_bwd_kernelINS_13Kernel_traitsI13__nv_bfloat16S2_fS2_fjLj6144ELj1ELj1ELj8ELj16ENS_18Kernel_traits_baseILj6144ES2_S2_fS2_fjLj256EEEEELb1ELb0ELb0EEEvNS_9BwdParamsE,@function
        .size           _ZN10layer_norm31ln_parallel_residual_bwd_kernelINS_13Kernel_traitsI13__nv_bfloat16S2_fS2_fjLj6144ELj1ELj1ELj8ELj16ENS_18Kernel_traits_baseILj6144ES2_S2_fS2_fjLj256EEEEELb1ELb0ELb0EEEvNS_9BwdParamsE,(.L_x_3254 - _ZN10layer_norm31ln_parallel_residual_bwd_kernelINS_13Kernel_traitsI13__nv_bfloat16S2_fS2_fjLj6144ELj1ELj1ELj8ELj16ENS_18Kernel_traits_baseILj6144ES2_S2_fS2_fjLj256EEEEELb1ELb0ELb0EEEvNS_9BwdParamsE)
        .other          _ZN10layer_norm31ln_parallel_residual_bwd_kernelINS_13Kernel_traitsI13__nv_bfloat16S2_fS2_fjLj6144ELj1ELj1ELj8ELj16ENS_18Kernel_traits_baseILj6144ES2_S2_fS2_fjLj256EEEEELb1ELb0ELb0EEEvNS_9BwdParamsE,@"STO_CUDA_ENTRY STV_DEFAULT"
_ZN10layer_norm31ln_parallel_residual_bwd_kernelINS_13Kernel_traitsI13__nv_bfloat16S2_fS2_fjLj6144ELj1ELj1ELj8ELj16ENS_18Kernel_traits_baseILj6144ES2_S2_fS2_fjLj256EEEEELb1ELb0ELb0EEEvNS_9BwdParamsE:
.text._ZN10layer_norm31ln_parallel_residual_bwd_kernelINS_13Kernel_traitsI13__nv_bfloat16S2_fS2_fjLj6144ELj1ELj1ELj8ELj16ENS_18Kernel_traits_baseILj6144ES2_S2_fS2_fjLj256EEEEELb1ELb0ELb0EEEvNS_9BwdParamsE:
[----:B------:R-:W0:Y:S01]  /*0000*/  LDC R1, c[0x0][0x28] ;  /* 0x00000a00ff017b82 */ /* 0x000e220000000800 */
[----:B------:R-:W1:Y:S01]  /*0010*/  S2R R30, SR_TID.X ;  /* 0x00000000001e7919 */ /* 0x000e620000002100 */
[----:B------:R-:W-:-:S06]  /*0020*/  ULDC UR4, c[0x0][0x218] ;  /* 0x0000860000047ab9 */ /* 0x000fcc0000000800 */
[----:B------:R-:W2:Y:S01]  /*0030*/  S2UR UR6, SR_CTAID.X ;  /* 0x00000000000679c3 */ /* 0x000ea20000002500 */
        /* <DEDUP_REMOVED lines=13> */
[----:B0-----:R-:W-:-:S02]  /*0110*/  IADD3 R1, R1, -0x28, RZ ;  /* 0xffffffd801017810 */ /* 0x001fc40007ffe0ff */
[C---:B-1----:R-:W-:Y:S02]  /*0120*/  LOP3.LUT R0, R30.reuse, 0xff, RZ, 0xc, !PT ;  /* 0x000000ff1e007812 */ /* 0x042fe400078e0cff */
[----:B------:R-:W-:Y:S02]  /*0130*/  LOP3.LUT R31, R30, 0xff, RZ, 0xc0, !PT ;  /* 0x000000ff1e1f7812 */ /* 0x000fe400078ec0ff */
[----:B------:R-:W-:-:S04]  /*0140*/  LEA.HI.SX32 R0, R3, R0, 0x1d ;  /* 0x0000000003007211 */ /* 0x000fc800078feaff */
[C---:B------:R-:W-:Y:S02]  /*0150*/  LOP3.LUT P0, RZ, R0.reuse, 0xffffff00, RZ, 0xc0, !PT ;  /* 0xffffff0000ff7812 */ /* 0x040fe4000780c0ff */
[C---:B------:R-:W-:Y:S02]  /*0160*/  ISETP.GE.U32.AND P1, PT, R0.reuse, 0x200, PT ;  /* 0x000002000000780c */ /* 0x040fe40003f26070 */
[----:B------:R-:W-:Y:S02]  /*0170*/  ISETP.GE.U32.AND P3, PT, R0, 0x300, PT ;  /* 0x000003000000780c */ /* 0x000fe40003f66070 */
[----:B------:R-:W-:Y:S02]  /*0180*/  CS2R R40, SRZ ;  /* 0x0000000000287805 */ /* 0x000fe4000001ff00 */
[----:B------:R-:W-:Y:S02]  /*0190*/  CS2R R42, SRZ ;  /* 0x00000000002a7805 */ /* 0x000fe4000001ff00 */
[----:B------:R-:W-:-:S02]  /*01a0*/  CS2R R76, SRZ ;  /* 0x00000000004c7805 */ /* 0x000fc4000001ff00 */
[----:B------:R-:W-:Y:S01]  /*01b0*/  P2R R209, PR, RZ, 0x8 ;  /* 0x00000008ffd17803 */ /* 0x000fe20000000000 */
[----:B------:R-:W0:Y:S08]  /*01c0*/  @P0 LDC.64 R2, c[0x0][0x260] ;  /* 0x00009800ff020b82 */ /* 0x000e300000000a00 */
[----:B------:R-:W1:Y:S08]  /*01d0*/  @P0 LDC.64 R16, c[0x0][0x268] ;  /* 0x00009a00ff100b82 */ /* 0x000e700000000a00 */
[----:B------:R-:W3:Y:S08]  /*01e0*/  @P1 LDC.64 R18, c[0x0][0x260] ;  /* 0x00009800ff121b82 */ /* 0x000ef00000000a00 */
[----:B------:R-:W4:Y:S01]  /*01f0*/  @P1 LDC.64 R20, c[0x0][0x268] ;  /* 0x00009a00ff141b82 */ /* 0x000f220000000a00 */
[----:B0-----:R-:W-:-:S05]  /*0200*/  @P0 IMAD.WIDE.U32 R2, R31, 0x10, R2 ;  /* 0x000000101f020825 */ /* 0x001fca00078e0002 */
[----:B------:R2:W5:Y:S02]  /*0210*/  @P0 LDG.E.128 R48, desc[UR4][R2.64] ;  /* 0x0000000402300981 */ /* 0x000564000c1e1d00 */
[----:B------:R-:W0:Y:S01]  /*0220*/  @P3 LDC.64 R26, c[0x0][0x260] ;  /* 0x00009800ff1a3b82 */ /* 0x000e220000000a00 */
[C---:B-1----:R-:W-:Y:S01]  /*0230*/  @P0 IMAD.WIDE.U32 R16, R31.reuse, 0x10, R16 ;  /* 0x000000101f100825 */ /* 0x042fe200078e0010 */
        /* <DEDUP_REMOVED lines=8> */
[----:B0-----:R-:W-:-:S05]  /*02c0*/  @P3 IMAD.WIDE.U32 R18, R31, 0x10, R26 ;  /* 0x000000101f123825 */ /* 0x001fca00078e001a */
        /* <DEDUP_REMOVED lines=51> */
[----:B-1----:R-:W-:Y:S06]  /*0600*/  @P2 BRA `(.L_x_1020) ;  /* 0x0000003c000c2947 */ /* 0x002fec0003800000 */
[C---:B-----5:R-:W-:Y:S01]  /*0610*/  IMAD.U32 R17, R48.reuse, 0x10000, RZ ;  /* 0x0001000030117824 */ /* 0x060fe200078e00ff */
[----:B------:R-:W-:Y:S01]  /*0620*/  SHF.L.U32 R18, R49, 0x10, RZ ;  /* 0x0000001031127819 */ /* 0x000fe200000006ff */
[----:B------:R-:W-:Y:S01]  /*0630*/  IMAD.U32 R225, R5, 0x10000, RZ ;  /* 0x0001000005e17824 */ /* 0x000fe200078e00ff */
[----:B------:R-:W-:Y:S01]  /*0640*/  @P0 PRMT R0, R48, 0x7632, R0 ;  /* 0x0000763230000816 */ /* 0x000fe20000000000 */
[----:B------:R-:W-:Y:S01]  /*0650*/  HFMA2.MMA R41, -RZ, RZ, 0, 0 ;  /* 0x00000000ff297435 */ /* 0x000fe200000001ff */
[----:B------:R0:W-:Y:S01]  /*0660*/  STL [R1+0x24], R17 ;  /* 0x0000241101007387 */ /* 0x0001e20000100800 */
[----:B------:R-:W-:Y:S01]  /*0670*/  @P0 PRMT R2, R12, 0x7632, R2 ;  /* 0x000076320c020816 */ /* 0x000fe20000000002 */
[----:B------:R-:W-:Y:S01]  /*0680*/  IMAD.U32 R242, R237, 0x10000, RZ ;  /* 0x00010000edf27824 */ /* 0x000fe200078e00ff */
[----:B------:R-:W-:Y:S01]  /*0690*/  SHF.L.U32 R0, R0, 0x10, RZ ;  /* 0x0000001000007819 */ /* 0x000fe200000006ff */
[----:B------:R1:W-:Y:S01]  /*06a0*/  STL [R1+0x14], R18 ;  /* 0x0000141201007387 */ /* 0x0003e20000100800 */
[----:B------:R-:W-:Y:S01]  /*06b0*/  @P0 PRMT R16, R49, 0x7632, R16 ;  /* 0x0000763231100816 */ /* 0x000fe20000000010 */
[----:B------:R-:W-:Y:S01]  /*06c0*/  IMAD.U32 R245, R8, 0x10000, RZ ;  /* 0x0001000008f57824 */ /* 0x000fe200078e00ff */
[C---:B------:R-:W-:Y:S01]  /*06d0*/  @P3 PRMT R219, R6.reuse, 0x7632, R219 ;  /* 0x0000763206db3816 */ /* 0x040fe200000000db */
[----:B------:R-:W-:Y:S01]  /*06e0*/  IMAD.U32 R233, R11, 0x10000, RZ ;  /* 0x000100000be97824 */ /* 0x000fe200078e00ff */
[----:B------:R-:W-:Y:S01]  /*06f0*/  SHF.L.U32 R221, R6, 0x10, RZ ;  /* 0x0000001006dd7819 */ /* 0x000fe200000006ff */
[----:B0-----:R-:W-:Y:S01]  /*0700*/  IMAD.U32 R17, R50, 0x10000, RZ ;  /* 0x0001000032117824 */ /* 0x001fe200078e00ff */
[----:B------:R-:W-:Y:S01]  /*0710*/  @P3 PRMT R223, R5, 0x7632, R223 ;  /* 0x0000763205df3816 */ /* 0x000fe200000000df */
[----:B------:R-:W-:Y:S01]  /*0720*/  IMAD.U32 R6, R2, 0x10000, RZ ;  /* 0x0001000002067824 */ /* 0x000fe200078e00ff */
[----:B------:R-:W-:Y:S01]  /*0730*/  SHF.L.U32 R5, R16, 0x10, RZ ;  /* 0x0000001010057819 */ /* 0x000fe200000006ff */
[----:B-1----:R-:W-:Y:S01]  /*0740*/  IMAD.U32 R18, R12, 0x10000, RZ ;  /* 0x000100000c127824 */ /* 0x002fe200078e00ff */
[----:B------:R0:W-:Y:S01]  /*0750*/  STL [R1+0x4], R17 ;  /* 0x0000041101007387 */ /* 0x0001e20000100800 */
[----:B------:R-:W-:Y:S01]  /*0760*/  @P0 PRMT R12, R13, 0x7632, R12 ;  /* 0x000076320d0c0816 */ /* 0x000fe2000000000c */
[----:B------:R-:W-:Y:S01]  /*0770*/  IMAD.U32 R222, R214, 0x10000, RZ ;  /* 0x00010000d6de7824 */ /* 0x000fe200078e00ff */
[C---:B------:R-:W-:Y:S01]  /*0780*/  @P3 PRMT R228, R212.reuse, 0x7632, R228 ;  /* 0x00007632d4e43816 */ /* 0x040fe200000000e4 */
[----:B------:R-:W-:Y:S01]  /*0790*/  STL [R1+0x20], R18 ;  /* 0x0000201201007387 */ /* 0x000fe20000100800 */
[----:B------:R-:W-:Y:S01]  /*07a0*/  SHF.L.U32 R230, R212, 0x10, RZ ;  /* 0x00000010d4e67819 */ /* 0x000fe200000006ff */
[----:B------:R-:W-:Y:S01]  /*07b0*/  IMAD.U32 R223, R223, 0x10000, RZ ;  /* 0x00010000dfdf7824 */ /* 0x000fe200078e00ff */
[----:B------:R-:W-:Y:S01]  /*07c0*/  @P3 PRMT R227, R4, 0x7632, R227 ;  /* 0x0000763204e33816 */ /* 0x000fe200000000e3 */
[----:B------:R-:W-:Y:S01]  /*07d0*/  IMAD.U32 R228, R228, 0x10000, RZ ;  /* 0x00010000e4e47824 */ /* 0x000fe200078e00ff */
[----:B------:R-:W-:Y:S01]  /*07e0*/  SHF.L.U32 R229, R4, 0x10, RZ ;  /* 0x0000001004e57819 */ /* 0x000fe200000006ff */
[----:B------:R-:W-:Y:S01]  /*07f0*/  IMAD.MOV.U32 R4, RZ, RZ, 0x1 ;  /* 0x00000001ff047424 */ /* 0x000fe200078e00ff */
[----:B0-----:R-:W-:Y:S01]  /*0800*/  SHF.L.U32 R17, R13, 0x10, RZ ;  /* 0x000000100d117819 */ /* 0x001fe200000006ff */
[----:B------:R-:W-:Y:S01]  /*0810*/  IMAD.U32 R13, R14, 0x10000, RZ ;  /* 0x000100000e0d7824 */ /* 0x000fe200078e00ff */
[----:B------:R-:W-:-:S02]  /*0820*/  @P0 PRMT R252, R50, 0x7632, R252 ;  /* 0x0000763232fc0816 */ /* 0x000fc400000000fc */
[----:B------:R-:W-:Y:S01]  /*0830*/  @P0 PRMT R247, R15, 0x7632, R247 ;  /* 0x000076320ff70816 */ /* 0x000fe200000000f7 */
[----:B------:R-:W-:Y:S01]  /*0840*/  STL [R1+0x10], R17 ;  /* 0x0000101101007387 */ /* 0x000fe20000100800 */
[----:B------:R-:W-:Y:S01]  /*0850*/  @P1 PRMT R244, R236, 0x7632, R244 ;  /* 0x00007632ecf41816 */ /* 0x000fe200000000f4 */
[----:B------:R-:W-:Y:S01]  /*0860*/  IMAD.U32 R252, R252, 0x10000, RZ ;  /* 0x00010000fcfc7824 */ /* 0x000fe200078e00ff */
[----:B------:R-:W-:Y:S01]  /*0870*/  SHF.L.U32 R246, R236, 0x10, RZ ;  /* 0x00000010ecf67819 */ /* 0x000fe200000006ff */
[----:B------:R-:W-:Y:S01]  /*0880*/  STL [R1], R13 ;  /* 0x0000000d01007387 */ /* 0x000fe20000100800 */
[----:B------:R-:W-:Y:S01]  /*0890*/  @P1 PRMT R240, R237, 0x7632, R240 ;  /* 0x00007632edf01816 */ /* 0x000fe200000000f0 */
[----:B------:R-:W-:Y:S01]  /*08a0*/  IMAD.U32 R247, R247, 0x10000, RZ ;  /* 0x00010000f7f77824 */ /* 0x000fe200078e00ff */
[C---:B------:R-:W-:Y:S01]  /*08b0*/  @P1 PRMT R232, R239.reuse, 0x7632, R232 ;  /* 0x00007632efe81816 */ /* 0x040fe200000000e8 */
[----:B------:R0:W-:Y:S01]  /*08c0*/  STL [R1+0x1c], R0 ;  /* 0x00001c0001007387 */ /* 0x0001e20000100800 */
[----:B------:R-:W-:Y:S01]  /*08d0*/  SHF.L.U32 R234, R239, 0x10, RZ ;  /* 0x00000010efea7819 */ /* 0x000fe200000006ff */
[----:B------:R-:W-:Y:S01]  /*08e0*/  IMAD.U32 R240, R240, 0x10000, RZ ;  /* 0x00010000f0f07824 */ /* 0x000fe200078e00ff */
[----:B------:R-:W-:Y:S01]  /*08f0*/  @P1 PRMT R235, R10, 0x7632, R235 ;  /* 0x000076320aeb1816 */ /* 0x000fe200000000eb */
[----:B------:R1:W-:Y:S01]  /*0900*/  STL [R1+0x18], R6 ;  /* 0x0000180601007387 */ /* 0x0003e20000100800 */
[----:B------:R-:W-:-:S02]  /*0910*/  @P3 PRMT R212, R215, 0x7632, R212 ;  /* 0x00007632d7d43816 */ /* 0x000fc400000000d4 */
[----:B------:R-:W-:Y:S01]  /*0920*/  @P0 PRMT R248, R51, 0x7632, R248 ;  /* 0x0000763233f80816 */ /* 0x000fe200000000f8 */
[----:B------:R1:W-:Y:S01]  /*0930*/  STL [R1+0xc], R5 ;  /* 0x00000c0501007387 */ /* 0x0003e20000100800 */
[----:B------:R-:W-:Y:S01]  /*0940*/  @P0 PRMT R251, R14, 0x7632, R251 ;  /* 0x000076320efb0816 */ /* 0x000fe200000000fb */
[----:B------:R-:W-:Y:S01]  /*0950*/  IMAD.U32 R235, R235, 0x10000, RZ ;  /* 0x00010000ebeb7824 */ /* 0x000fe200078e00ff */
[----:B0-----:R-:W-:Y:S01]  /*0960*/  SHF.L.U32 R0, R12, 0x10, RZ ;  /* 0x000000100c007819 */ /* 0x001fe200000006ff */
[----:B------:R-:W-:Y:S01]  /*0970*/  IMAD.U32 R212, R212, 0x10000, RZ ;  /* 0x00010000d4d47824 */ /* 0x000fe200078e00ff */
[----:B------:R-:W-:Y:S02]  /*0980*/  @P1 PRMT R236, R238, 0x7632, R236 ;  /* 0x00007632eeec1816 */ /* 0x000fe400000000ec */
[----:B------:R-:W-:Y:S01]  /*0990*/  @P1 PRMT R243, R8, 0x7632, R243 ;  /* 0x0000763208f31816 */ /* 0x000fe200000000f3 */
[----:B------:R1:W-:Y:S01]  /*09a0*/  STL [R1+0x8], R0 ;  /* 0x0000080001007387 */ /* 0x0003e20000100800 */
        /* <DEDUP_REMOVED lines=26> */
[----:B-1----:R-:W-:-:S07]  /*0b50*/  PRMT R2, R4, 0x7610, R2 ;  /* 0x0000761004027816 */ /* 0x002fce0000000002 */
.L_x_1034:
[----:B012---:R-:W0:Y:S08]  /*0b60*/  LDC.64 R164, c[0x0][0x250] ;  /* 0x00009400ffa47b82 */ /* 0x007e300000000a00 */
[----:B------:R-:W1:Y:S01]  /*0b70*/  LDC.64 R166, c[0x0][0x258] ;  /* 0x00009600ffa67b82 */ /* 0x000e620000000a00 */
[----:B0-----:R-:W-:-:S05]  /*0b80*/  IMAD.WIDE R164, R3, 0x4, R164 ;  /* 0x0000000403a47825 */ /* 0x001fca00078e02a4 */
[----:B------:R0:W5:Y:S01]  /*0b90*/  LDG.E R214, desc[UR4][R164.64] ;  /* 0x00000004a4d67981 */ /* 0x000162000c1e1900 */
[----:B-1----:R-:W-:-:S05]  /*0ba0*/  IMAD.WIDE R166, R3, 0x4, R166 ;  /* 0x0000000403a67825 */ /* 0x002fca00078e02a6 */
[----:B------:R0:W5:Y:S01]  /*0bb0*/  LDG.E R4, desc[UR4][R166.64] ;  /* 0x00000004a6047981 */ /* 0x000162000c1e1900 */
[----:B------:R-:W1:Y:S01]  /*0bc0*/  S2R R168, SR_TID.X ;  /* 0x0000000000a87919 */ /* 0x000e620000002100 */
[----:B------:R-:W-:Y:S02]  /*0bd0*/  MOV R208, UR21 ;  /* 0x0000001500d07c02 */ /* 0x000fe40008000f00 */
[----:B------:R-:W-:-:S03]  /*0be0*/  LOP3.LUT P5, RZ, R2, 0xff, RZ, 0xc0, !PT ;  /* 0x000000ff02ff7812 */ /* 0x000fc600078ac0ff */
[----:B------:R-:W-:-:S05]  /*0bf0*/  IMAD R2, R3, R208, RZ ;  /* 0x000000d003027224 */ /* 0x000fca00078e02ff */
[----:B------:R-:W-:-:S04]  /*0c00*/  SHF.R.S32.HI R169, RZ, 0x1f, R2 ;  /* 0x0000001fffa97819 */ /* 0x000fc80000011402 */
[----:B------:R-:W-:Y:S01]  /*0c10*/  LEA.HI R2, R169, R2, RZ, 0x3 ;  /* 0x00000002a9027211 */ /* 0x000fe200078f18ff */
[----:B------:R-:W-:Y:S01]  /*0c20*/  BSSY B0, `(.L_x_1021) ;  /* 0x0000098000007945 */ /* 0x000fe20003800000 */
[----:B------:R-:W-:Y:S02]  /*0c30*/  P2R R210, PR, RZ, 0x20 ;  /* 0x00000020ffd27803 */ /* 0x000fe40000000000 */
[----:B------:R-:W-:Y:S02]  /*0c40*/  CS2R R216, SRZ ;  /* 0x0000000000d87805 */ /* 0x000fe4000001ff00 */
[----:B-1----:R-:W-:-:S04]  /*0c50*/  LOP3.LUT R169, R168, 0xff, RZ, 0xc0, !PT ;  /* 0x000000ffa8a97812 */ /* 0x002fc800078ec0ff */
[----:B------:R-:W-:-:S05]  /*0c60*/  LEA.HI.SX32 R2, R2, R169, 0x1d ;  /* 0x000000a902027211 */ /* 0x000fca00078feaff */
[----:B------:R-:W-:Y:S01]  /*0c70*/  IMAD.MOV.U32 R218, RZ, RZ, R2 ;  /* 0x000000ffffda7224 */ /* 0x000fe200078e0002 */
[----:B0-----:R-:W-:Y:S06]  /*0c80*/  @!P0 BRA `(.L_x_1022) ;  /* 0x0000000800448947 */ /* 0x001fec0003800000 */
[----:B------:R-:W0:Y:S01]  /*0c90*/  LDC.64 R164, c[0x0][0x2c0] ;  /* 0x0000b000ffa47b82 */ /* 0x000e220000000a00 */
[----:B------:R-:W2:Y:S04]  /*0ca0*/  LDL R200, [R1+0x20] ;  /* 0x0000200001c87983 */ /* 0x000ea80000100800 */
[----:B------:R-:W3:Y:S03]  /*0cb0*/  LDL R199, [R1+0x24] ;  /* 0x0000240001c77983 */ /* 0x000ee60000100800 */
[----:B------:R-:W1:Y:S01]  /*0cc0*/  LDC.64 R168, c[0x0][0x2b8] ;  /* 0x0000ae00ffa87b82 */ /* 0x000e620000000a00 */
[C---:B------:R-:W-:Y:S01]  /*0cd0*/  LEA R184, P2, R2.reuse, UR10, 0x5 ;  /* 0x0000000a02b87c11 */ /* 0x040fe2000f8428ff */
[----:B------:R-:W4:Y:S03]  /*0ce0*/  LDL R205, [R1+0x18] ;  /* 0x0000180001cd7983 */ /* 0x000f260000100800 */
[C---:B------:R-:W-:Y:S01]  /*0cf0*/  LEA.HI.X R185, R2.reuse, UR11, RZ, 0x5, P2 ;  /* 0x0000000b02b97c11 */ /* 0x040fe200090f2cff */
[----:B------:R-:W4:Y:S01]  /*0d00*/  LDL R197, [R1+0x1c] ;  /* 0x00001c0001c57983 */ /* 0x000f220000100800 */
[----:B------:R-:W-:Y:S01]  /*0d10*/  ISETP.NE.U32.AND P3, PT, RZ, UR14, PT ;  /* 0x0000000eff007c0c */ /* 0x000fe2000bf65070 */
[----:B------:R-:W1:Y:S02]  /*0d20*/  LDC.U8 R195, c[0x0][0x2a0] ;  /* 0x0000a800ffc37b82 */ /* 0x000e640000000000 */
[----:B------:R-:W2:Y:S01]  /*0d30*/  LDG.E.128 R20, desc[UR4][R184.64] ;  /* 0x00000004b8147981 */ /* 0x000ea2000c1e1d00 */
[----:B------:R-:W-:-:S02]  /*0d40*/  SHF.L.U32 R180, R2, 0x3, RZ ;  /* 0x0000000302b47819 */ /* 0x000fc400000006ff */
[C---:B------:R-:W-:Y:S01]  /*0d50*/  SHF.L.U64.HI R0, R2.reuse, 0x3, RZ ;  /* 0x0000000302007819 */ /* 0x040fe200000102ff */
[----:B------:R-:W4:Y:S01]  /*0d60*/  LDL R198, [R1+0xc] ;  /* 0x00000c0001c67983 */ /* 0x000f220000100800 */
[----:B0-----:R-:W-:-:S03]  /*0d70*/  IMAD.WIDE.U32 R164, R2, 0x10, R164 ;  /* 0x0000001002a47825 */ /* 0x001fc600078e00a4 */
[----:B------:R-:W4:Y:S04]  /*0d80*/  LDL R196, [R1] ;  /* 0x0000000001c47983 */ /* 0x000f280000100800 */
[----:B------:R-:W3:Y:S01]  /*0d90*/  LDG.E.128 R164, desc[UR4][R164.64] ;  /* 0x00000004a4a47981 */ /* 0x000ee2000c1e1d00 */
[----:B-1----:R-:W-:-:S03]  /*0da0*/  IMAD.WIDE.U32 R168, R2, 0x10, R168 ;  /* 0x0000001002a87825 */ /* 0x002fc600078e00a8 */
[----:B------:R-:W4:Y:S04]  /*0db0*/  LDG.E.128 R184, desc[UR4][R184.64+0x10] ;  /* 0x00001004b8b87981 */ /* 0x000f28000c1e1d00 */
[----:B------:R-:W4:Y:S01]  /*0dc0*/  LDG.E.128 R168, desc[UR4][R168.64] ;  /* 0x00000004a8a87981 */ /* 0x000f22000c1e1d00 */
[----:B------:R-:W-:-:S13]  /*0dd0*/  ISETP.NE.AND.EX P3, PT, RZ, UR15, PT, P3 ;  /* 0x0000000fff007c0c */ /* 0x000fda000bf65330 */
[----:B------:R-:W0:Y:S01]  /*0de0*/  @P3 LDC.64 R8, c[0x0][0x248] ;  /* 0x00009200ff083b82 */ /* 0x000e220000000a00 */
[----:B------:R-:W-:-:S04]  /*0df0*/  ISETP.NE.U32.AND P2, PT, RZ, UR8, PT ;  /* 0x00000008ff007c0c */ /* 0x000fc8000bf45070 */
[----:B------:R-:W-:Y:S02]  /*0e00*/  ISETP.NE.AND.EX P2, PT, RZ, UR9, PT, P2 ;  /* 0x00000009ff007c0c */ /* 0x000fe4000bf45320 */
[----:B0-----:R-:W-:-:S04]  /*0e10*/  @P3 IADD3 R8, P4, R180, R8, RZ ;  /* 0x00000008b4083210 */ /* 0x001fc80007f9e0ff */
[----:B------:R-:W-:-:S05]  /*0e20*/  @P3 IADD3.X R9, R0, R9, RZ, P4, !PT ;  /* 0x0000000900093210 */ /* 0x000fca00027fe4ff */
[----:B------:R0:W5:Y:S02]  /*0e30*/  @P3 LDG.E.64 R182, desc[UR4][R8.64] ;  /* 0x0000000408b63981 */ /* 0x000164000c1e1b00 */
[----:B0-----:R-:W-:-:S04]  /*0e40*/  @P2 LEA R8, P3, R2, UR8, 0x5 ;  /* 0x0000000802082c11 */ /* 0x001fc8000f8628ff */
[----:B------:R-:W-:-:S05]  /*0e50*/  @P2 LEA.HI.X R9, R2, UR9, RZ, 0x5, P3 ;  /* 0x0000000902092c11 */ /* 0x000fca00098f2cff */
[----:B------:R-:W5:Y:S04]  /*0e60*/  @P2 LDG.E.128 R52, desc[UR4][R8.64] ;  /* 0x0000000408342981 */ /* 0x000f68000c1e1d00 */
[----:B------:R0:W5:Y:S01]  /*0e70*/  @P2 LDG.E.128 R48, desc[UR4][R8.64+0x10] ;  /* 0x0000100408302981 */ /* 0x000162000c1e1d00 */
[----:B------:R-:W-:-:S04]  /*0e80*/  IADD3 R180, P2, R180, UR12, RZ ;  /* 0x0000000cb4b47c10 */ /* 0x000fc8000ff5e0ff */
[----:B------:R-:W-:Y:S02]  /*0e90*/  IADD3.X R181, R0, UR13, RZ, P2, !PT ;  /* 0x0000000d00b57c10 */ /* 0x000fe400097fe4ff */
[----:B------:R-:W-:-:S04]  /*0ea0*/  ISETP.NE.AND P2, PT, R195, RZ, PT ;  /* 0x000000ffc300720c */ /* 0x000fc80003f45270 */
[----:B-----5:R-:W-:Y:S01]  /*0eb0*/  FSEL R0, R214, RZ, !P2 ;  /* 0x000000ffd6007208 */ /* 0x020fe20005000000 */
[----:B------:R-:W5:Y:S04]  /*0ec0*/  LDG.E.64 R180, desc[UR4][R180.64] ;  /* 0x00000004b4b47981 */ /* 0x000f68000c1e1b00 */
[--C-:B--2---:R-:W-:Y:S01]  /*0ed0*/  FADD.FTZ R20, R20, -R0.reuse ;  /* 0x8000000014147221 */ /* 0x104fe20000010000 */
[--C-:B------:R-:W-:Y:S01]  /*0ee0*/  FADD.FTZ R10, R21, -R0.reuse ;  /* 0x80000000150a7221 */ /* 0x100fe20000010000 */
[--C-:B0-----:R-:W-:Y:S01]  /*0ef0*/  FADD.FTZ R9, R22, -R0.reuse ;  /* 0x8000000016097221 */ /* 0x101fe20000010000 */
[----:B------:R-:W-:Y:S01]  /*0f00*/  FADD.FTZ R23, R23, -R0 ;  /* 0x8000000017177221 */ /* 0x000fe20000010000 */
[----:B------:R-:W2:Y:S01]  /*0f10*/  LDL R22, [R1+0x14] ;  /* 0x0000140001167983 */ /* 0x000ea20000100800 */
[----:B---3--:R-:W-:-:S04]  /*0f20*/  IMAD.U32 R195, R164, 0x10000, RZ ;  /* 0x00010000a4c37824 */ /* 0x008fc800078e00ff */
[----:B------:R-:W-:Y:S01]  /*0f30*/  FMUL.FTZ R8, R200, R195 ;  /* 0x000000c3c8087220 */ /* 0x000fe20000410000 */
[--C-:B----4-:R-:W-:Y:S01]  /*0f40*/  FADD.FTZ R21, R184, -R0.reuse ;  /* 0x80000000b8157221 */ /* 0x110fe20000010000 */
[--C-:B------:R-:W-:Y:S01]  /*0f50*/  FADD.FTZ R185, R185, -R0.reuse ;  /* 0x80000000b9b97221 */ /* 0x100fe20000010000 */
[--C-:B------:R-:W-:Y:S01]  /*0f60*/  FADD.FTZ R186, R186, -R0.reuse ;  /* 0x80000000baba7221 */ /* 0x100fe20000010000 */
[----:B------:R-:W-:Y:S01]  /*0f70*/  FADD.FTZ R187, R187, -R0 ;  /* 0x80000000bbbb7221 */ /* 0x000fe20000010000 */
[----:B------:R-:W-:Y:S01]  /*0f80*/  SHF.L.U32 R5, R168, 0x10, RZ ;  /* 0x00000010a8057819 */ /* 0x000fe200000006ff */
[----:B------:R-:W3:Y:S01]  /*0f90*/  LDL R200, [R1+0x10] ;  /* 0x0000100001c87983 */ /* 0x000ee20000100800 */
[----:B------:R-:W-:-:S03]  /*0fa0*/  FMUL.FTZ R0, R4, R20 ;  /* 0x0000001404007220 */ /* 0x000fc60000410000 */
[----:B------:R-:W-:Y:S01]  /*0fb0*/  FADD.FTZ R44, R44, R5 ;  /* 0x000000052c2c7221 */ /* 0x000fe20000010000 */
[-C--:B------:R-:W-:Y:S01]  /*0fc0*/  FFMA.FTZ R40, R0, R5.reuse, R40 ;  /* 0x0000000500287223 */ /* 0x080fe20000010028 */
[--C-:B------:R-:W-:Y:S01]  /*0fd0*/  FFMA.FTZ R5, R199, R5, R8.reuse ;  /* 0x00000005c7057223 */ /* 0x100fe20000010008 */
[----:B------:R-:W4:Y:S04]  /*0fe0*/  LDL R184, [R1+0x4] ;  /* 0x0000040001b87983 */ /* 0x000f280000100800 */
[----:B------:R-:W4:Y:S01]  /*0ff0*/  LDL R199, [R1+0x8] ;  /* 0x0000080001c77983 */ /* 0x000f220000100800 */
[----:B------:R-:W-:Y:S02]  /*1000*/  PRMT R8, R164, 0x7632, R8 ;  /* 0x00007632a4087816 */ /* 0x000fe40000000008 */
[----:B------:R-:W-:-:S02]  /*1010*/  PRMT R168, R168, 0x7632, R168 ;  /* 0x00007632a8a87816 */ /* 0x000fc400000000a8 */
[----:B------:R-:W-:Y:S01]  /*1020*/  SHF.L.U32 R8, R8, 0x10, RZ ;  /* 0x0000001008087819 */ /* 0x000fe200000006ff */
[----:B------:R-:W-:Y:S01]  /*1030*/  FADD.FTZ R36, R36, R195 ;  /* 0x000000c324247221 */ /* 0x000fe20000010000 */
[----:B------:R-:W-:Y:S01]  /*1040*/  FFMA.FTZ R32, R0, R195, R32 ;  /* 0x000000c300207223 */ /* 0x000fe20000010020 */
[----:B------:R-:W-:Y:S02]  /*1050*/  IMAD.U32 R168, R168, 0x10000, RZ ;  /* 0x00010000a8a87824 */ /* 0x000fe400078e00ff */
[----:B------:R-:W-:Y:S01]  /*1060*/  FMUL.FTZ R10, R4, R10 ;  /* 0x0000000a040a7220 */ /* 0x000fe20000410000 */
[----:B------:R-:W-:Y:S01]  /*1070*/  FMUL.FTZ R205, R205, R8 ;  /* 0x00000008cdcd7220 */ /* 0x000fe20000410000 */
[----:B------:R-:W-:Y:S01]  /*1080*/  SHF.L.U32 R195, R165, 0x10, RZ ;  /* 0x00000010a5c37819 */ /* 0x000fe200000006ff */
[----:B------:R-:W-:Y:S01]  /*1090*/  FADD.FTZ R37, R37, R8 ;  /* 0x0000000825257221 */ /* 0x000fe20000010000 */
[----:B------:R-:W-:Y:S01]  /*10a0*/  PRMT R20, R165, 0x7632, R20 ;  /* 0x00007632a5147816 */ /* 0x000fe20000000014 */
[----:B------:R-:W-:Y:S01]  /*10b0*/  FFMA.FTZ R205, R197, R168, R205 ;  /* 0x000000a8c5cd7223 */ /* 0x000fe200000100cd */
[----:B------:R-:W-:Y:S01]  /*10c0*/  FFMA.FTZ R33, R10, R8, R33 ;  /* 0x000000080a217223 */ /* 0x000fe20000010021 */
[----:B------:R-:W-:-:S02]  /*10d0*/  SHF.L.U32 R197, R169, 0x10, RZ ;  /* 0x00000010a9c57819 */ /* 0x000fc400000006ff */
[----:B------:R-:W-:Y:S01]  /*10e0*/  PRMT R169, R169, 0x7632, R169 ;  /* 0x00007632a9a97816 */ /* 0x000fe200000000a9 */
[----:B------:R-:W-:Y:S02]  /*10f0*/  IMAD.U32 R20, R20, 0x10000, RZ ;  /* 0x0001000014147824 */ /* 0x000fe400078e00ff */
[----:B------:R-:W-:Y:S01]  /*1100*/  FMUL.FTZ R23, R4, R23 ;  /* 0x0000001704177220 */ /* 0x000fe20000410000 */
[----:B------:R-:W-:Y:S01]  /*1110*/  PRMT R164, R166, 0x7632, R164 ;  /* 0x00007632a6a47816 */ /* 0x000fe200000000a4 */
[----:B------:R-:W-:-:S03]  /*1120*/  FMUL.FTZ R9, R4, R9 ;  /* 0x0000000904097220 */ /* 0x000fc60000410000 */
[----:B------:R-:W-:Y:S01]  /*1130*/  SHF.L.U32 R164, R164, 0x10, RZ ;  /* 0x00000010a4a47819 */ /* 0x000fe200000006ff */
[----:B------:R-:W-:Y:S01]  /*1140*/  FADD.FTZ R46, R46, R197 ;  /* 0x000000c52e2e7221 */ /* 0x000fe20000010000 */
[----:B------:R-:W-:Y:S01]  /*1150*/  FFMA.FTZ R42, R9, R197, R42 ;  /* 0x000000c5092a7223 */ /* 0x000fe2000001002a */
[----:B------:R-:W-:Y:S02]  /*1160*/  FMUL.FTZ R21, R4, R21 ;  /* 0x0000001504157220 */ /* 0x000fe40000410000 */
[----:B------:R-:W-:Y:S01]  /*1170*/  FADD.FTZ R137, R137, R164 ;  /* 0x000000a489897221 */ /* 0x000fe20000010000 */
[----:B------:R-:W-:Y:S01]  /*1180*/  FADD.FTZ R38, R38, R195 ;  /* 0x000000c326267221 */ /* 0x000fe20000010000 */
[-C--:B------:R-:W-:Y:S01]  /*1190*/  FFMA.FTZ R34, R9, R195.reuse, R34 ;  /* 0x000000c309227223 */ /* 0x080fe20000010022 */
[----:B------:R-:W-:Y:S01]  /*11a0*/  FADD.FTZ R39, R39, R20 ;  /* 0x0000001427277221 */ /* 0x000fe20000010000 */
[----:B------:R-:W-:Y:S01]  /*11b0*/  FFMA.FTZ R35, R23, R20, R35 ;  /* 0x0000001417237223 */ /* 0x000fe20000010023 */
[----:B------:R-:W-:Y:S01]  /*11c0*/  FADD.FTZ R45, R45, R168 ;  /* 0x000000a82d2d7221 */ /* 0x000fe20000010000 */
[----:B------:R-:W-:Y:S01]  /*11d0*/  FFMA.FTZ R41, R10, R168, R41 ;  /* 0x000000a80a297223 */ /* 0x000fe20000010029 */
[----:B------:R-:W-:Y:S01]  /*11e0*/  IADD3 R218, R2, 0x100, RZ ;  /* 0x0000010002da7810 */ /* 0x000fe20007ffe0ff */
[----:B---3--:R-:W-:-:S04]  /*11f0*/  FMUL.FTZ R8, R200, R195 ;  /* 0x000000c3c8087220 */ /* 0x008fc80000410000 */
[----:B--2---:R-:W-:Y:S01]  /*1200*/  FFMA.FTZ R8, R22, R197, R8 ;  /* 0x000000c516087223 */ /* 0x004fe20000010008 */
[----:B------:R-:W-:Y:S01]  /*1210*/  SHF.L.U32 R22, R169, 0x10, RZ ;  /* 0x00000010a9167819 */ /* 0x000fe200000006ff */
[----:B----4-:R-:W-:-:S04]  /*1220*/  FMUL.FTZ R165, R199, R20 ;  /* 0x00000014c7a57220 */ /* 0x010fc80000410000 */
[----:B------:R-:W-:Y:S01]  /*1230*/  FADD.FTZ R47, R47, R22 ;  /* 0x000000162f2f7221 */ /* 0x000fe20000010000 */
[-C--:B------:R-:W-:Y:S01]  /*1240*/  FFMA.FTZ R43, R23, R22.reuse, R43 ;  /* 0x00000016172b7223 */ /* 0x080fe2000001002b */
[----:B------:R-:W-:Y:S01]  /*1250*/  FFMA.FTZ R22, R198, R22, R165 ;  /* 0x00000016c6167223 */ /* 0x000fe200000100a5 */
[----:B------:R-:W-:Y:S01]  /*1260*/  FMUL.FTZ R198, R4, R185 ;  /* 0x000000b904c67220 */ /* 0x000fe20000410000 */
[----:B------:R-:W-:Y:S01]  /*1270*/  SHF.L.U32 R165, R166, 0x10, RZ ;  /* 0x00000010a6a57819 */ /* 0x000fe200000006ff */
[-C--:B------:R-:W-:Y:S02]  /*1280*/  FMUL.FTZ R197, R251, R164.reuse ;  /* 0x000000a4fbc57220 */ /* 0x080fe40000410000 */
[----:B------:R-:W-:Y:S01]  /*1290*/  FFMA.FTZ R117, R198, R164, R117 ;  /* 0x000000a4c6757223 */ /* 0x000fe20000010075 */
[----:B------:R-:W-:Y:S01]  /*12a0*/  PRMT R164, R167, 0x7632, R164 ;  /* 0x00007632a7a47816 */ /* 0x000fe200000000a4 */
[----:B------:R-:W-:Y:S01]  /*12b0*/  IMAD.U32 R169, R170, 0x10000, RZ ;  /* 0x00010000aaa97824 */ /* 0x000fe200078e00ff */
[----:B------:R-:W-:Y:S01]  /*12c0*/  SHF.L.U32 R195, R171, 0x10, RZ ;  /* 0x00000010abc37819 */ /* 0x000fe200000006ff */
[-C--:B------:R-:W-:Y:S01]  /*12d0*/  FMUL.FTZ R20, R196, R165.reuse ;  /* 0x000000a5c4147220 */ /* 0x080fe20000410000 */
[----:B------:R-:W-:Y:S01]  /*12e0*/  FADD.FTZ R136, R136, R165 ;  /* 0x000000a588887221 */ /* 0x000fe20000010000 */
[----:B------:R-:W-:Y:S01]  /*12f0*/  FFMA.FTZ R116, R21, R165, R116 ;  /* 0x000000a515747223 */ /* 0x000fe20000010074 */
[----:B------:R-:W-:Y:S01]  /*1300*/  PRMT R171, R171, 0x7632, R171 ;  /* 0x00007632abab7816 */ /* 0x000fe200000000ab */
[----:B------:R-:W-:-:S02]  /*1310*/  IMAD.U32 R165, R167, 0x10000, RZ ;  /* 0x00010000a7a57824 */ /* 0x000fc400078e00ff */
[----:B------:R-:W-:Y:S01]  /*1320*/  FMUL.FTZ R196, R4, R186 ;  /* 0x000000ba04c47220 */ /* 0x000fe20000410000 */
[----:B------:R-:W-:Y:S01]  /*1330*/  SHF.L.U32 R164, R164, 0x10, RZ ;  /* 0x00000010a4a47819 */ /* 0x000fe200000006ff */
[----:B------:R-:W-:Y:S01]  /*1340*/  FADD.FTZ R56, R56, R169 ;  /* 0x000000a938387221 */ /* 0x000fe20000010000 */
[-C--:B------:R-:W-:Y:S01]  /*1350*/  FFMA.FTZ R76, R21, R169.reuse, R76 ;  /* 0x000000a9154c7223 */ /* 0x080fe2000001004c */
[----:B------:R-:W-:Y:S01]  /*1360*/  FFMA.FTZ R20, R184, R169, R20 ;  /* 0x000000a9b8147223 */ /* 0x000fe20000010014 */
[-C--:B------:R-:W-:Y:S01]  /*1370*/  FMUL.FTZ R169, R249, R165.reuse ;  /* 0x000000a5f9a97220 */ /* 0x080fe20000410000 */
[----:B------:R-:W-:Y:S01]  /*1380*/  FADD.FTZ R138, R138, R165 ;  /* 0x000000a58a8a7221 */ /* 0x000fe20000010000 */
[----:B------:R-:W-:Y:S01]  /*1390*/  FFMA.FTZ R118, R196, R165, R118 ;  /* 0x000000a5c4767223 */ /* 0x000fe20000010076 */
[----:B------:R-:W-:Y:S02]  /*13a0*/  IMAD.U32 R200, R171, 0x10000, RZ ;  /* 0x00010000abc87824 */ /* 0x000fe400078e00ff */
        /* <DEDUP_REMOVED lines=10> */
[----:B------:R-:W-:Y:S01]  /*1450*/  FFMA.FTZ R164, R10, R205, R165 ;  /* 0x000000cd0aa47223 */ /* 0x000fe200000100a5 */
[----:B------:R-:W-:Y:S02]  /*1460*/  PRMT R170, R170, 0x7632, R170 ;  /* 0x00007632aaaa7816 */ /* 0x000fe400000000aa */
[----:B------:R-:W-:Y:S01]  /*1470*/  FADD.FTZ R167, R167, R8 ;  /* 0x00000008a7a77221 */ /* 0x000fe20000010000 */
[----:B------:R-:W-:Y:S01]  /*1480*/  FFMA.FTZ R164, R9, R8, R164 ;  /* 0x0000000809a47223 */ /* 0x000fe200000100a4 */
[----:B------:R-:W-:Y:S02]  /*1490*/  SHF.L.U32 R170, R170, 0x10, RZ ;  /* 0x00000010aaaa7819 */ /* 0x000fe400000006ff */
[----:B------:R-:W-:Y:S01]  /*14a0*/  FADD.FTZ R167, R167, R22 ;  /* 0x00000016a7a77221 */ /* 0x000fe20000010000 */
[----:B------:R-:W-:Y:S02]  /*14b0*/  FFMA.FTZ R164, R23, R22, R164 ;  /* 0x0000001617a47223 */ /* 0x000fe400000100a4 */
[----:B------:R-:W-:Y:S01]  /*14c0*/  FFMA.FTZ R197, R252, R170, R197 ;  /* 0x000000aafcc57223 */ /* 0x000fe200000100c5 */
        /* <DEDUP_REMOVED lines=13> */
.L_x_1022:
[----:B------:R-:W-:Y:S05]  /*15a0*/  BSYNC B0 ;  /* 0x0000000000007941 */ /* 0x000fea0003800000 */
.L_x_1021:
[----:B------:R-:W-:Y:S04]  /*15b0*/  BSSY B0, `(.L_x_1023) ;  /* 0x0000089000007945 */ /* 0x000fe80003800000 */
[----:B------:R-:W-:Y:S05]  /*15c0*/  @!P1 BRA `(.L_x_1024) ;  /* 0x00000008001c9947 */ /* 0x000fea0003800000 */
[----:B------:R-:W0:Y:S01]  /*15d0*/  LDC.64 R164, c[0x0][0x2c0] ;  /* 0x0000b000ffa47b82 */ /* 0x000e220000000a00 */
[----:B------:R-:W-:-:S04]  /*15e0*/  LEA R184, P2, R218, UR10, 0x5 ;  /* 0x0000000adab87c11 */ /* 0x000fc8000f8428ff */
[----:B------:R-:W-:-:S03]  /*15f0*/  LEA.HI.X R185, R218, UR11, RZ, 0x5, P2 ;  /* 0x0000000bdab97c11 */ /* 0x000fc600090f2cff */
[----:B------:R-:W1:Y:S02]  /*1600*/  LDC.64 R168, c[0x0][0x2b8] ;  /* 0x0000ae00ffa87b82 */ /* 0x000e640000000a00 */
[----:B------:R-:W2:Y:S01]  /*1610*/  LDG.E.128 R16, desc[UR4][R184.64] ;  /* 0x00000004b8107981 */ /* 0x000ea2000c1e1d00 */
[----:B------:R-:W-:Y:S02]  /*1620*/  ISETP.NE.U32.AND P3, PT, RZ, UR14, PT ;  /* 0x0000000eff007c0c */ /* 0x000fe4000bf65070 */
[C---:B------:R-:W-:Y:S02]  /*1630*/  SHF.L.U32 R28, R218.reuse, 0x3, RZ ;  /* 0x00000003da1c7819 */ /* 0x040fe400000006ff */
[C---:B------:R-:W-:Y:S01]  /*1640*/  SHF.L.U64.HI R6, R218.reuse, 0x3, RZ ;  /* 0x00000003da067819 */ /* 0x040fe200000102ff */
[----:B------:R-:W3:Y:S01]  /*1650*/  LDC.U8 R201, c[0x0][0x2a0] ;  /* 0x0000a800ffc97b82 */ /* 0x000ee20000000000 */
[----:B------:R-:W4:Y:S01]  /*1660*/  LDG.E.128 R184, desc[UR4][R184.64+0x10] ;  /* 0x00001004b8b87981 */ /* 0x000f22000c1e1d00 */
[----:B0-----:R-:W-:-:S06]  /*1670*/  IMAD.WIDE.U32 R164, R218, 0x10, R164 ;  /* 0x00000010daa47825 */ /* 0x001fcc00078e00a4 */
[----:B------:R-:W4:Y:S01]  /*1680*/  LDG.E.128 R164, desc[UR4][R164.64] ;  /* 0x00000004a4a47981 */ /* 0x000f22000c1e1d00 */
[----:B-1----:R-:W-:-:S06]  /*1690*/  IMAD.WIDE.U32 R168, R218, 0x10, R168 ;  /* 0x00000010daa87825 */ /* 0x002fcc00078e00a8 */
[----:B------:R-:W4:Y:S01]  /*16a0*/  LDG.E.128 R168, desc[UR4][R168.64] ;  /* 0x00000004a8a87981 */ /* 0x000f22000c1e1d00 */
[----:B------:R-:W-:-:S13]  /*16b0*/  ISETP.NE.AND.EX P3, PT, RZ, UR15, PT, P3 ;  /* 0x0000000fff007c0c */ /* 0x000fda000bf65330 */
[----:B------:R-:W0:Y:S01]  /*16c0*/  @P3 LDC.64 R12, c[0x0][0x248] ;  /* 0x00009200ff0c3b82 */ /* 0x000e220000000a00 */
[----:B------:R-:W-:-:S04]  /*16d0*/  ISETP.NE.U32.AND P2, PT, RZ, UR8, PT ;  /* 0x00000008ff007c0c */ /* 0x000fc8000bf45070 */
[----:B------:R-:W-:Y:S02]  /*16e0*/  ISETP.NE.AND.EX P2, PT, RZ, UR9, PT, P2 ;  /* 0x00000009ff007c0c */ /* 0x000fe4000bf45320 */
[----:B0-----:R-:W-:-:S05]  /*16f0*/  @P3 IADD3 R12, P4, R28, R12, RZ ;  /* 0x0000000c1c0c3210 */ /* 0x001fca0007f9e0ff */
[----:B------:R-:W-:-:S05]  /*1700*/  @P3 IMAD.X R13, R6, 0x1, R13, P4 ;  /* 0x00000001060d3824 */ /* 0x000fca00020e060d */
[----:B------:R0:W5:Y:S02]  /*1710*/  @P3 LDG.E.64 R30, desc[UR4][R12.64] ;  /* 0x000000040c1e3981 */ /* 0x000164000c1e1b00 */
[----:B0-----:R-:W-:-:S04]  /*1720*/  @P2 LEA R12, P3, R218, UR8, 0x5 ;  /* 0x00000008da0c2c11 */ /* 0x001fc8000f8628ff */
[----:B------:R-:W-:-:S05]  /*1730*/  @P2 LEA.HI.X R13, R218, UR9, RZ, 0x5, P3 ;  /* 0x00000009da0d2c11 */ /* 0x000fca00098f2cff */
[----:B------:R-:W5:Y:S04]  /*1740*/  @P2 LDG.E.128 R140, desc[UR4][R12.64] ;  /* 0x000000040c8c2981 */ /* 0x000f68000c1e1d00 */
[----:B------:R0:W5:Y:S01]  /*1750*/  @P2 LDG.E.128 R144, desc[UR4][R12.64+0x10] ;  /* 0x000010040c902981 */ /* 0x000162000c1e1d00 */
[----:B------:R-:W-:-:S04]  /*1760*/  IADD3 R28, P2, R28, UR12, RZ ;  /* 0x0000000c1c1c7c10 */ /* 0x000fc8000ff5e0ff */
[----:B------:R-:W-:-:S06]  /*1770*/  IADD3.X R29, R6, UR13, RZ, P2, !PT ;  /* 0x0000000d061d7c10 */ /* 0x000fcc00097fe4ff */
[----:B------:R-:W5:Y:S01]  /*1780*/  LDG.E.64 R28, desc[UR4][R28.64] ;  /* 0x000000041c1c7981 */ /* 0x000f62000c1e1b00 */
[----:B---3--:R-:W-:-:S04]  /*1790*/  ISETP.NE.AND P2, PT, R201, RZ, PT ;  /* 0x000000ffc900720c */ /* 0x008fc80003f45270 */
[----:B-----5:R-:W-:Y:S02]  /*17a0*/  FSEL R6, R214, RZ, !P2 ;  /* 0x000000ffd6067208 */ /* 0x020fe40005000000 */
[----:B------:R-:W-:-:S03]  /*17b0*/  IADD3 R218, R218, 0x100, RZ ;  /* 0x00000100dada7810 */ /* 0x000fc60007ffe0ff */
[C---:B--2---:R-:W-:Y:S01]  /*17c0*/  FADD.FTZ R16, -R6.reuse, R16 ;  /* 0x0000001006107221 */ /* 0x044fe20000010100 */
[C---:B------:R-:W-:Y:S01]  /*17d0*/  FADD.FTZ R11, -R6.reuse, R17 ;  /* 0x00000011060b7221 */ /* 0x040fe20000010100 */
[C---:B0-----:R-:W-:Y:S01]  /*17e0*/  FADD.FTZ R13, -R6.reuse, R18 ;  /* 0x00000012060d7221 */ /* 0x041fe20000010100 */
[C---:B------:R-:W-:Y:S01]  /*17f0*/  FADD.FTZ R19, -R6.reuse, R19 ;  /* 0x0000001306137221 */ /* 0x040fe20000010100 */
[C---:B----4-:R-:W-:Y:S01]  /*1800*/  FADD.FTZ R17, -R6.reuse, R184 ;  /* 0x000000b806117221 */ /* 0x050fe20000010100 */
[C---:B------:R-:W-:Y:S01]  /*1810*/  FADD.FTZ R185, -R6.reuse, R185 ;  /* 0x000000b906b97221 */ /* 0x040fe20000010100 */
[C---:B------:R-:W-:Y:S01]  /*1820*/  FADD.FTZ R186, -R6.reuse, R186 ;  /* 0x000000ba06ba7221 */ /* 0x040fe20000010100 */
[----:B------:R-:W-:Y:S01]  /*1830*/  FADD.FTZ R187, -R6, R187 ;  /* 0x000000bb06bb7221 */ /* 0x000fe20000010100 */
[----:B------:R-:W-:Y:S01]  /*1840*/  FMUL.FTZ R6, R4, R16 ;  /* 0x0000001004067220 */ /* 0x000fe20000410000 */
[----:B------:R-:W-:-:S05]  /*1850*/  SHF.L.U32 R12, R164, 0x10, RZ ;  /* 0x00000010a40c7819 */ /* 0x000fca00000006ff */
[----:B------:R-:W-:Y:S01]  /*1860*/  FMUL.FTZ R14, R245, R12 ;  /* 0x0000000cf50e7220 */ /* 0x000fe20000410000 */
[----:B------:R-:W-:Y:S01]  /*1870*/  SHF.L.U32 R207, R168, 0x10, RZ ;  /* 0x00000010a8cf7819 */ /* 0x000fe200000006ff */
[----:B------:R-:W-:-:S04]  /*1880*/  FADD.FTZ R120, R120, R12 ;  /* 0x0000000c78787221 */ /* 0x000fc80000010000 */
[----:B------:R-:W-:Y:S01]  /*1890*/  FADD.FTZ R80, R80, R207 ;  /* 0x000000cf50507221 */ /* 0x000fe20000010000 */
[-C--:B------:R-:W-:Y:S01]  /*18a0*/  FFMA.FTZ R60, R6, R207.reuse, R60 ;  /* 0x000000cf063c7223 */ /* 0x080fe2000001003c */
[--C-:B------:R-:W-:Y:S01]  /*18b0*/  FFMA.FTZ R207, R246, R207, R14.reuse ;  /* 0x000000cff6cf7223 */ /* 0x100fe2000001000e */
[----:B------:R-:W-:Y:S01]  /*18c0*/  PRMT R14, R164, 0x7632, R14 ;  /* 0x00007632a40e7816 */ /* 0x000fe2000000000e */
[----:B------:R-:W-:Y:S01]  /*18d0*/  FFMA.FTZ R100, R6, R12, R100 ;  /* 0x0000000c06647223 */ /* 0x000fe20000010064 */
[----:B------:R-:W-:-:S03]  /*18e0*/  PRMT R12, R168, 0x7632, R12 ;  /* 0x00007632a80c7816 */ /* 0x000fc6000000000c */
[----:B------:R-:W-:Y:S01]  /*18f0*/  IMAD.U32 R14, R14, 0x10000, RZ ;  /* 0x000100000e0e7824 */ /* 0x000fe200078e00ff */
[----:B------:R-:W-:Y:S01]  /*1900*/  SHF.L.U32 R12, R12, 0x10, RZ ;  /* 0x000000100c0c7819 */ /* 0x000fe200000006ff */
[----:B------:R-:W-:Y:S02]  /*1910*/  FMUL.FTZ R11, R4, R11 ;  /* 0x0000000b040b7220 */ /* 0x000fe40000410000 */
[----:B------:R-:W-:Y:S02]  /*1920*/  FMUL.FTZ R16, R243, R14 ;  /* 0x0000000ef3107220 */ /* 0x000fe40000410000 */
[----:B------:R-:W-:Y:S01]  /*1930*/  FADD.FTZ R81, R81, R12 ;  /* 0x0000000c51517221 */ /* 0x000fe20000010000 */
[-C--:B------:R-:W-:Y:S01]  /*1940*/  FFMA.FTZ R61, R11, R12.reuse, R61 ;  /* 0x0000000c0b3d7223 */ /* 0x080fe2000001003d */
[----:B------:R-:W-:Y:S01]  /*1950*/  FFMA.FTZ R12, R244, R12, R16 ;  /* 0x0000000cf40c7223 */ /* 0x000fe20000010010 */
[----:B------:R-:W-:Y:S01]  /*1960*/  SHF.L.U32 R16, R165, 0x10, RZ ;  /* 0x00000010a5107819 */ /* 0x000fe200000006ff */
[----:B------:R-:W-:Y:S01]  /*1970*/  FMUL.FTZ R13, R4, R13 ;  /* 0x0000000d040d7220 */ /* 0x000fe20000410000 */
[----:B------:R-:W-:Y:S01]  /*1980*/  FADD.FTZ R121, R121, R14 ;  /* 0x0000000e79797221 */ /* 0x000fe20000010000 */
[----:B------:R-:W-:Y:S01]  /*1990*/  FFMA.FTZ R101, R11, R14, R101 ;  /* 0x0000000e0b657223 */ /* 0x000fe20000010065 */
[----:B------:R-:W-:-:S02]  /*19a0*/  IMAD.U32 R14, R169, 0x10000, RZ ;  /* 0x00010000a90e7824 */ /* 0x000fc400078e00ff */
[-C--:B------:R-:W-:Y:S01]  /*19b0*/  FMUL.FTZ R18, R241, R16.reuse ;  /* 0x00000010f1127220 */ /* 0x080fe20000410000 */
[----:B------:R-:W-:Y:S01]  /*19c0*/  FADD.FTZ R122, R122, R16 ;  /* 0x000000107a7a7221 */ /* 0x000fe20000010000 */
[----:B------:R-:W-:Y:S01]  /*19d0*/  FFMA.FTZ R102, R13, R16, R102 ;  /* 0x000000100d667223 */ /* 0x000fe20000010066 */
[----:B------:R-:W-:Y:S01]  /*19e0*/  PRMT R16, R165, 0x7632, R16 ;  /* 0x00007632a5107816 */ /* 0x000fe20000000010 */
[----:B------:R-:W-:Y:S01]  /*19f0*/  FADD.FTZ R82, R82, R14 ;  /* 0x0000000e52527221 */ /* 0x000fe20000010000 */
[-C--:B------:R-:W-:Y:S01]  /*1a00*/  FFMA.FTZ R62, R13, R14.reuse, R62 ;  /* 0x0000000e0d3e7223 */ /* 0x080fe2000001003e */
[--C-:B------:R-:W-:Y:S01]  /*1a10*/  FFMA.FTZ R14, R242, R14, R18.reuse ;  /* 0x0000000ef20e7223 */ /* 0x100fe20000010012 */
[----:B------:R-:W-:Y:S02]  /*1a20*/  PRMT R18, R169, 0x7632, R18 ;  /* 0x00007632a9127816 */ /* 0x000fe40000000012 */
[----:B------:R-:W-:Y:S01]  /*1a30*/  SHF.L.U32 R16, R16, 0x10, RZ ;  /* 0x0000001010107819 */ /* 0x000fe200000006ff */
[----:B------:R-:W-:Y:S01]  /*1a40*/  FMUL.FTZ R19, R4, R19 ;  /* 0x0000001304137220 */ /* 0x000fe20000410000 */
[----:B------:R-:W-:-:S03]  /*1a50*/  SHF.L.U32 R18, R18, 0x10, RZ ;  /* 0x0000001012127819 */ /* 0x000fc600000006ff */
[----:B------:R-:W-:Y:S02]  /*1a60*/  FMUL.FTZ R164, R239, R16 ;  /* 0x00000010efa47220 */ /* 0x000fe40000410000 */
[----:B------:R-:W-:Y:S01]  /*1a70*/  FADD.FTZ R83, R83, R18 ;  /* 0x0000001253537221 */ /* 0x000fe20000010000 */
[-C--:B------:R-:W-:Y:S01]  /*1a80*/  FFMA.FTZ R63, R19, R18.reuse, R63 ;  /* 0x00000012133f7223 */ /* 0x080fe2000001003f */
[----:B------:R-:W-:Y:S01]  /*1a90*/  FFMA.FTZ R18, R240, R18, R164 ;  /* 0x00000012f0127223 */ /* 0x000fe200000100a4 */
[----:B------:R-:W-:Y:S02]  /*1aa0*/  IMAD.U32 R164, R166, 0x10000, RZ ;  /* 0x00010000a6a47824 */ /* 0x000fe400078e00ff */
[----:B------:R-:W-:Y:S01]  /*1ab0*/  FMUL.FTZ R17, R4, R17 ;  /* 0x0000001104117220 */ /* 0x000fe20000410000 */
[----:B------:R-:W-:Y:S01]  /*1ac0*/  FADD.FTZ R123, R123, R16 ;  /* 0x000000107b7b7221 */ /* 0x000fe20000010000 */
[-C--:B------:R-:W-:Y:S01]  /*1ad0*/  FMUL.FTZ R165, R237, R164.reuse ;  /* 0x000000a4eda57220 */ /* 0x080fe20000410000 */
[----:B------:R-:W-:Y:S01]  /*1ae0*/  FADD.FTZ R124, R124, R164 ;  /* 0x000000a47c7c7221 */ /* 0x000fe20000010000 */
[----:B------:R-:W-:Y:S01]  /*1af0*/  FFMA.FTZ R104, R17, R164, R104 ;  /* 0x000000a411687223 */ /* 0x000fe20000010068 */
[----:B------:R-:W-:Y:S01]  /*1b00*/  PRMT R164, R166, 0x7632, R164 ;  /* 0x00007632a6a47816 */ /* 0x000fe200000000a4 */
[----:B------:R-:W-:Y:S01]  /*1b10*/  FFMA.FTZ R103, R19, R16, R103 ;  /* 0x0000001013677223 */ /* 0x000fe20000010067 */
[----:B------:R-:W-:Y:S01]  /*1b20*/  SHF.L.U32 R16, R170, 0x10, RZ ;  /* 0x00000010aa107819 */ /* 0x000fe200000006ff */
[----:B------:R-:W-:Y:S01]  /*1b30*/  FMUL.FTZ R194, R4, R185 ;  /* 0x000000b904c27220 */ /* 0x000fe20000410000 */
[----:B------:R-:W-:Y:S01]  /*1b40*/  PRMT R193, R170, 0x7632, R193 ;  /* 0x00007632aac17816 */ /* 0x000fe200000000c1 */
[----:B------:R-:W-:Y:S01]  /*1b50*/  FADD.FTZ R216, R216, R207 ;  /* 0x000000cfd8d87221 */ /* 0x000fe20000010000 */
[----:B------:R-:W-:Y:S01]  /*1b60*/  SHF.L.U32 R164, R164, 0x10, RZ ;  /* 0x00000010a4a47819 */ /* 0x000fe200000006ff */
[----:B------:R-:W-:Y:S01]  /*1b70*/  FFMA.FTZ R217, R6, R207, R217 ;  /* 0x000000cf06d97223 */ /* 0x000fe200000100d9 */
[----:B------:R-:W-:Y:S01]  /*1b80*/  FADD.FTZ R84, R84, R16 ;  /* 0x0000001054547221 */ /* 0x000fe20000010000 */
[-C--:B------:R-:W-:Y:S01]  /*1b90*/  FFMA.FTZ R64, R17, R16.reuse, R64 ;  /* 0x0000001011407223 */ /* 0x080fe20000010040 */
[----:B------:R-:W-:Y:S01]  /*1ba0*/  FFMA.FTZ R16, R238, R16, R165 ;  /* 0x00000010ee107223 */ /* 0x000fe200000100a5 */
[----:B------:R-:W-:-:S02]  /*1bb0*/  IMAD.U32 R193, R193, 0x10000, RZ ;  /* 0x00010000c1c17824 */ /* 0x000fc400078e00ff */
[-C--:B------:R-:W-:Y:S01]  /*1bc0*/  FMUL.FTZ R165, R235, R164.reuse ;  /* 0x000000a4eba57220 */ /* 0x080fe20000410000 */
[----:B------:R-:W-:Y:S01]  /*1bd0*/  FADD.FTZ R125, R125, R164 ;  /* 0x000000a47d7d7221 */ /* 0x000fe20000010000 */
[----:B------:R-:W-:Y:S01]  /*1be0*/  FFMA.FTZ R105, R194, R164, R105 ;  /* 0x000000a4c2697223 */ /* 0x000fe20000010069 */
[----:B------:R-:W-:Y:S01]  /*1bf0*/  FADD.FTZ R216, R216, R12 ;  /* 0x0000000cd8d87221 */ /* 0x000fe20000010000 */
[----:B------:R-:W-:Y:S01]  /*1c00*/  FFMA.FTZ R217, R11, R12, R217 ;  /* 0x0000000c0bd97223 */ /* 0x000fe200000100d9 */
[----:B------:R-:W-:Y:S01]  /*1c10*/  SHF.L.U32 R164, R167, 0x10, RZ ;  /* 0x00000010a7a47819 */ /* 0x000fe200000006ff */
[----:B------:R-:W-:Y:S01]  /*1c20*/  FMUL.FTZ R192, R4, R186 ;  /* 0x000000ba04c07220 */ /* 0x000fe20000410000 */
[----:B------:R-:W-:Y:S01]  /*1c30*/  FADD.FTZ R85, R85, R193 ;  /* 0x000000c155557221 */ /* 0x000fe20000010000 */
[-C--:B------:R-:W-:Y:S01]  /*1c40*/  FFMA.FTZ R65, R194, R193.reuse, R65 ;  /* 0x000000c1c2417223 */ /* 0x080fe20000010041 */
[----:B------:R-:W-:Y:S01]  /*1c50*/  FADD.FTZ R216, R216, R14 ;  /* 0x0000000ed8d87221 */ /* 0x000fe20000010000 */
[----:B------:R-:W-:Y:S01]  /*1c60*/  FFMA.FTZ R217, R13, R14, R217 ;  /* 0x0000000e0dd97223 */ /* 0x000fe200000100d9 */
[----:B------:R-:W-:Y:S01]  /*1c70*/  FFMA.FTZ R193, R236, R193, R165 ;  /* 0x000000c1ecc17223 */ /* 0x000fe200000100a5 */
[-C--:B------:R-:W-:Y:S01]  /*1c80*/  FMUL.FTZ R165, R233, R164.reuse ;  /* 0x000000a4e9a57220 */ /* 0x080fe20000410000 */
[----:B------:R-:W-:Y:S01]  /*1c90*/  FADD.FTZ R126, R126, R164 ;  /* 0x000000a47e7e7221 */ /* 0x000fe20000010000 */
[----:B------:R-:W-:Y:S01]  /*1ca0*/  FFMA.FTZ R106, R192, R164, R106 ;  /* 0x000000a4c06a7223 */ /* 0x000fe2000001006a */
[----:B------:R-:W-:Y:S01]  /*1cb0*/  PRMT R164, R167, 0x7632, R164 ;  /* 0x00007632a7a47816 */ /* 0x000fe200000000a4 */
[----:B------:R-:W-:Y:S01]  /*1cc0*/  FADD.FTZ R216, R216, R18 ;  /* 0x00000012d8d87221 */ /* 0x000fe20000010000 */
[----:B------:R-:W-:Y:S01]  /*1cd0*/  FFMA.FTZ R217, R19, R18, R217 ;  /* 0x0000001213d97223 */ /* 0x000fe200000100d9 */
[----:B------:R-:W-:-:S02]  /*1ce0*/  SHF.L.U32 R191, R171, 0x10, RZ ;  /* 0x00000010abbf7819 */ /* 0x000fc400000006ff */
[----:B------:R-:W-:Y:S01]  /*1cf0*/  PRMT R202, R171, 0x7632, R202 ;  /* 0x00007632abca7816 */ /* 0x000fe200000000ca */
[----:B------:R-:W-:Y:S02]  /*1d00*/  IMAD.U32 R164, R164, 0x10000, RZ ;  /* 0x00010000a4a47824 */ /* 0x000fe400078e00ff */
[----:B------:R-:W-:Y:S01]  /*1d10*/  FADD.FTZ R216, R216, R16 ;  /* 0x00000010d8d87221 */ /* 0x000fe20000010000 */
[----:B------:R-:W-:Y:S01]  /*1d20*/  FFMA.FTZ R217, R17, R16, R217 ;  /* 0x0000001011d97223 */ /* 0x000fe200000100d9 */
[----:B------:R-:W-:Y:S01]  /*1d30*/  FADD.FTZ R86, R86, R191 ;  /* 0x000000bf56567221 */ /* 0x000fe20000010000 */
[-C--:B------:R-:W-:Y:S01]  /*1d40*/  FFMA.FTZ R66, R192, R191.reuse, R66 ;  /* 0x000000bfc0427223 */ /* 0x080fe20000010042 */
[----:B------:R-:W-:Y:S01]  /*1d50*/  SHF.L.U32 R202, R202, 0x10, RZ ;  /* 0x00000010caca7819 */ /* 0x000fe200000006ff */
        /* <DEDUP_REMOVED lines=13> */
[----:B------:R-:W-:-:S07]  /*1e30*/  FFMA.FTZ R217, R201, R202, R217 ;  /* 0x000000cac9d97223 */ /* 0x000fce00000100d9 */
.L_x_1024:
[----:B------:R-:W-:Y:S05]  /*1e40*/  BSYNC B0 ;  /* 0x0000000000007941 */ /* 0x000fea0003800000 */
.L_x_1023:
[----:B------:R-:W-:Y:S01]  /*1e50*/  ISETP.NE.AND P2, PT, R209, RZ, PT ;  /* 0x000000ffd100720c */ /* 0x000fe20003f45270 */
[----:B------:R-:W-:-:S12]  /*1e60*/  BSSY B0, `(.L_x_1025) ;  /* 0x0000088000007945 */ /* 0x000fd80003800000 */
[----:B------:R-:W-:Y:S05]  /*1e70*/  @!P2 BRA `(.L_x_1026) ;  /* 0x000000080018a947 */ /* 0x000fea0003800000 */
[----:B------:R-:W0:Y:S01]  /*1e80*/  LDC.64 R164, c[0x0][0x2c0] ;  /* 0x0000b000ffa47b82 */ /* 0x000e220000000a00 */
[----:B------:R-:W-:-:S04]  /*1e90*/  LEA R176, P2, R218, UR10, 0x5 ;  /* 0x0000000adab07c11 */ /* 0x000fc8000f8428ff */
[----:B------:R-:W-:-:S03]  /*1ea0*/  LEA.HI.X R177, R218, UR11, RZ, 0x5, P2 ;  /* 0x0000000bdab17c11 */ /* 0x000fc600090f2cff */
[----:B------:R-:W1:Y:S02]  /*1eb0*/  LDC.64 R168, c[0x0][0x2b8] ;  /* 0x0000ae00ffa87b82 */ /* 0x000e640000000a00 */
[----:B------:R-:W2:Y:S01]  /*1ec0*/  LDG.E.128 R172, desc[UR4][R176.64] ;  /* 0x00000004b0ac7981 */ /* 0x000ea2000c1e1d00 */
[----:B------:R-:W-:Y:S01]  /*1ed0*/  ISETP.NE.U32.AND P3, PT, RZ, UR14, PT ;  /* 0x0000000eff007c0c */ /* 0x000fe2000bf65070 */
[----:B------:R-:W-:Y:S01]  /*1ee0*/  IMAD.SHL.U32 R15, R218, 0x8, RZ ;  /* 0x00000008da0f7824 */ /* 0x000fe200078e00ff */
[----:B------:R-:W-:-:S03]  /*1ef0*/  SHF.R.U32.HI R7, RZ, 0x1d, R218 ;  /* 0x0000001dff077819 */ /* 0x000fc600000116da */
        /* <DEDUP_REMOVED lines=16> */
[----:B------:R0:W5:Y:S02]  /*2000*/  @P2 LDG.E.128 R152, desc[UR4][R24.64+0x10] ;  /* 0x0000100418982981 */ /* 0x000164000c1e1d00 */
[----:B0-----:R-:W-:-:S04]  /*2010*/  IADD3 R24, P2, R15, UR12, RZ ;  /* 0x0000000c0f187c10 */ /* 0x001fc8000ff5e0ff */
[----:B------:R-:W-:-:S06]  /*2020*/  IADD3.X R25, R7, UR13, RZ, P2, !PT ;  /* 0x0000000d07197c10 */ /* 0x000fcc00097fe4ff */
[----:B------:R-:W5:Y:S01]  /*2030*/  LDG.E.64 R24, desc[UR4][R24.64] ;  /* 0x0000000418187981 */ /* 0x000f62000c1e1b00 */
[----:B---3--:R-:W-:-:S04]  /*2040*/  ISETP.NE.AND P2, PT, R184, RZ, PT ;  /* 0x000000ffb800720c */ /* 0x008fc80003f45270 */
[----:B-----5:R-:W-:-:S05]  /*2050*/  FSEL R203, R214, RZ, !P2 ;  /* 0x000000ffd6cb7208 */ /* 0x020fca0005000000 */
[C---:B--2---:R-:W-:Y:S01]  /*2060*/  FADD.FTZ R7, -R203.reuse, R172 ;  /* 0x000000accb077221 */ /* 0x044fe20000010100 */
[C---:B------:R-:W-:Y:S01]  /*2070*/  FADD.FTZ R15, -R203.reuse, R173 ;  /* 0x000000adcb0f7221 */ /* 0x040fe20000010100 */
[----:B------:R-:W-:-:S03]  /*2080*/  FADD.FTZ R173, -R203, R174 ;  /* 0x000000aecbad7221 */ /* 0x000fc60000010100 */
[C---:B------:R-:W-:Y:S01]  /*2090*/  FMUL.FTZ R15, R4.reuse, R15 ;  /* 0x0000000f040f7220 */ /* 0x040fe20000410000 */
[C---:B------:R-:W-:Y:S01]  /*20a0*/  FMUL.FTZ R7, R4.reuse, R7 ;  /* 0x0000000704077220 */ /* 0x040fe20000410000 */
[----:B------:R-:W-:Y:S01]  /*20b0*/  FMUL.FTZ R173, R4, R173 ;  /* 0x000000ad04ad7220 */ /* 0x000fe20000410000 */
[----:B----4-:R-:W-:Y:S01]  /*20c0*/  FADD.FTZ R190, -R203, R177 ;  /* 0x000000b1cbbe7221 */ /* 0x010fe20000010100 */
[C---:B------:R-:W-:Y:S02]  /*20d0*/  SHF.L.U32 R172, R164.reuse, 0x10, RZ ;  /* 0x00000010a4ac7819 */ /* 0x040fe400000006ff */
[----:B------:R-:W-:-:S04]  /*20e0*/  PRMT R164, R164, 0x7632, R164 ;  /* 0x00007632a4a47816 */ /* 0x000fc800000000a4 */
[----:B------:R-:W-:Y:S01]  /*20f0*/  SHF.L.U32 R164, R164, 0x10, RZ ;  /* 0x00000010a4a47819 */ /* 0x000fe200000006ff */
[----:B------:R-:W-:Y:S01]  /*2100*/  FMUL.FTZ R174, R229, R172 ;  /* 0x000000ace5ae7220 */ /* 0x000fe20000410000 */
[----:B------:R-:W-:-:S03]  /*2110*/  FADD.FTZ R128, R128, R172 ;  /* 0x000000ac80807221 */ /* 0x000fc60000010000 */
[-C--:B------:R-:W-:Y:S01]  /*2120*/  FMUL.FTZ R177, R227, R164.reuse ;  /* 0x000000a4e3b17220 */ /* 0x080fe20000410000 */
[----:B------:R-:W-:Y:S01]  /*2130*/  FADD.FTZ R129, R129, R164 ;  /* 0x000000a481817221 */ /* 0x000fe20000010000 */
[----:B------:R-:W-:Y:S01]  /*2140*/  FFMA.FTZ R109, R15, R164, R109 ;  /* 0x000000a40f6d7223 */ /* 0x000fe2000001006d */
[----:B------:R-:W-:Y:S02]  /*2150*/  IMAD.U32 R164, R165, 0x10000, RZ ;  /* 0x00010000a5a47824 */ /* 0x000fe400078e00ff */
[----:B------:R-:W-:Y:S01]  /*2160*/  FFMA.FTZ R108, R7, R172, R108 ;  /* 0x000000ac076c7223 */ /* 0x000fe2000001006c */
[C---:B------:R-:W-:Y:S01]  /*2170*/  IMAD.U32 R206, R168.reuse, 0x10000, RZ ;  /* 0x00010000a8ce7824 */ /* 0x040fe200078e00ff */
[----:B------:R-:W-:Y:S01]  /*2180*/  PRMT R172, R168, 0x7632, R172 ;  /* 0x00007632a8ac7816 */ /* 0x000fe200000000ac */
[-C--:B------:R-:W-:Y:S01]  /*2190*/  FMUL.FTZ R168, R225, R164.reuse ;  /* 0x000000a4e1a87220 */ /* 0x080fe20000410000 */
[----:B------:R-:W-:Y:S01]  /*21a0*/  FADD.FTZ R130, R130, R164 ;  /* 0x000000a482827221 */ /* 0x000fe20000010000 */
[----:B------:R-:W-:Y:S01]  /*21b0*/  FFMA.FTZ R110, R173, R164, R110 ;  /* 0x000000a4ad6e7223 */ /* 0x000fe2000001006e */
[----:B------:R-:W-:Y:S01]  /*21c0*/  PRMT R164, R165, 0x7632, R164 ;  /* 0x00007632a5a47816 */ /* 0x000fe200000000a4 */
[C---:B------:R-:W-:Y:S01]  /*21d0*/  FADD.FTZ R175, -R203.reuse, R175 ;  /* 0x000000afcbaf7221 */ /* 0x040fe20000010100 */
[----:B------:R-:W-:Y:S01]  /*21e0*/  FADD.FTZ R184, -R203, R176 ;  /* 0x000000b0cbb87221 */ /* 0x000fe20000010100 */
[----:B------:R-:W-:-:S02]  /*21f0*/  SHF.L.U32 R172, R172, 0x10, RZ ;  /* 0x00000010acac7819 */ /* 0x000fc400000006ff */
[----:B------:R-:W-:Y:S01]  /*2200*/  PRMT R176, R169, 0x7632, R176 ;  /* 0x00007632a9b07816 */ /* 0x000fe200000000b0 */
[----:B------:R-:W-:Y:S01]  /*2210*/  FMUL.FTZ R175, R4, R175 ;  /* 0x000000af04af7220 */ /* 0x000fe20000410000 */
[----:B------:R-:W-:Y:S01]  /*2220*/  SHF.L.U32 R164, R164, 0x10, RZ ;  /* 0x00000010a4a47819 */ /* 0x000fe200000006ff */
[----:B------:R-:W-:Y:S01]  /*2230*/  FADD.FTZ R89, R89, R172 ;  /* 0x000000ac59597221 */ /* 0x000fe20000010000 */
[-C--:B------:R-:W-:Y:S01]  /*2240*/  FFMA.FTZ R69, R15, R172.reuse, R69 ;  /* 0x000000ac0f457223 */ /* 0x080fe20000010045 */
[----:B------:R-:W-:Y:S02]  /*2250*/  IMAD.U32 R176, R176, 0x10000, RZ ;  /* 0x00010000b0b07824 */ /* 0x000fe400078e00ff */
[----:B------:R-:W-:Y:S01]  /*2260*/  FFMA.FTZ R172, R228, R172, R177 ;  /* 0x000000ace4ac7223 */ /* 0x000fe200000100b1 */
[-C--:B------:R-:W-:Y:S01]  /*2270*/  FMUL.FTZ R165, R223, R164.reuse ;  /* 0x000000a4dfa57220 */ /* 0x080fe20000410000 */
[----:B------:R-:W-:Y:S01]  /*2280*/  FADD.FTZ R131, R131, R164 ;  /* 0x000000a483837221 */ /* 0x000fe20000010000 */
[----:B------:R-:W-:Y:S01]  /*2290*/  FFMA.FTZ R111, R175, R164, R111 ;  /* 0x000000a4af6f7223 */ /* 0x000fe2000001006f */
[----:B------:R-:W-:Y:S01]  /*22a0*/  SHF.L.U32 R164, R166, 0x10, RZ ;  /* 0x00000010a6a47819 */ /* 0x000fe200000006ff */
[----:B------:R-:W-:Y:S01]  /*22b0*/  FMUL.FTZ R177, R4, R184 ;  /* 0x000000b804b17220 */ /* 0x000fe20000410000 */
[----:B------:R-:W-:Y:S01]  /*22c0*/  FADD.FTZ R91, R91, R176 ;  /* 0x000000b05b5b7221 */ /* 0x000fe20000010000 */
[-C--:B------:R-:W-:Y:S01]  /*22d0*/  FFMA.FTZ R71, R175, R176.reuse, R71 ;  /* 0x000000b0af477223 */ /* 0x080fe20000010047 */
[----:B------:R-:W-:Y:S01]  /*22e0*/  FFMA.FTZ R176, R224, R176, R165 ;  /* 0x000000b0e0b07223 */ /* 0x000fe200000100a5 */
[-C--:B------:R-:W-:Y:S01]  /*22f0*/  FMUL.FTZ R165, R221, R164.reuse ;  /* 0x000000a4dda57220 */ /* 0x080fe20000410000 */
[----:B------:R-:W-:Y:S01]  /*2300*/  FADD.FTZ R132, R132, R164 ;  /* 0x000000a484847221 */ /* 0x000fe20000010000 */
[----:B------:R-:W-:Y:S01]  /*2310*/  FFMA.FTZ R112, R177, R164, R112 ;  /* 0x000000a4b1707223 */ /* 0x000fe20000010070 */
[----:B------:R-:W-:Y:S01]  /*2320*/  PRMT R164, R166, 0x7632, R164 ;  /* 0x00007632a6a47816 */ /* 0x000fe200000000a4 */
[----:B------:R-:W-:Y:S01]  /*2330*/  FADD.FTZ R188, -R203, R178 ;  /* 0x000000b2cbbc7221 */ /* 0x000fe20000010100 */
[----:B------:R-:W-:Y:S01]  /*2340*/  SHF.L.U32 R178, R170, 0x10, RZ ;  /* 0x00000010aab27819 */ /* 0x000fe200000006ff */
[----:B------:R-:W-:Y:S01]  /*2350*/  FMUL.FTZ R190, R4, R190 ;  /* 0x000000be04be7220 */ /* 0x000fe20000410000 */
[----:B------:R-:W-:Y:S01]  /*2360*/  PRMT R189, R170, 0x7632, R189 ;  /* 0x00007632aabd7816 */ /* 0x000fe200000000bd */
[----:B------:R-:W-:-:S02]  /*2370*/  IMAD.U32 R164, R164, 0x10000, RZ ;  /* 0x00010000a4a47824 */ /* 0x000fc400078e00ff */
[----:B------:R-:W-:Y:S01]  /*2380*/  FADD.FTZ R92, R92, R178 ;  /* 0x000000b25c5c7221 */ /* 0x000fe20000010000 */
[-C--:B------:R-:W-:Y:S01]  /*2390*/  FFMA.FTZ R72, R177, R178.reuse, R72 ;  /* 0x000000b2b1487223 */ /* 0x080fe20000010048 */
[----:B------:R-:W-:Y:S01]  /*23a0*/  FFMA.FTZ R178, R222, R178, R165 ;  /* 0x000000b2deb27223 */ /* 0x000fe200000100a5 */
[----:B------:R-:W-:Y:S01]  /*23b0*/  SHF.L.U32 R189, R189, 0x10, RZ ;  /* 0x00000010bdbd7819 */ /* 0x000fe200000006ff */
        /* <DEDUP_REMOVED lines=13> */
[C---:B------:R-:W-:Y:S01]  /*2490*/  IMAD.U32 R179, R171.reuse, 0x10000, RZ ;  /* 0x00010000abb37824 */ /* 0x040fe200078e00ff */
[----:B------:R-:W-:-:S02]  /*24a0*/  PRMT R204, R171, 0x7632, R204 ;  /* 0x00007632abcc7816 */ /* 0x000fc400000000cc */
[----:B------:R-:W-:Y:S01]  /*24b0*/  SHF.L.U32 R164, R164, 0x10, RZ ;  /* 0x00000010a4a47819 */ /* 0x000fe200000006ff */
[----:B------:R-:W-:Y:S01]  /*24c0*/  FADD.FTZ R94, R94, R179 ;  /* 0x000000b35e5e7221 */ /* 0x000fe20000010000 */
[-C--:B------:R-:W-:Y:S01]  /*24d0*/  FFMA.FTZ R74, R188, R179.reuse, R74 ;  /* 0x000000b3bc4a7223 */ /* 0x080fe2000001004a */
[----:B------:R-:W-:Y:S01]  /*24e0*/  SHF.L.U32 R204, R204, 0x10, RZ ;  /* 0x00000010cccc7819 */ /* 0x000fe200000006ff */
[----:B------:R-:W-:Y:S01]  /*24f0*/  FFMA.FTZ R179, R215, R179, R165 ;  /* 0x000000b3d7b37223 */ /* 0x000fe200000100a5 */
[----:B------:R-:W-:Y:S01]  /*2500*/  FMUL.FTZ R203, R4, R203 ;  /* 0x000000cb04cb7220 */ /* 0x000fe20000410000 */
[----:B------:R-:W-:Y:S01]  /*2510*/  FADD.FTZ R88, R88, R206 ;  /* 0x000000ce58587221 */ /* 0x000fe20000010000 */
[----:B------:R-:W-:Y:S01]  /*2520*/  FFMA.FTZ R68, R7, R206, R68 ;  /* 0x000000ce07447223 */ /* 0x000fe20000010044 */
[----:B------:R-:W-:Y:S01]  /*2530*/  FMUL.FTZ R165, R211, R164 ;  /* 0x000000a4d3a57220 */ /* 0x000fe20000410000 */
[----:B------:R-:W-:Y:S01]  /*2540*/  FFMA.FTZ R206, R230, R206, R174 ;  /* 0x000000cee6ce7223 */ /* 0x000fe200000100ae */
[----:B------:R-:W-:Y:S01]  /*2550*/  SHF.L.U32 R174, R169, 0x10, RZ ;  /* 0x00000010a9ae7819 */ /* 0x000fe200000006ff */
        /* <DEDUP_REMOVED lines=23> */
[----:B------:R-:W-:-:S07]  /*26d0*/  FFMA.FTZ R217, R203, R204, R164 ;  /* 0x000000cccbd97223 */ /* 0x000fce00000100a4 */
.L_x_1026:
[----:B------:R-:W-:Y:S05]  /*26e0*/  BSYNC B0 ;  /* 0x0000000000007941 */ /* 0x000fea0003800000 */
.L_x_1025:
[----:B------:R-:W0:Y:S01]  /*26f0*/  S2R R164, SR_TID.X ;  /* 0x0000000000a47919 */ /* 0x000e220000002100 */
[----:B------:R-:W-:Y:S01]  /*2700*/  UMOV UR20, 0xffffffff ;  /* 0xffffffff00147882 */ /* 0x000fe20000000000 */
[----:B0-----:R-:W-:Y:S02]  /*2710*/  SHF.R.U32.HI R185, RZ, 0x5, R164 ;  /* 0x00000005ffb97819 */ /* 0x001fe400000116a4 */
[----:B------:R-:W-:Y:S02]  /*2720*/  LOP3.LUT P2, RZ, R164, 0x1f, RZ, 0xc0, !PT ;  /* 0x0000001fa4ff7812 */ /* 0x000fe4000784c0ff */
[----:B------:R-:W-:-:S05]  /*2730*/  LOP3.LUT R168, R185, 0x7fffff8, RZ, 0xc0, !PT ;  /* 0x07fffff8b9a87812 */ /* 0x000fca00078ec0ff */
[----:B------:R-:W-:Y:S01]  /*2740*/  @!P5 VIADD R168, R168, 0x8 ;  /* 0x00000008a8a8d836 */ /* 0x000fe20000000000 */
[----:B------:R-:W-:Y:S06]  /*2750*/  BRA.DIV UR20, `(.L_x_1027) ;  /* 0x0000001e14bc7947 */ /* 0x000fec000b800000 */
[----:B------:R-:W0:Y:S02]  /*2760*/  SHFL.DOWN PT, R171, R216, 0x10, 0x1f ;  /* 0x0a001f00d8ab7f89 */ /* 0x000e2400000e0000 */
[----:B0-----:R-:W-:Y:S02]  /*2770*/  FADD.FTZ R216, R171, R216 ;  /* 0x000000d8abd87221 */ /* 0x001fe40000010000 */
[----:B------:R-:W0:Y:S02]  /*2780*/  SHFL.DOWN PT, R171, R217, 0x10, 0x1f ;  /* 0x0a001f00d9ab7f89 */ /* 0x000e2400000e0000 */
[----:B0-----:R-:W-:Y:S02]  /*2790*/  FADD.FTZ R217, R171, R217 ;  /* 0x000000d9abd97221 */ /* 0x001fe40000010000 */
[----:B------:R-:W0:Y:S02]  /*27a0*/  SHFL.DOWN PT, R171, R216, 0x8, 0x1f ;  /* 0x09001f00d8ab7f89 */ /* 0x000e2400000e0000 */
[----:B0-----:R-:W-:-:S02]  /*27b0*/  FADD.FTZ R216, R216, R171 ;  /* 0x000000abd8d87221 */ /* 0x001fc40000010000 */
        /* <DEDUP_REMOVED lines=9> */
[----:B------:R1:W2:Y:S01]  /*2850*/  SHFL.DOWN PT, R184, R170, 0x1, 0x1f ;  /* 0x08201f00aab87f89 */ /* 0x0002a200000e0000 */
[----:B0-----:R-:W-:-:S05]  /*2860*/  FADD.FTZ R169, R169, R171 ;  /* 0x000000aba9a97221 */ /* 0x001fca0000010000 */
[----:B--2---:R1:W0:Y:S02]  /*2870*/  SHFL.DOWN PT, R165, R169, 0x1, 0x1f ;  /* 0x08201f00a9a57f89 */ /* 0x00422400000e0000 */
.L_x_1049:
[----:B------:R-:W2:Y:S01]  /*2880*/  S2R R167, SR_CgaCtaId ;  /* 0x0000000000a77919 */ /* 0x000ea20000008800 */
[----:B------:R-:W-:Y:S01]  /*2890*/  @!P2 LOP3.LUT R185, R185, 0x7, RZ, 0xc0, !PT ;  /* 0x00000007b9b9a812 */ /* 0x000fe200078ec0ff */
[----:B------:R-:W-:Y:S01]  /*28a0*/  FADD.FTZ R164, R170, R184 ;  /* 0x000000b8aaa47221 */ /* 0x000fe20000010000 */
[----:B------:R-:W-:Y:S01]  /*28b0*/  MOV R166, 0x400 ;  /* 0x0000040000a67802 */ /* 0x000fe20000000f00 */
[----:B0-----:R-:W-:Y:S01]  /*28c0*/  FADD.FTZ R165, R169, R165 ;  /* 0x000000a5a9a57221 */ /* 0x001fe20000010000 */
[----:B------:R-:W-:Y:S01]  /*28d0*/  @!P2 IADD3 R185, R168, R185, RZ ;  /* 0x000000b9a8b9a210 */ /* 0x000fe20007ffe0ff */
[----:B------:R-:W-:Y:S05]  /*28e0*/  WARPSYNC.ALL ;  /* 0x0000000000007948 */ /* 0x000fea0003800000 */
[----:B-----5:R-:W0:Y:S01]  /*28f0*/  LDC.U8 R214, c[0x0][0x2a0] ;  /* 0x0000a800ffd67b82 */ /* 0x020e220000000000 */
[----:B------:R-:W-:Y:S01]  /*2900*/  BSSY B0, `(.L_x_1028) ;  /* 0x0000096000007945 */ /* 0x000fe20003800000 */
[----:B--2---:R-:W-:-:S04]  /*2910*/  LEA R166, R167, R166, 0x18 ;  /* 0x000000a6a7a67211 */ /* 0x004fc800078ec0ff */
[----:B------:R-:W-:Y:S01]  /*2920*/  @!P2 LEA R185, R185, R166, 0x3 ;  /* 0x000000a6b9b9a211 */ /* 0x000fe200078e18ff */
[----:B------:R-:W-:-:S04]  /*2930*/  IMAD R168, R168, 0x8, R166 ;  /* 0x00000008a8a87824 */ /* 0x000fc800078e02a6 */
[----:B------:R-:W-:Y:S01]  /*2940*/  @!P2 STS.64 [R185+0x6000], R164 ;  /* 0x006000a4b900a388 */ /* 0x000fe20000000a00 */
[----:B------:R-:W-:Y:S06]  /*2950*/  BAR.SYNC.DEFER_BLOCKING 0x0 ;  /* 0x0000000000007b1d */ /* 0x000fec0000010000 */
[----:B------:R-:W2:Y:S02]  /*2960*/  LDS.128 R164, [R168+0x6000] ;  /* 0x00600000a8a47984 */ /* 0x000ea40000000c00 */
[----:B--2---:R-:W-:Y:S01]  /*2970*/  FADD.FTZ R164, RZ, R164 ;  /* 0x000000a4ffa47221 */ /* 0x004fe20000010000 */
[----:B-1----:R-:W-:-:S03]  /*2980*/  FADD.FTZ R170, RZ, R165 ;  /* 0x000000a5ffaa7221 */ /* 0x002fc60000010000 */
[----:B------:R-:W-:Y:S01]  /*2990*/  FADD.FTZ R169, R166, R164 ;  /* 0x000000a4a6a97221 */ /* 0x000fe20000010000 */
[----:B------:R-:W-:Y:S02]  /*29a0*/  FADD.FTZ R170, R167, R170 ;  /* 0x000000aaa7aa7221 */ /* 0x000fe40000010000 */
[----:B------:R-:W1:Y:S02]  /*29b0*/  LDS.128 R164, [R168+0x6010] ;  /* 0x00601000a8a47984 */ /* 0x000e640000000c00 */
[----:B-1----:R-:W-:Y:S01]  /*29c0*/  FADD.FTZ R169, R169, R164 ;  /* 0x000000a4a9a97221 */ /* 0x002fe20000010000 */
[----:B------:R-:W-:-:S03]  /*29d0*/  FADD.FTZ R170, R170, R165 ;  /* 0x000000a5aaaa7221 */ /* 0x000fc60000010000 */
        /* <DEDUP_REMOVED lines=11> */
[----:B------:R-:W-:-:S03]  /*2a90*/  FADD.FTZ R167, R167, R170 ;  /* 0x000000aaa7a77221 */ /* 0x000fc60000010000 */
[----:B------:R-:W-:Y:S01]  /*2aa0*/  FMUL.FTZ R170, R164, UR16 ;  /* 0x00000010a4aa7c20 */ /* 0x000fe20008410000 */
[----:B------:R-:W-:Y:S01]  /*2ab0*/  FMUL.FTZ R171, R167, UR16 ;  /* 0x00000010a7ab7c20 */ /* 0x000fe20008410000 */
[----:B0-----:R-:W-:Y:S06]  /*2ac0*/  @!P0 BRA `(.L_x_1029) ;  /* 0x0000000400e48947 */ /* 0x001fec0003800000 */
[----:B------:R-:W-:Y:S02]  /*2ad0*/  ISETP.NE.AND P3, PT, R214, RZ, PT ;  /* 0x000000ffd600720c */ /* 0x000fe40003f65270 */
[----:B------:R-:W-:Y:S02]  /*2ae0*/  ISETP.NE.U32.AND P2, PT, RZ, UR14, PT ;  /* 0x0000000eff007c0c */ /* 0x000fe4000bf45070 */
[----:B------:R-:W-:Y:S02]  /*2af0*/  ISETP.NE.U32.AND P5, PT, RZ, UR8, PT ;  /* 0x00000008ff007c0c */ /* 0x000fe4000bfa5070 */
[----:B------:R-:W-:Y:S02]  /*2b00*/  FSEL R165, R170, RZ, !P3 ;  /* 0x000000ffaaa57208 */ /* 0x000fe40005800000 */
[----:B------:R-:W-:Y:S02]  /*2b10*/  ISETP.NE.AND.EX P2, PT, RZ, UR15, PT, P2 ;  /* 0x0000000fff007c0c */ /* 0x000fe4000bf45320 */
[----:B------:R-:W-:Y:S01]  /*2b20*/  ISETP.NE.AND.EX P5, PT, RZ, UR9, PT, P5 ;  /* 0x00000009ff007c0c */ /* 0x000fe2000bfa5350 */
[-CC-:B------:R-:W-:Y:S01]  /*2b30*/  FFMA.FTZ R164, R0, R171.reuse, R165.reuse ;  /* 0x000000ab00a47223 */ /* 0x180fe200000100a5 */
[----:B------:R-:W-:Y:S01]  /*2b40*/  ISETP.NE.U32.AND P4, PT, RZ, UR6, PT ;  /* 0x00000006ff007c0c */ /* 0x000fe2000bf85070 */
[----:B------:R-:W-:-:S02]  /*2b50*/  FFMA.FTZ R184, R23, R171, R165 ;  /* 0x000000ab17b87223 */ /* 0x000fc400000100a5 */
[----:B------:R-:W-:Y:S01]  /*2b60*/  FADD.FTZ R167, R5, -R164 ;  /* 0x800000a405a77221 */ /* 0x000fe20000010000 */
[----:B------:R-:W-:Y:S01]  /*2b70*/  FFMA.FTZ R164, R9, R171, R165 ;  /* 0x000000ab09a47223 */ /* 0x000fe200000100a5 */
[----:B------:R-:W-:Y:S01]  /*2b80*/  ISETP.NE.AND.EX P4, PT, RZ, UR7, PT, P4 ;  /* 0x00000007ff007c0c */ /* 0x000fe2000bf85340 */
[----:B------:R-:W-:Y:S01]  /*2b90*/  FADD.FTZ R184, R22, -R184 ;  /* 0x800000b816b87221 */ /* 0x000fe20000010000 */
[----:B------:R-:W-:Y:S01]  /*2ba0*/  FMUL.FTZ R167, R4, R167 ;  /* 0x000000a704a77220 */ /* 0x000fe20000410000 */
[----:B------:R-:W-:Y:S01]  /*2bb0*/  FADD.FTZ R164, R8, -R164 ;  /* 0x800000a408a47221 */ /* 0x000fe20000010000 */
[----:B------:R-:W-:Y:S01]  /*2bc0*/  @P2 MOV R166, R182 ;  /* 0x000000b600a62202 */ /* 0x000fe20000000f00 */
[----:B------:R-:W-:Y:S01]  /*2bd0*/  FMUL.FTZ R184, R4, R184 ;  /* 0x000000b804b87220 */ /* 0x000fe20000410000 */
[----:B------:R-:W-:Y:S01]  /*2be0*/  @P5 FADD.FTZ R167, R52, R167 ;  /* 0x000000a734a75221 */ /* 0x000fe20000010000 */
[----:B------:R-:W-:Y:S01]  /*2bf0*/  FMUL.FTZ R164, R4, R164 ;  /* 0x000000a404a47220 */ /* 0x000fe20000410000 */
[----:B------:R-:W-:Y:S01]  /*2c00*/  @P2 LOP3.LUT P3, RZ, R166, 0xff, RZ, 0xc0, !PT ;  /* 0x000000ffa6ff2812 */ /* 0x000fe2000786c0ff */
[----:B------:R-:W-:Y:S01]  /*2c10*/  @P5 FADD.FTZ R184, R55, R184 ;  /* 0x000000b837b85221 */ /* 0x000fe20000010000 */
[C---:B------:R-:W-:Y:S01]  /*2c20*/  FMUL.FTZ R166, R167.reuse, UR17 ;  /* 0x00000011a7a67c20 */ /* 0x040fe20008410000 */
[----:B------:R-:W-:Y:S01]  /*2c30*/  @P5 FADD.FTZ R164, R54, R164 ;  /* 0x000000a436a45221 */ /* 0x000fe20000010000 */
[----:B------:R-:W-:Y:S01]  /*2c40*/  SEL R156, R167, R156, P4 ;  /* 0x0000009ca79c7207 */ /* 0x000fe20002000000 */
[----:B------:R-:W-:Y:S01]  /*2c50*/  FFMA.FTZ R167, R10, R171, R165 ;  /* 0x000000ab0aa77223 */ /* 0x000fe200000100a5 */
[----:B------:R-:W-:Y:S01]  /*2c60*/  SEL R159, R184, R159, P4 ;  /* 0x0000009fb89f7207 */ /* 0x000fe20002000000 */
[----:B------:R-:W-:Y:S01]  /*2c70*/  FMUL.FTZ R185, R164, UR17 ;  /* 0x00000011a4b97c20 */ /* 0x000fe20008410000 */
[----:B------:R-:W-:Y:S01]  /*2c80*/  @P2 FSEL R168, R166, RZ, P3 ;  /* 0x000000ffa6a82208 */ /* 0x000fe20001800000 */
[----:B------:R-:W-:Y:S01]  /*2c90*/  FADD.FTZ R167, R205, -R167 ;  /* 0x800000a7cda77221 */ /* 0x000fe20000010000 */
[----:B------:R-:W-:Y:S01]  /*2ca0*/  @P2 LOP3.LUT P3, RZ, R182, 0xff0000, RZ, 0xc0, !PT ;  /* 0x00ff0000b6ff2812 */ /* 0x000fe2000786c0ff */
[----:B------:R-:W-:Y:S01]  /*2cb0*/  FMUL.FTZ R184, R184, UR17 ;  /* 0x00000011b8b87c20 */ /* 0x000fe20008410000 */
[----:B------:R-:W-:Y:S01]  /*2cc0*/  SEL R158, R164, R158, P4 ;  /* 0x0000009ea49e7207 */ /* 0x000fe20002000000 */
[----:B------:R-:W-:Y:S01]  /*2cd0*/  FMUL.FTZ R167, R4, R167 ;  /* 0x000000a704a77220 */ /* 0x000fe20000410000 */
[----:B------:R-:W-:-:S02]  /*2ce0*/  @P2 FSEL R169, R185, RZ, P3 ;  /* 0x000000ffb9a92208 */ /* 0x000fc40001800000 */
[----:B------:R-:W-:Y:S01]  /*2cf0*/  @P2 LOP3.LUT P3, RZ, R182, 0xff00, RZ, 0xc0, !PT ;  /* 0x0000ff00b6ff2812 */ /* 0x000fe2000786c0ff */
[----:B------:R-:W-:Y:S01]  /*2d00*/  @P5 FADD.FTZ R167, R53, R167 ;  /* 0x000000a735a75221 */ /* 0x000fe20000010000 */
[----:B------:R-:W-:Y:S02]  /*2d10*/  @P2 F2FP.BF16.F32.PACK_AB R169, RZ, R169 ;  /* 0x000000a9ffa9223e */ /* 0x000fe400000010ff */
[----:B------:R-:W-:Y:S02]  /*2d20*/  @P2 F2FP.BF16.F32.PACK_AB R168, RZ, R168 ;  /* 0x000000a8ffa8223e */ /* 0x000fe400000010ff */
[----:B------:R-:W-:Y:S01]  /*2d30*/  @P2 PRMT R161, R169, 0x7610, R161 ;  /* 0x00007610a9a12816 */ /* 0x000fe200000000a1 */
[----:B------:R-:W-:Y:S01]  /*2d40*/  FFMA.FTZ R169, R21, R171, R165 ;  /* 0x000000ab15a97223 */ /* 0x000fe200000100a5 */
[C---:B------:R-:W-:Y:S01]  /*2d50*/  SEL R157, R167.reuse, R157, P4 ;  /* 0x0000009da79d7207 */ /* 0x040fe20002000000 */
[----:B------:R-:W-:Y:S01]  /*2d60*/  FMUL.FTZ R167, R167, UR17 ;  /* 0x00000011a7a77c20 */ /* 0x000fe20008410000 */
[----:B------:R-:W-:Y:S01]  /*2d70*/  @P2 PRMT R160, R168, 0x7610, R160 ;  /* 0x00007610a8a02816 */ /* 0x000fe200000000a0 */
[----:B------:R-:W-:Y:S01]  /*2d80*/  FADD.FTZ R169, R20, -R169 ;  /* 0x800000a914a97221 */ /* 0x000fe20000010000 */
[----:B------:R-:W-:-:S02]  /*2d90*/  @P2 LOP3.LUT P6, RZ, R183, 0xff00, RZ, 0xc0, !PT ;  /* 0x0000ff00b7ff2812 */ /* 0x000fc400078cc0ff */
[----:B------:R-:W-:Y:S01]  /*2da0*/  @P2 FSEL R164, R167, RZ, P3 ;  /* 0x000000ffa7a42208 */ /* 0x000fe20001800000 */
[----:B------:R-:W-:Y:S01]  /*2db0*/  FMUL.FTZ R169, R4, R169 ;  /* 0x000000a904a97220 */ /* 0x000fe20000410000 */
[----:B------:R-:W-:Y:S02]  /*2dc0*/  @P2 LOP3.LUT P3, RZ, R182, 0xff000000, RZ, 0xc0, !PT ;  /* 0xff000000b6ff2812 */ /* 0x000fe4000786c0ff */
[----:B------:R-:W-:Y:S01]  /*2dd0*/  @P2 F2FP.BF16.F32.PACK_AB R164, RZ, R164 ;  /* 0x000000a4ffa4223e */ /* 0x000fe200000010ff */
[----:B------:R-:W-:Y:S01]  /*2de0*/  @P5 FADD.FTZ R169, R48, R169 ;  /* 0x000000a930a95221 */ /* 0x000fe20000010000 */
[----:B------:R-:W-:Y:S02]  /*2df0*/  @P2 FSEL R168, R184, RZ, P3 ;  /* 0x000000ffb8a82208 */ /* 0x000fe40001800000 */
[----:B------:R-:W-:Y:S01]  /*2e00*/  @P2 LOP3.LUT P3, RZ, R183, 0xff, RZ, 0xc0, !PT ;  /* 0x000000ffb7ff2812 */ /* 0x000fe2000786c0ff */
[----:B------:R-:W-:Y:S01]  /*2e10*/  FMUL.FTZ R186, R169, UR17 ;  /* 0x00000011a9ba7c20 */ /* 0x000fe20008410000 */
[----:B------:R-:W-:-:S02]  /*2e20*/  @P2 PRMT R160, R160, 0x5410, R164 ;  /* 0x00005410a0a02816 */ /* 0x000fc400000000a4 */
[----:B------:R-:W-:Y:S02]  /*2e30*/  @P2 F2FP.BF16.F32.PACK_AB R168, RZ, R168 ;  /* 0x000000a8ffa8223e */ /* 0x000fe400000010ff */
[----:B------:R-:W-:Y:S02]  /*2e40*/  @P2 FSEL R164, R186, RZ, P3 ;  /* 0x000000ffbaa42208 */ /* 0x000fe40001800000 */
[----:B------:R-:W-:Y:S02]  /*2e50*/  @P2 PRMT R161, R161, 0x5410, R168 ;  /* 0x00005410a1a12816 */ /* 0x000fe400000000a8 */
[----:B------:R-:W-:Y:S02]  /*2e60*/  @P2 F2FP.BF16.F32.PACK_AB R164, RZ, R164 ;  /* 0x000000a4ffa4223e */ /* 0x000fe400000010ff */
[----:B------:R-:W-:Y:S02]  /*2e70*/  SEL R96, R169, R96, P4 ;  /* 0x00000060a9607207 */ /* 0x000fe40002000000 */
[----:B------:R-:W-:-:S02]  /*2e80*/  @P2 PRMT R162, R164, 0x7610, R162 ;  /* 0x00007610a4a22816 */ /* 0x000fc400000000a2 */
[----:B------:R-:W-:-:S04]  /*2e90*/  MOV R164, R180 ;  /* 0x000000b400a47202 */ /* 0x000fc80000000f00 */
[----:B------:R-:W-:Y:S01]  /*2ea0*/  LOP3.LUT P3, RZ, R164, 0xff, RZ, 0xc0, !PT ;  /* 0x000000ffa4ff7812 */ /* 0x000fe2000786c0ff */
[----:B------:R-:W-:-:S04]  /*2eb0*/  FFMA.FTZ R164, R198, R171, R165 ;  /* 0x000000abc6a47223 */ /* 0x000fc800000100a5 */
[----:B------:R-:W-:-:S04]  /*2ec0*/  FADD.FTZ R164, R197, -R164 ;  /* 0x800000a4c5a47221 */ /* 0x000fc80000010000 */
[----:B------:R-:W-:-:S04]  /*2ed0*/  FMUL.FTZ R164, R4, R164 ;  /* 0x000000a404a47220 */ /* 0x000fc80000410000 */
[----:B------:R-:W-:-:S04]  /*2ee0*/  @P5 FADD.FTZ R164, R49, R164 ;  /* 0x000000a431a45221 */ /* 0x000fc80000010000 */
[C---:B------:R-:W-:Y:S01]  /*2ef0*/  FMUL.FTZ R187, R164.reuse, UR17 ;  /* 0x00000011a4bb7c20 */ /* 0x040fe20008410000 */
[----:B------:R-:W-:-:S04]  /*2f00*/  SEL R97, R164, R97, P4 ;  /* 0x00000061a4617207 */ /* 0x000fc80002000000 */
[----:B------:R-:W-:Y:S02]  /*2f10*/  @P2 FSEL R164, R187, RZ, P6 ;  /* 0x000000ffbba42208 */ /* 0x000fe40003000000 */
[----:B------:R-:W-:Y:S02]  /*2f20*/  @P2 LOP3.LUT P6, RZ, R183, 0xff0000, RZ, 0xc0, !PT ;  /* 0x00ff0000b7ff2812 */ /* 0x000fe400078cc0ff */
[----:B------:R-:W-:-:S04]  /*2f30*/  @P2 F2FP.BF16.F32.PACK_AB R164, RZ, R164 ;  /* 0x000000a4ffa4223e */ /* 0x000fc800000010ff */
[----:B------:R-:W-:Y:S01]  /*2f40*/  @P2 PRMT R162, R162, 0x5410, R164 ;  /* 0x00005410a2a22816 */ /* 0x000fe200000000a4 */
[-CC-:B------:R-:W-:Y:S01]  /*2f50*/  FFMA.FTZ R164, R196, R171.reuse, R165.reuse ;  /* 0x000000abc4a47223 */ /* 0x180fe200000100a5 */
[----:B------:R-:W-:-:S03]  /*2f60*/  FFMA.FTZ R165, R199, R171, R165 ;  /* 0x000000abc7a57223 */ /* 0x000fc600000100a5 */
[----:B------:R-:W-:Y:S01]  /*2f70*/  FADD.FTZ R164, R195, -R164 ;  /* 0x800000a4c3a47221 */ /* 0x000fe20000010000 */
[----:B------:R-:W-:-:S03]  /*2f80*/  FADD.FTZ R165, R200, -R165 ;  /* 0x800000a5c8a57221 */ /* 0x000fc60000010000 */
[C---:B------:R-:W-:Y:S01]  /*2f90*/  FMUL.FTZ R164, R4.reuse, R164 ;  /* 0x000000a404a47220 */ /* 0x040fe20000410000 */
[----:B------:R-:W-:-:S03]  /*2fa0*/  FMUL.FTZ R169, R4, R165 ;  /* 0x000000a504a97220 */ /* 0x000fc60000410000 */
[----:B------:R-:W-:Y:S01]  /*2fb0*/  @P5 FADD.FTZ R164, R50, R164 ;  /* 0x000000a432a45221 */ /* 0x000fe20000010000 */
[----:B------:R-:W-:-:S03]  /*2fc0*/  @P5 FADD.FTZ R169, R51, R169 ;  /* 0x000000a933a95221 */ /* 0x000fc60000010000 */
[C---:B------:R-:W-:Y:S01]  /*2fd0*/  FMUL.FTZ R168, R164.reuse, UR17 ;  /* 0x00000011a4a87c20 */ /* 0x040fe20008410000 */
[----:B------:R-:W-:Y:S02]  /*2fe0*/  SEL R98, R164, R98, P4 ;  /* 0x00000062a4627207 */ /* 0x000fe40002000000 */
[----:B------:R-:W-:Y:S02]  /*2ff0*/  SEL R99, R169, R99, P4 ;  /* 0x00000063a9637207 */ /* 0x000fe40002000000 */
[----:B------:R-:W-:-:S04]  /*3000*/  @P2 FSEL R164, R168, RZ, P6 ;  /* 0x000000ffa8a42208 */ /* 0x000fc80003000000 */
[----:B------:R-:W-:-:S04]  /*3010*/  @P2 F2FP.BF16.F32.PACK_AB R164, RZ, R164 ;  /* 0x000000a4ffa4223e */ /* 0x000fc800000010ff */
[----:B------:R-:W-:Y:S02]  /*3020*/  @P2 PRMT R163, R164, 0x7610, R163 ;  /* 0x00007610a4a32816 */ /* 0x000fe400000000a3 */
[----:B------:R-:W0:Y:S02]  /*3030*/  @P4 LDC.64 R164, c[0x0][0x308] ;  /* 0x0000c200ffa44b82 */ /* 0x000e240000000a00 */
[----:B0-----:R-:W-:-:S05]  /*3040*/  @P4 IMAD.WIDE.U32 R164, R2, 0x20, R164 ;  /* 0x0000002002a44825 */ /* 0x001fca00078e00a4 */
[----:B------:R-:W-:Y:S04]  /*3050*/  @P4 STG.E.128 desc[UR4][R164.64], R156 ;  /* 0x0000009ca4004986 */ /* 0x000fe8000c101d04 */
[----:B------:R0:W-:Y:S02]  /*3060*/  @P4 STG.E.128 desc[UR4][R164.64+0x10], R96 ;  /* 0x00001060a4004986 */ /* 0x0001e4000c101d04 */
[----:B0-----:R-:W-:Y:S02]  /*3070*/  FSEL R164, R166, RZ, P3 ;  /* 0x000000ffa6a47208 */ /* 0x001fe40001800000 */
[----:B------:R-:W-:-:S04]  /*3080*/  LOP3.LUT P3, RZ, R180, 0xff0000, RZ, 0xc0, !PT ;  /* 0x00ff0000b4ff7812 */ /* 0x000fc8000786c0ff */
[----:B------:R-:W-:Y:S02]  /*3090*/  FSEL R165, R185, RZ, P3 ;  /* 0x000000ffb9a57208 */ /* 0x000fe40001800000 */
[----:B------:R-:W-:-:S04]  /*30a0*/  LOP3.LUT P3, RZ, R181, 0xff, RZ, 0xc0, !PT ;  /* 0x000000ffb5ff7812 */ /* 0x000fc8000786c0ff */
[----:B------:R-:W-:Y:S02]  /*30b0*/  FSEL R166, R186, RZ, P3 ;  /* 0x000000ffbaa67208 */ /* 0x000fe40001800000 */
[----:B------:R-:W-:-:S04]  /*30c0*/  LOP3.LUT P3, RZ, R181, 0xff00, RZ, 0xc0, !PT ;  /* 0x0000ff00b5ff7812 */ /* 0x000fc8000786c0ff */
[----:B------:R-:W-:Y:S02]  /*30d0*/  FSEL R187, R187, RZ, P3 ;  /* 0x000000ffbbbb7208 */ /* 0x000fe40001800000 */
[----:B------:R-:W-:Y:S02]  /*30e0*/  LOP3.LUT P3, RZ, R180, 0xff000000, RZ, 0xc0, !PT ;  /* 0xff000000b4ff7812 */ /* 0x000fe4000786c0ff */
[----:B------:R-:W-:Y:S02]  /*30f0*/  F2FP.BF16.F32.PACK_AB R166, R187, R166 ;  /* 0x000000a6bba6723e */ /* 0x000fe400000010ff */
[----:B------:R-:W-:Y:S02]  /*3100*/  FSEL R184, R184, RZ, P3 ;  /* 0x000000ffb8b87208 */ /* 0x000fe40001800000 */
[----:B------:R-:W-:Y:S02]  /*3110*/  LOP3.LUT P3, RZ, R180, 0xff00, RZ, 0xc0, !PT ;  /* 0x0000ff00b4ff7812 */ /* 0x000fe4000786c0ff */
[----:B------:R-:W-:Y:S01]  /*3120*/  F2FP.BF16.F32.PACK_AB R165, R184, R165 ;  /* 0x000000a5b8a5723e */ /* 0x000fe200000010ff */
[----:B------:R-:W-:Y:S01]  /*3130*/  FMUL.FTZ R184, R169, UR17 ;  /* 0x00000011a9b87c20 */ /* 0x000fe20008410000 */
[----:B------:R-:W-:-:S02]  /*3140*/  FSEL R167, R167, RZ, P3 ;  /* 0x000000ffa7a77208 */ /* 0x000fc40001800000 */
[----:B------:R-:W-:Y:S02]  /*3150*/  LOP3.LUT P3, RZ, R181, 0xff0000, RZ, 0xc0, !PT ;  /* 0x00ff0000b5ff7812 */ /* 0x000fe4000786c0ff */
[----:B------:R-:W-:Y:S02]  /*3160*/  F2FP.BF16.F32.PACK_AB R164, R167, R164 ;  /* 0x000000a4a7a4723e */ /* 0x000fe400000010ff */
[----:B------:R-:W-:Y:S02]  /*3170*/  FSEL R168, R168, RZ, P3 ;  /* 0x000000ffa8a87208 */ /* 0x000fe40001800000 */
[----:B------:R-:W-:-:S04]  /*3180*/  LOP3.LUT P3, RZ, R181, 0xff000000, RZ, 0xc0, !PT ;  /* 0xff000000b5ff7812 */ /* 0x000fc8000786c0ff */
[C---:B------:R-:W-:Y:S02]  /*3190*/  FSEL R167, R184.reuse, RZ, P3 ;  /* 0x000000ffb8a77208 */ /* 0x040fe40001800000 */
[----:B------:R-:W-:Y:S02]  /*31a0*/  @P2 LOP3.LUT P3, RZ, R183, 0xff000000, RZ, 0xc0, !PT ;  /* 0xff000000b7ff2812 */ /* 0x000fe4000786c0ff */
[----:B------:R-:W-:Y:S02]  /*31b0*/  F2FP.BF16.F32.PACK_AB R167, R167, R168 ;  /* 0x000000a8a7a7723e */ /* 0x000fe400000010ff */
[----:B------:R-:W0:Y:S01]  /*31c0*/  LDC.64 R168, c[0x0][0x2f8] ;  /* 0x0000be00ffa87b82 */ /* 0x000e220000000a00 */
[----:B------:R-:W-:-:S04]  /*31d0*/  @P2 FSEL R184, R184, RZ, P3 ;  /* 0x000000ffb8b82208 */ /* 0x000fc80001800000 */
[----:B------:R-:W-:-:S04]  /*31e0*/  @P2 F2FP.BF16.F32.PACK_AB R184, RZ, R184 ;  /* 0x000000b8ffb8223e */ /* 0x000fc800000010ff */
[----:B------:R-:W-:Y:S01]  /*31f0*/  @P2 PRMT R163, R163, 0x5410, R184 ;  /* 0x00005410a3a32816 */ /* 0x000fe200000000b8 */
[----:B0-----:R-:W-:-:S05]  /*3200*/  IMAD.WIDE.U32 R168, R2, 0x10, R168 ;  /* 0x0000001002a87825 */ /* 0x001fca00078e00a8 */
[----:B------:R0:W-:Y:S02]  /*3210*/  STG.E.128 desc[UR4][R168.64], R164 ;  /* 0x000000a4a8007986 */ /* 0x0001e4000c101d04 */
[----:B0-----:R-:W-:-:S04]  /*3220*/  @P2 LEA R164, P3, R2, UR14, 0x4 ;  /* 0x0000000e02a42c11 */ /* 0x001fc8000f8620ff */
[C---:B------:R-:W-:Y:S01]  /*3230*/  @P2 LEA.HI.X R165, R2.reuse, UR15, RZ, 0x4, P3 ;  /* 0x0000000f02a52c11 */ /* 0x040fe200098f24ff */
[----:B------:R-:W-:-:S04]  /*3240*/  VIADD R2, R2, 0x100 ;  /* 0x0000010002027836 */ /* 0x000fc80000000000 */
[----:B------:R0:W-:Y:S04]  /*3250*/  @P2 STG.E.128 desc[UR4][R164.64], R160 ;  /* 0x000000a0a4002986 */ /* 0x0001e8000c101d04 */
.L_x_1029:
[----:B------:R-:W-:Y:S05]  /*3260*/  BSYNC B0 ;  /* 0x0000000000007941 */ /* 0x000fea0003800000 */
.L_x_1028:
[----:B------:R-:W-:Y:S04]  /*3270*/  BSSY B0, `(.L_x_1030) ;  /* 0x000007b000007945 */ /* 0x000fe80003800000 */
[----:B------:R-:W-:Y:S05]  /*3280*/  @!P1 BRA `(.L_x_1031) ;  /* 0x0000000400e49947 */ /* 0x000fea0003800000 */
[----:B------:R-:W-:Y:S02]  /*3290*/  ISETP.NE.AND P3, PT, R214, RZ, PT ;  /* 0x000000ffd600720c */ /* 0x000fe40003f65270 */
[----:B------:R-:W-:Y:S02]  /*32a0*/  ISETP.NE.U32.AND P2, PT, RZ, UR14, PT ;  /* 0x0000000eff007c0c */ /* 0x000fe4000bf45070 */
[----:B------:R-:W-:Y:S02]  /*32b0*/  ISETP.NE.U32.AND P5, PT, RZ, UR8, PT ;  /* 0x00000008ff007c0c */ /* 0x000fe4000bfa5070 */
[----:B0-----:R-:W-:Y:S02]  /*32c0*/  FSEL R165, R170, RZ, !P3 ;  /* 0x000000ffaaa57208 */ /* 0x001fe40005800000 */
        /* <DEDUP_REMOVED lines=117> */
.L_x_1031:
[----:B------:R-:W-:Y:S05]  /*3a20*/  BSYNC B0 ;  /* 0x0000000000007941 */ /* 0x000fea0003800000 */
.L_x_1030:
[----:B------:R-:W-:Y:S01]  /*3a30*/  ISETP.NE.AND P2, PT, R209, RZ, PT ;  /* 0x000000ffd100720c */ /* 0x000fe20003f45270 */
[----:B------:R-:W-:-:S12]  /*3a40*/  BSSY B0, `(.L_x_1032) ;  /* 0x000007a000007945 */ /* 0x000fd80003800000 */
[----:B------:R-:W-:Y:S05]  /*3a50*/  @!P2 BRA `(.L_x_1033) ;  /* 0x0000000400e0a947 */ /* 0x000fea0003800000 */
[----:B------:R-:W-:Y:S02]  /*3a60*/  ISETP.NE.AND P3, PT, R214, RZ, PT ;  /* 0x000000ffd600720c */ /* 0x000fe40003f65270 */
[----:B------:R-:W-:Y:S02]  /*3a70*/  ISETP.NE.U32.AND P5, PT, RZ, UR8, PT ;  /* 0x00000008ff007c0c */ /* 0x000fe4000bfa5070 */
[----:B------:R-:W-:Y:S02]  /*3a80*/  FSEL R185, R170, RZ, !P3 ;  /* 0x000000ffaab97208 */ /* 0x000fe40005800000 */
[----:B------:R-:W-:Y:S02]  /*3a90*/  ISETP.NE.AND.EX P5, PT, RZ, UR9, PT, P5 ;  /* 0x00000009ff007c0c */ /* 0x000fe4000bfa5350 */
[----:B------:R-:W-:Y:S01]  /*3aa0*/  ISETP.NE.U32.AND P2, PT, RZ, UR14, PT ;  /* 0x0000000eff007c0c */ /* 0x000fe2000bf45070 */
[-CC-:B01----:R-:W-:Y:S01]  /*3ab0*/  FFMA.FTZ R165, R7, R171.reuse, R185.reuse ;  /* 0x000000ab07a57223 */ /* 0x183fe200000100b9 */
[----:B------:R-:W-:Y:S01]  /*3ac0*/  ISETP.NE.U32.AND P4, PT, RZ, UR6, PT ;  /* 0x00000006ff007c0c */ /* 0x000fe2000bf85070 */
[----:B------:R-:W-:Y:S01]  /*3ad0*/  FFMA.FTZ R167, R175, R171, R185 ;  /* 0x000000abafa77223 */ /* 0x000fe200000100b9 */
[----:B------:R-:W-:Y:S01]  /*3ae0*/  ISETP.NE.AND.EX P2, PT, RZ, UR15, PT, P2 ;  /* 0x0000000fff007c0c */ /* 0x000fe2000bf45320 */
[----:B------:R-:W-:Y:S01]  /*3af0*/  FADD.FTZ R165, R206, -R165 ;  /* 0x800000a5cea57221 */ /* 0x000fe20000010000 */
[----:B------:R-:W-:Y:S01]  /*3b00*/  ISETP.NE.AND.EX P4, PT, RZ, UR7, PT, P4 ;  /* 0x00000007ff007c0c */ /* 0x000fe2000bf85340 */
[----:B------:R-:W-:-:S02]  /*3b10*/  FADD.FTZ R167, R176, -R167 ;  /* 0x800000a7b0a77221 */ /* 0x000fc40000010000 */
[C---:B------:R-:W-:Y:S01]  /*3b20*/  FMUL.FTZ R166, R4.reuse, R165 ;  /* 0x000000a504a67220 */ /* 0x040fe20000410000 */
[----:B------:R-:W-:Y:S01]  /*3b30*/  FFMA.FTZ R165, R15, R171, R185 ;  /* 0x000000ab0fa57223 */ /* 0x000fe200000100b9 */
[----:B------:R-:W-:Y:S02]  /*3b40*/  FMUL.FTZ R167, R4, R167 ;  /* 0x000000a704a77220 */ /* 0x000fe40000410000 */
[----:B------:R-:W-:Y:S01]  /*3b50*/  @P5 FADD.FTZ R166, R148, R166 ;  /* 0x000000a694a65221 */ /* 0x000fe20000010000 */
[----:B------:R-:W-:Y:S01]  /*3b60*/  FADD.FTZ R165, R172, -R165 ;  /* 0x800000a5aca57221 */ /* 0x000fe20000010000 */
[----:B------:R-:W-:Y:S02]  /*3b70*/  @P5 FADD.FTZ R167, R151, R167 ;  /* 0x000000a797a75221 */ /* 0x000fe40000010000 */
[----:B------:R-:W-:Y:S01]  /*3b80*/  @P2 MOV R164, R26 ;  /* 0x0000001a00a42202 */ /* 0x000fe20000000f00 */
[----:B------:R-:W-:Y:S01]  /*3b90*/  FMUL.FTZ R165, R4, R165 ;  /* 0x000000a504a57220 */ /* 0x000fe20000410000 */
[C---:B------:R-:W-:Y:S01]  /*3ba0*/  FMUL.FTZ R169, R166.reuse, UR17 ;  /* 0x00000011a6a97c20 */ /* 0x040fe20008410000 */
[----:B------:R-:W-:Y:S01]  /*3bb0*/  SEL R156, R166, R156, P4 ;  /* 0x0000009ca69c7207 */ /* 0x000fe20002000000 */
[----:B------:R-:W-:Y:S01]  /*3bc0*/  FMUL.FTZ R170, R167, UR17 ;  /* 0x00000011a7aa7c20 */ /* 0x000fe20008410000 */
[----:B------:R-:W-:Y:S01]  /*3bd0*/  @P5 FADD.FTZ R165, R149, R165 ;  /* 0x000000a595a55221 */ /* 0x000fe20000010000 */
[----:B------:R-:W-:-:S02]  /*3be0*/  @P2 LOP3.LUT P3, RZ, R164, 0xff, RZ, 0xc0, !PT ;  /* 0x000000ffa4ff2812 */ /* 0x000fc4000786c0ff */
[----:B------:R-:W-:Y:S01]  /*3bf0*/  @P2 LOP3.LUT P6, RZ, R27, 0xff, RZ, 0xc0, !PT ;  /* 0x000000ff1bff2812 */ /* 0x000fe200078cc0ff */
[C---:B------:R-:W-:Y:S01]  /*3c00*/  FMUL.FTZ R168, R165.reuse, UR17 ;  /* 0x00000011a5a87c20 */ /* 0x040fe20008410000 */
[----:B------:R-:W-:Y:S01]  /*3c10*/  SEL R157, R165, R157, P4 ;  /* 0x0000009da59d7207 */ /* 0x000fe20002000000 */
[----:B------:R-:W-:Y:S01]  /*3c20*/  FFMA.FTZ R165, R173, R171, R185 ;  /* 0x000000abada57223 */ /* 0x000fe200000100b9 */
[----:B------:R-:W-:Y:S02]  /*3c30*/  @P2 FSEL R164, R169, RZ, P3 ;  /* 0x000000ffa9a42208 */ /* 0x000fe40001800000 */
[----:B------:R-:W-:Y:S01]  /*3c40*/  @P2 LOP3.LUT P3, RZ, R26, 0xff00, RZ, 0xc0, !PT ;  /* 0x0000ff001aff2812 */ /* 0x000fe2000786c0ff */
[----:B------:R-:W-:Y:S01]  /*3c50*/  FADD.FTZ R165, R174, -R165 ;  /* 0x800000a5aea57221 */ /* 0x000fe20000010000 */
[----:B------:R-:W-:Y:S02]  /*3c60*/  @P2 F2FP.BF16.F32.PACK_AB R164, RZ, R164 ;  /* 0x000000a4ffa4223e */ /* 0x000fe400000010ff */
[----:B------:R-:W-:Y:S01]  /*3c70*/  @P2 FSEL R166, R168, RZ, P3 ;  /* 0x000000ffa8a62208 */ /* 0x000fe20001800000 */
[----:B------:R-:W-:Y:S01]  /*3c80*/  FMUL.FTZ R165, R4, R165 ;  /* 0x000000a504a57220 */ /* 0x000fe20000410000 */
[----:B------:R-:W-:-:S02]  /*3c90*/  @P2 PRMT R160, R164, 0x7610, R160 ;  /* 0x00007610a4a02816 */ /* 0x000fc400000000a0 */
[----:B------:R-:W-:Y:S01]  /*3ca0*/  @P2 LOP3.LUT P3, RZ, R26, 0xff0000, RZ, 0xc0, !PT ;  /* 0x00ff00001aff2812 */ /* 0x000fe2000786c0ff */
[----:B------:R-:W-:Y:S01]  /*3cb0*/  @P5 FADD.FTZ R165, R150, R165 ;  /* 0x000000a596a55221 */ /* 0x000fe20000010000 */
[----:B------:R-:W-:Y:S02]  /*3cc0*/  @P2 F2FP.BF16.F32.PACK_AB R166, RZ, R166 ;  /* 0x000000a6ffa6223e */ /* 0x000fe400000010ff */
[----:B------:R-:W-:Y:S01]  /*3cd0*/  SEL R159, R167, R159, P4 ;  /* 0x0000009fa79f7207 */ /* 0x000fe20002000000 */
[C---:B------:R-:W-:Y:S01]  /*3ce0*/  FMUL.FTZ R164, R165.reuse, UR17 ;  /* 0x00000011a5a47c20 */ /* 0x040fe20008410000 */
[----:B------:R-:W-:Y:S02]  /*3cf0*/  SEL R158, R165, R158, P4 ;  /* 0x0000009ea59e7207 */ /* 0x000fe40002000000 */
[----:B------:R-:W-:Y:S02]  /*3d00*/  @P2 PRMT R160, R160, 0x5410, R166 ;  /* 0x00005410a0a02816 */ /* 0x000fe400000000a6 */
[----:B------:R-:W-:-:S02]  /*3d10*/  @P2 FSEL R165, R164, RZ, P3 ;  /* 0x000000ffa4a52208 */ /* 0x000fc40001800000 */
[----:B------:R-:W-:Y:S02]  /*3d20*/  @P2 LOP3.LUT P3, RZ, R26, 0xff000000, RZ, 0xc0, !PT ;  /* 0xff0000001aff2812 */ /* 0x000fe4000786c0ff */
[----:B------:R-:W-:-:S04]  /*3d30*/  @P2 F2FP.BF16.F32.PACK_AB R165, RZ, R165 ;  /* 0x000000a5ffa5223e */ /* 0x000fc800000010ff */
[----:B------:R-:W-:Y:S02]  /*3d40*/  @P2 PRMT R161, R165, 0x7610, R161 ;  /* 0x00007610a5a12816 */ /* 0x000fe400000000a1 */
[----:B------:R-:W-:-:S04]  /*3d50*/  @P2 FSEL R165, R170, RZ, P3 ;  /* 0x000000ffaaa52208 */ /* 0x000fc80001800000 */
[----:B------:R-:W-:-:S04]  /*3d60*/  @P2 F2FP.BF16.F32.PACK_AB R165, RZ, R165 ;  /* 0x000000a5ffa5223e */ /* 0x000fc800000010ff */
[----:B------:R-:W-:Y:S02]  /*3d70*/  @P2 PRMT R161, R161, 0x5410, R165 ;  /* 0x00005410a1a12816 */ /* 0x000fe400000000a5 */
        /* <DEDUP_REMOVED lines=29> */
[----:B------:R-:W-:Y:S01]  /*3f50*/  @P5 FADD.FTZ R4, R155, R4 ;  /* 0x000000049b045221 */ /* 0x000fe20000010000 */
[----:B------:R-:W-:Y:S02]  /*3f60*/  LOP3.LUT P5, RZ, R24, 0xff0000, RZ, 0xc0, !PT ;  /* 0x00ff000018ff7812 */ /* 0x000fe400078ac0ff */
[C---:B------:R-:W-:Y:S01]  /*3f70*/  FMUL.FTZ R167, R165.reuse, UR17 ;  /* 0x00000011a5a77c20 */ /* 0x040fe20008410000 */
[----:B------:R-:W-:Y:S02]  /*3f80*/  SEL R98, R165, R98, P4 ;  /* 0x00000062a5627207 */ /* 0x000fe40002000000 */
[----:B------:R-:W-:Y:S02]  /*3f90*/  FSEL R171, R164, RZ, P5 ;  /* 0x000000ffa4ab7208 */ /* 0x000fe40002800000 */
[----:B------:R-:W-:Y:S02]  /*3fa0*/  @P2 FSEL R165, R167, RZ, P6 ;  /* 0x000000ffa7a52208 */ /* 0x000fe40003000000 */
[----:B------:R-:W-:-:S02]  /*3fb0*/  LOP3.LUT P5, RZ, R24, 0xff000000, RZ, 0xc0, !PT ;  /* 0xff00000018ff7812 */ /* 0x000fc400078ac0ff */
[----:B------:R-:W-:Y:S02]  /*3fc0*/  @P2 F2FP.BF16.F32.PACK_AB R165, RZ, R165 ;  /* 0x000000a5ffa5223e */ /* 0x000fe400000010ff */
[C---:B------:R-:W-:Y:S01]  /*3fd0*/  SEL R99, R4.reuse, R99, P4 ;  /* 0x0000006304637207 */ /* 0x040fe20002000000 */
[----:B------:R-:W-:Y:S01]  /*3fe0*/  FMUL.FTZ R4, R4, UR17 ;  /* 0x0000001104047c20 */ /* 0x000fe20008410000 */
[----:B------:R-:W-:Y:S02]  /*3ff0*/  @P2 PRMT R163, R165, 0x7610, R163 ;  /* 0x00007610a5a32816 */ /* 0x000fe400000000a3 */
[----:B------:R-:W0:Y:S01]  /*4000*/  @P4 LDC.64 R164, c[0x0][0x308] ;  /* 0x0000c200ffa44b82 */ /* 0x000e220000000a00 */
[----:B------:R-:W-:Y:S02]  /*4010*/  FSEL R170, R170, RZ, P5 ;  /* 0x000000ffaaaa7208 */ /* 0x000fe40002800000 */
[----:B------:R-:W-:-:S04]  /*4020*/  LOP3.LUT P5, RZ, R25, 0xff, RZ, 0xc0, !PT ;  /* 0x000000ff19ff7812 */ /* 0x000fc800078ac0ff */
[----:B------:R-:W-:Y:S02]  /*4030*/  FSEL R166, R166, RZ, P5 ;  /* 0x000000ffa6a67208 */ /* 0x000fe40002800000 */
[----:B------:R-:W-:-:S04]  /*4040*/  LOP3.LUT P5, RZ, R25, 0xff00, RZ, 0xc0, !PT ;  /* 0x0000ff0019ff7812 */ /* 0x000fc800078ac0ff */
[----:B------:R-:W-:-:S04]  /*4050*/  FSEL R184, R184, RZ, P5 ;  /* 0x000000ffb8b87208 */ /* 0x000fc80002800000 */
[----:B------:R-:W-:Y:S01]  /*4060*/  F2FP.BF16.F32.PACK_AB R166, R184, R166 ;  /* 0x000000a6b8a6723e */ /* 0x000fe200000010ff */
[----:B0-----:R-:W-:-:S05]  /*4070*/  @P4 IMAD.WIDE.U32 R164, R2, 0x20, R164 ;  /* 0x0000002002a44825 */ /* 0x001fca00078e00a4 */
[----:B------:R-:W-:Y:S04]  /*4080*/  @P4 STG.E.128 desc[UR4][R164.64], R156 ;  /* 0x0000009ca4004986 */ /* 0x000fe8000c101d04 */
[----:B------:R0:W-:Y:S02]  /*4090*/  @P4 STG.E.128 desc[UR4][R164.64+0x10], R96 ;  /* 0x00001060a4004986 */ /* 0x0001e4000c101d04 */
[----:B0-----:R-:W-:Y:S02]  /*40a0*/  F2FP.BF16.F32.PACK_AB R165, R170, R171 ;  /* 0x000000abaaa5723e */ /* 0x001fe400000010ff */
[----:B------:R-:W0:Y:S01]  /*40b0*/  LDC.64 R170, c[0x0][0x2f8] ;  /* 0x0000be00ffaa7b82 */ /* 0x000e220000000a00 */
[----:B------:R-:W-:Y:S02]  /*40c0*/  FSEL R164, R169, RZ, P3 ;  /* 0x000000ffa9a47208 */ /* 0x000fe40001800000 */
[----:B------:R-:W-:-:S04]  /*40d0*/  LOP3.LUT P3, RZ, R24, 0xff00, RZ, 0xc0, !PT ;  /* 0x0000ff0018ff7812 */ /* 0x000fc8000786c0ff */
[----:B------:R-:W-:Y:S02]  /*40e0*/  FSEL R168, R168, RZ, P3 ;  /* 0x000000ffa8a87208 */ /* 0x000fe40001800000 */
[----:B------:R-:W-:Y:S02]  /*40f0*/  LOP3.LUT P3, RZ, R25, 0xff0000, RZ, 0xc0, !PT ;  /* 0x00ff000019ff7812 */ /* 0x000fe4000786c0ff */
[----:B------:R-:W-:Y:S02]  /*4100*/  F2FP.BF16.F32.PACK_AB R164, R168, R164 ;  /* 0x000000a4a8a4723e */ /* 0x000fe400000010ff */
[----:B------:R-:W-:Y:S02]  /*4110*/  FSEL R167, R167, RZ, P3 ;  /* 0x000000ffa7a77208 */ /* 0x000fe40001800000 */
[----:B------:R-:W-:-:S04]  /*4120*/  LOP3.LUT P3, RZ, R25, 0xff000000, RZ, 0xc0, !PT ;  /* 0xff00000019ff7812 */ /* 0x000fc8000786c0ff */
[----:B------:R-:W-:Y:S02]  /*4130*/  FSEL R168, R4, RZ, P3 ;  /* 0x000000ff04a87208 */ /* 0x000fe40001800000 */
[----:B------:R-:W-:Y:S02]  /*4140*/  @P2 LOP3.LUT P3, RZ, R27, 0xff000000, RZ, 0xc0, !PT ;  /* 0xff0000001bff2812 */ /* 0x000fe4000786c0ff */
[----:B------:R-:W-:Y:S01]  /*4150*/  F2FP.BF16.F32.PACK_AB R167, R168, R167 ;  /* 0x000000a7a8a7723e */ /* 0x000fe200000010ff */
[----:B0-----:R-:W-:Y:S01]  /*4160*/  IMAD.WIDE.U32 R168, R2, 0x10, R170 ;  /* 0x0000001002a87825 */ /* 0x001fe200078e00aa */
[----:B------:R-:W-:-:S04]  /*4170*/  @P2 FSEL R4, R4, RZ, P3 ;  /* 0x000000ff04042208 */ /* 0x000fc80001800000 */
[----:B------:R0:W-:Y:S01]  /*4180*/  STG.E.128 desc[UR4][R168.64], R164 ;  /* 0x000000a4a8007986 */ /* 0x0001e2000c101d04 */
[----:B------:R-:W-:-:S04]  /*4190*/  @P2 F2FP.BF16.F32.PACK_AB R4, RZ, R4 ;  /* 0x00000004ff04223e */ /* 0x000fc800000010ff */
[----:B------:R-:W-:Y:S02]  /*41a0*/  @P2 PRMT R163, R163, 0x5410, R4 ;  /* 0x00005410a3a32816 */ /* 0x000fe40000000004 */
[----:B0-----:R-:W-:-:S04]  /*41b0*/  @P2 LEA R164, P3, R2, UR14, 0x4 ;  /* 0x0000000e02a42c11 */ /* 0x001fc8000f8620ff */
[----:B------:R-:W-:-:S05]  /*41c0*/  @P2 LEA.HI.X R165, R2, UR15, RZ, 0x4, P3 ;  /* 0x0000000f02a52c11 */ /* 0x000fca00098f24ff */
[----:B------:R2:W-:Y:S04]  /*41d0*/  @P2 STG.E.128 desc[UR4][R164.64], R160 ;  /* 0x000000a0a4002986 */ /* 0x0005e8000c101d04 */
.L_x_1033:
[----:B------:R-:W-:Y:S05]  /*41e0*/  BSYNC B0 ;  /* 0x0000000000007941 */ /* 0x000fea0003800000 */
.L_x_1032:
[----:B------:R-:W-:Y:S01]  /*41f0*/  VIADD R3, R3, UR18 ;  /* 0x0000001203037c36 */ /* 0x000fe20008000000 */
[----:B------:R-:W-:-:S04]  /*4200*/  ISETP.NE.AND P3, PT, R210, RZ, PT ;  /* 0x000000ffd200720c */ /* 0x000fc80003f65270 */
[----:B------:R-:W-:Y:S02]  /*4210*/  ISETP.GE.AND P2, PT, R3, UR19, PT ;  /* 0x0000001303007c0c */ /* 0x000fe4000bf46270 */
[----:B------:R-:W-:-:S11]  /*4220*/  SEL R2, RZ, 0x1, P3 ;  /* 0x00000001ff027807 */ /* 0x000fd60001800000 */
[----:B------:R-:W-:Y:S05]  /*4230*/  @!P2 BRA `(.L_x_1034) ;  /* 0xffffffc80048a947 */ /* 0x000fea000383ffff */
.L_x_1020:
        /* <DEDUP_REMOVED lines=25> */
.L_x_1036:
[----:B------:R-:W-:Y:S05]  /*43d0*/  BSYNC B0 ;  /* 0x0000000000007941 */ /* 0x000fea0003800000 */
.L_x_1035:
        /* <DEDUP_REMOVED lines=19> */
.L_x_1038:
[----:B------:R-:W-:Y:S05]  /*4510*/  BSYNC B0 ;  /* 0x0000000000007941 */ /* 0x000fea0003800000 */
.L_x_1037:
[----:B------:R-:W-:-:S13]  /*4520*/  ISETP.NE.AND P0, PT, R209, RZ, PT ;  /* 0x000000ffd100720c */ /* 0x000fda0003f05270 */
        /* <DEDUP_REMOVED lines=18> */
.L_x_1027:
[----:B------:R-:W-:Y:S01]  /*4650*/  HFMA2.MMA R164, -RZ, RZ, 0, 9.5367431640625e-07 ;  /* 0x00000010ffa47435 */ /* 0x000fe200000001ff */
[----:B------:R-:W-:Y:S01]  /*4660*/  IMAD.MOV.U32 R167, RZ, RZ, R216 ;  /* 0x000000ffffa77224 */ /* 0x000fe200078e00d8 */
[----:B------:R-:W-:Y:S01]  /*4670*/  MOV R165, 0x1f ;  /* 0x0000001f00a57802 */ /* 0x000fe20000000f00 */
[----:B------:R-:W-:-:S08]  /*4680*/  IMAD.MOV.U32 R166, RZ, RZ, -0x1 ;  /* 0xffffffffffa67424 */ /* 0x000fd000078e00ff */
[----:B-----5:R-:W-:Y:S05]  /*4690*/  WARPSYNC.COLLECTIVE R166, `(.L_x_1039) ;  /* 0x00000000a6087348 */ /* 0x020fea0003c00000 */
[----:B------:R0:W1:Y:S02]  /*46a0*/  SHFL.DOWN P3, R171, R167, R164, R165 ;  /* 0x080000a4a7ab7389 */ /* 0x00006400000600a5 */
[----:B01---5:R-:W-:Y:S01]  /*46b0*/  ENDCOLLECTIVE ;  /* 0x000000000000791b */ /* 0x023fe20003800000 */
.L_x_1039:
[----:B------:R-:W-:Y:S01]  /*46c0*/  MOV R167, R217 ;  /* 0x000000d900a77202 */ /* 0x000fe20000000f00 */
[----:B------:R-:W-:-:S07]  /*46d0*/  FADD.FTZ R216, R171, R216 ;  /* 0x000000d8abd87221 */ /* 0x000fce0000010000 */
[----:B------:R-:W-:Y:S05]  /*46e0*/  WARPSYNC.COLLECTIVE R166, `(.L_x_1040) ;  /* 0x00000000a6087348 */ /* 0x000fea0003c00000 */
[----:B------:R0:W1:Y:S02]  /*46f0*/  SHFL.DOWN P3, R171, R167, R164, R165 ;  /* 0x080000a4a7ab7389 */ /* 0x00006400000600a5 */
[----:B01----:R-:W-:Y:S01]  /*4700*/  ENDCOLLECTIVE ;  /* 0x000000000000791b */ /* 0x003fe20003800000 */
.L_x_1040:
[----:B------:R-:W-:Y:S01]  /*4710*/  MOV R167, R216 ;  /* 0x000000d800a77202 */ /* 0x000fe20000000f00 */
[----:B------:R-:W-:Y:S02]  /*4720*/  IMAD.MOV.U32 R164, RZ, RZ, 0x8 ;  /* 0x00000008ffa47424 */ /* 0x000fe400078e00ff */
[----:B------:R-:W-:-:S07]  /*4730*/  FADD.FTZ R217, R171, R217 ;  /* 0x000000d9abd97221 */ /* 0x000fce0000010000 */
[----:B------:R-:W-:Y:S05]  /*4740*/  WARPSYNC.COLLECTIVE R166, `(.L_x_1041) ;  /* 0x00000000a6087348 */ /* 0x000fea0003c00000 */
[----:B------:R0:W1:Y:S02]  /*4750*/  SHFL.DOWN P3, R171, R167, R164, R165 ;  /* 0x080000a4a7ab7389 */ /* 0x00006400000600a5 */
[----:B01----:R-:W-:Y:S01]  /*4760*/  ENDCOLLECTIVE ;  /* 0x000000000000791b */ /* 0x003fe20003800000 */
.L_x_1041:
[----:B------:R-:W-:Y:S01]  /*4770*/  MOV R167, R217 ;  /* 0x000000d900a77202 */ /* 0x000fe20000000f00 */
[----:B------:R-:W-:-:S07]  /*4780*/  FADD.FTZ R216, R216, R171 ;  /* 0x000000abd8d87221 */ /* 0x000fce0000010000 */
[----:B------:R-:W-:Y:S05]  /*4790*/  WARPSYNC.COLLECTIVE R166, `(.L_x_1042) ;  /* 0x00000000a6087348 */ /* 0x000fea0003c00000 */
[----:B------:R0:W1:Y:S02]  /*47a0*/  SHFL.DOWN P3, R171, R167, R164, R165 ;  /* 0x080000a4a7ab7389 */ /* 0x00006400000600a5 */
[----:B01----:R-:W-:Y:S01]  /*47b0*/  ENDCOLLECTIVE ;  /* 0x000000000000791b */ /* 0x003fe20003800000 */
.L_x_1042:
[----:B------:R-:W-:Y:S01]  /*47c0*/  MOV R167, R216 ;  /* 0x000000d800a77202 */ /* 0x000fe20000000f00 */
[----:B------:R-:W-:Y:S02]  /*47d0*/  IMAD.MOV.U32 R164, RZ, RZ, 0x4 ;  /* 0x00000004ffa47424 */ /* 0x000fe400078e00ff */
[----:B------:R-:W-:-:S07]  /*47e0*/  FADD.FTZ R217, R217, R171 ;  /* 0x000000abd9d97221 */ /* 0x000fce0000010000 */
[----:B------:R-:W-:Y:S05]  /*47f0*/  WARPSYNC.COLLECTIVE R166, `(.L_x_1043) ;  /* 0x00000000a6087348 */ /* 0x000fea0003c00000 */
[----:B------:R0:W1:Y:S02]  /*4800*/  SHFL.DOWN P3, R171, R167, R164, R165 ;  /* 0x080000a4a7ab7389 */ /* 0x00006400000600a5 */
[----:B01----:R-:W-:Y:S01]  /*4810*/  ENDCOLLECTIVE ;  /* 0x000000000000791b */ /* 0x003fe20003800000 */
.L_x_1043:
[----:B------:R-:W-:Y:S02]  /*4820*/  MOV R167, R217 ;  /* 0x000000d900a77202 */ /* 0x000fe40000000f00 */
[----:B------:R-:W-:-:S07]  /*4830*/  MOV R170, R171 ;  /* 0x000000ab00aa7202 */ /* 0x000fce0000000f00 */
[----:B------:R-:W-:Y:S05]  /*4840*/  WARPSYNC.COLLECTIVE R166, `(.L_x_1044) ;  /* 0x00000000a6087348 */ /* 0x000fea0003c00000 */
[----:B------:R0:W1:Y:S02]  /*4850*/  SHFL.DOWN P3, R171, R167, R164, R165 ;  /* 0x080000a4a7ab7389 */ /* 0x00006400000600a5 */
[----:B01----:R-:W-:Y:S01]  /*4860*/  ENDCOLLECTIVE ;  /* 0x000000000000791b */ /* 0x003fe20003800000 */
.L_x_1044:
[----:B------:R-:W-:Y:S01]  /*4870*/  FADD.FTZ R170, R216, R170 ;  /* 0x000000aad8aa7221 */ /* 0x000fe20000010000 */
[----:B------:R-:W-:-:S04]  /*4880*/  HFMA2.MMA R164, -RZ, RZ, 0, 1.1920928955078125e-07 ;  /* 0x00000002ffa47435 */ /* 0x000fc800000001ff */
[----:B------:R-:W-:Y:S01]  /*4890*/  MOV R167, R170 ;  /* 0x000000aa00a77202 */ /* 0x000fe20000000f00 */
[----:B------:R-:W-:-:S07]  /*48a0*/  IMAD.MOV.U32 R169, RZ, RZ, R171 ;  /* 0x000000ffffa97224 */ /* 0x000fce00078e00ab */
[----:B------:R-:W-:Y:S05]  /*48b0*/  WARPSYNC.COLLECTIVE R166, `(.L_x_1045) ;  /* 0x00000000a6087348 */ /* 0x000fea0003c00000 */
[----:B------:R0:W1:Y:S02]  /*48c0*/  SHFL.DOWN P3, R171, R167, R164, R165 ;  /* 0x080000a4a7ab7389 */ /* 0x00006400000600a5 */
[----:B01----:R-:W-:Y:S01]  /*48d0*/  ENDCOLLECTIVE ;  /* 0x000000000000791b */ /* 0x003fe20003800000 */
.L_x_1045:
[----:B------:R-:W-:-:S04]  /*48e0*/  FADD.FTZ R169, R217, R169 ;  /* 0x000000a9d9a97221 */ /* 0x000fc80000010000 */
[----:B------:R-:W-:Y:S02]  /*48f0*/  IMAD.MOV.U32 R167, RZ, RZ, R169 ;  /* 0x000000ffffa77224 */ /* 0x000fe400078e00a9 */
[----:B------:R-:W-:-:S07]  /*4900*/  FADD.FTZ R170, R170, R171 ;  /* 0x000000abaaaa7221 */ /* 0x000fce0000010000 */
[----:B------:R-:W-:Y:S05]  /*4910*/  WARPSYNC.COLLECTIVE R166, `(.L_x_1046) ;  /* 0x00000000a6087348 */ /* 0x000fea0003c00000 */
[----:B------:R0:W1:Y:S02]  /*4920*/  SHFL.DOWN P3, R171, R167, R164, R165 ;  /* 0x080000a4a7ab7389 */ /* 0x00006400000600a5 */
[----:B01----:R-:W-:Y:S01]  /*4930*/  ENDCOLLECTIVE ;  /* 0x000000000000791b */ /* 0x003fe20003800000 */
.L_x_1046:
[----:B------:R-:W-:Y:S01]  /*4940*/  HFMA2.MMA R164, -RZ, RZ, 0, 5.9604644775390625e-08 ;  /* 0x00000001ffa47435 */ /* 0x000fe200000001ff */
[----:B------:R-:W-:Y:S01]  /*4950*/  MOV R167, R170 ;  /* 0x000000aa00a77202 */ /* 0x000fe20000000f00 */
[----:B------:R-:W-:-:S09]  /*4960*/  FADD.FTZ R169, R169, R171 ;  /* 0x000000aba9a97221 */ /* 0x000fd20000010000 */
[----:B------:R-:W-:Y:S05]  /*4970*/  WARPSYNC.COLLECTIVE R166, `(.L_x_1047) ;  /* 0x00000000a6087348 */ /* 0x000fea0003c00000 */
[----:B------:R0:W1:Y:S02]  /*4980*/  SHFL.DOWN P3, R171, R167, R164, R165 ;  /* 0x080000a4a7ab7389 */ /* 0x00006400000600a5 */
[----:B01----:R-:W-:Y:S01]  /*4990*/  ENDCOLLECTIVE ;  /* 0x000000000000791b */ /* 0x003fe20003800000 */
.L_x_1047:
[----:B------:R-:W-:Y:S01]  /*49a0*/  MOV R167, R169 ;  /* 0x000000a900a77202 */ /* 0x000fe20000000f00 */
[----:B------:R-:W-:-:S07]  /*49b0*/  IMAD.MOV.U32 R184, RZ, RZ, R171 ;  /* 0x000000ffffb87224 */ /* 0x000fce00078e00ab */
[----:B------:R-:W-:Y:S05]  /*49c0*/  WARPSYNC.COLLECTIVE R166, `(.L_x_1048) ;  /* 0x00000000a6087348 */ /* 0x000fea0003c00000 */
[----:B------:R0:W1:Y:S02]  /*49d0*/  SHFL.DOWN P3, R171, R167, R164, R165 ;  /* 0x080000a4a7ab7389 */ /* 0x00006400000600a5 */
[----:B01----:R-:W-:Y:S01]  /*49e0*/  ENDCOLLECTIVE ;  /* 0x000000000000791b */ /* 0x003fe20003800000 */
.L_x_1048:
[----:B------:R-:W-:Y:S01]  /*49f0*/  MOV R165, R171 ;  /* 0x000000ab00a57202 */ /* 0x000fe20000000f00 */
[----:B------:R-:W-:Y:S06]  /*4a00*/  BRA `(.L_x_1049) ;  /* 0xffffffdc009c7947 */ /* 0x000fec000383ffff */
.L_x_1050:
        /* <DEDUP_REMOVED lines=15> */
.L_x_3254:


//--------------------- .text._ZN10layer_norm31ln_parallel_residual_bwd_kernelINS_13Kernel_traitsI13__nv_bfloat16S2_fS2_fjLj6144ELj1ELj1ELj8ELj16ENS_18Kernel_traits_baseILj6144ES2_S2_fS2_fjLj256EEEEELb1ELb0ELb1EEEvNS_9BwdParamsE --------------------------
	.section	.text._ZN10layer_norm31ln_parallel_residual_bwd_kernelINS_13Kernel_traitsI13__nv_bfloat16S2_fS2_fjLj6144ELj1ELj1ELj8ELj16ENS_18Kernel_traits_baseILj6144ES2_S2_fS2_fjLj256EEEEELb1ELb0ELb1EEEvNS_9BwdParamsE,"ax",@progbits
	.align	128
        .global         _ZN10layer_norm31ln_parallel_residual_bwd_kernelINS_13Kernel_traitsI13__nv_bfloat16S2_fS2_fjLj6144ELj1ELj1ELj8ELj16ENS_18Kernel_traits_baseILj6144ES2_S2_fS2_fjLj256EEEEELb1ELb0ELb1EEEvNS_9BwdParamsE
        .type           _ZN10layer_norm31ln_parallel_residual_bwd_kernelINS_13Kernel_traitsI13__nv_bfloat16S2_fS2_fjLj6144ELj1ELj1ELj8ELj16ENS_18Kernel_traits_baseILj6144ES2_S2_fS2_fjLj256EEEEELb1ELb0ELb1EEEvNS_9BwdParamsE,@function
        .size           _ZN10layer_norm31ln_parallel_residual_bwd_kernelINS_13Kernel_traitsI13__nv_bfloat16S2_fS2_fjLj6144ELj1ELj1ELj8ELj16ENS_18Kernel_traits_baseILj6144ES2_S2_fS2_fjLj256EEEEELb1ELb0ELb1EEEvNS_9BwdParamsE,(.L_x_3255 - _ZN10layer_norm31ln_parallel_residual_bwd_kernelINS_13Kernel_traitsI13__nv_bfloat16S2_fS2_fjLj6144ELj1ELj1ELj8ELj16ENS_18Kernel_traits_baseILj6144ES2_S2_fS2_fjLj256EEEEELb1ELb0ELb1EEEvNS_9BwdParamsE)
        .other          _ZN10layer_norm31ln_parallel_residual_bwd_kernelINS_13Kernel_traitsI13__nv_bfloat16S2_fS2_fjLj6144ELj1ELj1ELj8ELj16ENS_18Kernel_traits_baseILj6144ES2_S2_fS2_fjLj256EEEEELb1ELb0ELb1EEEvNS_9BwdParamsE,@"STO_CUDA_ENTRY STV_DEFAULT"
_ZN10layer_norm31ln_parallel_residual_bwd_kernelINS_13Kernel_traitsI13__nv_bfloat16S2_fS2_fjLj6144ELj1ELj1ELj8ELj16ENS_18Kernel_traits_baseILj6144ES2_S2_fS2_fjLj256EEEEELb1ELb0ELb1EEEvNS_9BwdParamsE:
.text._ZN10layer_norm31ln_parallel_residual_bwd_kernelINS_13Kernel_traitsI13__nv_bfloat16S2_fS2_fjLj6144ELj1ELj1ELj8ELj16ENS_18Kernel_traits_baseILj6144ES2_S2_fS2_fjLj256EEEEELb1ELb0ELb1EEEvNS_9BwdParamsE:
[----:B------:R-:W0:Y:S01]  /*0000*/  LDC R1, c[0x0][0x28] ;  /* 0x00000a00ff017b82 */ /* 0x000e220000000800 */
[----:B------:R-:W1:Y:S07]  /*0010*/  S2R R2, SR_TID.X ;  /* 0x0000000000027919 */ /* 0x000e6e0000002100 */
        /* <DEDUP_REMOVED lines=10> */
[----:B0-----:R-:W-:-:S02]  /*00c0*/  IADD3 R1, R1, -0x30, RZ ;  /* 0xffffffd001017810 */ /* 0x001fc40007ffe0ff */
[----:B-1----:R-:W-:Y:S01]  /*00d0*/  LEA.HI R0, R2, UR4, RZ, 0x18 ;  /* 0x0000000402007c11 */ /* 0x002fe2000f8fc0ff */
        /* <DEDUP_REMOVED lines=52> */
.L_x_1051:
        /* <DEDUP_REMOVED lines=16> */
[----:B------:R-:W-:-:S02]  /*0520*/  HFMA2.MMA R186, -RZ, RZ, 0, 0 ;  /* 0x00000000ffba7435 */ /* 0x000fc400000001ff */
[----:B------:R-:W-:Y:S01]  /*0530*/  HFMA2.MMA R179, -RZ, RZ, 0, 0 ;  /* 0x00000000ffb37435 */ /* 0x000fe200000001ff */
[----:B------:R-:W-:Y:S02]  /*0540*/  ISETP.NE.AND.EX P0, PT, RZ, UR7, PT, P0 ;  /* 0x00000007ff007c0c */ /* 0x000fe4000bf05300 */
[----:B------:R-:W-:Y:S02]  /*0550*/  CS2R R190, SRZ ;  /* 0x0000000000be7805 */ /* 0x000fe4000001ff00 */
[----:B------:R-:W-:Y:S02]  /*0560*/  CS2R R188, SRZ ;  /* 0x0000000000bc7805 */ /* 0x000fe4000001ff00 */
[----:B------:R-:W-:Y:S02]  /*0570*/  CS2R R184, SRZ ;  /* 0x0000000000b87805 */ /* 0x000fe4000001ff00 */
[----:B------:R-:W-:Y:S01]  /*0580*/  MOV R183, RZ ;  /* 0x000000ff00b77202 */ /* 0x000fe20000000f00 */
[----:B------:R-:W-:Y:S01]  /*0590*/  IMAD.MOV.U32 R181, RZ, RZ, RZ ;  /* 0x000000ffffb57224 */ /* 0x000fe200078e00ff */
[----:B0-----:R-:W-:-:S02]  /*05a0*/  CS2R R4, SRZ ;  /* 0x0000000000047805 */ /* 0x001fc4000001ff00 */
        /* <DEDUP_REMOVED lines=35> */
[----:B--2---:R-:W-:Y:S01]  /*07e0*/  IMAD.U32 R2, R8, 0x10000, RZ ;  /* 0x0001000008027824 */ /* 0x004fe200078e00ff */
[----:B------:R-:W-:-:S04]  /*07f0*/  SHF.L.U32 R3, R9, 0x10, RZ ;  /* 0x0000001009037819 */ /* 0x000fc800000006ff */
[----:B------:R0:W-:Y:S04]  /*0800*/  STL [R1+0x2c], R2 ;  /* 0x00002c0201007387 */ /* 0x0001e80000100800 */
[----:B------:R4:W-:Y:S01]  /*0810*/  STL [R1+0x1c], R3 ;  /* 0x00001c0301007387 */ /* 0x0009e20000100800 */
[----:B0-----:R-:W-:-:S05]  /*0820*/  SHF.L.U32 R2, R10, 0x10, RZ ;  /* 0x000000100a027819 */ /* 0x001fca00000006ff */
[----:B------:R0:W-:Y:S01]  /*0830*/  STL [R1+0xc], R2 ;  /* 0x00000c0201007387 */ /* 0x0001e20000100800 */
[----:B------:R-:W-:Y:S02]  /*0840*/  PRMT R44, R8, 0x7632, R44 ;  /* 0x00007632082c7816 */ /* 0x000fe4000000002c */
[----:B------:R-:W-:Y:S02]  /*0850*/  PRMT R46, R9, 0x7632, R46 ;  /* 0x00007632092e7816 */ /* 0x000fe4000000002e */
[----:B----4-:R-:W-:Y:S02]  /*0860*/  SHF.L.U32 R3, R249, 0x10, RZ ;  /* 0x00000010f9037819 */ /* 0x010fe400000006ff */
[----:B0-----:R-:W-:Y:S02]  /*0870*/  SHF.L.U32 R2, R248, 0x10, RZ ;  /* 0x00000010f8027819 */ /* 0x001fe400000006ff */
[----:B------:R-:W-:-:S03]  /*0880*/  PRMT R48, R10, 0x7632, R48 ;  /* 0x000076320a307816 */ /* 0x000fc60000000030 */
[----:B------:R0:W-:Y:S01]  /*0890*/  STL [R1+0x28], R2 ;  /* 0x0000280201007387 */ /* 0x0001e20000100800 */
[----:B------:R-:W-:Y:S01]  /*08a0*/  SHF.L.U32 R52, R44, 0x10, RZ ;  /* 0x000000102c347819 */ /* 0x000fe200000006ff */
[----:B------:R-:W-:Y:S01]  /*08b0*/  IMAD.U32 R46, R46, 0x10000, RZ ;  /* 0x000100002e2e7824 */ /* 0x000fe200078e00ff */
[----:B------:R-:W-:Y:S01]  /*08c0*/  PRMT R45, R248, 0x7632, R45 ;  /* 0x00007632f82d7816 */ /* 0x000fe2000000002d */
[----:B------:R-:W-:Y:S01]  /*08d0*/  STL [R1+0x18], R3 ;  /* 0x0000180301007387 */ /* 0x000fe20000100800 */
[----:B------:R-:W-:Y:S01]  /*08e0*/  SHF.L.U32 R44, R48, 0x10, RZ ;  /* 0x00000010302c7819 */ /* 0x000fe200000006ff */
[C---:B0-----:R-:W-:Y:S01]  /*08f0*/  IMAD.U32 R2, R250.reuse, 0x10000, RZ ;  /* 0x00010000fa027824 */ /* 0x041fe200078e00ff */
[----:B------:R-:W-:Y:S02]  /*0900*/  PRMT R47, R249, 0x7632, R47 ;  /* 0x00007632f92f7816 */ /* 0x000fe4000000002f */
[----:B------:R-:W-:Y:S02]  /*0910*/  PRMT R49, R250, 0x7632, R49 ;  /* 0x00007632fa317816 */ /* 0x000fe40000000031 */
[----:B------:R-:W-:Y:S04]  /*0920*/  STL [R1+0x8], R2 ;  /* 0x0000080201007387 */ /* 0x000fe80000100800 */
[----:B------:R-:W-:Y:S04]  /*0930*/  STL [R1+0x24], R52 ;  /* 0x0000243401007387 */ /* 0x000fe80000100800 */
[----:B------:R0:W-:Y:S04]  /*0940*/  STL [R1+0x14], R46 ;  /* 0x0000142e01007387 */ /* 0x0001e80000100800 */
[----:B------:R1:W-:Y:S01]  /*0950*/  STL [R1+0x4], R44 ;  /* 0x0000042c01007387 */ /* 0x0003e20000100800 */
[----:B0-----:R-:W-:Y:S01]  /*0960*/  IMAD.U32 R46, R45, 0x10000, RZ ;  /* 0x000100002d2e7824 */ /* 0x001fe200078e00ff */
[----:B------:R-:W-:-:S02]  /*0970*/  SHF.L.U32 R45, R47, 0x10, RZ ;  /* 0x000000102f2d7819 */ /* 0x000fc400000006ff */
[----:B-1----:R-:W-:Y:S02]  /*0980*/  SHF.L.U32 R44, R49, 0x10, RZ ;  /* 0x00000010312c7819 */ /* 0x002fe400000006ff */
[----:B------:R0:W-:Y:S04]  /*0990*/  STL [R1+0x20], R46 ;  /* 0x0000202e01007387 */ /* 0x0001e80000100800 */
[----:B------:R0:W-:Y:S04]  /*09a0*/  STL [R1+0x10], R45 ;  /* 0x0000102d01007387 */ /* 0x0001e80000100800 */
[----:B------:R0:W-:Y:S01]  /*09b0*/  STL [R1], R44 ;  /* 0x0000002c01007387 */ /* 0x0001e20000100800 */
[C---:B---3--:R-:W-:Y:S01]  /*09c0*/  PRMT R205, R197.reuse, 0x7632, R205 ;  /* 0x00007632c5cd7816 */ /* 0x048fe200000000cd */
[----:B-----5:R-:W-:Y:S01]  /*09d0*/  IMAD.U32 R247, R212, 0x10000, RZ ;  /* 0x00010000d4f77824 */ /* 0x020fe200078e00ff */
[----:B------:R-:W-:-:S02]  /*09e0*/  SHF.L.U32 R207, R197, 0x10, RZ ;  /* 0x00000010c5cf7819 */ /* 0x000fc400000006ff */
[----:B------:R-:W-:Y:S02]  /*09f0*/  PRMT R249, R251, 0x7632, R249 ;  /* 0x00007632fbf97816 */ /* 0x000fe400000000f9 */
[----:B------:R-:W-:Y:S02]  /*0a00*/  PRMT R229, R14, 0x7632, R229 ;  /* 0x000076320ee57816 */ /* 0x000fe400000000e5 */
[----:B------:R-:W-:Y:S02]  /*0a10*/  PRMT R245, R212, 0x7632, R245 ;  /* 0x00007632d4f57816 */ /* 0x000fe400000000f5 */
[----:B------:R-:W-:Y:S02]  /*0a20*/  PRMT R241, R213, 0x7632, R241 ;  /* 0x00007632d5f17816 */ /* 0x000fe400000000f1 */
[C---:B------:R-:W-:Y:S02]  /*0a30*/  PRMT R209, R196.reuse, 0x7632, R209 ;  /* 0x00007632c4d17816 */ /* 0x040fe400000000d1 */
[----:B------:R-:W-:-:S02]  /*0a40*/  SHF.L.U32 R211, R196, 0x10, RZ ;  /* 0x00000010c4d37819 */ /* 0x000fc400000006ff */
        /* <DEDUP_REMOVED lines=22> */
[----:B------:R-:W-:Y:S01]  /*0bb0*/  IMAD.MOV.U32 R214, RZ, RZ, 0x1 ;  /* 0x00000001ffd67424 */ /* 0x000fe200078e00ff */
        /* <DEDUP_REMOVED lines=29> */
[----:B0-----:R-:W-:-:S07]  /*0d90*/  SHF.L.U32 R196, R196, 0x10, RZ ;  /* 0x00000010c4c47819 */ /* 0x001fce00000006ff */
.L_x_1054:
[----:B------:R-:W0:Y:S01]  /*0da0*/  S2R R231, SR_TID.X ;  /* 0x0000000000e77919 */ /* 0x000e220000002100 */
[----:B-1----:R-:W1:Y:S01]  /*0db0*/  LDC.64 R80, c[0x0][0x250] ;  /* 0x00009400ff507b82 */ /* 0x002e620000000a00 */
[----:B------:R-:W-:Y:S01]  /*0dc0*/  IMAD R82, R0, UR8, RZ ;  /* 0x0000000800527c24 */ /* 0x000fe2000f8e02ff */
[----:B------:R-:W2:Y:S04]  /*0dd0*/  LDL R223, [R1+0x28] ;  /* 0x0000280001df7983 */ /* 0x000ea80000100800 */
[----:B------:R-:W3:Y:S02]  /*0de0*/  LDL R219, [R1+0x2c] ;  /* 0x00002c0001db7983 */ /* 0x000ee40000100800 */
[----:B------:R-:W4:Y:S02]  /*0df0*/  LDC.64 R118, c[0x0][0x2c0] ;  /* 0x0000b000ff767b82 */ /* 0x000f240000000a00 */
[----:B------:R-:W3:Y:S04]  /*0e00*/  LDL R221, [R1+0x18] ;  /* 0x0000180001dd7983 */ /* 0x000ee80000100800 */
[----:B------:R-:W3:Y:S02]  /*0e10*/  LDL R222, [R1+0x1c] ;  /* 0x00001c0001de7983 */ /* 0x000ee40000100800 */
[----:B------:R-:W4:Y:S02]  /*0e20*/  LDC.64 R124, c[0x0][0x238] ;  /* 0x00008e00ff7c7b82 */ /* 0x000f240000000a00 */
[----:B------:R-:W3:Y:S01]  /*0e30*/  LDL R220, [R1+0x20] ;  /* 0x0000200001dc7983 */ /* 0x000ee20000100800 */
[----:B------:R-:W-:-:S05]  /*0e40*/  SHF.R.S32.HI R83, RZ, 0x1f, R82 ;  /* 0x0000001fff537819 */ /* 0x000fca0000011452 */
[----:B------:R-:W4:Y:S01]  /*0e50*/  LDC.64 R90, c[0x0][0x258] ;  /* 0x00009600ff5a7b82 */ /* 0x000f220000000a00 */
[----:B------:R-:W-:Y:S01]  /*0e60*/  LEA.HI R83, R83, R82, RZ, 0x3 ;  /* 0x0000005253537211 */ /* 0x000fe200078f18ff */
[----:B-1----:R-:W-:-:S06]  /*0e70*/  IMAD.WIDE R80, R0, 0x4, R80 ;  /* 0x0000000400507825 */ /* 0x002fcc00078e0250 */
[----:B------:R-:W1:Y:S01]  /*0e80*/  LDC.64 R120, c[0x0][0x2b8] ;  /* 0x0000ae00ff787b82 */ /* 0x000e620000000a00 */
[----:B0-----:R-:W-:Y:S01]  /*0e90*/  LOP3.LUT R182, R231, 0xff, RZ, 0xc0, !PT ;  /* 0x000000ffe7b67812 */ /* 0x001fe200078ec0ff */
[----:B------:R-:W2:Y:S03]  /*0ea0*/  LDG.E R216, desc[UR4][R80.64] ;  /* 0x0000000450d87981 */ /* 0x000ea6000c1e1900 */
[----:B------:R-:W-:Y:S01]  /*0eb0*/  LEA.HI.SX32 R182, R83, R182, 0x1d ;  /* 0x000000b653b67211 */ /* 0x000fe200078feaff */
[----:B------:R-:W3:Y:S02]  /*0ec0*/  LDL R225, [R1+0x10] ;  /* 0x0000100001e17983 */ /* 0x000ee40000100800 */
[----:B------:R-:W0:Y:S02]  /*0ed0*/  @P0 LDC.64 R126, c[0x0][0x2c8] ;  /* 0x0000b200ff7e0b82 */ /* 0x000e240000000a00 */
[----:B----4-:R-:W-:-:S06]  /*0ee0*/  IMAD.WIDE.U32 R84, R182, 0x10, R118 ;  /* 0x00000010b6547825 */ /* 0x010fcc00078e0076 */
[----:B------:R-:W4:Y:S01]  /*0ef0*/  @P0 LDC.64 R194, c[0x0][0x2c8] ;  /* 0x0000b200ffc20b82 */ /* 0x000f220000000a00 */
[----:B------:R-:W-:Y:S01]  /*0f00*/  IMAD.WIDE.U32 R92, R182, 0x20, R124 ;  /* 0x00000020b65c7825 */ /* 0x000fe200078e007c */
[----:B------:R-:W3:Y:S03]  /*0f10*/  LDG.E.128 R84, desc[UR4][R84.64] ;  /* 0x0000000454547981 */ /* 0x000ee6000c1e1d00 */
[----:B------:R-:W-:Y:S01]  /*0f20*/  IMAD.WIDE R90, R0, 0x4, R90 ;  /* 0x00000004005a7825 */ /* 0x000fe200078e025a */
[----:B------:R-:W3:Y:S02]  /*0f30*/  LDG.E.128 R80, desc[UR4][R92.64] ;  /* 0x000000045c507981 */ /* 0x000ee4000c1e1d00 */
[----:B------:R-:W4:Y:S01]  /*0f40*/  @P0 LDC.64 R192, c[0x0][0x2c8] ;  /* 0x0000b200ffc00b82 */ /* 0x000f220000000a00 */
[C---:B-1----:R-:W-:Y:S01]  /*0f50*/  IMAD.WIDE.U32 R88, R182.reuse, 0x10, R120 ;  /* 0x00000010b6587825 */ /* 0x042fe200078e0078 */
[----:B------:R-:W3:Y:S01]  /*0f60*/  LDG.E R187, desc[UR4][R90.64] ;  /* 0x000000045abb7981 */ /* 0x000ee2000c1e1900 */
[----:B------:R-:W-:-:S02]  /*0f70*/  IADD3 R180, R182, 0x100, RZ ;  /* 0x00000100b6b47810 */ /* 0x000fc40007ffe0ff */
[----:B------:R-:W-:Y:S01]  /*0f80*/  ISETP.NE.AND P4, PT, RZ, UR9, PT ;  /* 0x00000009ff007c0c */ /* 0x000fe2000bf85270 */
[----:B------:R-:W3:Y:S01]  /*0f90*/  LDL R224, [R1+0x8] ;  /* 0x0000080001e07983 */ /* 0x000ee20000100800 */
[----:B0-----:R-:W-:Y:S01]  /*0fa0*/  @P0 IMAD.WIDE.U32 R126, R182, 0x20, R126 ;  /* 0x00000020b67e0825 */ /* 0x001fe200078e007e */
[----:B------:R-:W-:Y:S02]  /*0fb0*/  LOP3.LUT P1, RZ, R214, 0xff, RZ, 0xc0, !PT ;  /* 0x000000ffd6ff7812 */ /* 0x000fe4000782c0ff */
[----:B------:R-:W3:Y:S04]  /*0fc0*/  LDG.E.128 R92, desc[UR4][R92.64+0x10] ;  /* 0x000010045c5c7981 */ /* 0x000ee8000c1e1d00 */
[----:B------:R-:W3:Y:S01]  /*0fd0*/  LDG.E.128 R88, desc[UR4][R88.64] ;  /* 0x0000000458587981 */ /* 0x000ee2000c1e1d00 */
[----:B------:R-:W-:-:S03]  /*0fe0*/  VIADD R178, R182, 0x200 ;  /* 0x00000200b6b27836 */ /* 0x000fc60000000000 */
[----:B------:R-:W5:Y:S04]  /*0ff0*/  @P0 LDG.E.128 R44, desc[UR4][R126.64] ;  /* 0x000000047e2c0981 */ /* 0x000f68000c1e1d00 */
[----:B------:R4:W5:Y:S04]  /*1000*/  @P0 LDG.E.128 R48, desc[UR4][R126.64+0x10] ;  /* 0x000010047e300981 */ /* 0x000968000c1e1d00 */
[----:B------:R-:W3:Y:S01]  /*1010*/  LDL R214, [R1+0x24] ;  /* 0x0000240001d67983 */ /* 0x000ee20000100800 */
[----:B----4-:R-:W-:-:S05]  /*1020*/  @P0 IMAD.WIDE.U32 R126, R180, 0x20, R194 ;  /* 0x00000020b47e0825 */ /* 0x010fca00078e00c2 */
[----:B------:R-:W5:Y:S04]  /*1030*/  @P0 LDG.E.128 R52, desc[UR4][R126.64] ;  /* 0x000000047e340981 */ /* 0x000f68000c1e1d00 */
[----:B------:R0:W5:Y:S02]  /*1040*/  @P0 LDG.E.128 R56, desc[UR4][R126.64+0x10] ;  /* 0x000010047e380981 */ /* 0x000164000c1e1d00 */
[----:B0-----:R-:W-:-:S04]  /*1050*/  @P0 IMAD.WIDE.U32 R126, R178, 0x20, R192 ;  /* 0x00000020b27e0825 */ /* 0x001fc800078e00c0 */
[C---:B------:R-:W-:Y:S01]  /*1060*/  IMAD.WIDE.U32 R108, R180.reuse, 0x20, R124 ;  /* 0x00000020b46c7825 */ /* 0x040fe200078e007c */
[----:B------:R-:W-:Y:S01]  /*1070*/  ISETP.NE.U32.AND P2, PT, RZ, UR12, PT ;  /* 0x0000000cff007c0c */ /* 0x000fe2000bf45070 */
[----:B------:R-:W5:Y:S02]  /*1080*/  @P0 LDG.E.128 R60, desc[UR4][R126.64] ;  /* 0x000000047e3c0981 */ /* 0x000f64000c1e1d00 */
[C---:B------:R-:W-:Y:S02]  /*1090*/  IMAD.WIDE.U32 R100, R180.reuse, 0x10, R118 ;  /* 0x00000010b4647825 */ /* 0x040fe400078e0076 */
[----:B------:R-:W4:Y:S02]  /*10a0*/  LDG.E.128 R96, desc[UR4][R108.64] ;  /* 0x000000046c607981 */ /* 0x000f24000c1e1d00 */
[----:B------:R-:W-:Y:S02]  /*10b0*/  IMAD.WIDE.U32 R104, R180, 0x10, R120 ;  /* 0x00000010b4687825 */ /* 0x000fe400078e0078 */
[----:B------:R-:W4:Y:S01]  /*10c0*/  LDG.E.128 R100, desc[UR4][R100.64] ;  /* 0x0000000464647981 */ /* 0x000f22000c1e1d00 */
[----:B------:R-:W-:-:S03]  /*10d0*/  ISETP.NE.AND.EX P2, PT, RZ, UR13, PT, P2 ;  /* 0x0000000dff007c0c */ /* 0x000fc6000bf45320 */
[----:B------:R-:W4:Y:S04]  /*10e0*/  LDG.E.128 R104, desc[UR4][R104.64] ;  /* 0x0000000468687981 */ /* 0x000f28000c1e1d00 */
[----:B------:R-:W4:Y:S04]  /*10f0*/  LDG.E.128 R108, desc[UR4][R108.64+0x10] ;  /* 0x000010046c6c7981 */ /* 0x000f28000c1e1d00 */
[----:B------:R-:W5:Y:S02]  /*1100*/  @P0 LDG.E.128 R64, desc[UR4][R126.64+0x10] ;  /* 0x000010047e400981 */ /* 0x000f64000c1e1d00 */
[----:B------:R-:W0:Y:S08]  /*1110*/  @P2 LDC.64 R116, c[0x0][0x248] ;  /* 0x00009200ff742b82 */ /* 0x000e300000000a00 */
[----:B------:R-:W1:Y:S08]  /*1120*/  @P2 LDC.64 R112, c[0x0][0x248] ;  /* 0x00009200ff702b82 */ /* 0x000e700000000a00 */
[----:B------:R-:W1:Y:S01]  /*1130*/  @P2 LDC.64 R114, c[0x0][0x248] ;  /* 0x00009200ff722b82 */ /* 0x000e620000000a00 */
[----:B------:R-:W-:Y:S01]  /*1140*/  IMAD.WIDE.U32 R124, R178, 0x20, R124 ;  /* 0x00000020b27c7825 */ /* 0x000fe200078e007c */
[----:B--2---:R-:W-:-:S02]  /*1150*/  FSEL R226, R216, RZ, !P4 ;  /* 0x000000ffd8e27208 */ /* 0x004fc40006000000 */
[----:B---3--:R-:W-:-:S03]  /*1160*/  SHF.L.U32 R195, R84, 0x10, RZ ;  /* 0x0000001054c37819 */ /* 0x008fc600000006ff */
[----:B------:R-:W-:-:S04]  /*1170*/  FADD.FTZ R80, R80, -R226 ;  /* 0x800000e250507221 */ /* 0x000fc80000010000 */
[----:B------:R-:W-:Y:S01]  /*1180*/  FMUL.FTZ R192, R187, R80 ;  /* 0x00000050bbc07220 */ /* 0x000fe20000410000 */
[----:B------:R-:W-:Y:S01]  /*1190*/  FMUL.FTZ R80, R223, R195 ;  /* 0x000000c3df507220 */ /* 0x000fe20000410000 */
[----:B------:R-:W-:Y:S01]  /*11a0*/  SHF.L.U32 R193, R88, 0x10, RZ ;  /* 0x0000001058c17819 */ /* 0x000fe200000006ff */
[----:B------:R-:W-:Y:S01]  /*11b0*/  FADD.FTZ R216, R81, -R226 ;  /* 0x800000e251d87221 */ /* 0x000fe20000010000 */
[----:B------:R-:W-:Y:S01]  /*11c0*/  PRMT R84, R84, 0x7632, R84 ;  /* 0x0000763254547816 */ /* 0x000fe20000000054 */
[----:B------:R-:W2:Y:S02]  /*11d0*/  LDL R223, [R1+0xc] ;  /* 0x00000c0001df7983 */ /* 0x000ea40000100800 */
[----:B------:R-:W-:Y:S01]  /*11e0*/  FADD.FTZ R152, R193, R152 ;  /* 0x00000098c1987221 */ /* 0x000fe20000010000 */
[-C--:B------:R-:W-:Y:S01]  /*11f0*/  FFMA.FTZ R176, R192, R193.reuse, R176 ;  /* 0x000000c1c0b07223 */ /* 0x080fe200000100b0 */
[----:B------:R-:W-:Y:S01]  /*1200*/  FFMA.FTZ R193, R219, R193, R80 ;  /* 0x000000c1dbc17223 */ /* 0x000fe20000010050 */
[----:B------:R-:W-:Y:S01]  /*1210*/  IMAD.U32 R80, R85, 0x10000, RZ ;  /* 0x0001000055507824 */ /* 0x000fe200078e00ff */
[----:B------:R-:W-:-:S03]  /*1220*/  SHF.L.U32 R219, R89, 0x10, RZ ;  /* 0x0000001059db7819 */ /* 0x000fc600000006ff */
[----:B------:R-:W-:Y:S02]  /*1230*/  FMUL.FTZ R194, R221, R80 ;  /* 0x00000050ddc27220 */ /* 0x000fe40000410000 */
[----:B------:R-:W3:Y:S01]  /*1240*/  LDL R221, [R1+0x14] ;  /* 0x0000140001dd7983 */ /* 0x000ee20000100800 */
[----:B------:R-:W-:Y:S01]  /*1250*/  SHF.L.U32 R84, R84, 0x10, RZ ;  /* 0x0000001054547819 */ /* 0x000fe200000006ff */
[----:B------:R-:W-:Y:S01]  /*1260*/  FFMA.FTZ R194, R222, R219, R194 ;  /* 0x000000dbdec27223 */ /* 0x000fe200000100c2 */
[----:B------:R-:W-:Y:S01]  /*1270*/  FMUL.FTZ R216, R187, R216 ;  /* 0x000000d8bbd87220 */ /* 0x000fe20000410000 */
[----:B------:R-:W2:Y:S02]  /*1280*/  LDL R222, [R1] ;  /* 0x0000000001de7983 */ /* 0x000ea40000100800 */
[----:B------:R-:W-:Y:S01]  /*1290*/  FADD.FTZ R15, R84, R15 ;  /* 0x0000000f540f7221 */ /* 0x000fe20000010000 */
[-C--:B------:R-:W-:Y:S01]  /*12a0*/  FFMA.FTZ R39, R216, R84.reuse, R39 ;  /* 0x00000054d8277223 */ /* 0x080fe20000010027 */
[----:B------:R-:W-:-:S02]  /*12b0*/  FMUL.FTZ R81, R220, R84 ;  /* 0x00000054dc517220 */ /* 0x000fc40000410000 */
[----:B------:R-:W2:Y:S01]  /*12c0*/  LDL R84, [R1+0x4] ;  /* 0x0000040001547983 */ /* 0x000ea20000100800 */
[----:B0-----:R-:W-:-:S04]  /*12d0*/  @P2 IMAD.WIDE.U32 R116, R182, 0x8, R116 ;  /* 0x00000008b6742825 */ /* 0x001fc800078e0074 */
[----:B-1----:R-:W-:Y:S01]  /*12e0*/  @P2 IMAD.WIDE.U32 R112, R180, 0x8, R112 ;  /* 0x00000008b4702825 */ /* 0x002fe200078e0070 */
[----:B------:R0:W5:Y:S03]  /*12f0*/  @P2 LDG.E.64 R144, desc[UR4][R116.64] ;  /* 0x0000000474902981 */ /* 0x000166000c1e1b00 */
[C---:B------:R-:W-:Y:S01]  /*1300*/  @P2 IMAD.WIDE.U32 R114, R178.reuse, 0x8, R114 ;  /* 0x00000008b2722825 */ /* 0x040fe200078e0072 */
[----:B------:R1:W5:Y:S04]  /*1310*/  @P2 LDG.E.64 R146, desc[UR4][R112.64] ;  /* 0x0000000470922981 */ /* 0x000368000c1e1b00 */
[----:B------:R1:W5:Y:S01]  /*1320*/  @P2 LDG.E.64 R148, desc[UR4][R114.64] ;  /* 0x0000000472942981 */ /* 0x000362000c1e1b00 */
[----:B0-----:R-:W-:-:S04]  /*1330*/  IMAD.WIDE.U32 R116, R178, 0x10, R118 ;  /* 0x00000010b2747825 */ /* 0x001fc800078e0076 */
[----:B------:R-:W-:Y:S02]  /*1340*/  IMAD.WIDE.U32 R120, R178, 0x10, R120 ;  /* 0x00000010b2787825 */ /* 0x000fe400078e0078 */
[----:B------:R-:W2:Y:S04]  /*1350*/  LDG.E.128 R116, desc[UR4][R116.64] ;  /* 0x0000000474747981 */ /* 0x000ea8000c1e1d00 */
[----:B------:R-:W2:Y:S04]  /*1360*/  LDG.E.128 R112, desc[UR4][R124.64] ;  /* 0x000000047c707981 */ /* 0x000ea8000c1e1d00 */
[----:B------:R-:W2:Y:S04]  /*1370*/  LDG.E.128 R120, desc[UR4][R120.64] ;  /* 0x0000000478787981 */ /* 0x000ea8000c1e1d00 */
[----:B------:R-:W2:Y:S01]  /*1380*/  LDG.E.128 R124, desc[UR4][R124.64+0x10] ;  /* 0x000010047c7c7981 */ /* 0x000ea2000c1e1d00 */
[----:B------:R-:W-:Y:S01]  /*1390*/  PRMT R88, R88, 0x7632, R88 ;  /* 0x0000763258587816 */ /* 0x000fe20000000058 */
[----:B------:R-:W-:Y:S01]  /*13a0*/  FADD.FTZ R82, R82, -R226 ;  /* 0x800000e252527221 */ /* 0x000fe20000010000 */
[----:B------:R-:W-:Y:S01]  /*13b0*/  FADD.FTZ R14, R195, R14 ;  /* 0x0000000ec30e7221 */ /* 0x000fe20000010000 */
[----:B------:R-:W-:Y:S01]  /*13c0*/  FFMA.FTZ R38, R192, R195, R38 ;  /* 0x000000c3c0267223 */ /* 0x000fe20000010026 */
[----:B------:R-:W-:Y:S01]  /*13d0*/  PRMT R85, R85, 0x7632, R85 ;  /* 0x0000763255557816 */ /* 0x000fe20000000055 */
[----:B------:R-:W-:Y:S01]  /*13e0*/  FMUL.FTZ R195, R187, R82 ;  /* 0x00000052bbc37220 */ /* 0x000fe20000410000 */
[----:B------:R-:W-:Y:S01]  /*13f0*/  IMAD.U32 R88, R88, 0x10000, RZ ;  /* 0x0001000058587824 */ /* 0x000fe200078e00ff */
[----:B------:R-:W-:Y:S01]  /*1400*/  PRMT R89, R89, 0x7632, R89 ;  /* 0x0000763259597816 */ /* 0x000fe20000000059 */
[----:B------:R-:W-:Y:S01]  /*1410*/  FADD.FTZ R191, R80, R191 ;  /* 0x000000bf50bf7221 */ /* 0x000fe20000010000 */
[----:B------:R-:W-:Y:S01]  /*1420*/  SHF.L.U32 R82, R85, 0x10, RZ ;  /* 0x0000001055527819 */ /* 0x000fe200000006ff */
[----:B------:R-:W-:Y:S01]  /*1430*/  FFMA.FTZ R36, R195, R80, R36 ;  /* 0x00000050c3247223 */ /* 0x000fe20000010024 */
[-C--:B------:R-:W-:Y:S01]  /*1440*/  FFMA.FTZ R177, R216, R88.reuse, R177 ;  /* 0x00000058d8b17223 */ /* 0x080fe200000100b1 */
[----:B------:R-:W-:Y:S01]  /*1450*/  FADD.FTZ R153, R88, R153 ;  /* 0x0000009958997221 */ /* 0x000fe20000010000 */
[----:B------:R-:W-:Y:S01]  /*1460*/  FFMA.FTZ R214, R214, R88, R81 ;  /* 0x00000058d6d67223 */ /* 0x000fe20000010051 */
[----:B------:R-:W-:Y:S01]  /*1470*/  SHF.L.U32 R80, R89, 0x10, RZ ;  /* 0x0000001059507819 */ /* 0x000fe200000006ff */
[----:B------:R-:W-:Y:S01]  /*1480*/  FADD.FTZ R150, R219, R150 ;  /* 0x00000096db967221 */ /* 0x000fe20000010000 */
[----:B------:R-:W0:Y:S01]  /*1490*/  LDC.64 R88, c[0x0][0x240] ;  /* 0x00009000ff587b82 */ /* 0x000e220000000a00 */
[----:B------:R-:W-:Y:S01]  /*14a0*/  FFMA.FTZ R174, R195, R219, R174 ;  /* 0x000000dbc3ae7223 */ /* 0x000fe200000100ae */
[--C-:B------:R-:W-:Y:S01]  /*14b0*/  FADD.FTZ R220, R83, -R226.reuse ;  /* 0x800000e253dc7221 */ /* 0x100fe20000010000 */
[----:B------:R-:W-:Y:S01]  /*14c0*/  FMUL.FTZ R219, R225, R82 ;  /* 0x00000052e1db7220 */ /* 0x000fe20000410000 */
[----:B------:R-:W-:Y:S01]  /*14d0*/  FADD.FTZ R92, R92, -R226 ;  /* 0x800000e25c5c7221 */ /* 0x000fe20000010000 */
[C---:B------:R-:W-:Y:S01]  /*14e0*/  IMAD.U32 R83, R86.reuse, 0x10000, RZ ;  /* 0x0001000056537824 */ /* 0x040fe200078e00ff */
[----:B------:R-:W-:-:S02]  /*14f0*/  PRMT R86, R86, 0x7632, R86 ;  /* 0x0000763256567816 */ /* 0x000fc40000000056 */
[C---:B------:R-:W-:Y:S02]  /*1500*/  SHF.L.U32 R81, R90.reuse, 0x10, RZ ;  /* 0x000000105a517819 */ /* 0x040fe400000006ff */
[----:B------:R-:W-:Y:S02]  /*1510*/  PRMT R90, R90, 0x7632, R90 ;  /* 0x000076325a5a7816 */ /* 0x000fe4000000005a */
[----:B------:R-:W-:Y:S01]  /*1520*/  SHF.L.U32 R86, R86, 0x10, RZ ;  /* 0x0000001056567819 */ /* 0x000fe200000006ff */
[----:B------:R-:W-:Y:S01]  /*1530*/  FMUL.FTZ R220, R187, R220 ;  /* 0x000000dcbbdc7220 */ /* 0x000fe20000410000 */
[----:B------:R-:W-:Y:S01]  /*1540*/  FADD.FTZ R142, R81, R142 ;  /* 0x0000008e518e7221 */ /* 0x000fe20000010000 */
[----:B------:R-:W-:Y:S01]  /*1550*/  FADD.FTZ R189, R83, R189 ;  /* 0x000000bd53bd7221 */ /* 0x000fe20000010000 */
[----:B------:R-:W-:Y:S02]  /*1560*/  IMAD.U32 R90, R90, 0x10000, RZ ;  /* 0x000100005a5a7824 */ /* 0x000fe400078e00ff */
[----:B------:R-:W-:Y:S01]  /*1570*/  FFMA.FTZ R175, R220, R80, R175 ;  /* 0x00000050dcaf7223 */ /* 0x000fe200000100af */
[----:B------:R-:W-:Y:S01]  /*1580*/  FADD.FTZ R151, R80, R151 ;  /* 0x0000009750977221 */ /* 0x000fe20000010000 */
[----:B------:R-:W-:Y:S01]  /*1590*/  FADD.FTZ R190, R86, R190 ;  /* 0x000000be56be7221 */ /* 0x000fe20000010000 */
[--C-:B------:R-:W-:Y:S01]  /*15a0*/  FADD.FTZ R228, R95, -R226.reuse ;  /* 0x800000e25fe47221 */ /* 0x100fe20000010000 */
[----:B------:R-:W-:Y:S01]  /*15b0*/  FADD.FTZ R94, R94, -R226 ;  /* 0x800000e25e5e7221 */ /* 0x000fe20000010000 */
[----:B----4-:R-:W-:-:S02]  /*15c0*/  FADD.FTZ R96, -R226, R96 ;  /* 0x00000060e2607221 */ /* 0x010fc40000010100 */
[C---:B------:R-:W-:Y:S01]  /*15d0*/  FMUL.FTZ R228, R187.reuse, R228 ;  /* 0x000000e4bbe47220 */ /* 0x040fe20000410000 */
[----:B------:R-:W-:Y:S01]  /*15e0*/  FMUL.FTZ R225, R187, R94 ;  /* 0x0000005ebbe17220 */ /* 0x000fe20000410000 */
[----:B------:R-:W-:Y:S01]  /*15f0*/  FADD.FTZ R143, R90, R143 ;  /* 0x0000008f5a8f7221 */ /* 0x000fe20000010000 */
[----:B------:R-:W-:Y:S01]  /*1600*/  FFMA.FTZ R37, R220, R82, R37 ;  /* 0x00000052dc257223 */ /* 0x000fe20000010025 */
[----:B------:R-:W-:Y:S01]  /*1610*/  FADD.FTZ R13, R82, R13 ;  /* 0x0000000d520d7221 */ /* 0x000fe20000010000 */
[----:B------:R-:W-:Y:S01]  /*1620*/  FADD.FTZ R110, -R226, R110 ;  /* 0x0000006ee26e7221 */ /* 0x000fe20000010100 */
[----:B---3--:R-:W-:Y:S01]  /*1630*/  FFMA.FTZ R219, R221, R80, R219 ;  /* 0x00000050dddb7223 */ /* 0x008fe200000100db */
[----:B------:R-:W-:Y:S01]  /*1640*/  FMUL.FTZ R221, R187, R92 ;  /* 0x0000005cbbdd7220 */ /* 0x000fe20000410000 */
[----:B------:R-:W-:-:S03]  /*1650*/  FMUL.FTZ R92, R224, R83 ;  /* 0x00000053e05c7220 */ /* 0x000fc60000410000 */
[-C--:B------:R-:W-:Y:S01]  /*1660*/  FFMA.FTZ R172, R221, R81.reuse, R172 ;  /* 0x00000051ddac7223 */ /* 0x080fe200000100ac */
[----:B--2---:R-:W-:Y:S01]  /*1670*/  FFMA.FTZ R92, R223, R81, R92 ;  /* 0x00000051df5c7223 */ /* 0x004fe2000001005c */
[----:B------:R-:W-:Y:S01]  /*1680*/  FFMA.FTZ R34, R221, R83, R34 ;  /* 0x00000053dd227223 */ /* 0x000fe20000010022 */
[----:B------:R-:W-:Y:S01]  /*1690*/  FMUL.FTZ R81, R222, R86 ;  /* 0x00000056de517220 */ /* 0x000fe20000410000 */
[----:B------:R-:W-:Y:S01]  /*16a0*/  SHF.L.U32 R83, R87, 0x10, RZ ;  /* 0x0000001057537819 */ /* 0x000fe200000006ff */
[----:B------:R-:W-:Y:S01]  /*16b0*/  FADD.FTZ R80, R93, -R226 ;  /* 0x800000e25d507221 */ /* 0x000fe20000010000 */
[----:B------:R-:W-:Y:S01]  /*16c0*/  PRMT R87, R87, 0x7632, R87 ;  /* 0x0000763257577816 */ /* 0x000fe20000000057 */
[----:B------:R-:W-:Y:S01]  /*16d0*/  FFMA.FTZ R222, R84, R90, R81 ;  /* 0x0000005a54de7223 */ /* 0x000fe20000010051 */
[----:B------:R-:W-:Y:S01]  /*16e0*/  SHF.L.U32 R81, R91, 0x10, RZ ;  /* 0x000000105b517819 */ /* 0x000fe200000006ff */
[----:B------:R-:W-:Y:S01]  /*16f0*/  FMUL.FTZ R223, R187, R80 ;  /* 0x00000050bbdf7220 */ /* 0x000fe20000410000 */
[----:B------:R-:W-:Y:S01]  /*1700*/  FMUL.FTZ R85, R251, R83 ;  /* 0x00000053fb557220 */ /* 0x000fe20000410000 */
[----:B------:R-:W-:-:S02]  /*1710*/  IMAD.U32 R80, R87, 0x10000, RZ ;  /* 0x0001000057507824 */ /* 0x000fc400078e00ff */
[----:B------:R-:W-:Y:S01]  /*1720*/  FFMA.FTZ R35, R223, R86, R35 ;  /* 0x00000056df237223 */ /* 0x000fe20000010023 */
[----:B------:R-:W-:Y:S01]  /*1730*/  FFMA.FTZ R224, R252, R81, R85 ;  /* 0x00000051fce07223 */ /* 0x000fe20000010055 */
[----:B0-----:R-:W-:-:S04]  /*1740*/  IMAD.WIDE.U32 R86, R182, 0x8, R88 ;  /* 0x00000008b6567825 */ /* 0x001fc800078e0058 */
[--C-:B------:R-:W-:Y:S02]  /*1750*/  IMAD.WIDE.U32 R84, R180, 0x8, R88.reuse ;  /* 0x00000008b4547825 */ /* 0x100fe400078e0058 */
[----:B------:R-:W5:Y:S02]  /*1760*/  LDG.E.64 R86, desc[UR4][R86.64] ;  /* 0x0000000456567981 */ /* 0x000f64000c1e1b00 */
[----:B------:R-:W-:Y:S02]  /*1770*/  IMAD.WIDE.U32 R88, R178, 0x8, R88 ;  /* 0x00000008b2587825 */ /* 0x000fe400078e0058 */
[----:B------:R-:W5:Y:S04]  /*1780*/  LDG.E.64 R84, desc[UR4][R84.64] ;  /* 0x0000000454547981 */ /* 0x000f68000c1e1b00 */
[----:B------:R-:W5:Y:S01]  /*1790*/  LDG.E.64 R88, desc[UR4][R88.64] ;  /* 0x0000000458587981 */ /* 0x000f62000c1e1b00 */
[----:B------:R-:W-:Y:S01]  /*17a0*/  PRMT R91, R91, 0x7632, R91 ;  /* 0x000076325b5b7816 */ /* 0x000fe2000000005b */
[-C--:B------:R-:W-:Y:S01]  /*17b0*/  FMUL.FTZ R227, R249, R80.reuse ;  /* 0x00000050f9e37220 */ /* 0x080fe20000410000 */
[----:B------:R-:W-:Y:S01]  /*17c0*/  FADD.FTZ R188, R80, R188 ;  /* 0x000000bc50bc7221 */ /* 0x000fe20000010000 */
[----:B------:R-:W-:Y:S01]  /*17d0*/  FFMA.FTZ R33, R228, R80, R33 ;  /* 0x00000050e4217223 */ /* 0x000fe20000010021 */
[----:B------:R-:W-:Y:S01]  /*17e0*/  SHF.L.U32 R80, R100, 0x10, RZ ;  /* 0x0000001064507819 */ /* 0x000fe200000006ff */
[----:B------:R-:W-:Y:S01]  /*17f0*/  FMUL.FTZ R93, R187, R96 ;  /* 0x00000060bb5d7220 */ /* 0x000fe20000410000 */
[----:B------:R-:W-:Y:S01]  /*1800*/  FFMA.FTZ R173, R223, R90, R173 ;  /* 0x0000005adfad7223 */ /* 0x000fe200000100ad */
[----:B------:R-:W-:Y:S01]  /*1810*/  SHF.L.U32 R91, R91, 0x10, RZ ;  /* 0x000000105b5b7819 */ /* 0x000fe200000006ff */
[----:B------:R-:W-:Y:S01]  /*1820*/  FADD.FTZ R186, R83, R186 ;  /* 0x000000ba53ba7221 */ /* 0x000fe20000010000 */
[----:B------:R-:W-:Y:S01]  /*1830*/  FFMA.FTZ R32, R225, R83, R32 ;  /* 0x00000053e1207223 */ /* 0x000fe20000010020 */
[----:B------:R-:W-:Y:S01]  /*1840*/  FADD.FTZ R90, -R226, R98 ;  /* 0x00000062e25a7221 */ /* 0x000fe20000010100 */
[----:B------:R-:W-:Y:S01]  /*1850*/  FADD.FTZ R140, R81, R140 ;  /* 0x0000008c518c7221 */ /* 0x000fe20000010000 */
[----:B------:R-:W-:Y:S01]  /*1860*/  FFMA.FTZ R170, R225, R81, R170 ;  /* 0x00000051e1aa7223 */ /* 0x000fe200000100aa */
[----:B------:R-:W-:Y:S01]  /*1870*/  FADD.FTZ R184, R80, R184 ;  /* 0x000000b850b87221 */ /* 0x000fe20000010000 */
[-C--:B------:R-:W-:Y:S01]  /*1880*/  FFMA.FTZ R30, R93, R80.reuse, R30 ;  /* 0x000000505d1e7223 */ /* 0x080fe2000001001e */
[----:B------:R-:W-:Y:S01]  /*1890*/  FMUL.FTZ R83, R247, R80 ;  /* 0x00000050f7537220 */ /* 0x000fe20000410000 */
[----:B------:R-:W-:Y:S01]  /*18a0*/  IMAD.U32 R81, R104, 0x10000, RZ ;  /* 0x0001000068517824 */ /* 0x000fe200078e00ff */
[----:B------:R-:W-:Y:S01]  /*18b0*/  SHF.L.U32 R80, R101, 0x10, RZ ;  /* 0x0000001065507819 */ /* 0x000fe200000006ff */
[----:B------:R-:W-:Y:S01]  /*18c0*/  FADD.FTZ R141, R91, R141 ;  /* 0x0000008d5b8d7221 */ /* 0x000fe20000010000 */
[----:B------:R-:W-:Y:S01]  /*18d0*/  PRMT R100, R100, 0x7632, R100 ;  /* 0x0000763264647816 */ /* 0x000fe20000000064 */
[-C--:B------:R-:W-:Y:S01]  /*18e0*/  FFMA.FTZ R171, R228, R91.reuse, R171 ;  /* 0x0000005be4ab7223 */ /* 0x080fe200000100ab */
[----:B------:R-:W-:Y:S01]  /*18f0*/  FFMA.FTZ R227, R250, R91, R227 ;  /* 0x0000005bfae37223 */ /* 0x000fe200000100e3 */
[----:B------:R-:W-:Y:S01]  /*1900*/  FMUL.FTZ R90, R187, R90 ;  /* 0x0000005abb5a7220 */ /* 0x000fe20000410000 */
[----:B------:R-:W-:Y:S01]  /*1910*/  SHF.L.U32 R91, R105, 0x10, RZ ;  /* 0x00000010695b7819 */ /* 0x000fe200000006ff */
[----:B------:R-:W-:Y:S01]  /*1920*/  FADD.FTZ R138, R81, R138 ;  /* 0x0000008a518a7221 */ /* 0x000fe20000010000 */
[-C--:B------:R-:W-:Y:S01]  /*1930*/  FFMA.FTZ R168, R93, R81.reuse, R168 ;  /* 0x000000515da87223 */ /* 0x080fe200000100a8 */
[----:B------:R-:W-:Y:S01]  /*1940*/  FFMA.FTZ R94, R248, R81, R83 ;  /* 0x00000051f85e7223 */ /* 0x000fe20000010053 */
[-C--:B------:R-:W-:Y:S01]  /*1950*/  FMUL.FTZ R81, R243, R80.reuse ;  /* 0x00000050f3517220 */ /* 0x080fe20000410000 */
[----:B------:R-:W-:Y:S01]  /*1960*/  PRMT R104, R104, 0x7632, R104 ;  /* 0x0000763268687816 */ /* 0x000fe20000000068 */
[----:B------:R-:W-:Y:S01]  /*1970*/  FADD.FTZ R181, R80, R181 ;  /* 0x000000b550b57221 */ /* 0x000fe20000010000 */
[----:B------:R-:W-:Y:S01]  /*1980*/  FFMA.FTZ R28, R90, R80, R28 ;  /* 0x000000505a1c7223 */ /* 0x000fe2000001001c */
[----:B------:R-:W-:Y:S01]  /*1990*/  IMAD.U32 R100, R100, 0x10000, RZ ;  /* 0x0001000064647824 */ /* 0x000fe200078e00ff */
[----:B------:R-:W-:Y:S01]  /*19a0*/  PRMT R101, R101, 0x7632, R101 ;  /* 0x0000763265657816 */ /* 0x000fe20000000065 */
[----:B------:R-:W-:Y:S01]  /*19b0*/  FADD.FTZ R80, -R226, R97 ;  /* 0x00000061e2507221 */ /* 0x000fe20000010100 */
[----:B------:R-:W-:Y:S01]  /*19c0*/  FADD.FTZ R136, R91, R136 ;  /* 0x000000885b887221 */ /* 0x000fe20000010000 */
[-C--:B------:R-:W-:Y:S01]  /*19d0*/  FFMA.FTZ R166, R90, R91.reuse, R166 ;  /* 0x0000005b5aa67223 */ /* 0x080fe200000100a6 */
[----:B------:R-:W-:Y:S01]  /*19e0*/  FFMA.FTZ R91, R244, R91, R81 ;  /* 0x0000005bf45b7223 */ /* 0x000fe20000010051 */
[----:B------:R-:W-:Y:S01]  /*19f0*/  SHF.L.U32 R104, R104, 0x10, RZ ;  /* 0x0000001068687819 */ /* 0x000fe200000006ff */
[----:B------:R-:W-:Y:S01]  /*1a00*/  FMUL.FTZ R81, R245, R100 ;  /* 0x00000064f5517220 */ /* 0x000fe20000410000 */
[----:B------:R-:W-:Y:S01]  /*1a10*/  PRMT R105, R105, 0x7632, R105 ;  /* 0x0000763269697816 */ /* 0x000fe20000000069 */
[----:B------:R-:W-:Y:S01]  /*1a20*/  FMUL.FTZ R95, R187, R80 ;  /* 0x00000050bb5f7220 */ /* 0x000fe20000410000 */
[----:B------:R-:W-:Y:S01]  /*1a30*/  SHF.L.U32 R82, R101, 0x10, RZ ;  /* 0x0000001065527819 */ /* 0x000fe200000006ff */
[----:B------:R-:W-:Y:S01]  /*1a40*/  FADD.FTZ R98, -R226, R99 ;  /* 0x00000063e2627221 */ /* 0x000fe20000010100 */
[----:B------:R-:W-:Y:S01]  /*1a50*/  FFMA.FTZ R96, R246, R104, R81 ;  /* 0x00000068f6607223 */ /* 0x000fe20000010051 */
[----:B------:R-:W-:Y:S01]  /*1a60*/  FFMA.FTZ R31, R95, R100, R31 ;  /* 0x000000645f1f7223 */ /* 0x000fe2000001001f */
[----:B------:R-:W-:Y:S01]  /*1a70*/  FADD.FTZ R185, R100, R185 ;  /* 0x000000b964b97221 */ /* 0x000fe20000010000 */
[----:B------:R-:W-:Y:S01]  /*1a80*/  FMUL.FTZ R98, R187, R98 ;  /* 0x00000062bb627220 */ /* 0x000fe20000410000 */
[----:B------:R-:W-:-:S02]  /*1a90*/  IMAD.U32 R80, R105, 0x10000, RZ ;  /* 0x0001000069507824 */ /* 0x000fc400078e00ff */
[----:B------:R-:W-:Y:S01]  /*1aa0*/  FMUL.FTZ R97, R241, R82 ;  /* 0x00000052f1617220 */ /* 0x000fe20000410000 */
[----:B------:R-:W-:Y:S01]  /*1ab0*/  SHF.L.U32 R81, R102, 0x10, RZ ;  /* 0x0000001066517819 */ /* 0x000fe200000006ff */
[----:B------:R-:W-:Y:S01]  /*1ac0*/  FADD.FTZ R100, -R226, R108 ;  /* 0x0000006ce2647221 */ /* 0x000fe20000010100 */
[----:B------:R-:W-:Y:S01]  /*1ad0*/  PRMT R102, R102, 0x7632, R102 ;  /* 0x0000763266667816 */ /* 0x000fe20000000066 */
[-C--:B------:R-:W-:Y:S01]  /*1ae0*/  FFMA.FTZ R167, R98, R80.reuse, R167 ;  /* 0x0000005062a77223 */ /* 0x080fe200000100a7 */
[----:B------:R-:W-:Y:S01]  /*1af0*/  FADD.FTZ R137, R80, R137 ;  /* 0x0000008950897221 */ /* 0x000fe20000010000 */
[----:B------:R-:W-:Y:S01]  /*1b00*/  FFMA.FTZ R97, R242, R80, R97 ;  /* 0x00000050f2617223 */ /* 0x000fe20000010061 */
[----:B------:R-:W-:Y:S01]  /*1b10*/  SHF.L.U32 R99, R106, 0x10, RZ ;  /* 0x000000106a637819 */ /* 0x000fe200000006ff */
[----:B------:R-:W-:Y:S01]  /*1b20*/  FFMA.FTZ R29, R98, R82, R29 ;  /* 0x00000052621d7223 */ /* 0x000fe2000001001d */
[----:B------:R-:W-:Y:S01]  /*1b30*/  FADD.FTZ R183, R82, R183 ;  /* 0x000000b752b77221 */ /* 0x000fe20000010000 */
[----:B------:R-:W-:Y:S01]  /*1b40*/  FMUL.FTZ R100, R187, R100 ;  /* 0x00000064bb647220 */ /* 0x000fe20000410000 */
[----:B------:R-:W-:Y:S01]  /*1b50*/  PRMT R106, R106, 0x7632, R106 ;  /* 0x000076326a6a7816 */ /* 0x000fe2000000006a */
[----:B------:R-:W-:Y:S01]  /*1b60*/  FADD.FTZ R80, -R226, R109 ;  /* 0x0000006de2507221 */ /* 0x000fe20000010100 */
[----:B------:R-:W-:-:S02]  /*1b70*/  IMAD.U32 R82, R102, 0x10000, RZ ;  /* 0x0001000066527824 */ /* 0x000fc400078e00ff */
[-C--:B------:R-:W-:Y:S01]  /*1b80*/  FMUL.FTZ R83, R230, R81.reuse ;  /* 0x00000051e6537220 */ /* 0x080fe20000410000 */
[----:B------:R-:W-:Y:S01]  /*1b90*/  FADD.FTZ R2, R81, R2 ;  /* 0x0000000251027221 */ /* 0x000fe20000010000 */
[----:B------:R-:W-:Y:S01]  /*1ba0*/  FFMA.FTZ R26, R100, R81, R26 ;  /* 0x00000051641a7223 */ /* 0x000fe2000001001a */
[----:B------:R-:W-:Y:S01]  /*1bb0*/  SHF.L.U32 R106, R106, 0x10, RZ ;  /* 0x000000106a6a7819 */ /* 0x000fe200000006ff */
[----:B------:R-:W-:Y:S01]  /*1bc0*/  FMUL.FTZ R102, R187, R80 ;  /* 0x00000050bb667220 */ /* 0x000fe20000410000 */
[----:B------:R-:W-:Y:S01]  /*1bd0*/  FMUL.FTZ R80, R218, R82 ;  /* 0x00000052da507220 */ /* 0x000fe20000410000 */
[----:B------:R-:W-:Y:S01]  /*1be0*/  SHF.L.U32 R81, R103, 0x10, RZ ;  /* 0x0000001067517819 */ /* 0x000fe200000006ff */
[----:B------:R-:W-:Y:S01]  /*1bf0*/  FFMA.FTZ R169, R95, R104, R169 ;  /* 0x000000685fa97223 */ /* 0x000fe200000100a9 */
[----:B------:R-:W-:Y:S01]  /*1c00*/  PRMT R103, R103, 0x7632, R103 ;  /* 0x0000763267677816 */ /* 0x000fe20000000067 */
[----:B------:R-:W-:Y:S01]  /*1c10*/  FADD.FTZ R139, R104, R139 ;  /* 0x0000008b688b7221 */ /* 0x000fe20000010000 */
[----:B------:R-:W-:Y:S01]  /*1c20*/  FFMA.FTZ R101, R229, R106, R80 ;  /* 0x0000006ae5657223 */ /* 0x000fe20000010050 */
[----:B------:R-:W-:-:S02]  /*1c30*/  IMAD.U32 R104, R107, 0x10000, RZ ;  /* 0x000100006b687824 */ /* 0x000fc400078e00ff */
[----:B------:R-:W-:Y:S01]  /*1c40*/  FMUL.FTZ R105, R187, R110 ;  /* 0x0000006ebb697220 */ /* 0x000fe20000410000 */
[----:B------:R-:W-:Y:S01]  /*1c50*/  FADD.FTZ R179, R82, R179 ;  /* 0x000000b352b37221 */ /* 0x000fe20000010000 */
[----:B------:R-:W-:Y:S01]  /*1c60*/  FFMA.FTZ R27, R102, R82, R27 ;  /* 0x00000052661b7223 */ /* 0x000fe2000001001b */
[-C--:B------:R-:W-:Y:S01]  /*1c70*/  FMUL.FTZ R80, R215, R81.reuse ;  /* 0x00000051d7507220 */ /* 0x080fe20000410000 */
[----:B------:R-:W-:Y:S02]  /*1c80*/  PRMT R107, R107, 0x7632, R107 ;  /* 0x000076326b6b7816 */ /* 0x000fe4000000006b */
        /* <DEDUP_REMOVED lines=8> */
[C---:B------:R-:W-:Y:S01]  /*1d10*/  FADD.FTZ R106, -R226.reuse, R111 ;  /* 0x0000006fe26a7221 */ /* 0x040fe20000010100 */
[----:B------:R-:W-:Y:S01]  /*1d20*/  FFMA.FTZ R103, R213, R80, R108 ;  /* 0x00000050d5677223 */ /* 0x000fe2000001006c */
[----:B------:R-:W-:Y:S01]  /*1d30*/  FADD.FTZ R108, -R226, R112 ;  /* 0x00000070e26c7221 */ /* 0x000fe20000010100 */
[----:B------:R-:W-:Y:S01]  /*1d40*/  FADD.FTZ R4, R81, R4 ;  /* 0x0000000451047221 */ /* 0x000fe20000010000 */
[----:B------:R-:W-:Y:S01]  /*1d50*/  FFMA.FTZ R24, R105, R81, R24 ;  /* 0x0000005169187223 */ /* 0x000fe20000010018 */
[----:B------:R-:W-:Y:S01]  /*1d60*/  FMUL.FTZ R106, R187, R106 ;  /* 0x0000006abb6a7220 */ /* 0x000fe20000410000 */
[----:B------:R-:W-:-:S02]  /*1d70*/  IMAD.U32 R81, R116, 0x10000, RZ ;  /* 0x0001000074517824 */ /* 0x000fc400078e00ff */
        /* <DEDUP_REMOVED lines=8> */
[----:B------:R-:W-:Y:S01]  /*1e00*/  SHF.L.U32 R81, R117, 0x10, RZ ;  /* 0x0000001075517819 */ /* 0x000fe200000006ff */
[----:B------:R-:W-:Y:S01]  /*1e10*/  FMUL.FTZ R110, R187, R110 ;  /* 0x0000006ebb6e7220 */ /* 0x000fe20000410000 */
[----:B------:R-:W-:Y:S01]  /*1e20*/  FADD.FTZ R130, R107, R130 ;  /* 0x000000826b827221 */ /* 0x000fe20000010000 */
[-C--:B------:R-:W-:Y:S01]  /*1e30*/  FFMA.FTZ R160, R108, R107.reuse, R160 ;  /* 0x0000006b6ca07223 */ /* 0x080fe200000100a0 */
[----:B------:R-:W-:Y:S01]  /*1e40*/  FFMA.FTZ R107, R211, R107, R80 ;  /* 0x0000006bd36b7223 */ /* 0x000fe20000010050 */
[----:B------:R-:W-:-:S02]  /*1e50*/  IMAD.U32 R109, R121, 0x10000, RZ ;  /* 0x00010000796d7824 */ /* 0x000fc400078e00ff */
[----:B------:R-:W-:Y:S01]  /*1e60*/  FADD.FTZ R8, R81, R8 ;  /* 0x0000000851087221 */ /* 0x000fe20000010000 */
[-C--:B------:R-:W-:Y:S01]  /*1e70*/  FFMA.FTZ R20, R110, R81.reuse, R20 ;  /* 0x000000516e147223 */ /* 0x080fe20000010014 */
[----:B------:R-:W-:Y:S01]  /*1e80*/  FMUL.FTZ R80, R206, R81 ;  /* 0x00000051ce507220 */ /* 0x000fe20000410000 */
[----:B------:R-:W-:Y:S01]  /*1e90*/  PRMT R81, R116, 0x7632, R81 ;  /* 0x0000763274517816 */ /* 0x000fe20000000051 */
[----:B------:R-:W-:Y:S01]  /*1ea0*/  FADD.FTZ R128, R109, R128 ;  /* 0x000000806d807221 */ /* 0x000fe20000010000 */
[-C--:B------:R-:W-:Y:S01]  /*1eb0*/  FFMA.FTZ R158, R110, R109.reuse, R158 ;  /* 0x0000006d6e9e7223 */ /* 0x080fe2000001009e */
[--C-:B------:R-:W-:Y:S01]  /*1ec0*/  FFMA.FTZ R109, R207, R109, R80.reuse ;  /* 0x0000006dcf6d7223 */ /* 0x100fe20000010050 */
[----:B------:R-:W-:Y:S01]  /*1ed0*/  PRMT R80, R120, 0x7632, R80 ;  /* 0x0000763278507816 */ /* 0x000fe20000000050 */
[----:B-1----:R-:W-:Y:S01]  /*1ee0*/  FADD.FTZ R112, -R226, R113 ;  /* 0x00000071e2707221 */ /* 0x002fe20000010100 */
[----:B------:R-:W-:Y:S01]  /*1ef0*/  SHF.L.U32 R81, R81, 0x10, RZ ;  /* 0x0000001051517819 */ /* 0x000fe200000006ff */
[----:B------:R-:W-:Y:S01]  /*1f00*/  FADD.FTZ R3, R82, R3 ;  /* 0x0000000352037221 */ /* 0x000fe20000010000 */
[----:B------:R-:W-:Y:S01]  /*1f10*/  FFMA.FTZ R25, R106, R82, R25 ;  /* 0x000000526a197223 */ /* 0x000fe20000010019 */
[----:B------:R-:W-:Y:S01]  /*1f20*/  SHF.L.U32 R80, R80, 0x10, RZ ;  /* 0x0000001050507819 */ /* 0x000fe200000006ff */
[----:B------:R-:W-:Y:S01]  /*1f30*/  FMUL.FTZ R112, R187, R112 ;  /* 0x00000070bb707220 */ /* 0x000fe20000410000 */
[----:B------:R-:W-:Y:S01]  /*1f40*/  FMUL.FTZ R82, R208, R81 ;  /* 0x00000051d0527220 */ /* 0x000fe20000410000 */
[----:B------:R-:W-:Y:S01]  /*1f50*/  PRMT R117, R117, 0x7632, R117 ;  /* 0x0000763275757816 */ /* 0x000fe20000000075 */
[----:B------:R-:W-:Y:S01]  /*1f60*/  FADD.FTZ R114, -R226, R115 ;  /* 0x00000073e2727221 */ /* 0x000fe20000010100 */
[-C--:B------:R-:W-:Y:S01]  /*1f70*/  FFMA.FTZ R161, R112, R80.reuse, R161 ;  /* 0x0000005070a17223 */ /* 0x080fe200000100a1 */
[----:B------:R-:W-:Y:S01]  /*1f80*/  FADD.FTZ R131, R80, R131 ;  /* 0x0000008350837221 */ /* 0x000fe20000010000 */
[----:B------:R-:W-:Y:S01]  /*1f90*/  FFMA.FTZ R111, R209, R80, R82 ;  /* 0x00000050d16f7223 */ /* 0x000fe20000010052 */
[----:B------:R-:W-:Y:S01]  /*1fa0*/  PRMT R80, R121, 0x7632, R80 ;  /* 0x0000763279507816 */ /* 0x000fe20000000050 */
[----:B------:R-:W-:-:S02]  /*1fb0*/  IMAD.U32 R117, R117, 0x10000, RZ ;  /* 0x0001000075757824 */ /* 0x000fc400078e00ff */
[----:B------:R-:W-:Y:S01]  /*1fc0*/  FFMA.FTZ R23, R112, R81, R23 ;  /* 0x0000005170177223 */ /* 0x000fe20000010017 */
[----:B------:R-:W-:Y:S01]  /*1fd0*/  FADD.FTZ R5, R81, R5 ;  /* 0x0000000551057221 */ /* 0x000fe20000010000 */
[----:B------:R-:W-:Y:S01]  /*1fe0*/  FMUL.FTZ R114, R187, R114 ;  /* 0x00000072bb727220 */ /* 0x000fe20000410000 */
[----:B------:R-:W-:Y:S01]  /*1ff0*/  SHF.L.U32 R80, R80, 0x10, RZ ;  /* 0x0000001050507819 */ /* 0x000fe200000006ff */
[-C--:B------:R-:W-:Y:S01]  /*2000*/  FMUL.FTZ R82, R204, R117.reuse ;  /* 0x00000075cc527220 */ /* 0x080fe20000410000 */
[----:B------:R-:W-:Y:S01]  /*2010*/  FADD.FTZ R120, -R226, R124 ;  /* 0x0000007ce2787221 */ /* 0x000fe20000010100 */
[----:B------:R-:W-:Y:S01]  /*2020*/  SHF.L.U32 R81, R118, 0x10, RZ ;  /* 0x0000001076517819 */ /* 0x000fe200000006ff */
[C---:B------:R-:W-:Y:S01]  /*2030*/  FFMA.FTZ R21, R114.reuse, R117, R21 ;  /* 0x0000007572157223 */ /* 0x040fe20000010015 */
[----:B------:R-:W-:Y:S01]  /*2040*/  FADD.FTZ R7, R117, R7 ;  /* 0x0000000775077221 */ /* 0x000fe20000010000 */
[-C--:B------:R-:W-:Y:S01]  /*2050*/  FFMA.FTZ R159, R114, R80.reuse, R159 ;  /* 0x00000050729f7223 */ /* 0x080fe2000001009f */
[----:B------:R-:W-:Y:S01]  /*2060*/  FADD.FTZ R129, R80, R129 ;  /* 0x0000008150817221 */ /* 0x000fe20000010000 */
[----:B------:R-:W-:Y:S01]  /*2070*/  FFMA.FTZ R113, R205, R80, R82 ;  /* 0x00000050cd717223 */ /* 0x000fe20000010052 */
[----:B------:R-:W-:-:S02]  /*2080*/  IMAD.U32 R117, R122, 0x10000, RZ ;  /* 0x000100007a757824 */ /* 0x000fc400078e00ff */
[----:B------:R-:W-:Y:S01]  /*2090*/  FMUL.FTZ R120, R187, R120 ;  /* 0x00000078bb787220 */ /* 0x000fe20000410000 */
[----:B------:R-:W-:Y:S01]  /*20a0*/  FMUL.FTZ R80, R202, R81 ;  /* 0x00000051ca507220 */ /* 0x000fe20000410000 */
[----:B------:R-:W-:Y:S02]  /*20b0*/  FADD.FTZ R42, R117, R42 ;  /* 0x0000002a752a7221 */ /* 0x000fe40000010000 */
[-C--:B------:R-:W-:Y:S01]  /*20c0*/  FFMA.FTZ R156, R120, R117.reuse, R156 ;  /* 0x00000075789c7223 */ /* 0x080fe2000001009c */
[--C-:B------:R-:W-:Y:S01]  /*20d0*/  FFMA.FTZ R117, R203, R117, R80.reuse ;  /* 0x00000075cb757223 */ /* 0x100fe20000010050 */
[----:B------:R-:W-:Y:S01]  /*20e0*/  PRMT R80, R118, 0x7632, R80 ;  /* 0x0000763276507816 */ /* 0x000fe20000000050 */
[C---:B------:R-:W-:Y:S01]  /*20f0*/  FADD.FTZ R121, -R226.reuse, R125 ;  /* 0x0000007de2797221 */ /* 0x040fe20000010100 */
[----:B------:R-:W-:Y:S01]  /*2100*/  FADD.FTZ R124, -R226, R126 ;  /* 0x0000007ee27c7221 */ /* 0x000fe20000010100 */
[----:B------:R-:W-:Y:S01]  /*2110*/  FADD.FTZ R10, R81, R10 ;  /* 0x0000000a510a7221 */ /* 0x000fe20000010000 */
[----:B------:R-:W-:Y:S01]  /*2120*/  SHF.L.U32 R80, R80, 0x10, RZ ;  /* 0x0000001050507819 */ /* 0x000fe200000006ff */
[----:B------:R-:W-:Y:S01]  /*2130*/  FFMA.FTZ R18, R120, R81, R18 ;  /* 0x0000005178127223 */ /* 0x000fe20000010012 */
[----:B------:R-:W-:Y:S01]  /*2140*/  FMUL.FTZ R121, R187, R121 ;  /* 0x00000079bb797220 */ /* 0x000fe20000410000 */
[----:B------:R-:W-:Y:S01]  /*2150*/  IMAD.U32 R81, R119, 0x10000, RZ ;  /* 0x0001000077517824 */ /* 0x000fe200078e00ff */
[----:B------:R-:W-:Y:S01]  /*2160*/  SHF.L.U32 R125, R123, 0x10, RZ ;  /* 0x000000107b7d7819 */ /* 0x000fe200000006ff */
[-C--:B------:R-:W-:Y:S01]  /*2170*/  FMUL.FTZ R82, R200, R80.reuse ;  /* 0x00000050c8527220 */ /* 0x080fe20000410000 */
[----:B------:R-:W-:Y:S01]  /*2180*/  FADD.FTZ R9, R80, R9 ;  /* 0x0000000950097221 */ /* 0x000fe20000010000 */
[----:B------:R-:W-:Y:S01]  /*2190*/  FFMA.FTZ R19, R121, R80, R19 ;  /* 0x0000005079137223 */ /* 0x000fe20000010013 */
[----:B------:R-:W-:Y:S01]  /*21a0*/  FMUL.FTZ R124, R187, R124 ;  /* 0x0000007cbb7c7220 */ /* 0x000fe20000410000 */
[----:B------:R-:W-:Y:S01]  /*21b0*/  FMUL.FTZ R80, R198, R81 ;  /* 0x00000051c6507220 */ /* 0x000fe20000410000 */
[----:B------:R-:W-:Y:S01]  /*21c0*/  PRMT R122, R122, 0x7632, R122 ;  /* 0x000076327a7a7816 */ /* 0x000fe2000000007a */
[----:B------:R-:W-:Y:S01]  /*21d0*/  FADD.FTZ R40, R125, R40 ;  /* 0x000000287d287221 */ /* 0x000fe20000010000 */
[CC--:B------:R-:W-:Y:S01]  /*21e0*/  FFMA.FTZ R154, R124.reuse, R125.reuse, R154 ;  /* 0x0000007d7c9a7223 */ /* 0x0c0fe2000001009a */
[----:B------:R-:W-:Y:S01]  /*21f0*/  FFMA.FTZ R125, R199, R125, R80 ;  /* 0x0000007dc77d7223 */ /* 0x000fe20000010050 */
[----:B------:R-:W-:Y:S01]  /*2200*/  FADD.FTZ R12, R81, R12 ;  /* 0x0000000c510c7221 */ /* 0x000fe20000010000 */
[----:B------:R-:W-:Y:S01]  /*2210*/  FFMA.FTZ R16, R124, R81, R16 ;  /* 0x000000517c107223 */ /* 0x000fe20000010010 */
[----:B------:R-:W-:Y:S01]  /*2220*/  PRMT R80, R119, 0x7632, R80 ;  /* 0x0000763277507816 */ /* 0x000fe20000000050 */
[----:B------:R-:W-:Y:S01]  /*2230*/  FADD.FTZ R115, -R226, R127 ;  /* 0x0000007fe2737221 */ /* 0x000fe20000010100 */
[----:B------:R-:W-:Y:S01]  /*2240*/  FADD.FTZ R81, RZ, R193 ;  /* 0x000000c1ff517221 */ /* 0x000fe20000010000 */
[----:B------:R-:W-:Y:S01]  /*2250*/  SHF.L.U32 R122, R122, 0x10, RZ ;  /* 0x000000107a7a7819 */ /* 0x000fe200000006ff */
[----:B------:R-:W-:Y:S01]  /*2260*/  FADD.FTZ R134, R99, R134 ;  /* 0x0000008663867221 */ /* 0x000fe20000010000 */
[-C--:B------:R-:W-:Y:S01]  /*2270*/  FFMA.FTZ R164, R100, R99.reuse, R164 ;  /* 0x0000006364a47223 */ /* 0x080fe200000100a4 */
[----:B------:R-:W-:Y:S01]  /*2280*/  PRMT R123, R123, 0x7632, R123 ;  /* 0x000076327b7b7816 */ /* 0x000fe2000000007b */
[----:B------:R-:W-:Y:S01]  /*2290*/  FFMA.FTZ R99, R240, R99, R83 ;  /* 0x00000063f0637223 */ /* 0x000fe20000010053 */
[----:B------:R-:W-:Y:S01]  /*22a0*/  SHF.L.U32 R80, R80, 0x10, RZ ;  /* 0x0000001050507819 */ /* 0x000fe200000006ff */
[----:B------:R-:W-:Y:S01]  /*22b0*/  FMUL.FTZ R115, R187, R115 ;  /* 0x00000073bb737220 */ /* 0x000fe20000410000 */
[----:B------:R-:W-:Y:S01]  /*22c0*/  FADD.FTZ R83, R214, R81 ;  /* 0x00000051d6537221 */ /* 0x000fe20000010000 */
[----:B------:R-:W-:Y:S01]  /*22d0*/  FFMA.FTZ R81, R192, R193, RZ ;  /* 0x000000c1c0517223 */ /* 0x000fe200000100ff */
[----:B------:R-:W-:Y:S01]  /*22e0*/  FADD.FTZ R43, R122, R43 ;  /* 0x0000002b7a2b7221 */ /* 0x000fe20000010000 */
[-C--:B------:R-:W-:Y:S01]  /*22f0*/  FFMA.FTZ R157, R121, R122.reuse, R157 ;  /* 0x0000007a799d7223 */ /* 0x080fe2000001009d */
[----:B------:R-:W-:Y:S01]  /*2300*/  FFMA.FTZ R122, R201, R122, R82 ;  /* 0x0000007ac97a7223 */ /* 0x000fe20000010052 */
[----:B------:R-:W-:-:S02]  /*2310*/  IMAD.U32 R116, R123, 0x10000, RZ ;  /* 0x000100007b747824 */ /* 0x000fc400078e00ff */
[-C--:B------:R-:W-:Y:S01]  /*2320*/  FMUL.FTZ R82, R196, R80.reuse ;  /* 0x00000050c4527220 */ /* 0x080fe20000410000 */
[----:B------:R-:W-:Y:S01]  /*2330*/  FADD.FTZ R11, R80, R11 ;  /* 0x0000000b500b7221 */ /* 0x000fe20000010000 */
[C---:B------:R-:W-:Y:S01]  /*2340*/  FFMA.FTZ R17, R115.reuse, R80, R17 ;  /* 0x0000005073117223 */ /* 0x040fe20000010011 */
        /* <DEDUP_REMOVED lines=42> */
[----:B------:R-:W-:Y:S02]  /*25f0*/  LOP3.LUT P3, RZ, R231, 0x1f, RZ, 0xc0, !PT ;  /* 0x0000001fe7ff7812 */ /* 0x000fe4000786c0ff */
[----:B------:R-:W-:Y:S01]  /*2600*/  IADD3 R0, R0, UR10, RZ ;  /* 0x0000000a00007c10 */ /* 0x000fe2000fffe0ff */
[----:B------:R-:W-:Y:S01]  /*2610*/  FADD.FTZ R82, R83, R122 ;  /* 0x0000007a53527221 */ /* 0x000fe20000010000 */
[----:B------:R-:W-:Y:S01]  /*2620*/  SHF.R.U32.HI R231, RZ, 0x5, R231 ;  /* 0x00000005ffe77819 */ /* 0x000fe200000116e7 */
[----:B------:R-:W-:Y:S01]  /*2630*/  FFMA.FTZ R81, R121, R122, R80 ;  /* 0x0000007a79517223 */ /* 0x000fe20000010050 */
[----:B------:R-:W-:Y:S01]  /*2640*/  UMOV UR6, 0xffffffff ;  /* 0xffffffff00067882 */ /* 0x000fe20000000000 */
[----:B------:R-:W-:Y:S01]  /*2650*/  ISETP.GE.AND P5, PT, R0, UR11, PT ;  /* 0x0000000b00007c0c */ /* 0x000fe2000bfa6270 */
[----:B------:R-:W-:Y:S01]  /*2660*/  FADD.FTZ R83, R82, R125 ;  /* 0x0000007d52537221 */ /* 0x000fe20000010000 */
[----:B------:R-:W-:Y:S01]  /*2670*/  LOP3.LUT R80, R231, 0x7fffff8, RZ, 0xc0, !PT ;  /* 0x07fffff8e7507812 */ /* 0x000fe200078ec0ff */
[----:B------:R-:W-:Y:S01]  /*2680*/  FFMA.FTZ R126, R124, R125, R81 ;  /* 0x0000007d7c7e7223 */ /* 0x000fe20000010051 */
[----:B------:R-:W-:Y:S01]  /*2690*/  P2R R118, PR, RZ, 0x20 ;  /* 0x00000020ff767803 */ /* 0x000fe20000000000 */
[----:B------:R-:W-:Y:S01]  /*26a0*/  FADD.FTZ R82, R83, R116 ;  /* 0x0000007453527221 */ /* 0x000fe20000010000 */
[----:B------:R-:W-:Y:S01]  /*26b0*/  @!P1 IADD3 R80, R80, 0x8, RZ ;  /* 0x0000000850509810 */ /* 0x000fe20007ffe0ff */
[----:B------:R-:W-:Y:S01]  /*26c0*/  FFMA.FTZ R81, R115, R116, R126 ;  /* 0x0000007473517223 */ /* 0x000fe2000001007e */
[----:B------:R-:W-:Y:S06]  /*26d0*/  BRA.DIV UR6, `(.L_x_1053) ;  /* 0x0000002206107947 */ /* 0x000fec000b800000 */
[----:B------:R-:W0:Y:S02]  /*26e0*/  SHFL.DOWN PT, R226, R82, 0x10, 0x1f ;  /* 0x0a001f0052e27f89 */ /* 0x000e2400000e0000 */
[----:B0-----:R-:W-:Y:S02]  /*26f0*/  FADD.FTZ R82, R82, R226 ;  /* 0x000000e252527221 */ /* 0x001fe40000010000 */
[----:B------:R-:W0:Y:S02]  /*2700*/  SHFL.DOWN PT, R226, R81, 0x10, 0x1f ;  /* 0x0a001f0051e27f89 */ /* 0x000e2400000e0000 */
[----:B0-----:R-:W-:Y:S02]  /*2710*/  FADD.FTZ R81, R81, R226 ;  /* 0x000000e251517221 */ /* 0x001fe40000010000 */
[----:B------:R-:W0:Y:S02]  /*2720*/  SHFL.DOWN PT, R226, R82, 0x8, 0x1f ;  /* 0x09001f0052e27f89 */ /* 0x000e2400000e0000 */
[----:B0-----:R-:W-:-:S02]  /*2730*/  FADD.FTZ R82, R82, R226 ;  /* 0x000000e252527221 */ /* 0x001fc40000010000 */
        /* <DEDUP_REMOVED lines=8> */
[----:B------:R-:W0:Y:S04]  /*27c0*/  SHFL.DOWN PT, R226, R81, 0x2, 0x1f ;  /* 0x08401f0051e27f89 */ /* 0x000e2800000e0000 */
[----:B------:R1:W2:Y:S01]  /*27d0*/  SHFL.DOWN PT, R83, R82, 0x1, 0x1f ;  /* 0x08201f0052537f89 */ /* 0x0002a200000e0000 */
[----:B0-----:R-:W-:-:S05]  /*27e0*/  FADD.FTZ R81, R81, R226 ;  /* 0x000000e251517221 */ /* 0x001fca0000010000 */
[----:B--2---:R1:W0:Y:S02]  /*27f0*/  SHFL.DOWN PT, R119, R81, 0x1, 0x1f ;  /* 0x08201f0051777f89 */ /* 0x00422400000e0000 */
.L_x_1065:
[----:B------:R-:W2:Y:S01]  /*2800*/  S2R R126, SR_CgaCtaId ;  /* 0x00000000007e7919 */ /* 0x000ea20000008800 */
[----:B------:R-:W-:Y:S01]  /*2810*/  @!P3 LOP3.LUT R231, R231, 0x7, RZ, 0xc0, !PT ;  /* 0x00000007e7e7b812 */ /* 0x000fe200078ec0ff */
[----:B01----:R-:W-:Y:S01]  /*2820*/  FADD.FTZ R81, R81, R119 ;  /* 0x0000007751517221 */ /* 0x003fe20000010000 */
[----:B------:R-:W-:Y:S01]  /*2830*/  MOV R119, 0x400 ;  /* 0x0000040000777802 */ /* 0x000fe20000000f00 */
[----:B------:R-:W-:Y:S05]  /*2840*/  WARPSYNC.ALL ;  /* 0x0000000000007948 */ /* 0x000fea0003800000 */
[----:B------:R-:W-:Y:S01]  /*2850*/  @!P3 IMAD.IADD R123, R80, 0x1, R231 ;  /* 0x00000001507bb824 */ /* 0x000fe200078e02e7 */
[----:B------:R-:W-:-:S04]  /*2860*/  ISETP.NE.U32.AND P5, PT, RZ, UR18, PT ;  /* 0x00000012ff007c0c */ /* 0x000fc8000bfa5070 */
[----:B------:R-:W-:Y:S02]  /*2870*/  ISETP.NE.AND.EX P5, PT, RZ, UR19, PT, P5 ;  /* 0x00000013ff007c0c */ /* 0x000fe4000bfa5350 */
[----:B--2---:R-:W-:-:S04]  /*2880*/  LEA R119, R126, R119, 0x18 ;  /* 0x000000777e777211 */ /* 0x004fc800078ec0ff */
[-C--:B------:R-:W-:Y:S02]  /*2890*/  @!P3 LEA R123, R123, R119.reuse, 0x3 ;  /* 0x000000777b7bb211 */ /* 0x080fe400078e18ff */
[----:B------:R-:W-:Y:S01]  /*28a0*/  LEA R119, R80, R119, 0x3 ;  /* 0x0000007750777211 */ /* 0x000fe200078e18ff */
[----:B------:R-:W-:-:S05]  /*28b0*/  FADD.FTZ R80, R82, R83 ;  /* 0x0000005352507221 */ /* 0x000fca0000010000 */
[----:B------:R-:W-:Y:S01]  /*28c0*/  @!P3 STS.64 [R123+0x6000], R80 ;  /* 0x006000507b00b388 */ /* 0x000fe20000000a00 */
[----:B------:R-:W-:Y:S06]  /*28d0*/  BAR.SYNC.DEFER_BLOCKING 0x0 ;  /* 0x0000000000007b1d */ /* 0x000fec0000010000 */
[----:B------:R-:W0:Y:S02]  /*28e0*/  LDS.128 R80, [R119+0x6000] ;  /* 0x0060000077507984 */ /* 0x000e240000000c00 */
[----:B0-----:R-:W-:Y:S01]  /*28f0*/  FADD.FTZ R127, RZ, R80 ;  /* 0x00000050ff7f7221 */ /* 0x001fe20000010000 */
[----:B------:R-:W-:-:S03]  /*2900*/  FADD.FTZ R126, RZ, R81 ;  /* 0x00000051ff7e7221 */ /* 0x000fc60000010000 */
[----:B------:R-:W-:Y:S01]  /*2910*/  FADD.FTZ R123, R82, R127 ;  /* 0x0000007f527b7221 */ /* 0x000fe20000010000 */
[----:B------:R-:W-:Y:S02]  /*2920*/  FADD.FTZ R126, R83, R126 ;  /* 0x0000007e537e7221 */ /* 0x000fe40000010000 */
[----:B------:R-:W0:Y:S02]  /*2930*/  LDS.128 R80, [R119+0x6010] ;  /* 0x0060100077507984 */ /* 0x000e240000000c00 */
[----:B0-----:R-:W-:Y:S01]  /*2940*/  FADD.FTZ R123, R123, R80 ;  /* 0x000000507b7b7221 */ /* 0x001fe20000010000 */
[----:B------:R-:W-:-:S03]  /*2950*/  FADD.FTZ R126, R126, R81 ;  /* 0x000000517e7e7221 */ /* 0x000fc60000010000 */
        /* <DEDUP_REMOVED lines=18> */
[-C--:B------:R-:W-:Y:S01]  /*2a80*/  FFMA.FTZ R195, R195, R119.reuse, R126 ;  /* 0x00000077c3c37223 */ /* 0x080fe2000001007e */
[----:B------:R-:W-:Y:S01]  /*2a90*/  FADD.FTZ R80, R193, -R80 ;  /* 0x80000050c1507221 */ /* 0x000fe20000010000 */
[----:B------:R-:W-:Y:S01]  /*2aa0*/  FADD.FTZ R81, R214, -R81 ;  /* 0x80000051d6517221 */ /* 0x000fe20000010000 */
[----:B------:R-:W-:Y:S01]  /*2ab0*/  FADD.FTZ R214, R92, -R221 ;  /* 0x800000dd5cd67221 */ /* 0x000fe20000010000 */
[----:B-----5:R-:W-:Y:S02]  /*2ac0*/  IMAD.MOV.U32 R92, RZ, RZ, R86 ;  /* 0x000000ffff5c7224 */ /* 0x020fe400078e0056 */
[----:B------:R-:W-:Y:S01]  /*2ad0*/  FMUL.FTZ R80, R187, R80 ;  /* 0x00000050bb507220 */ /* 0x000fe20000410000 */
[----:B------:R-:W-:Y:S01]  /*2ae0*/  FFMA.FTZ R223, R223, R119, R126 ;  /* 0x00000077dfdf7223 */ /* 0x000fe2000001007e */
[----:B------:R-:W-:Y:S01]  /*2af0*/  FMUL.FTZ R81, R187, R81 ;  /* 0x00000051bb517220 */ /* 0x000fe20000410000 */
[----:B------:R-:W-:Y:S01]  /*2b00*/  FADD.FTZ R82, R194, -R195 ;  /* 0x800000c3c2527221 */ /* 0x000fe20000010000 */
[----:B------:R-:W-:Y:S01]  /*2b10*/  @P5 FADD.FTZ R80, R44, R80 ;  /* 0x000000502c505221 */ /* 0x000fe20000010000 */
[----:B------:R-:W-:Y:S01]  /*2b20*/  LOP3.LUT P4, RZ, R92, 0xff, RZ, 0xc0, !PT ;  /* 0x000000ff5cff7812 */ /* 0x000fe2000788c0ff */
[----:B------:R-:W-:Y:S01]  /*2b30*/  FFMA.FTZ R220, R220, R119, R126 ;  /* 0x00000077dcdc7223 */ /* 0x000fe2000001007e */
[----:B------:R-:W-:Y:S01]  /*2b40*/  @P2 MOV R92, R144 ;  /* 0x00000090005c2202 */ /* 0x000fe20000000f00 */
[----:B------:R-:W-:Y:S01]  /*2b50*/  FADD.FTZ R192, R222, -R223 ;  /* 0x800000dfdec07221 */ /* 0x000fe20000010000 */
[----:B------:R-:W-:Y:S01]  /*2b60*/  FMUL.FTZ R223, R80, UR15 ;  /* 0x0000000f50df7c20 */ /* 0x000fe20008410000 */
[----:B------:R-:W-:Y:S01]  /*2b70*/  @P5 FADD.FTZ R81, R45, R81 ;  /* 0x000000512d515221 */ /* 0x000fe20000010000 */
[----:B------:R-:W-:Y:S01]  /*2b80*/  @P2 LOP3.LUT P3, RZ, R92, 0xff, RZ, 0xc0, !PT ;  /* 0x000000ff5cff2812 */ /* 0x000fe2000786c0ff */
[----:B------:R-:W-:Y:S01]  /*2b90*/  FMUL.FTZ R82, R187, R82 ;  /* 0x00000052bb527220 */ /* 0x000fe20000410000 */
[----:B------:R-:W-:Y:S01]  /*2ba0*/  FADD.FTZ R83, R219, -R220 ;  /* 0x800000dcdb537221 */ /* 0x000fe20000010000 */
[----:B------:R-:W-:Y:S01]  /*2bb0*/  FSEL R92, R223, RZ, P4 ;  /* 0x000000ffdf5c7208 */ /* 0x000fe20002000000 */
[----:B------:R-:W-:Y:S01]  /*2bc0*/  FMUL.FTZ R231, R81, UR15 ;  /* 0x0000000f51e77c20 */ /* 0x000fe20008410000 */
[----:B------:R-:W-:Y:S01]  /*2bd0*/  LOP3.LUT P4, RZ, R86, 0xff00, RZ, 0xc0, !PT ;  /* 0x0000ff0056ff7812 */ /* 0x000fe2000788c0ff */
[----:B------:R-:W-:Y:S01]  /*2be0*/  @P5 FADD.FTZ R82, R46, R82 ;  /* 0x000000522e525221 */ /* 0x000fe20000010000 */
[----:B------:R-:W-:Y:S01]  /*2bf0*/  @P2 FSEL R223, R223, RZ, P3 ;  /* 0x000000ffdfdf2208 */ /* 0x000fe20001800000 */
        /* <DEDUP_REMOVED lines=8> */
[----:B------:R-:W-:Y:S01]  /*2c80*/  FFMA.FTZ R228, R228, R119, R126 ;  /* 0x00000077e4e47223 */ /* 0x000fe2000001007e */
[----:B------:R-:W-:Y:S01]  /*2c90*/  @P2 LOP3.LUT P3, RZ, R144, 0xff0000, RZ, 0xc0, !PT ;  /* 0x00ff000090ff2812 */ /* 0x000fe2000786c0ff */
[----:B------:R-:W-:Y:S01]  /*2ca0*/  FMUL.FTZ R232, R83, UR15 ;  /* 0x0000000f53e87c20 */ /* 0x000fe20008410000 */
[----:B------:R-:W-:Y:S01]  /*2cb0*/  FSEL R195, R235, RZ, P4 ;  /* 0x000000ffebc37208 */ /* 0x000fe20002000000 */
[----:B------:R-:W-:Y:S01]  /*2cc0*/  @P5 FADD.FTZ R214, R48, R214 ;  /* 0x000000d630d65221 */ /* 0x000fe20000010000 */
[----:B------:R-:W-:Y:S01]  /*2cd0*/  LOP3.LUT P4, RZ, R86, 0xff000000, RZ, 0xc0, !PT ;  /* 0xff00000056ff7812 */ /* 0x000fe2000788c0ff */
[----:B------:R-:W-:Y:S01]  /*2ce0*/  FMUL.FTZ R192, R187, R192 ;  /* 0x000000c0bbc07220 */ /* 0x000fe20000410000 */
[----:B------:R-:W-:Y:S01]  /*2cf0*/  @P2 FSEL R235, R235, RZ, P3 ;  /* 0x000000ffebeb2208 */ /* 0x000fe20001800000 */
[----:B------:R-:W-:Y:S01]  /*2d00*/  FADD.FTZ R193, R227, -R228 ;  /* 0x800000e4e3c17221 */ /* 0x000fe20000010000 */
[----:B------:R-:W-:Y:S01]  /*2d10*/  @P2 LOP3.LUT P3, RZ, R144, 0xff000000, RZ, 0xc0, !PT ;  /* 0xff00000090ff2812 */ /* 0x000fe2000786c0ff */
[----:B------:R-:W-:Y:S01]  /*2d20*/  FMUL.FTZ R233, R214, UR15 ;  /* 0x0000000fd6e97c20 */ /* 0x000fe20008410000 */
[C---:B------:R-:W-:Y:S01]  /*2d30*/  FSEL R216, R232.reuse, RZ, P4 ;  /* 0x000000ffe8d87208 */ /* 0x040fe20002000000 */
[----:B------:R-:W-:Y:S01]  /*2d40*/  @P5 FADD.FTZ R192, R49, R192 ;  /* 0x000000c031c05221 */ /* 0x000fe20000010000 */
        /* <DEDUP_REMOVED lines=11> */
[----:B------:R-:W-:Y:S01]  /*2e00*/  FADD.FTZ R221, R224, -R221 ;  /* 0x800000dde0dd7221 */ /* 0x000fe20000010000 */
[----:B------:R-:W-:Y:S01]  /*2e10*/  @P2 LOP3.LUT P3, RZ, R145, 0xff00, RZ, 0xc0, !PT ;  /* 0x0000ff0091ff2812 */ /* 0x000fe2000786c0ff */
[--C-:B------:R-:W-:Y:S01]  /*2e20*/  FFMA.FTZ R93, R93, R119, R126.reuse ;  /* 0x000000775d5d7223 */ /* 0x100fe2000001007e */
[C---:B------:R-:W-:Y:S01]  /*2e30*/  FSEL R220, R222.reuse, RZ, P4 ;  /* 0x000000ffdedc7208 */ /* 0x040fe20002000000 */
[----:B------:R-:W-:Y:S01]  /*2e40*/  FMUL.FTZ R221, R187, R221 ;  /* 0x000000ddbbdd7220 */ /* 0x000fe20000410000 */
[----:B------:R-:W-:Y:S01]  /*2e50*/  @P2 FSEL R222, R222, RZ, P3 ;  /* 0x000000ffdede2208 */ /* 0x000fe20001800000 */
[----:B------:R-:W-:Y:S01]  /*2e60*/  FADD.FTZ R94, R94, -R93 ;  /* 0x8000005d5e5e7221 */ /* 0x000fe20000010000 */
[C---:B------:R-:W-:Y:S01]  /*2e70*/  LOP3.LUT P3, RZ, R87.reuse, 0xff000000, RZ, 0xc0, !PT ;  /* 0xff00000057ff7812 */ /* 0x040fe2000786c0ff */
[----:B------:R-:W-:Y:S01]  /*2e80*/  @P5 FADD.FTZ R221, R50, R221 ;  /* 0x000000dd32dd5221 */ /* 0x000fe20000010000 */
[----:B------:R-:W-:Y:S01]  /*2e90*/  LOP3.LUT P4, RZ, R87, 0xff0000, RZ, 0xc0, !PT ;  /* 0x00ff000057ff7812 */ /* 0x000fe2000788c0ff */
[----:B------:R-:W-:Y:S01]  /*2ea0*/  FMUL.FTZ R93, R187, R94 ;  /* 0x0000005ebb5d7220 */ /* 0x000fe20000410000 */
[----:B------:R-:W-:Y:S01]  /*2eb0*/  FSEL R224, R228, RZ, P3 ;  /* 0x000000ffe4e07208 */ /* 0x000fe20001800000 */
[----:B------:R-:W-:Y:S01]  /*2ec0*/  FMUL.FTZ R227, R221, UR15 ;  /* 0x0000000fdde37c20 */ /* 0x000fe20008410000 */
[----:B------:R-:W-:Y:S01]  /*2ed0*/  @P2 LOP3.LUT P3, RZ, R145, 0xff000000, RZ, 0xc0, !PT ;  /* 0xff00000091ff2812 */ /* 0x000fe2000786c0ff */
[----:B------:R-:W-:Y:S01]  /*2ee0*/  @P5 FADD.FTZ R93, R52, R93 ;  /* 0x0000005d345d5221 */ /* 0x000fe20000010000 */
[-CC-:B------:R-:W-:Y:S01]  /*2ef0*/  FFMA.FTZ R95, R95, R119.reuse, R126.reuse ;  /* 0x000000775f5f7223 */ /* 0x180fe2000001007e */
[-C--:B------:R-:W-:Y:S01]  /*2f00*/  FFMA.FTZ R90, R90, R119.reuse, R126 ;  /* 0x000000775a5a7223 */ /* 0x080fe2000001007e */
[----:B------:R-:W-:Y:S01]  /*2f10*/  @P2 FSEL R228, R228, RZ, P3 ;  /* 0x000000ffe4e42208 */ /* 0x000fe20001800000 */
[----:B------:R-:W-:Y:S01]  /*2f20*/  FMUL.FTZ R127, R93, UR15 ;  /* 0x0000000f5d7f7c20 */ /* 0x000fe20008410000 */
[----:B------:R-:W-:Y:S01]  /*2f30*/  ISETP.NE.U32.AND P3, PT, RZ, UR16, PT ;  /* 0x00000010ff007c0c */ /* 0x000fe2000bf65070 */
[----:B------:R-:W-:Y:S01]  /*2f40*/  FADD.FTZ R96, R96, -R95 ;  /* 0x8000005f60607221 */ /* 0x000fe20000010000 */
[----:B------:R-:W-:Y:S01]  /*2f50*/  FSEL R226, R227, RZ, P4 ;  /* 0x000000ffe3e27208 */ /* 0x000fe20002000000 */
[----:B------:R-:W-:Y:S01]  /*2f60*/  FADD.FTZ R90, R91, -R90 ;  /* 0x8000005a5b5a7221 */ /* 0x000fe20000010000 */
[----:B------:R-:W-:Y:S01]  /*2f70*/  ISETP.NE.AND.EX P3, PT, RZ, UR17, PT, P3 ;  /* 0x00000011ff007c0c */ /* 0x000fe2000bf65330 */
[-CC-:B------:R-:W-:Y:S01]  /*2f80*/  FFMA.FTZ R98, R98, R119.reuse, R126.reuse ;  /* 0x0000007762627223 */ /* 0x180fe2000001007e */
[----:B------:R-:W-:Y:S01]  /*2f90*/  @P2 LOP3.LUT P4, RZ, R145, 0xff0000, RZ, 0xc0, !PT ;  /* 0x00ff000091ff2812 */ /* 0x000fe2000788c0ff */
[----:B------:R-:W-:Y:S01]  /*2fa0*/  FMUL.FTZ R90, R187, R90 ;  /* 0x0000005abb5a7220 */ /* 0x000fe20000410000 */
[-C--:B------:R-:W-:Y:S01]  /*2fb0*/  FFMA.FTZ R100, R100, R119.reuse, R126 ;  /* 0x0000007764647223 */ /* 0x080fe2000001007e */
[----:B------:R-:W-:Y:S01]  /*2fc0*/  FADD.FTZ R98, R97, -R98 ;  /* 0x8000006261627221 */ /* 0x000fe20000010000 */
[----:B------:R-:W-:Y:S01]  /*2fd0*/  @P2 FSEL R227, R227, RZ, P4 ;  /* 0x000000ffe3e32208 */ /* 0x000fe20002000000 */
[----:B------:R-:W-:Y:S01]  /*2fe0*/  @P5 FADD.FTZ R90, R54, R90 ;  /* 0x0000005a365a5221 */ /* 0x000fe20000010000 */
[----:B------:R-:W-:Y:S01]  /*2ff0*/  ISETP.NE.U32.AND P4, PT, RZ, UR16, PT ;  /* 0x00000010ff007c0c */ /* 0x000fe2000bf85070 */
[----:B------:R-:W-:Y:S01]  /*3000*/  FADD.FTZ R100, R99, -R100 ;  /* 0x8000006463647221 */ /* 0x000fe20000010000 */
[--C-:B------:R-:W-:Y:S01]  /*3010*/  FFMA.FTZ R102, R102, R119, R126.reuse ;  /* 0x0000007766667223 */ /* 0x100fe2000001007e */
[----:B------:R-:W-:Y:S01]  /*3020*/  @P2 F2FP.BF16.F32.PACK_AB R223, RZ, R223 ;  /* 0x000000dfffdf223e */ /* 0x000fe200000010ff */
[----:B------:R-:W-:Y:S01]  /*3030*/  FFMA.FTZ R105, R105, R119, R126 ;  /* 0x0000007769697223 */ /* 0x000fe2000001007e */
[----:B------:R-:W0:Y:S01]  /*3040*/  @P3 LDC.64 R86, c[0x0][0x308] ;  /* 0x0000c200ff563b82 */ /* 0x000e220000000a00 */
[----:B------:R-:W-:Y:S01]  /*3050*/  ISETP.NE.AND.EX P4, PT, RZ, UR17, PT, P4 ;  /* 0x00000011ff007c0c */ /* 0x000fe2000bf85340 */
[----:B------:R-:W-:Y:S01]  /*3060*/  FMUL.FTZ R94, R187, R100 ;  /* 0x00000064bb5e7220 */ /* 0x000fe20000410000 */
[----:B------:R-:W-:Y:S01]  /*3070*/  FADD.FTZ R102, R101, -R102 ;  /* 0x8000006665667221 */ /* 0x000fe20000010000 */
[----:B------:R-:W-:Y:S01]  /*3080*/  @P2 PRMT R76, R223, 0x7610, R76 ;  /* 0x00007610df4c2816 */ /* 0x000fe2000000004c */
[----:B------:R-:W-:Y:S01]  /*3090*/  FADD.FTZ R104, R104, -R105 ;  /* 0x8000006968687221 */ /* 0x000fe20000010000 */
[----:B------:R-:W-:Y:S01]  /*30a0*/  SEL R80, R80, R68, P4 ;  /* 0x0000004450507207 */ /* 0x000fe20002000000 */
[----:B------:R-:W-:Y:S01]  /*30b0*/  @P5 FADD.FTZ R94, R56, R94 ;  /* 0x0000005e385e5221 */ /* 0x000fe20000010000 */
[----:B------:R-:W-:Y:S01]  /*30c0*/  SEL R81, R81, R69, P4 ;  /* 0x0000004551517207 */ /* 0x000fe20002000000 */
[----:B------:R-:W-:Y:S01]  /*30d0*/  FMUL.FTZ R95, R187, R102 ;  /* 0x00000066bb5f7220 */ /* 0x000fe20000410000 */
[----:B------:R-:W-:Y:S01]  /*30e0*/  SEL R82, R82, R70, P4 ;  /* 0x0000004652527207 */ /* 0x000fe20002000000 */
[----:B------:R-:W-:Y:S01]  /*30f0*/  FMUL.FTZ R225, R94, UR15 ;  /* 0x0000000f5ee17c20 */ /* 0x000fe20008410000 */
[----:B------:R-:W-:Y:S01]  /*3100*/  SEL R83, R83, R71, P4 ;  /* 0x0000004753537207 */ /* 0x000fe20002000000 */
[----:B------:R-:W-:Y:S01]  /*3110*/  @P5 FADD.FTZ R95, R57, R95 ;  /* 0x0000005f395f5221 */ /* 0x000fe20000010000 */
[----:B------:R-:W-:Y:S01]  /*3120*/  @P2 F2FP.BF16.F32.PACK_AB R231, RZ, R231 ;  /* 0x000000e7ffe7223e */ /* 0x000fe200000010ff */
[----:B------:R-:W-:Y:S01]  /*3130*/  FMUL.FTZ R238, R187, R104 ;  /* 0x00000068bbee7220 */ /* 0x000fe20000410000 */
[-C--:B------:R-:W-:Y:S01]  /*3140*/  FFMA.FTZ R106, R106, R119.reuse, R126 ;  /* 0x000000776a6a7223 */ /* 0x080fe2000001007e */
[----:B------:R-:W-:Y:S01]  /*3150*/  FMUL.FTZ R234, R95, UR15 ;  /* 0x0000000f5fea7c20 */ /* 0x000fe20008410000 */
[----:B------:R-:W-:Y:S01]  /*3160*/  @P2 PRMT R76, R76, 0x5410, R231 ;  /* 0x000054104c4c2816 */ /* 0x000fe200000000e7 */
[----:B------:R-:W-:Y:S01]  /*3170*/  @P5 FADD.FTZ R238, R58, R238 ;  /* 0x000000ee3aee5221 */ /* 0x000fe20000010000 */
[----:B------:R-:W-:Y:S01]  /*3180*/  FADD.FTZ R106, R103, -R106 ;  /* 0x8000006a676a7221 */ /* 0x000fe20000010000 */
[-CC-:B------:R-:W-:Y:S01]  /*3190*/  FFMA.FTZ R120, R120, R119.reuse, R126.reuse ;  /* 0x0000007778787223 */ /* 0x180fe2000001007e */
[----:B------:R-:W-:Y:S01]  /*31a0*/  FFMA.FTZ R124, R124, R119, R126 ;  /* 0x000000777c7c7223 */ /* 0x000fe2000001007e */
[----:B------:R-:W-:Y:S01]  /*31b0*/  FMUL.FTZ R105, R238, UR15 ;  /* 0x0000000fee697c20 */ /* 0x000fe20008410000 */
[----:B0-----:R-:W-:-:S04]  /*31c0*/  @P3 IMAD.WIDE.U32 R86, R182, 0x20, R86 ;  /* 0x00000020b6563825 */ /* 0x001fc800078e0056 */
[----:B------:R-:W-:Y:S01]  /*31d0*/  FMUL.FTZ R239, R187, R106 ;  /* 0x0000006abbef7220 */ /* 0x000fe20000410000 */
[----:B------:R-:W-:Y:S01]  /*31e0*/  FADD.FTZ R120, R117, -R120 ;  /* 0x8000007875787221 */ /* 0x000fe20000010000 */
[-CC-:B------:R-:W-:Y:S01]  /*31f0*/  FFMA.FTZ R108, R108, R119.reuse, R126.reuse ;  /* 0x000000776c6c7223 */ /* 0x180fe2000001007e */
[-C--:B------:R-:W-:Y:S01]  /*3200*/  FFMA.FTZ R121, R121, R119.reuse, R126 ;  /* 0x0000007779797223 */ /* 0x080fe2000001007e */
[----:B------:R0:W-:Y:S01]  /*3210*/  @P3 STG.E.128 desc[UR4][R86.64], R80 ;  /* 0x0000005056003986 */ /* 0x0001e2000c101d04 */
[----:B------:R-:W-:Y:S01]  /*3220*/  FADD.FTZ R124, R125, -R124 ;  /* 0x8000007c7d7c7221 */ /* 0x000fe20000010000 */
[----:B------:R-:W-:Y:S01]  /*3230*/  @P5 FADD.FTZ R239, R59, R239 ;  /* 0x000000ef3bef5221 */ /* 0x000fe20000010000 */
[----:B------:R-:W-:Y:S01]  /*3240*/  FMUL.FTZ R117, R187, R120 ;  /* 0x00000078bb757220 */ /* 0x000fe20000410000 */
[----:B------:R-:W-:Y:S01]  /*3250*/  FADD.FTZ R108, R107, -R108 ;  /* 0x8000006c6b6c7221 */ /* 0x000fe20000010000 */
[----:B------:R-:W-:Y:S01]  /*3260*/  FADD.FTZ R120, R122, -R121 ;  /* 0x800000797a787221 */ /* 0x000fe20000010000 */
[----:B------:R-:W-:Y:S01]  /*3270*/  FMUL.FTZ R121, R187, R124 ;  /* 0x0000007cbb797220 */ /* 0x000fe20000410000 */
[----:B------:R-:W-:Y:S01]  /*3280*/  FMUL.FTZ R237, R239, UR15 ;  /* 0x0000000fefed7c20 */ /* 0x000fe20008410000 */
[----:B------:R-:W1:Y:S01]  /*3290*/  LDC.64 R124, c[0x0][0x2f8] ;  /* 0x0000be00ff7c7b82 */ /* 0x000e620000000a00 */
[----:B------:R-:W-:Y:S01]  /*32a0*/  FMUL.FTZ R91, R187, R108 ;  /* 0x0000006cbb5b7220 */ /* 0x000fe20000410000 */
[-CC-:B------:R-:W-:Y:S01]  /*32b0*/  FFMA.FTZ R110, R110, R119.reuse, R126.reuse ;  /* 0x000000776e6e7223 */ /* 0x180fe2000001007e */
[----:B------:R-:W-:Y:S01]  /*32c0*/  FFMA.FTZ R114, R114, R119, R126 ;  /* 0x0000007772727223 */ /* 0x000fe2000001007e */
[----:B------:R-:W-:Y:S01]  /*32d0*/  @P5 FADD.FTZ R117, R64, R117 ;  /* 0x0000007540755221 */ /* 0x000fe20000010000 */
[----:B------:R-:W-:Y:S01]  /*32e0*/  @P5 FADD.FTZ R91, R60, R91 ;  /* 0x0000005b3c5b5221 */ /* 0x000fe20000010000 */
[----:B------:R-:W-:Y:S01]  /*32f0*/  FADD.FTZ R110, R109, -R110 ;  /* 0x8000006e6d6e7221 */ /* 0x000fe20000010000 */
[----:B------:R-:W-:Y:S01]  /*3300*/  FADD.FTZ R114, R113, -R114 ;  /* 0x8000007271727221 */ /* 0x000fe20000010000 */
[----:B------:R-:W-:Y:S01]  /*3310*/  FMUL.FTZ R107, R117, UR15 ;  /* 0x0000000f756b7c20 */ /* 0x000fe20008410000 */
[----:B------:R-:W-:Y:S01]  /*3320*/  FMUL.FTZ R100, R91, UR15 ;  /* 0x0000000f5b647c20 */ /* 0x000fe20008410000 */
[----:B0-----:R-:W-:Y:S01]  /*3330*/  MOV R80, R84 ;  /* 0x0000005400507202 */ /* 0x001fe20000000f00 */
[C---:B------:R-:W-:Y:S01]  /*3340*/  FMUL.FTZ R114, R187.reuse, R114 ;  /* 0x00000072bb727220 */ /* 0x040fe20000410000 */
[----:B------:R-:W-:Y:S01]  /*3350*/  SEL R81, R192, R73, P4 ;  /* 0x00000049c0517207 */ /* 0x000fe20002000000 */
[----:B------:R-:W-:Y:S01]  /*3360*/  FMUL.FTZ R120, R187, R120 ;  /* 0x00000078bb787220 */ /* 0x000fe20000410000 */
[----:B------:R-:W-:Y:S01]  /*3370*/  LOP3.LUT P6, RZ, R80, 0xff, RZ, 0xc0, !PT ;  /* 0x000000ff50ff7812 */ /* 0x000fe200078cc0ff */
[----:B------:R-:W-:Y:S01]  /*3380*/  @P2 IMAD.MOV.U32 R80, RZ, RZ, R146 ;  /* 0x000000ffff502224 */ /* 0x000fe200078e0092 */
[----:B------:R-:W-:Y:S01]  /*3390*/  SEL R82, R221, R74, P4 ;  /* 0x0000004add527207 */ /* 0x000fe20002000000 */
[----:B------:R-:W-:Y:S01]  /*33a0*/  @P5 FADD.FTZ R114, R63, R114 ;  /* 0x000000723f725221 */ /* 0x000fe20000010000 */
[----:B------:R-:W-:Y:S01]  /*33b0*/  FSEL R123, R127, RZ, P6 ;  /* 0x000000ff7f7b7208 */ /* 0x000fe20003000000 */
[----:B------:R-:W-:Y:S01]  /*33c0*/  @P5 FADD.FTZ R120, R65, R120 ;  /* 0x0000007841785221 */ /* 0x000fe20000010000 */
[----:B------:R-:W-:Y:S01]  /*33d0*/  @P2 LOP3.LUT P6, RZ, R80, 0xff, RZ, 0xc0, !PT ;  /* 0x000000ff50ff2812 */ /* 0x000fe200078cc0ff */
[----:B------:R-:W-:Y:S01]  /*33e0*/  FMUL.FTZ R103, R114, UR15 ;  /* 0x0000000f72677c20 */ /* 0x000fe20008410000 */
[----:B------:R-:W-:Y:S01]  /*33f0*/  SEL R80, R214, R72, P4 ;  /* 0x00000048d6507207 */ /* 0x000fe20002000000 */
[----:B------:R-:W-:Y:S01]  /*3400*/  FMUL.FTZ R214, R90, UR15 ;  /* 0x0000000f5ad67c20 */ /* 0x000fe20008410000 */
[----:B------:R-:W-:Y:S01]  /*3410*/  SEL R83, R193, R75, P4 ;  /* 0x0000004bc1537207 */ /* 0x000fe20002000000 */
[-CC-:B------:R-:W-:Y:S01]  /*3420*/  FFMA.FTZ R122, R112, R119.reuse, R126.reuse ;  /* 0x00000077707a7223 */ /* 0x180fe2000001007e */
[----:B------:R-:W-:Y:S01]  /*3430*/  @P2 FSEL R127, R127, RZ, P6 ;  /* 0x000000ff7f7f2208 */ /* 0x000fe20003000000 */
[----:B------:R-:W-:Y:S01]  /*3440*/  FFMA.FTZ R115, R115, R119, R126 ;  /* 0x0000007773737223 */ /* 0x000fe2000001007e */
[----:B------:R-:W-:Y:S01]  /*3450*/  LOP3.LUT P6, RZ, R84, 0xff00, RZ, 0xc0, !PT ;  /* 0x0000ff0054ff7812 */ /* 0x000fe200078cc0ff */
[----:B------:R0:W-:Y:S01]  /*3460*/  @P3 STG.E.128 desc[UR4][R86.64+0x10], R80 ;  /* 0x0000105056003986 */ /* 0x0001e2000c101d04 */
[----:B------:R-:W-:Y:S01]  /*3470*/  @P2 F2FP.BF16.F32.PACK_AB R235, RZ, R235 ;  /* 0x000000ebffeb223e */ /* 0x000fe200000010ff */
[----:B------:R-:W-:Y:S01]  /*3480*/  FMUL.FTZ R109, R120, UR15 ;  /* 0x0000000f786d7c20 */ /* 0x000fe20008410000 */
[----:B------:R-:W-:Y:S01]  /*3490*/  @P2 F2FP.BF16.F32.PACK_AB R227, RZ, R227 ;  /* 0x000000e3ffe3223e */ /* 0x000fe200000010ff */
[----:B------:R-:W-:Y:S01]  /*34a0*/  FADD.FTZ R122, R111, -R122 ;  /* 0x8000007a6f7a7221 */ /* 0x000fe20000010000 */
[----:B------:R-:W-:Y:S01]  /*34b0*/  @P2 PRMT R77, R235, 0x7610, R77 ;  /* 0x00007610eb4d2816 */ /* 0x000fe2000000004d */
[----:B------:R-:W-:Y:S01]  /*34c0*/  FADD.FTZ R116, R116, -R115 ;  /* 0x8000007374747221 */ /* 0x000fe20000010000 */
[----:B------:R-:W-:Y:S01]  /*34d0*/  @P2 F2FP.BF16.F32.PACK_AB R232, RZ, R232 ;  /* 0x000000e8ffe8223e */ /* 0x000fe200000010ff */
[----:B------:R-:W-:Y:S01]  /*34e0*/  FMUL.FTZ R122, R187, R122 ;  /* 0x0000007abb7a7220 */ /* 0x000fe20000410000 */
[----:B------:R-:W-:Y:S01]  /*34f0*/  @P2 F2FP.BF16.F32.PACK_AB R222, RZ, R222 ;  /* 0x000000deffde223e */ /* 0x000fe200000010ff */
[----:B------:R-:W-:Y:S01]  /*3500*/  @P5 FADD.FTZ R121, R66, R121 ;  /* 0x0000007942795221 */ /* 0x000fe20000010000 */
[----:B------:R-:W-:Y:S01]  /*3510*/  @P2 F2FP.BF16.F32.PACK_AB R228, RZ, R228 ;  /* 0x000000e4ffe4223e */ /* 0x000fe200000010ff */
[----:B------:R-:W-:Y:S01]  /*3520*/  @P5 FADD.FTZ R122, R61, R122 ;  /* 0x0000007a3d7a5221 */ /* 0x000fe20000010000 */
[----:B------:R-:W-:Y:S01]  /*3530*/  @P2 PRMT R79, R227, 0x7610, R79 ;  /* 0x00007610e34f2816 */ /* 0x000fe2000000004f */
[----:B------:R-:W-:Y:S01]  /*3540*/  FMUL.FTZ R111, R121, UR15 ;  /* 0x0000000f796f7c20 */ /* 0x000fe20008410000 */
[----:B------:R-:W-:Y:S01]  /*3550*/  @P2 PRMT R77, R77, 0x5410, R232 ;  /* 0x000054104d4d2816 */ /* 0x000fe200000000e8 */
[----:B------:R-:W-:Y:S01]  /*3560*/  FMUL.FTZ R112, R122, UR15 ;  /* 0x0000000f7a707c20 */ /* 0x000fe20008410000 */
[----:B------:R-:W-:Y:S01]  /*3570*/  @P2 PRMT R79, R79, 0x5410, R228 ;  /* 0x000054104f4f2816 */ /* 0x000fe200000000e4 */
[C---:B0-----:R-:W-:Y:S01]  /*3580*/  FMUL.FTZ R86, R187.reuse, R96 ;  /* 0x00000060bb567220 */ /* 0x041fe20000410000 */
[----:B------:R-:W-:Y:S01]  /*3590*/  FMUL.FTZ R87, R187, R98 ;  /* 0x00000062bb577220 */ /* 0x000fe20000410000 */
[----:B------:R-:W-:-:S02]  /*35a0*/  MOV R80, R88 ;  /* 0x0000005800507202 */ /* 0x000fc40000000f00 */
[----:B------:R-:W-:Y:S01]  /*35b0*/  @P5 FADD.FTZ R86, R53, R86 ;  /* 0x0000005635565221 */ /* 0x000fe20000010000 */
[----:B------:R-:W-:Y:S01]  /*35c0*/  @P5 FADD.FTZ R87, R55, R87 ;  /* 0x0000005737575221 */ /* 0x000fe20000010000 */
[----:B------:R-:W-:Y:S02]  /*35d0*/  F2FP.BF16.F32.PACK_AB R83, R224, R226 ;  /* 0x000000e2e053723e */ /* 0x000fe400000010ff */
[----:B------:R-:W-:Y:S01]  /*35e0*/  FMUL.FTZ R192, R86, UR15 ;  /* 0x0000000f56c07c20 */ /* 0x000fe20008410000 */
[----:B------:R-:W-:Y:S01]  /*35f0*/  FMUL.FTZ R221, R87, UR15 ;  /* 0x0000000f57dd7c20 */ /* 0x000fe20008410000 */
[----:B------:R-:W-:Y:S02]  /*3600*/  F2FP.BF16.F32.PACK_AB R82, R220, R219 ;  /* 0x000000dbdc52723e */ /* 0x000fe400000010ff */
[----:B------:R-:W-:Y:S02]  /*3610*/  F2FP.BF16.F32.PACK_AB R81, R216, R195 ;  /* 0x000000c3d851723e */ /* 0x000fe400000010ff */
[----:B------:R-:W-:-:S02]  /*3620*/  FSEL R96, R192, RZ, P6 ;  /* 0x000000ffc0607208 */ /* 0x000fc40003000000 */
[----:B------:R-:W-:Y:S02]  /*3630*/  @P2 LOP3.LUT P6, RZ, R146, 0xff00, RZ, 0xc0, !PT ;  /* 0x0000ff0092ff2812 */ /* 0x000fe400078cc0ff */
[----:B------:R-:W-:Y:S02]  /*3640*/  @P2 F2FP.BF16.F32.PACK_AB R127, RZ, R127 ;  /* 0x0000007fff7f223e */ /* 0x000fe400000010ff */
[----:B------:R-:W-:Y:S02]  /*3650*/  @P2 FSEL R192, R192, RZ, P6 ;  /* 0x000000ffc0c02208 */ /* 0x000fe40003000000 */
[----:B------:R-:W-:Y:S02]  /*3660*/  LOP3.LUT P6, RZ, R84, 0xff0000, RZ, 0xc0, !PT ;  /* 0x00ff000054ff7812 */ /* 0x000fe400078cc0ff */
[----:B------:R-:W-:Y:S02]  /*3670*/  @P2 F2FP.BF16.F32.PACK_AB R192, RZ, R192 ;  /* 0x000000c0ffc0223e */ /* 0x000fe400000010ff */
[----:B------:R-:W-:-:S02]  /*3680*/  FSEL R193, R214, RZ, P6 ;  /* 0x000000ffd6c17208 */ /* 0x000fc40003000000 */
[----:B------:R-:W-:-:S04]  /*3690*/  @P2 LOP3.LUT P6, RZ, R146, 0xff0000, RZ, 0xc0, !PT ;  /* 0x00ff000092ff2812 */ /* 0x000fc800078cc0ff */
[----:B------:R-:W-:Y:S02]  /*36a0*/  @P2 FSEL R214, R214, RZ, P6 ;  /* 0x000000ffd6d62208 */ /* 0x000fe40003000000 */
[----:B------:R-:W-:Y:S02]  /*36b0*/  LOP3.LUT P6, RZ, R84, 0xff000000, RZ, 0xc0, !PT ;  /* 0xff00000054ff7812 */ /* 0x000fe400078cc0ff */
[----:B------:R-:W-:Y:S02]  /*36c0*/  @P2 F2FP.BF16.F32.PACK_AB R214, RZ, R214 ;  /* 0x000000d6ffd6223e */ /* 0x000fe400000010ff */
[----:B------:R-:W-:Y:S02]  /*36d0*/  FSEL R97, R221, RZ, P6 ;  /* 0x000000ffdd617208 */ /* 0x000fe40003000000 */
        /* <DEDUP_REMOVED lines=17> */
[----:B------:R-:W-:Y:S01]  /*37f0*/  LOP3.LUT P6, RZ, R85, 0xff000000, RZ, 0xc0, !PT ;  /* 0xff00000055ff7812 */ /* 0x000fe200078cc0ff */
[----:B-1----:R-:W-:Y:S01]  /*3800*/  IMAD.WIDE.U32 R84, R182, 0x10, R124 ;  /* 0x00000010b6547825 */ /* 0x002fe200078e007c */
[----:B------:R-:W-:Y:S02]  /*3810*/  @P2 F2FP.BF16.F32.PACK_AB R105, RZ, R105 ;  /* 0x00000069ff69223e */ /* 0x000fe400000010ff */
[----:B------:R-:W-:Y:S02]  /*3820*/  FSEL R236, R237, RZ, P6 ;  /* 0x000000ffedec7208 */ /* 0x000fe40003000000 */
[----:B------:R-:W-:-:S04]  /*3830*/  @P2 LOP3.LUT P6, RZ, R147, 0xff000000, RZ, 0xc0, !PT ;  /* 0xff00000093ff2812 */ /* 0x000fc800078cc0ff */
[----:B------:R-:W-:Y:S02]  /*3840*/  @P2 FSEL R237, R237, RZ, P6 ;  /* 0x000000ffeded2208 */ /* 0x000fe40003000000 */
[----:B------:R-:W-:Y:S02]  /*3850*/  LOP3.LUT P6, RZ, R80, 0xff, RZ, 0xc0, !PT ;  /* 0x000000ff50ff7812 */ /* 0x000fe400078cc0ff */
[----:B------:R-:W-:Y:S02]  /*3860*/  @P2 MOV R80, R148 ;  /* 0x0000009400502202 */ /* 0x000fe40000000f00 */
[----:B------:R-:W-:Y:S02]  /*3870*/  FSEL R98, R100, RZ, P6 ;  /* 0x000000ff64627208 */ /* 0x000fe40003000000 */
[----:B------:R-:W-:Y:S02]  /*3880*/  @P2 LOP3.LUT P6, RZ, R80, 0xff, RZ, 0xc0, !PT ;  /* 0x000000ff50ff2812 */ /* 0x000fe400078cc0ff */
[----:B------:R-:W-:Y:S01]  /*3890*/  @P2 F2FP.BF16.F32.PACK_AB R80, RZ, R233 ;  /* 0x000000e9ff50223e */ /* 0x000fe200000010ff */
[C---:B------:R-:W-:Y:S01]  /*38a0*/  FMUL.FTZ R233, R187.reuse, R110 ;  /* 0x0000006ebbe97220 */ /* 0x040fe20000410000 */
[----:B------:R-:W-:Y:S01]  /*38b0*/  @P2 FSEL R100, R100, RZ, P6 ;  /* 0x000000ff64642208 */ /* 0x000fe20003000000 */
[----:B------:R-:W-:Y:S01]  /*38c0*/  FMUL.FTZ R187, R187, R116 ;  /* 0x00000074bbbb7220 */ /* 0x000fe20000410000 */
[----:B------:R-:W-:Y:S01]  /*38d0*/  @P2 PRMT R78, R80, 0x7610, R78 ;  /* 0x00007610504e2816 */ /* 0x000fe2000000004e */
[----:B------:R-:W-:Y:S01]  /*38e0*/  @P5 FADD.FTZ R233, R62, R233 ;  /* 0x000000e93ee95221 */ /* 0x000fe20000010000 */
[----:B------:R-:W-:Y:S01]  /*38f0*/  F2FP.BF16.F32.PACK_AB R80, R194, R92 ;  /* 0x0000005cc250723e */ /* 0x000fe200000010ff */
[----:B------:R-:W-:Y:S01]  /*3900*/  @P5 FADD.FTZ R187, R67, R187 ;  /* 0x000000bb43bb5221 */ /* 0x000fe20000010000 */
[----:B------:R-:W-:Y:S01]  /*3910*/  LOP3.LUT P6, RZ, R88, 0xff0000, RZ, 0xc0, !PT ;  /* 0x00ff000058ff7812 */ /* 0x000fe200078cc0ff */
[----:B------:R-:W-:Y:S01]  /*3920*/  FMUL.FTZ R101, R233, UR15 ;  /* 0x0000000fe9657c20 */ /* 0x000fe20008410000 */
[----:B------:R-:W-:Y:S01]  /*3930*/  @P2 PRMT R78, R78, 0x5410, R222 ;  /* 0x000054104e4e2816 */ /* 0x000fe200000000de */
[----:B------:R0:W-:Y:S01]  /*3940*/  STG.E.128 desc[UR4][R84.64], R80 ;  /* 0x0000005054007986 */ /* 0x0001e2000c101d04 */
[----:B------:R-:W-:-:S02]  /*3950*/  LOP3.LUT P5, RZ, R88, 0xff00, RZ, 0xc0, !PT ;  /* 0x0000ff0058ff7812 */ /* 0x000fc400078ac0ff */
[C---:B------:R-:W-:Y:S02]  /*3960*/  FSEL R99, R101.reuse, RZ, P6 ;  /* 0x000000ff65637208 */ /* 0x040fe40003000000 */
[----:B------:R-:W-:Y:S02]  /*3970*/  @P2 LOP3.LUT P6, RZ, R148, 0xff0000, RZ, 0xc0, !PT ;  /* 0x00ff000094ff2812 */ /* 0x000fe400078cc0ff */
[----:B------:R-:W-:Y:S02]  /*3980*/  @P2 F2FP.BF16.F32.PACK_AB R237, RZ, R237 ;  /* 0x000000edffed223e */ /* 0x000fe400000010ff */
[----:B------:R-:W-:Y:S02]  /*3990*/  @P2 FSEL R101, R101, RZ, P6 ;  /* 0x000000ff65652208 */ /* 0x000fe40003000000 */
[----:B------:R-:W-:Y:S02]  /*39a0*/  LOP3.LUT P6, RZ, R88, 0xff000000, RZ, 0xc0, !PT ;  /* 0xff00000058ff7812 */ /* 0x000fe400078cc0ff */
[----:B------:R-:W-:-:S02]  /*39b0*/  F2FP.BF16.F32.PACK_AB R88, R96, R123 ;  /* 0x0000007b6058723e */ /* 0x000fc400000010ff */
[----:B------:R-:W-:Y:S02]  /*39c0*/  FSEL R102, R103, RZ, P6 ;  /* 0x000000ff67667208 */ /* 0x000fe40003000000 */
[----:B------:R-:W-:Y:S02]  /*39d0*/  @P2 LOP3.LUT P6, RZ, R148, 0xff000000, RZ, 0xc0, !PT ;  /* 0xff00000094ff2812 */ /* 0x000fe400078cc0ff */
[-C--:B0-----:R-:W-:Y:S02]  /*39e0*/  SEL R80, R93, R68.reuse, P4 ;  /* 0x000000445d507207 */ /* 0x081fe40002000000 */
[----:B------:R-:W-:Y:S01]  /*39f0*/  SEL R68, R91, R68, P4 ;  /* 0x000000445b447207 */ /* 0x000fe20002000000 */
[----:B------:R-:W0:Y:S01]  /*3a00*/  @P2 LDC.64 R92, c[0x0][0x300] ;  /* 0x0000c000ff5c2b82 */ /* 0x000e220000000a00 */
[----:B------:R-:W-:Y:S02]  /*3a10*/  SEL R82, R90, R70, P4 ;  /* 0x000000465a527207 */ /* 0x000fe40002000000 */
[----:B------:R-:W-:-:S02]  /*3a20*/  SEL R84, R94, R72, P4 ;  /* 0x000000485e547207 */ /* 0x000fc40002000000 */
[----:B------:R-:W-:Y:S02]  /*3a30*/  SEL R85, R95, R73, P4 ;  /* 0x000000495f557207 */ /* 0x000fe40002000000 */
[----:B------:R-:W-:Y:S01]  /*3a40*/  @P2 FSEL R103, R103, RZ, P6 ;  /* 0x000000ff67672208 */ /* 0x000fe20003000000 */
[----:B------:R-:W1:Y:S01]  /*3a50*/  @P2 LDC.64 R90, c[0x0][0x300] ;  /* 0x0000c000ff5a2b82 */ /* 0x000e620000000a00 */
[----:B------:R-:W-:Y:S02]  /*3a60*/  LOP3.LUT P6, RZ, R89, 0xff, RZ, 0xc0, !PT ;  /* 0x000000ff59ff7812 */ /* 0x000fe400078cc0ff */
[----:B------:R-:W-:Y:S02]  /*3a70*/  SEL R81, R86, R69, P4 ;  /* 0x0000004556517207 */ /* 0x000fe40002000000 */
[----:B------:R-:W-:Y:S02]  /*3a80*/  FSEL R106, R107, RZ, P6 ;  /* 0x000000ff6b6a7208 */ /* 0x000fe40003000000 */
[----:B------:R-:W-:Y:S01]  /*3a90*/  @P2 LOP3.LUT P6, RZ, R149, 0xff, RZ, 0xc0, !PT ;  /* 0x000000ff95ff2812 */ /* 0x000fe200078cc0ff */
[----:B------:R-:W2:Y:S01]  /*3aa0*/  @P3 LDC.64 R94, c[0x0][0x308] ;  /* 0x0000c200ff5e3b82 */ /* 0x000ea20000000a00 */
[----:B------:R-:W-:-:S02]  /*3ab0*/  SEL R83, R87, R71, P4 ;  /* 0x0000004757537207 */ /* 0x000fc40002000000 */
[----:B------:R-:W-:Y:S02]  /*3ac0*/  @P2 FSEL R107, R107, RZ, P6 ;  /* 0x000000ff6b6b2208 */ /* 0x000fe40003000000 */
[----:B------:R-:W-:Y:S02]  /*3ad0*/  LOP3.LUT P6, RZ, R89, 0xff00, RZ, 0xc0, !PT ;  /* 0x0000ff0059ff7812 */ /* 0x000fe400078cc0ff */
[----:B------:R-:W-:Y:S01]  /*3ae0*/  SEL R86, R238, R74, P4 ;  /* 0x0000004aee567207 */ /* 0x000fe20002000000 */
[----:B0-----:R-:W-:Y:S01]  /*3af0*/  @P2 IMAD.WIDE.U32 R92, R180, 0x10, R92 ;  /* 0x00000010b45c2825 */ /* 0x001fe200078e005c */
[----:B------:R-:W-:Y:S02]  /*3b00*/  SEL R87, R239, R75, P4 ;  /* 0x0000004bef577207 */ /* 0x000fe40002000000 */
[----:B------:R-:W-:Y:S02]  /*3b10*/  FSEL R108, R109, RZ, P6 ;  /* 0x000000ff6d6c7208 */ /* 0x000fe40003000000 */
[----:B------:R-:W-:-:S02]  /*3b20*/  @P2 LOP3.LUT P6, RZ, R149, 0xff00, RZ, 0xc0, !PT ;  /* 0x0000ff0095ff2812 */ /* 0x000fc400078cc0ff */
[----:B------:R-:W-:Y:S01]  /*3b30*/  SEL R75, R187, R75, P4 ;  /* 0x0000004bbb4b7207 */ /* 0x000fe20002000000 */
[----:B-1----:R-:W-:Y:S01]  /*3b40*/  @P2 IMAD.WIDE.U32 R90, R182, 0x10, R90 ;  /* 0x00000010b65a2825 */ /* 0x002fe200078e005a */
[----:B------:R-:W-:-:S03]  /*3b50*/  @P2 FSEL R109, R109, RZ, P6 ;  /* 0x000000ff6d6d2208 */ /* 0x000fc60003000000 */
[----:B------:R-:W-:Y:S01]  /*3b60*/  FMUL.FTZ R187, R187, UR15 ;  /* 0x0000000fbbbb7c20 */ /* 0x000fe20008410000 */
[----:B------:R-:W-:Y:S01]  /*3b70*/  LOP3.LUT P6, RZ, R89, 0xff0000, RZ, 0xc0, !PT ;  /* 0x00ff000059ff7812 */ /* 0x000fe200078cc0ff */
[----:B------:R0:W-:Y:S01]  /*3b80*/  @P2 STG.E.128 desc[UR4][R90.64], R76 ;  /* 0x0000004c5a002986 */ /* 0x0001e2000c101d04 */
[----:B------:R-:W-:Y:S01]  /*3b90*/  SEL R69, R122, R69, P4 ;  /* 0x000000457a457207 */ /* 0x000fe20002000000 */
[----:B--2---:R-:W-:Y:S01]  /*3ba0*/  @P3 IMAD.WIDE.U32 R94, R180, 0x20, R94 ;  /* 0x00000020b45e3825 */ /* 0x004fe200078e005e */
[----:B------:R-:W-:Y:S02]  /*3bb0*/  FSEL R110, R111, RZ, P6 ;  /* 0x000000ff6f6e7208 */ /* 0x000fe40003000000 */
[----:B------:R-:W-:Y:S02]  /*3bc0*/  SEL R70, R233, R70, P4 ;  /* 0x00000046e9467207 */ /* 0x000fe40002000000 */
[----:B------:R1:W-:Y:S01]  /*3bd0*/  @P3 STG.E.128 desc[UR4][R94.64+0x10], R84 ;  /* 0x000010545e003986 */ /* 0x0003e2000c101d04 */
[----:B------:R-:W-:-:S02]  /*3be0*/  SEL R71, R114, R71, P4 ;  /* 0x0000004772477207 */ /* 0x000fc40002000000 */
[----:B------:R-:W-:Y:S01]  /*3bf0*/  SEL R72, R117, R72, P4 ;  /* 0x0000004875487207 */ /* 0x000fe20002000000 */
[----:B------:R2:W-:Y:S01]  /*3c00*/  @P3 STG.E.128 desc[UR4][R94.64], R80 ;  /* 0x000000505e003986 */ /* 0x0005e2000c101d04 */
[----:B------:R-:W-:Y:S02]  /*3c10*/  SEL R73, R120, R73, P4 ;  /* 0x0000004978497207 */ /* 0x000fe40002000000 */
[----:B------:R-:W-:Y:S02]  /*3c20*/  SEL R74, R121, R74, P4 ;  /* 0x0000004a794a7207 */ /* 0x000fe40002000000 */
[----:B------:R-:W-:Y:S02]  /*3c30*/  @P2 LOP3.LUT P6, RZ, R149, 0xff0000, RZ, 0xc0, !PT ;  /* 0x00ff000095ff2812 */ /* 0x000fe400078cc0ff */
[----:B------:R-:W-:Y:S02]  /*3c40*/  LOP3.LUT P4, RZ, R89, 0xff000000, RZ, 0xc0, !PT ;  /* 0xff00000059ff7812 */ /* 0x000fe4000788c0ff */
[----:B0-----:R-:W-:-:S02]  /*3c50*/  @P2 PRMT R76, R127, 0x7610, R76 ;  /* 0x000076107f4c2816 */ /* 0x001fc4000000004c */
[----:B------:R-:W-:Y:S02]  /*3c60*/  @P2 PRMT R77, R214, 0x7610, R77 ;  /* 0x00007610d64d2816 */ /* 0x000fe4000000004d */
[----:B------:R-:W-:Y:S01]  /*3c70*/  @P2 PRMT R78, R225, 0x7610, R78 ;  /* 0x00007610e14e2816 */ /* 0x000fe2000000004e */
[----:B-1----:R-:W0:Y:S01]  /*3c80*/  @P3 LDC.64 R86, c[0x0][0x308] ;  /* 0x0000c200ff563b82 */ /* 0x002e220000000a00 */
[----:B------:R-:W-:Y:S02]  /*3c90*/  @P2 PRMT R79, R105, 0x7610, R79 ;  /* 0x00007610694f2816 */ /* 0x000fe4000000004f */
[----:B------:R-:W-:Y:S02]  /*3ca0*/  @P2 FSEL R111, R111, RZ, P6 ;  /* 0x000000ff6f6f2208 */ /* 0x000fe40003000000 */
[----:B------:R-:W-:Y:S01]  /*3cb0*/  F2FP.BF16.F32.PACK_AB R89, R97, R193 ;  /* 0x000000c16159723e */ /* 0x000fe200000010ff */
[----:B------:R-:W-:Y:S01]  /*3cc0*/  IMAD.WIDE.U32 R96, R180, 0x10, R124 ;  /* 0x00000010b4607825 */ /* 0x000fe200078e007c */
[----:B------:R-:W-:Y:S01]  /*3cd0*/  FSEL R105, R187, RZ, P4 ;  /* 0x000000ffbb697208 */ /* 0x000fe20002000000 */
[----:B------:R-:W1:Y:S01]  /*3ce0*/  @P2 LDC.64 R84, c[0x0][0x300] ;  /* 0x0000c000ff542b82 */ /* 0x000e620000000a00 */
[----:B------:R-:W-:-:S02]  /*3cf0*/  @P2 LOP3.LUT P6, RZ, R148, 0xff00, RZ, 0xc0, !PT ;  /* 0x0000ff0094ff2812 */ /* 0x000fc400078cc0ff */
[----:B------:R-:W-:Y:S02]  /*3d00*/  F2FP.BF16.F32.PACK_AB R91, R236, R104 ;  /* 0x00000068ec5b723e */ /* 0x000fe400000010ff */
[----:B------:R-:W-:Y:S02]  /*3d10*/  F2FP.BF16.F32.PACK_AB R90, R231, R223 ;  /* 0x000000dfe75a723e */ /* 0x000fe400000010ff */
[----:B------:R-:W-:Y:S02]  /*3d20*/  @P2 LOP3.LUT P4, RZ, R149, 0xff000000, RZ, 0xc0, !PT ;  /* 0xff00000095ff2812 */ /* 0x000fe4000788c0ff */
[----:B------:R-:W-:Y:S01]  /*3d30*/  @P2 PRMT R76, R76, 0x5410, R192 ;  /* 0x000054104c4c2816 */ /* 0x000fe200000000c0 */
[----:B------:R3:W-:Y:S01]  /*3d40*/  STG.E.128 desc[UR4][R96.64], R88 ;  /* 0x0000005860007986 */ /* 0x0007e2000c101d04 */
[----:B------:R-:W-:Y:S02]  /*3d50*/  @P2 PRMT R77, R77, 0x5410, R221 ;  /* 0x000054104d4d2816 */ /* 0x000fe400000000dd */
[----:B------:R-:W-:-:S02]  /*3d60*/  @P2 PRMT R78, R78, 0x5410, R234 ;  /* 0x000054104e4e2816 */ /* 0x000fc400000000ea */
[----:B------:R-:W-:Y:S01]  /*3d70*/  @P2 PRMT R79, R79, 0x5410, R237 ;  /* 0x000054104f4f2816 */ /* 0x000fe200000000ed */
[----:B0-----:R-:W-:Y:S01]  /*3d80*/  @P3 IMAD.WIDE.U32 R86, R178, 0x20, R86 ;  /* 0x00000020b2563825 */ /* 0x001fe200078e0056 */
[----:B------:R-:W-:Y:S02]  /*3d90*/  @P2 FSEL R113, R112, RZ, P6 ;  /* 0x000000ff70712208 */ /* 0x000fe40003000000 */
[----:B------:R-:W-:Y:S01]  /*3da0*/  @P2 F2FP.BF16.F32.PACK_AB R100, RZ, R100 ;  /* 0x00000064ff64223e */ /* 0x000fe200000010ff */
[----:B------:R0:W-:Y:S01]  /*3db0*/  @P2 STG.E.128 desc[UR4][R92.64], R76 ;  /* 0x0000004c5c002986 */ /* 0x0001e2000c101d04 */
[----:B------:R-:W-:Y:S02]  /*3dc0*/  @P2 F2FP.BF16.F32.PACK_AB R101, RZ, R101 ;  /* 0x00000065ff65223e */ /* 0x000fe400000010ff */
[----:B--2---:R-:W-:Y:S01]  /*3dd0*/  @P2 FSEL R80, R187, RZ, P4 ;  /* 0x000000ffbb502208 */ /* 0x004fe20002000000 */
[----:B-1----:R-:W-:Y:S01]  /*3de0*/  @P2 IMAD.WIDE.U32 R84, R178, 0x10, R84 ;  /* 0x00000010b2542825 */ /* 0x002fe200078e0054 */
[----:B------:R-:W-:Y:S01]  /*3df0*/  @P2 F2FP.BF16.F32.PACK_AB R107, RZ, R107 ;  /* 0x0000006bff6b223e */ /* 0x000fe200000010ff */
[----:B------:R1:W-:Y:S01]  /*3e00*/  @P3 STG.E.128 desc[UR4][R86.64], R68 ;  /* 0x0000004456003986 */ /* 0x0003e2000c101d04 */
[----:B------:R-:W-:-:S02]  /*3e10*/  @P2 F2FP.BF16.F32.PACK_AB R111, RZ, R111 ;  /* 0x0000006fff6f223e */ /* 0x000fc400000010ff */
[----:B---3--:R-:W-:Y:S01]  /*3e20*/  FSEL R89, R112, RZ, P5 ;  /* 0x000000ff70597208 */ /* 0x008fe20002800000 */
[----:B------:R1:W-:Y:S01]  /*3e30*/  @P3 STG.E.128 desc[UR4][R86.64+0x10], R72 ;  /* 0x0000104856003986 */ /* 0x0003e2000c101d04 */
        /* <DEDUP_REMOVED lines=8> */
[----:B------:R-:W-:Y:S01]  /*3ec0*/  F2FP.BF16.F32.PACK_AB R80, R89, R98 ;  /* 0x000000625950723e */ /* 0x000fe200000010ff */
[----:B------:R-:W-:Y:S01]  /*3ed0*/  IMAD.WIDE.U32 R88, R178, 0x10, R124 ;  /* 0x00000010b2587825 */ /* 0x000fe200078e007c */
[----:B------:R-:W-:Y:S02]  /*3ee0*/  F2FP.BF16.F32.PACK_AB R83, R105, R110 ;  /* 0x0000006e6953723e */ /* 0x000fe400000010ff */
[----:B------:R-:W-:-:S02]  /*3ef0*/  F2FP.BF16.F32.PACK_AB R82, R108, R106 ;  /* 0x0000006a6c52723e */ /* 0x000fc400000010ff */
[----:B------:R-:W-:Y:S02]  /*3f00*/  F2FP.BF16.F32.PACK_AB R81, R102, R99 ;  /* 0x000000636651723e */ /* 0x000fe400000010ff */
[----:B------:R-:W-:Y:S02]  /*3f10*/  @P2 PRMT R76, R76, 0x5410, R113 ;  /* 0x000054104c4c2816 */ /* 0x000fe40000000071 */
[----:B------:R-:W-:Y:S01]  /*3f20*/  @P2 PRMT R77, R77, 0x5410, R103 ;  /* 0x000054104d4d2816 */ /* 0x000fe20000000067 */
[----:B------:R1:W-:Y:S01]  /*3f30*/  STG.E.128 desc[UR4][R88.64], R80 ;  /* 0x0000005058007986 */ /* 0x0003e2000c101d04 */
[----:B------:R-:W-:Y:S02]  /*3f40*/  @P2 PRMT R78, R78, 0x5410, R109 ;  /* 0x000054104e4e2816 */ /* 0x000fe4000000006d */
[----:B------:R-:W-:Y:S02]  /*3f50*/  @P2 PRMT R79, R79, 0x5410, R90 ;  /* 0x000054104f4f2816 */ /* 0x000fe4000000005a */
[----:B------:R-:W-:-:S02]  /*3f60*/  ISETP.NE.AND P6, PT, R118, RZ, PT ;  /* 0x000000ff7600720c */ /* 0x000fc40003fc5270 */
[----:B------:R-:W-:Y:S01]  /*3f70*/  SEL R214, RZ, 0x1, P1 ;  /* 0x00000001ffd67807 */ /* 0x000fe20000800000 */
[----:B------:R1:W-:Y:S10]  /*3f80*/  @P2 STG.E.128 desc[UR4][R84.64], R76 ;  /* 0x0000004c54002986 */ /* 0x0003f4000c101d04 */
        /* <DEDUP_REMOVED lines=13> */
[----:B-1----:R-:W-:Y:S01]  /*4060*/  MOV R74, R4 ;  /* 0x00000004004a7202 */ /* 0x002fe20000000f00 */
        /* <DEDUP_REMOVED lines=67> */
.L_x_1052:
[----:B------:R-:W0:Y:S01]  /*44a0*/  S2R R14, SR_TID.X ;  /* 0x00000000000e7919 */ /* 0x000e220000002100 */
[----:B------:R-:W0:Y:S08]  /*44b0*/  S2UR UR6, SR_CTAID.X ;  /* 0x00000000000679c3 */ /* 0x000e300000002500 */
[----:B------:R-:W1:Y:S08]  /*44c0*/  LDC.64 R2, c[0x0][0x2d0] ;  /* 0x0000b400ff027b82 */ /* 0x000e700000000a00 */
[----:B------:R-:W2:Y:S08]  /*44d0*/  LDC.64 R8, c[0x0][0x2d8] ;  /* 0x0000b600ff087b82 */ /* 0x000eb00000000a00 */
[----:B------:R-:W3:Y:S01]  /*44e0*/  LDC.64 R10, c[0x0][0x2e0] ;  /* 0x0000b800ff0a7b82 */ /* 0x000ee20000000a00 */
[----:B0-----:R-:W-:-:S07]  /*44f0*/  LEA.HI R0, R14, UR6, RZ, 0x18 ;  /* 0x000000060e007c11 */ /* 0x001fce000f8fc0ff */
[----:B------:R-:W0:Y:S01]  /*4500*/  LDC.64 R12, c[0x0][0x2e8] ;  /* 0x0000ba00ff0c7b82 */ /* 0x000e220000000a00 */
[----:B------:R-:W-:Y:S01]  /*4510*/  ULDC UR6, c[0x0][0x218] ;  /* 0x0000860000067ab9 */ /* 0x000fe20000000800 */
[----:B------:R-:W-:Y:S01]  /*4520*/  LOP3.LUT R15, R14, 0xff, RZ, 0xc0, !PT ;  /* 0x000000ff0e0f7812 */ /* 0x000fe200078ec0ff */
[----:B------:R-:W-:-:S05]  /*4530*/  IMAD R0, R0, UR6, RZ ;  /* 0x0000000600007c24 */ /* 0x000fca000f8e02ff */
[----:B------:R-:W-:-:S05]  /*4540*/  LEA.HI R15, R0, R15, RZ, 0x1d ;  /* 0x0000000f000f7211 */ /* 0x000fca00078fe8ff */
[----:B-1----:R-:W-:-:S04]  /*4550*/  IMAD.WIDE.U32 R2, R15, 0x20, R2 ;  /* 0x000000200f027825 */ /* 0x002fc800078e0002 */
[C---:B--2---:R-:W-:Y:S01]  /*4560*/  IMAD.WIDE.U32 R8, R15.reuse, 0x20, R8 ;  /* 0x000000200f087825 */ /* 0x044fe200078e0008 */
[----:B------:R-:W-:Y:S03]  /*4570*/  STG.E.128 desc[UR4][R2.64], R148 ;  /* 0x0000009402007986 */ /* 0x000fe6000c101d04 */
[C---:B---3--:R-:W-:Y:S01]  /*4580*/  IMAD.WIDE.U32 R10, R15.reuse, 0x20, R10 ;  /* 0x000000200f0a7825 */ /* 0x048fe200078e000a */
[----:B------:R-:W-:Y:S03]  /*4590*/  STG.E.128 desc[UR4][R2.64+0x10], R52 ;  /* 0x0000103402007986 */ /* 0x000fe6000c101d04 */
[----:B0-----:R-:W-:Y:S01]  /*45a0*/  IMAD.WIDE.U32 R12, R15, 0x20, R12 ;  /* 0x000000200f0c7825 */ /* 0x001fe200078e000c */
        /* <DEDUP_REMOVED lines=23> */
.L_x_1053:
[----:B------:R-:W-:Y:S01]  /*4720*/  HFMA2.MMA R126, -RZ, RZ, 0, 1.847743988037109375e-06 ;  /* 0x0000001fff7e7435 */ /* 0x000fe200000001ff */
[----:B------:R-:W-:Y:S01]  /*4730*/  MOV R119, R82 ;  /* 0x0000005200777202 */ /* 0x000fe20000000f00 */
[----:B------:R-:W-:Y:S01]  /*4740*/  IMAD.MOV.U32 R123, RZ, RZ, 0x10 ;  /* 0x00000010ff7b7424 */ /* 0x000fe200078e00ff */
[----:B------:R-:W-:-:S08]  /*4750*/  MOV R127, 0xffffffff ;  /* 0xffffffff007f7802 */ /* 0x000fd00000000f00 */
[----:B-----5:R-:W-:Y:S05]  /*4760*/  WARPSYNC.COLLECTIVE R127, `(.L_x_1055) ;  /* 0x000000007f087348 */ /* 0x020fea0003c00000 */
[----:B------:R0:W1:Y:S02]  /*4770*/  SHFL.DOWN P5, R226, R119, R123, R126 ;  /* 0x0800007b77e27389 */ /* 0x00006400000a007e */
[----:B01---5:R-:W-:Y:S01]  /*4780*/  ENDCOLLECTIVE ;  /* 0x000000000000791b */ /* 0x023fe20003800000 */
.L_x_1055:
[----:B------:R-:W-:Y:S02]  /*4790*/  IMAD.MOV.U32 R119, RZ, RZ, R81 ;  /* 0x000000ffff777224 */ /* 0x000fe400078e0051 */
[----:B------:R-:W-:-:S07]  /*47a0*/  FADD.FTZ R82, R82, R226 ;  /* 0x000000e252527221 */ /* 0x000fce0000010000 */
[----:B------:R-:W-:Y:S05]  /*47b0*/  WARPSYNC.COLLECTIVE R127, `(.L_x_1056) ;  /* 0x000000007f087348 */ /* 0x000fea0003c00000 */
[----:B------:R0:W1:Y:S02]  /*47c0*/  SHFL.DOWN P5, R226, R119, R123, R126 ;  /* 0x0800007b77e27389 */ /* 0x00006400000a007e */
[----:B01----:R-:W-:Y:S01]  /*47d0*/  ENDCOLLECTIVE ;  /* 0x000000000000791b */ /* 0x003fe20003800000 */
.L_x_1056:
[----:B------:R-:W-:Y:S01]  /*47e0*/  HFMA2.MMA R123, -RZ, RZ, 0, 4.76837158203125e-07 ;  /* 0x00000008ff7b7435 */ /* 0x000fe200000001ff */
[----:B------:R-:W-:Y:S01]  /*47f0*/  MOV R119, R82 ;  /* 0x0000005200777202 */ /* 0x000fe20000000f00 */
[----:B------:R-:W-:-:S09]  /*4800*/  FADD.FTZ R81, R81, R226 ;  /* 0x000000e251517221 */ /* 0x000fd20000010000 */
[----:B------:R-:W-:Y:S05]  /*4810*/  WARPSYNC.COLLECTIVE R127, `(.L_x_1057) ;  /* 0x000000007f087348 */ /* 0x000fea0003c00000 */
[----:B------:R0:W1:Y:S02]  /*4820*/  SHFL.DOWN P5, R226, R119, R123, R126 ;  /* 0x0800007b77e27389 */ /* 0x00006400000a007e */
[----:B01----:R-:W-:Y:S01]  /*4830*/  ENDCOLLECTIVE ;  /* 0x000000000000791b */ /* 0x003fe20003800000 */
.L_x_1057:
[----:B------:R-:W-:Y:S02]  /*4840*/  IMAD.MOV.U32 R119, RZ, RZ, R81 ;  /* 0x000000ffff777224 */ /* 0x000fe400078e0051 */
[----:B------:R-:W-:-:S07]  /*4850*/  FADD.FTZ R82, R82, R226 ;  /* 0x000000e252527221 */ /* 0x000fce0000010000 */
[----:B------:R-:W-:Y:S05]  /*4860*/  WARPSYNC.COLLECTIVE R127, `(.L_x_1058) ;  /* 0x000000007f087348 */ /* 0x000fea0003c00000 */
[----:B------:R0:W1:Y:S02]  /*4870*/  SHFL.DOWN P5, R226, R119, R123, R126 ;  /* 0x0800007b77e27389 */ /* 0x00006400000a007e */
[----:B01----:R-:W-:Y:S01]  /*4880*/  ENDCOLLECTIVE ;  /* 0x000000000000791b */ /* 0x003fe20003800000 */
.L_x_1058:
[----:B------:R-:W-:Y:S01]  /*4890*/  HFMA2.MMA R123, -RZ, RZ, 0, 2.384185791015625e-07 ;  /* 0x00000004ff7b7435 */ /* 0x000fe200000001ff */
[----:B------:R-:W-:Y:S01]  /*48a0*/  MOV R119, R82 ;  /* 0x0000005200777202 */ /* 0x000fe20000000f00 */
[----:B------:R-:W-:-:S09]  /*48b0*/  FADD.FTZ R81, R81, R226 ;  /* 0x000000e251517221 */ /* 0x000fd20000010000 */
[----:B------:R-:W-:Y:S05]  /*48c0*/  WARPSYNC.COLLECTIVE R127, `(.L_x_1059) ;  /* 0x000000007f087348 */ /* 0x000fea0003c00000 */
[----:B------:R0:W1:Y:S02]  /*48d0*/  SHFL.DOWN P5, R226, R119, R123, R126 ;  /* 0x0800007b77e27389 */ /* 0x00006400000a007e */
[----:B01----:R-:W-:Y:S01]  /*48e0*/  ENDCOLLECTIVE ;  /* 0x000000000000791b */ /* 0x003fe20003800000 */
.L_x_1059:
[----:B------:R-:W-:Y:S02]  /*48f0*/  IMAD.MOV.U32 R119, RZ, RZ, R81 ;  /* 0x000000ffff777224 */ /* 0x000fe400078e0051 */
[----:B------:R-:W-:-:S07]  /*4900*/  FADD.FTZ R82, R82, R226 ;  /* 0x000000e252527221 */ /* 0x000fce0000010000 */
[----:B------:R-:W-:Y:S05]  /*4910*/  WARPSYNC.COLLECTIVE R127, `(.L_x_1060) ;  /* 0x000000007f087348 */ /* 0x000fea0003c00000 */
[----:B------:R0:W1:Y:S02]  /*4920*/  SHFL.DOWN P5, R226, R119, R123, R126 ;  /* 0x0800007b77e27389 */ /* 0x00006400000a007e */
[----:B01----:R-:W-:Y:S01]  /*4930*/  ENDCOLLECTIVE ;  /* 0x000000000000791b */ /* 0x003fe20003800000 */
.L_x_1060:
[----:B------:R-:W-:Y:S01]  /*4940*/  HFMA2.MMA R123, -RZ, RZ, 0, 1.1920928955078125e-07 ;  /* 0x00000002ff7b7435 */ /* 0x000fe200000001ff */
[----:B------:R-:W-:Y:S01]  /*4950*/  MOV R119, R82 ;  /* 0x0000005200777202 */ /* 0x000fe20000000f00 */
[----:B------:R-:W-:-:S09]  /*4960*/  FADD.FTZ R81, R81, R226 ;  /* 0x000000e251517221 */ /* 0x000fd20000010000 */
[----:B------:R-:W-:Y:S05]  /*4970*/  WARPSYNC.COLLECTIVE R127, `(.L_x_1061) ;  /* 0x000000007f087348 */ /* 0x000fea0003c00000 */
[----:B------:R0:W1:Y:S02]  /*4980*/  SHFL.DOWN P5, R226, R119, R123, R126 ;  /* 0x0800007b77e27389 */ /* 0x00006400000a007e */
[----:B01----:R-:W-:Y:S01]  /*4990*/  ENDCOLLECTIVE ;  /* 0x000000000000791b */ /* 0x003fe20003800000 */
.L_x_1061:
[----:B------:R-:W-:Y:S02]  /*49a0*/  IMAD.MOV.U32 R119, RZ, RZ, R81 ;  /* 0x000000ffff777224 */ /* 0x000fe400078e0051 */
[----:B------:R-:W-:-:S07]  /*49b0*/  FADD.FTZ R82, R82, R226 ;  /* 0x000000e252527221 */ /* 0x000fce0000010000 */
[----:B------:R-:W-:Y:S05]  /*49c0*/  WARPSYNC.COLLECTIVE R127, `(.L_x_1062) ;  /* 0x000000007f087348 */ /* 0x000fea0003c00000 */
[----:B------:R0:W1:Y:S02]  /*49d0*/  SHFL.DOWN P5, R226, R119, R123, R126 ;  /* 0x0800007b77e27389 */ /* 0x00006400000a007e */
[----:B01----:R-:W-:Y:S01]  /*49e0*/  ENDCOLLECTIVE ;  /* 0x000000000000791b */ /* 0x003fe20003800000 */
.L_x_1062:
[----:B------:R-:W-:Y:S01]  /*49f0*/  HFMA2.MMA R123, -RZ, RZ, 0, 5.9604644775390625e-08 ;  /* 0x00000001ff7b7435 */ /* 0x000fe200000001ff */
[----:B------:R-:W-:Y:S01]  /*4a00*/  MOV R119, R82 ;  /* 0x0000005200777202 */ /* 0x000fe20000000f00 */
[----:B------:R-:W-:-:S09]  /*4a10*/  FADD.FTZ R81, R81, R226 ;  /* 0x000000e251517221 */ /* 0x000fd20000010000 */
[----:B------:R-:W-:Y:S05]  /*4a20*/  WARPSYNC.COLLECTIVE R127, `(.L_x_1063) ;  /* 0x000000007f087348 */ /* 0x000fea0003c00000 */
[----:B------:R0:W1:Y:S02]  /*4a30*/  SHFL.DOWN P5, R226, R119, R123, R126 ;  /* 0x0800007b77e27389 */ /* 0x00006400000a007e */
[----:B01----:R-:W-:Y:S01]  /*4a40*/  ENDCOLLECTIVE ;  /* 0x000000000000791b */ /* 0x003fe20003800000 */
.L_x_1063:
[----:B------:R-:W-:Y:S01]  /*4a50*/  MOV R119, R81 ;  /* 0x0000005100777202 */ /* 0x000fe20000000f00 */
[----:B------:R-:W-:-:S07]  /*4a60*/  IMAD.MOV.U32 R83, RZ, RZ, R226 ;  /* 0x000000ffff537224 */ /* 0x000fce00078e00e2 */
[----:B------:R-:W-:Y:S05]  /*4a70*/  WARPSYNC.COLLECTIVE R127, `(.L_x_1064) ;  /* 0x000000007f087348 */ /* 0x000fea0003c00000 */
[----:B------:R0:W1:Y:S02]  /*4a80*/  SHFL.DOWN P5, R226, R119, R123, R126 ;  /* 0x0800007b77e27389 */ /* 0x00006400000a007e */
[----:B01----:R-:W-:Y:S01]  /*4a90*/  ENDCOLLECTIVE ;  /* 0x000000000000791b */ /* 0x003fe20003800000 */
.L_x_1064:
[----:B------:R-:W-:Y:S01]  /*4aa0*/  MOV R119, R226 ;  /* 0x000000e200777202 */ /* 0x000fe20000000f00 */
[----:B------:R-:W-:Y:S06]  /*4ab0*/  BRA `(.L_x_1065) ;  /* 0xffffffdc00507947 */ /* 0x000fec000383ffff */
.L_x_1066:
        /* <DEDUP_REMOVED lines=12> */
.L_x_3255:


//--------------------- .text._ZN10layer_norm22ln_bwd_finalize_kernelINS_22Kernel_traits_finalizeILj6144E13__nv_bfloat16S2_fS2_fjLb0ELj1024ELj4ENS_18Kernel_traits_baseILj6144ES2_S2_fS2_fjLj1024EEEEELb0ELb0EEEvNS_9BwdParamsE --------------------------
	.section	.text._ZN10layer_norm22ln_bwd_finalize_kernelINS_22Kernel_traits_finalizeILj6144E13__nv_bfloat16S2_fS2_fjLb0ELj1024ELj4ENS_18Kernel_traits_baseILj6144ES2_S2_fS2_fjLj1024EEEEELb0ELb0EEEvNS_9BwdParamsE,"ax",@progbits
	.align	128
        .global         _ZN10layer_norm22ln_bwd_finalize_kernelINS_22Kernel_traits_finalizeILj6144E13__nv_bfloat16S2_fS2_fjLb0ELj1024ELj4ENS_18Kernel_traits_baseILj6144ES2_S2_fS2_fjLj1024EEEEELb0ELb0EEEvNS_9BwdParamsE
        .type           _ZN10layer_norm22ln_bwd_finalize_kernelINS_22Kernel_traits_finalizeILj6144E13__nv_bfloat16S2_fS2_fjLb0ELj1024ELj4ENS_18Kernel_traits_baseILj6144ES2_S2_fS2_fjLj1024EEEEELb0ELb0EEEvNS_9BwdParamsE,@function
        .size           _ZN10layer_norm22ln_bwd_finalize_kernelINS_22Kernel_traits_finalizeILj6144E13__nv_bfloat16S2_fS2_fjLb0ELj1024ELj4ENS_18Kernel_traits_baseILj6144ES2_S2_fS2_fjLj1024EEEEELb0ELb0EEEvNS_9BwdParamsE,(.L_x_3256 - _ZN10layer_norm22ln_bwd_finalize_kernelINS_22Kernel_traits_finalizeILj6144E13__nv_bfloat16S2_fS2_fjLb0ELj1024ELj4ENS_18Kernel_traits_baseILj6144ES2_S2_fS2_fjLj1024EEEEELb0ELb0EEEvNS_9BwdParamsE)
        .other          _ZN10layer_norm22ln_bwd_finalize_kernelINS_22Kernel_traits_finalizeILj6144E13__nv_bfloat16S2_fS2_fjLb0ELj1024ELj4ENS_18Kernel_traits_baseILj6144ES2_S2_fS2_fjLj1024EEEEELb0ELb0EEEvNS_9BwdParamsE,@"STO_CUDA_ENTRY STV_DEFAULT"
_ZN10layer_norm22ln_bwd_finalize_kernelINS_22Kernel_traits_finalizeILj6144E13__nv_bfloat16S2_fS2_fjLb0ELj1024ELj4ENS_18Kernel_traits_baseILj6144ES2_S2_fS2_fjLj1024EEEEELb0ELb0EEEvNS_9BwdParamsE:
.text._ZN10layer_norm22ln_bwd_finalize_kernelINS_22Kernel_traits_finalizeILj6144E13__nv_bfloat16S2_fS2_fjLb0ELj1024ELj4ENS_18Kernel_traits_baseILj6144ES2_S2_fS2_fjLj1024EEEEELb0ELb0EEEvNS_9BwdParamsE:
        /* <DEDUP_REMOVED lines=25> */
.L_x_1079:
        /* <DEDUP_REMOVED lines=30> */
.L_x_1071:
        /* <DEDUP_REMOVED lines=36> */
.L_x_1070:
[----:B------:R-:W-:Y:S05]  /*05b0*/  BSYNC B1 ;  /* 0x0000000000017941 */ /* 0x000fea0003800000 */
.L_x_1069:
        /* <DEDUP_REMOVED lines=24> */
.L_x_1073:
[----:B------:R-:W-:Y:S05]  /*0740*/  BSYNC B1 ;  /* 0x0000000000017941 */ /* 0x000fea0003800000 */
.L_x_1072:
        /* <DEDUP_REMOVED lines=12> */
.L_x_1074:
[----:B------:R-:W-:Y:S05]  /*0810*/  BSYNC B1 ;  /* 0x0000000000017941 */ /* 0x000fea0003800000 */
.L_x_1068:
[----:B------:R-:W-:Y:S05]  /*0820*/  BSYNC B0 ;  /* 0x0000000000007941 */ /* 0x000fea0003800000 */
.L_x_1067:
        /* <DEDUP_REMOVED lines=29> */
.L_x_1090:
[----:B---3--:R-:W-:Y:S01]  /*0a00*/  FADD.FTZ R9, R18, R9 ;  /* 0x0000000912097221 */ /* 0x008fe20000010000 */
[----:B--2---:R-:W-:-:S04]  /*0a10*/  FADD.FTZ R11, R10, R11 ;  /* 0x0000000b0a0b7221 */ /* 0x004fc80000010000 */
[----:B------:R2:W-:Y:S04]  /*0a20*/  @!P1 STS [R6+0x2000], R9 ;  /* 0x0020000906009388 */ /* 0x0005e80000000800 */
[----:B------:R2:W-:Y:S02]  /*0a30*/  @!P1 STS [R6+0x2080], R11 ;  /* 0x0020800b06009388 */ /* 0x0005e40000000800 */
.L_x_1075:
        /* <DEDUP_REMOVED lines=18> */
.L_x_1078:
[----:B------:R-:W-:Y:S05]  /*0b60*/  BSYNC B0 ;  /* 0x0000000000007941 */ /* 0x000fea0003800000 */
.L_x_1077:
[C---:B------:R-:W-:Y:S01]  /*0b70*/  ISETP.GT.U32.AND P1, PT, R3.reuse, -0x1801, PT ;  /* 0xffffe7ff0300780c */ /* 0x040fe20003f24070 */
[----:B------:R-:W-:Y:S01]  /*0b80*/  VIADD R4, R4, 0xc00 ;  /* 0x00000c0004047836 */ /* 0x000fe20000000000 */
[----:B------:R-:W-:-:S11]  /*0b90*/  IADD3 R3, R3, 0x1800, RZ ;  /* 0x0000180003037810 */ /* 0x000fd60007ffe0ff */
[----:B------:R-:W-:Y:S05]  /*0ba0*/  @P1 BRA `(.L_x_1079) ;  /* 0xfffffff400781947 */ /* 0x000fea000383ffff */
[----:B------:R-:W-:Y:S05]  /*0bb0*/  EXIT ;  /* 0x000000000000794d */ /* 0x000fea0003800000 */
.L_x_1076:
[----:B------:R-:W-:Y:S01]  /*0bc0*/  HFMA2.MMA R21, -RZ, RZ, 0, 5.9604644775390625e-08 ;  /* 0x00000001ff157435 */ /* 0x000fe200000001ff */
[----:B0--3--:R-:W-:Y:S01]  /*0bd0*/  MOV R22, R10 ;  /* 0x0000000a00167202 */ /* 0x009fe20000000f00 */
[----:B------:R-:W-:Y:S01]  /*0be0*/  IMAD.MOV.U32 R19, RZ, RZ, -0x1 ;  /* 0xffffffffff137424 */ /* 0x000fe200078e00ff */
[----:B------:R-:W-:-:S08]  /*0bf0*/  MOV R24, 0x1f ;  /* 0x0000001f00187802 */ /* 0x000fd00000000f00 */
[----:B-12---:R-:W-:Y:S05]  /*0c00*/  WARPSYNC.COLLECTIVE R19, `(.L_x_1080) ;  /* 0x0000000013087348 */ /* 0x006fea0003c00000 */
[----:B------:R0:W3:Y:S02]  /*0c10*/  SHFL.BFLY P2, R20, R22, R21, R24 ;  /* 0x0c00001516147389 */ /* 0x0000e40000040018 */
[----:B0123--:R-:W-:Y:S01]  /*0c20*/  ENDCOLLECTIVE ;  /* 0x000000000000791b */ /* 0x00ffe20003800000 */
.L_x_1080:
[----:B------:R-:W-:Y:S01]  /*0c30*/  HFMA2.MMA R21, -RZ, RZ, 0, 1.1920928955078125e-07 ;  /* 0x00000002ff157435 */ /* 0x000fe200000001ff */
[----:B------:R-:W-:-:S05]  /*0c40*/  MOV R11, R20 ;  /* 0x00000014000b7202 */ /* 0x000fca0000000f00 */
[----:B------:R-:W-:-:S05]  /*0c50*/  FADD.FTZ R11, R10, R11 ;  /* 0x0000000b0a0b7221 */ /* 0x000fca0000010000 */
[----:B------:R-:W-:-:S07]  /*0c60*/  MOV R22, R11 ;  /* 0x0000000b00167202 */ /* 0x000fce0000000f00 */
[----:B------:R-:W-:Y:S05]  /*0c70*/  WARPSYNC.COLLECTIVE R19, `(.L_x_1081) ;  /* 0x0000000013087348 */ /* 0x000fea0003c00000 */
[----:B------:R0:W1:Y:S02]  /*0c80*/  SHFL.BFLY P2, R20, R22, R21, R24 ;  /* 0x0c00001516147389 */ /* 0x0000640000040018 */
[----:B01----:R-:W-:Y:S01]  /*0c90*/  ENDCOLLECTIVE ;  /* 0x000000000000791b */ /* 0x003fe20003800000 */
.L_x_1081:
[----:B------:R-:W-:Y:S01]  /*0ca0*/  HFMA2.MMA R21, -RZ, RZ, 0, 2.384185791015625e-07 ;  /* 0x00000004ff157435 */ /* 0x000fe200000001ff */
[----:B------:R-:W-:-:S04]  /*0cb0*/  IMAD.MOV.U32 R14, RZ, RZ, R20 ;  /* 0x000000ffff0e7224 */ /* 0x000fc800078e0014 */
[----:B------:R-:W-:-:S05]  /*0cc0*/  FADD.FTZ R14, R11, R14 ;  /* 0x0000000e0b0e7221 */ /* 0x000fca0000010000 */
[----:B------:R-:W-:-:S07]  /*0cd0*/  MOV R22, R14 ;  /* 0x0000000e00167202 */ /* 0x000fce0000000f00 */
[----:B------:R-:W-:Y:S05]  /*0ce0*/  WARPSYNC.COLLECTIVE R19, `(.L_x_1082) ;  /* 0x0000000013087348 */ /* 0x000fea0003c00000 */
[----:B------:R0:W1:Y:S02]  /*0cf0*/  SHFL.BFLY P2, R20, R22, R21, R24 ;  /* 0x0c00001516147389 */ /* 0x0000640000040018 */
[----:B01----:R-:W-:Y:S01]  /*0d00*/  ENDCOLLECTIVE ;  /* 0x000000000000791b */ /* 0x003fe20003800000 */
.L_x_1082:
[----:B------:R-:W-:Y:S01]  /*0d10*/  HFMA2.MMA R21, -RZ, RZ, 0, 4.76837158203125e-07 ;  /* 0x00000008ff157435 */ /* 0x000fe200000001ff */
[----:B------:R-:W-:-:S05]  /*0d20*/  MOV R13, R20 ;  /* 0x00000014000d7202 */ /* 0x000fca0000000f00 */
[----:B------:R-:W-:-:S04]  /*0d30*/  FADD.FTZ R13, R14, R13 ;  /* 0x0000000d0e0d7221 */ /* 0x000fc80000010000 */
[----:B------:R-:W-:-:S07]  /*0d40*/  IMAD.MOV.U32 R22, RZ, RZ, R13 ;  /* 0x000000ffff167224 */ /* 0x000fce00078e000d */
[----:B------:R-:W-:Y:S05]  /*0d50*/  WARPSYNC.COLLECTIVE R19, `(.L_x_1083) ;  /* 0x0000000013087348 */ /* 0x000fea0003c00000 */
[----:B------:R0:W1:Y:S02]  /*0d60*/  SHFL.BFLY P2, R20, R22, R21, R24 ;  /* 0x0c00001516147389 */ /* 0x0000640000040018 */
[----:B01----:R-:W-:Y:S01]  /*0d70*/  ENDCOLLECTIVE ;  /* 0x000000000000791b */ /* 0x003fe20003800000 */
.L_x_1083:
[----:B------:R-:W-:Y:S01]  /*0d80*/  IMAD.MOV.U32 R21, RZ, RZ, 0x10 ;  /* 0x00000010ff157424 */ /* 0x000fe200078e00ff */
[----:B------:R-:W-:-:S05]  /*0d90*/  MOV R10, R20 ;  /* 0x00000014000a7202 */ /* 0x000fca0000000f00 */
[----:B------:R-:W-:-:S05]  /*0da0*/  FADD.FTZ R10, R13, R10 ;  /* 0x0000000a0d0a7221 */ /* 0x000fca0000010000 */
[----:B------:R-:W-:-:S07]  /*0db0*/  MOV R22, R10 ;  /* 0x0000000a00167202 */ /* 0x000fce0000000f00 */
[----:B------:R-:W-:Y:S05]  /*0dc0*/  WARPSYNC.COLLECTIVE R19, `(.L_x_1084) ;  /* 0x0000000013087348 */ /* 0x000fea0003c00000 */
[----:B------:R0:W1:Y:S02]  /*0dd0*/  SHFL.BFLY P2, R20, R22, R21, R24 ;  /* 0x0c00001516147389 */ /* 0x0000640000040018 */
[----:B01----:R-:W-:Y:S01]  /*0de0*/  ENDCOLLECTIVE ;  /* 0x000000000000791b */ /* 0x003fe20003800000 */
.L_x_1084:
[----:B------:R-:W-:Y:S01]  /*0df0*/  HFMA2.MMA R21, -RZ, RZ, 0, 5.9604644775390625e-08 ;  /* 0x00000001ff157435 */ /* 0x000fe200000001ff */
[----:B------:R-:W-:Y:S02]  /*0e00*/  MOV R22, R9 ;  /* 0x0000000900167202 */ /* 0x000fe40000000f00 */
[----:B------:R-:W-:-:S08]  /*0e10*/  MOV R11, R20 ;  /* 0x00000014000b7202 */ /* 0x000fd00000000f00 */
[----:B------:R-:W-:Y:S05]  /*0e20*/  WARPSYNC.COLLECTIVE R19, `(.L_x_1085) ;  /* 0x0000000013087348 */ /* 0x000fea0003c00000 */
[----:B------:R0:W1:Y:S02]  /*0e30*/  SHFL.BFLY P2, R20, R22, R21, R24 ;  /* 0x0c00001516147389 */ /* 0x0000640000040018 */
[----:B01----:R-:W-:Y:S01]  /*0e40*/  ENDCOLLECTIVE ;  /* 0x000000000000791b */ /* 0x003fe20003800000 */
.L_x_1085:
[----:B------:R-:W-:Y:S01]  /*0e50*/  HFMA2.MMA R21, -RZ, RZ, 0, 1.1920928955078125e-07 ;  /* 0x00000002ff157435 */ /* 0x000fe200000001ff */
[----:B------:R-:W-:-:S04]  /*0e60*/  IMAD.MOV.U32 R14, RZ, RZ, R20 ;  /* 0x000000ffff0e7224 */ /* 0x000fc800078e0014 */
[----:B------:R-:W-:-:S05]  /*0e70*/  FADD.FTZ R15, R9, R14 ;  /* 0x0000000e090f7221 */ /* 0x000fca0000010000 */
[----:B------:R-:W-:-:S07]  /*0e80*/  MOV R22, R15 ;  /* 0x0000000f00167202 */ /* 0x000fce0000000f00 */
[----:B------:R-:W-:Y:S05]  /*0e90*/  WARPSYNC.COLLECTIVE R19, `(.L_x_1086) ;  /* 0x0000000013087348 */ /* 0x000fea0003c00000 */
[----:B------:R0:W1:Y:S02]  /*0ea0*/  SHFL.BFLY P2, R20, R22, R21, R24 ;  /* 0x0c00001516147389 */ /* 0x0000640000040018 */
[----:B01----:R-:W-:Y:S01]  /*0eb0*/  ENDCOLLECTIVE ;  /* 0x000000000000791b */ /* 0x003fe20003800000 */
.L_x_1086:
[----:B------:R-:W-:Y:S01]  /*0ec0*/  HFMA2.MMA R21, -RZ, RZ, 0, 2.384185791015625e-07 ;  /* 0x00000004ff157435 */ /* 0x000fe200000001ff */
[----:B------:R-:W-:-:S05]  /*0ed0*/  MOV R16, R20 ;  /* 0x0000001400107202 */ /* 0x000fca0000000f00 */
[----:B------:R-:W-:-:S04]  /*0ee0*/  FADD.FTZ R16, R15, R16 ;  /* 0x000000100f107221 */ /* 0x000fc80000010000 */
[----:B------:R-:W-:-:S07]  /*0ef0*/  IMAD.MOV.U32 R22, RZ, RZ, R16 ;  /* 0x000000ffff167224 */ /* 0x000fce00078e0010 */
[----:B------:R-:W-:Y:S05]  /*0f00*/  WARPSYNC.COLLECTIVE R19, `(.L_x_1087) ;  /* 0x0000000013087348 */ /* 0x000fea0003c00000 */
[----:B------:R0:W1:Y:S02]  /*0f10*/  SHFL.BFLY P2, R20, R22, R21, R24 ;  /* 0x0c00001516147389 */ /* 0x0000640000040018 */
[----:B01----:R-:W-:Y:S01]  /*0f20*/  ENDCOLLECTIVE ;  /* 0x000000000000791b */ /* 0x003fe20003800000 */
.L_x_1087:
[----:B------:R-:W-:Y:S01]  /*0f30*/  IMAD.MOV.U32 R21, RZ, RZ, 0x8 ;  /* 0x00000008ff157424 */ /* 0x000fe200078e00ff */
[----:B------:R-:W-:-:S05]  /*0f40*/  MOV R17, R20 ;  /* 0x0000001400117202 */ /* 0x000fca0000000f00 */
[----:B------:R-:W-:-:S05]  /*0f50*/  FADD.FTZ R17, R16, R17 ;  /* 0x0000001110117221 */ /* 0x000fca0000010000 */
[----:B------:R-:W-:-:S07]  /*0f60*/  MOV R22, R17 ;  /* 0x0000001100167202 */ /* 0x000fce0000000f00 */
[----:B------:R-:W-:Y:S05]  /*0f70*/  WARPSYNC.COLLECTIVE R19, `(.L_x_1088) ;  /* 0x0000000013087348 */ /* 0x000fea0003c00000 */
[----:B------:R0:W1:Y:S02]  /*0f80*/  SHFL.BFLY P2, R20, R22, R21, R24 ;  /* 0x0c00001516147389 */ /* 0x0000640000040018 */
[----:B01----:R-:W-:Y:S01]  /*0f90*/  ENDCOLLECTIVE ;  /* 0x000000000000791b */ /* 0x003fe20003800000 */
.L_x_1088:
[----:B------:R-:W-:Y:S01]  /*0fa0*/  HFMA2.MMA R21, -RZ, RZ, 0, 9.5367431640625e-07 ;  /* 0x00000010ff157435 */ /* 0x000fe200000001ff */
[----:B------:R-:W-:-:S05]  /*0fb0*/  MOV R18, R20 ;  /* 0x0000001400127202 */ /* 0x000fca0000000f00 */
[----:B------:R-:W-:-:S05]  /*0fc0*/  FADD.FTZ R18, R17, R18 ;  /* 0x0000001211127221 */ /* 0x000fca0000010000 */
[----:B------:R-:W-:-:S07]  /*0fd0*/  MOV R22, R18 ;  /* 0x0000001200167202 */ /* 0x000fce0000000f00 */
[----:B------:R-:W-:Y:S05]  /*0fe0*/  WARPSYNC.COLLECTIVE R19, `(.L_x_1089) ;  /* 0x0000000013087348 */ /* 0x000fea0003c00000 */
[----:B------:R0:W1:Y:S02]  /*0ff0*/  SHFL.BFLY P2, R20, R22, R21, R24 ;  /* 0x0c00001516147389 */ /* 0x0000640000040018 */
[----:B01----:R-:W-:Y:S01]  /*1000*/  ENDCOLLECTIVE ;  /* 0x000000000000791b */ /* 0x003fe20003800000 */
.L_x_1089:
[----:B------:R-:W-:Y:S01]  /*1010*/  MOV R9, R20 ;  /* 0x0000001400097202 */ /* 0x000fe20000000f00 */
[----:B------:R-:W-:Y:S06]  /*1020*/  BRA `(.L_x_1090) ;  /* 0xfffffff800747947 */ /* 0x000fec000383ffff */
.L_x_1091:
        /* <DEDUP_REMOVED lines=13> */
.L_x_3256:


//--------------------- .text._ZN10layer_norm40ln_parallel_residual_bwd_finalize_kernelINS_22Kernel_traits_finalizeILj6144E13__nv_bfloat16S2_fS2_fjLb0ELj1024ELj4ENS_18Kernel_traits_baseILj6144ES2_S2_fS2_fjLj1024EEEEELb0EEEvNS_9BwdParamsE --------------------------
	.section	.text._ZN10layer_norm40ln_parallel_residual_bwd_finalize_kernelINS_22Kernel_traits_finalizeILj6144E13__nv_bfloat16S2_fS2_fjLb0ELj1024ELj4ENS_18Kernel_traits_baseILj6144ES2_S2_fS2_fjLj1024EEEEELb0EEEvNS_9BwdParamsE,"ax",@progbits
	.align	128
        .global         _ZN10layer_norm40ln_parallel_residual_bwd_finalize_kernelINS_22Kernel_traits_finalizeILj6144E13__nv_bfloat16S2_fS2_fjLb0ELj1024ELj4ENS_18Kernel_traits_baseILj6144ES2_S2_fS2_fjLj1024EEEEELb0EEEvNS_9BwdParamsE
        .type           _ZN10layer_norm40ln_parallel_residual_bwd_finalize_kernelINS_22Kernel_traits_finalizeILj6144E13__nv_bfloat16S2_fS2_fjLb0ELj1024ELj4ENS_18Kernel_traits_baseILj6144ES2_S2_fS2_fjLj1024EEEEELb0EEEvNS_9BwdParamsE,@function
        .size           _ZN10layer_norm40ln_parallel_residual_bwd_finalize_kernelINS_22Kernel_traits_finalizeILj6144E13__nv_bfloat16S2_fS2_fjLb0ELj1024ELj4ENS_18Kernel_traits_baseILj6144ES2_S2_fS2_fjLj1024EEEEELb0EEEvNS_9BwdParamsE,(.L_x_3257 - _ZN10layer_norm40ln_parallel_residual_bwd_finalize_kernelINS_22Kernel_traits_finalizeILj6144E13__nv_bfloat16S2_fS2_fjLb0ELj1024ELj4ENS_18Kernel_traits_baseILj6144ES2_S2_fS2_fjLj1024EEEEELb0EEEvNS_9BwdParamsE)
        .other          _ZN10layer_norm40ln_parallel_residual_bwd_finalize_kernelINS_22Kernel_traits_finalizeILj6144E13__nv_bfloat16S2_fS2_fjLb0ELj1024ELj4ENS_18Kernel_traits_baseILj6144ES2_S2_fS2_fjLj1024EEEEELb0EEEvNS_9BwdParamsE,@"STO_CUDA_ENTRY STV_DEFAULT"
_ZN10layer_norm40ln_parallel_residual_bwd_finalize_kernelINS_22Kernel_traits_finalizeILj6144E13__nv_bfloat16S2_fS2_fjLb0ELj1024ELj4ENS_18Kernel_traits_baseILj6144ES2_S2_fS2_fjLj1024EEEEELb0EEEvNS_9BwdParamsE:
.text._ZN10layer_norm40ln_parallel_residual_bwd_finalize_kernelINS_22Kernel_traits_finalizeILj6144E13__nv_bfloat16S2_fS2_fjLb0ELj1024ELj4ENS_18Kernel_traits_baseILj6144ES2_S2_fS2_fjLj1024EEEEELb0EEEvNS_9BwdParamsE:
        /* <DEDUP_REMOVED lines=22> */
.L_x_1104:
        /* <DEDUP_REMOVED lines=42> */
.L_x_1096:
        /* <DEDUP_REMOVED lines=62> */
.L_x_1095:
[----:B------:R-:W-:Y:S05]  /*07e0*/  BSYNC B1 ;  /* 0x0000000000017941 */ /* 0x000fea0003800000 */
.L_x_1094:
        /* <DEDUP_REMOVED lines=38> */
.L_x_1098:
[----:B------:R-:W-:Y:S05]  /*0a50*/  BSYNC B1 ;  /* 0x0000000000017941 */ /* 0x000fea0003800000 */
.L_x_1097:
        /* <DEDUP_REMOVED lines=20> */
.L_x_1099:
[----:B------:R-:W-:Y:S05]  /*0ba0*/  BSYNC B1 ;  /* 0x0000000000017941 */ /* 0x000fea0003800000 */
.L_x_1093:
[----:B------:R-:W-:Y:S05]  /*0bb0*/  BSYNC B0 ;  /* 0x0000000000007941 */ /* 0x000fea0003800000 */
.L_x_1092:
        /* <DEDUP_REMOVED lines=54> */
.L_x_1125:
        /* <DEDUP_REMOVED lines=10> */
.L_x_1100:
        /* <DEDUP_REMOVED lines=28> */
.L_x_1103:
[----:B------:R-:W-:Y:S05]  /*1180*/  BSYNC B0 ;  /* 0x0000000000007941 */ /* 0x000fea0003800000 */
.L_x_1102:
[C---:B------:R-:W-:Y:S02]  /*1190*/  ISETP.GT.U32.AND P1, PT, R4.reuse, -0x1801, PT ;  /* 0xffffe7ff0400780c */ /* 0x040fe40003f24070 */
[----:B------:R-:W-:Y:S02]  /*11a0*/  IADD3 R4, R4, 0x1800, RZ ;  /* 0x0000180004047810 */ /* 0x000fe40007ffe0ff */
[----:B------:R-:W-:-:S09]  /*11b0*/  IADD3 R5, R5, 0xc00, RZ ;  /* 0x00000c0005057810 */ /* 0x000fd20007ffe0ff */
[----:B------:R-:W-:Y:S05]  /*11c0*/  @P1 BRA `(.L_x_1104) ;  /* 0xffffffec00e41947 */ /* 0x000fea000383ffff */
[----:B------:R-:W-:Y:S05]  /*11d0*/  EXIT ;  /* 0x000000000000794d */ /* 0x000fea0003800000 */
.L_x_1101:
[----:B------:R-:W-:Y:S01]  /*11e0*/  HFMA2.MMA R14, -RZ, RZ, 0, 5.9604644775390625e-08 ;  /* 0x00000001ff0e7435 */ /* 0x000fe200000001ff */
[----:B----4-:R-:W-:Y:S02]  /*11f0*/  MOV R27, R10 ;  /* 0x0000000a001b7202 */ /* 0x010fe40000000f00 */
[----:B------:R-:W-:Y:S02]  /*1200*/  MOV R13, 0x1f ;  /* 0x0000001f000d7802 */ /* 0x000fe40000000f00 */
[----:B------:R-:W-:-:S07]  /*1210*/  MOV R12, 0xffffffff ;  /* 0xffffffff000c7802 */ /* 0x000fce0000000f00 */
[----:B0123--:R-:W-:Y:S05]  /*1220*/  WARPSYNC.COLLECTIVE R12, `(.L_x_1105) ;  /* 0x000000000c087348 */ /* 0x00ffea0003c00000 */
[----:B------:R4:W0:Y:S02]  /*1230*/  SHFL.BFLY P2, R17, R27, R14, R13 ;  /* 0x0c00000e1b117389 */ /* 0x000824000004000d */
[----:B01234-:R-:W-:Y:S01]  /*1240*/  ENDCOLLECTIVE ;  /* 0x000000000000791b */ /* 0x01ffe20003800000 */
.L_x_1105:
[----:B------:R-:W-:Y:S01]  /*1250*/  HFMA2.MMA R14, -RZ, RZ, 0, 1.1920928955078125e-07 ;  /* 0x00000002ff0e7435 */ /* 0x000fe200000001ff */
[----:B------:R-:W-:-:S05]  /*1260*/  FADD.FTZ R11, R10, R17 ;  /* 0x000000110a0b7221 */ /* 0x000fca0000010000 */
[----:B------:R-:W-:-:S07]  /*1270*/  MOV R27, R11 ;  /* 0x0000000b001b7202 */ /* 0x000fce0000000f00 */
[----:B------:R-:W-:Y:S05]  /*1280*/  WARPSYNC.COLLECTIVE R12, `(.L_x_1106) ;  /* 0x000000000c087348 */ /* 0x000fea0003c00000 */
[----:B------:R0:W1:Y:S02]  /*1290*/  SHFL.BFLY P2, R17, R27, R14, R13 ;  /* 0x0c00000e1b117389 */ /* 0x000064000004000d */
[----:B01----:R-:W-:Y:S01]  /*12a0*/  ENDCOLLECTIVE ;  /* 0x000000000000791b */ /* 0x003fe20003800000 */
.L_x_1106:
[----:B------:R-:W-:Y:S01]  /*12b0*/  HFMA2.MMA R14, -RZ, RZ, 0, 2.384185791015625e-07 ;  /* 0x00000004ff0e7435 */ /* 0x000fe200000001ff */
[----:B------:R-:W-:-:S05]  /*12c0*/  FADD.FTZ R10, R11, R17 ;  /* 0x000000110b0a7221 */ /* 0x000fca0000010000 */
[----:B------:R-:W-:-:S07]  /*12d0*/  MOV R27, R10 ;  /* 0x0000000a001b7202 */ /* 0x000fce0000000f00 */
[----:B------:R-:W-:Y:S05]  /*12e0*/  WARPSYNC.COLLECTIVE R12, `(.L_x_1107) ;  /* 0x000000000c087348 */ /* 0x000fea0003c00000 */
[----:B------:R0:W1:Y:S02]  /*12f0*/  SHFL.BFLY P2, R17, R27, R14, R13 ;  /* 0x0c00000e1b117389 */ /* 0x000064000004000d */
[----:B01----:R-:W-:Y:S01]  /*1300*/  ENDCOLLECTIVE ;  /* 0x000000000000791b */ /* 0x003fe20003800000 */
.L_x_1107:
[----:B------:R-:W-:Y:S01]  /*1310*/  MOV R14, 0x8 ;  /* 0x00000008000e7802 */ /* 0x000fe20000000f00 */
[----:B------:R-:W-:-:S04]  /*1320*/  FADD.FTZ R19, R10, R17 ;  /* 0x000000110a137221 */ /* 0x000fc80000010000 */
[----:B------:R-:W-:-:S07]  /*1330*/  IMAD.MOV.U32 R27, RZ, RZ, R19 ;  /* 0x000000ffff1b7224 */ /* 0x000fce00078e0013 */
[----:B------:R-:W-:Y:S05]  /*1340*/  WARPSYNC.COLLECTIVE R12, `(.L_x_1108) ;  /* 0x000000000c087348 */ /* 0x000fea0003c00000 */
[----:B------:R0:W1:Y:S02]  /*1350*/  SHFL.BFLY P2, R17, R27, R14, R13 ;  /* 0x0c00000e1b117389 */ /* 0x000064000004000d */
[----:B01----:R-:W-:Y:S01]  /*1360*/  ENDCOLLECTIVE ;  /* 0x000000000000791b */ /* 0x003fe20003800000 */
.L_x_1108:
[----:B------:R-:W-:Y:S01]  /*1370*/  HFMA2.MMA R14, -RZ, RZ, 0, 9.5367431640625e-07 ;  /* 0x00000010ff0e7435 */ /* 0x000fe200000001ff */
[----:B------:R-:W-:-:S05]  /*1380*/  FADD.FTZ R11, R19, R17 ;  /* 0x00000011130b7221 */ /* 0x000fca0000010000 */
[----:B------:R-:W-:-:S07]  /*1390*/  MOV R27, R11 ;  /* 0x0000000b001b7202 */ /* 0x000fce0000000f00 */
[----:B------:R-:W-:Y:S05]  /*13a0*/  WARPSYNC.COLLECTIVE R12, `(.L_x_1109) ;  /* 0x000000000c087348 */ /* 0x000fea0003c00000 */
[----:B------:R0:W1:Y:S02]  /*13b0*/  SHFL.BFLY P2, R17, R27, R14, R13 ;  /* 0x0c00000e1b117389 */ /* 0x000064000004000d */
[----:B01----:R-:W-:Y:S01]  /*13c0*/  ENDCOLLECTIVE ;  /* 0x000000000000791b */ /* 0x003fe20003800000 */
.L_x_1109:
[----:B------:R-:W-:Y:S01]  /*13d0*/  HFMA2.MMA R14, -RZ, RZ, 0, 5.9604644775390625e-08 ;  /* 0x00000001ff0e7435 */ /* 0x000fe200000001ff */
[----:B------:R-:W-:Y:S02]  /*13e0*/  MOV R27, R15 ;  /* 0x0000000f001b7202 */ /* 0x000fe40000000f00 */
[----:B------:R-:W-:-:S08]  /*13f0*/  MOV R10, R17 ;  /* 0x00000011000a7202 */ /* 0x000fd00000000f00 */
[----:B------:R-:W-:Y:S05]  /*1400*/  WARPSYNC.COLLECTIVE R12, `(.L_x_1110) ;  /* 0x000000000c087348 */ /* 0x000fea0003c00000 */
[----:B------:R0:W1:Y:S02]  /*1410*/  SHFL.BFLY P2, R17, R27, R14, R13 ;  /* 0x0c00000e1b117389 */ /* 0x000064000004000d */
[----:B01----:R-:W-:Y:S01]  /*1420*/  ENDCOLLECTIVE ;  /* 0x000000000000791b */ /* 0x003fe20003800000 */
.L_x_1110:
[----:B------:R-:W-:Y:S01]  /*1430*/  HFMA2.MMA R14, -RZ, RZ, 0, 1.1920928955078125e-07 ;  /* 0x00000002ff0e7435 */ /* 0x000fe200000001ff */
[----:B------:R-:W-:-:S05]  /*1440*/  MOV R16, R17 ;  /* 0x0000001100107202 */ /* 0x000fca0000000f00 */
[----:B------:R-:W-:-:S05]  /*1450*/  FADD.FTZ R16, R15, R16 ;  /* 0x000000100f107221 */ /* 0x000fca0000010000 */
[----:B------:R-:W-:-:S07]  /*1460*/  MOV R27, R16 ;  /* 0x00000010001b7202 */ /* 0x000fce0000000f00 */
[----:B------:R-:W-:Y:S05]  /*1470*/  WARPSYNC.COLLECTIVE R12, `(.L_x_1111) ;  /* 0x000000000c087348 */ /* 0x000fea0003c00000 */
[----:B------:R0:W1:Y:S02]  /*1480*/  SHFL.BFLY P2, R17, R27, R14, R13 ;  /* 0x0c00000e1b117389 */ /* 0x000064000004000d */
[----:B01----:R-:W-:Y:S01]  /*1490*/  ENDCOLLECTIVE ;  /* 0x000000000000791b */ /* 0x003fe20003800000 */
.L_x_1111:
[----:B------:R-:W-:Y:S01]  /*14a0*/  HFMA2.MMA R14, -RZ, RZ, 0, 2.384185791015625e-07 ;  /* 0x00000004ff0e7435 */ /* 0x000fe200000001ff */
[----:B------:R-:W-:-:S05]  /*14b0*/  MOV R19, R17 ;  /* 0x0000001100137202 */ /* 0x000fca0000000f00 */
[----:B------:R-:W-:-:S05]  /*14c0*/  FADD.FTZ R15, R16, R19 ;  /* 0x00000013100f7221 */ /* 0x000fca0000010000 */
[----:B------:R-:W-:-:S07]  /*14d0*/  MOV R27, R15 ;  /* 0x0000000f001b7202 */ /* 0x000fce0000000f00 */
[----:B------:R-:W-:Y:S05]  /*14e0*/  WARPSYNC.COLLECTIVE R12, `(.L_x_1112) ;  /* 0x000000000c087348 */ /* 0x000fea0003c00000 */
[----:B------:R0:W1:Y:S02]  /*14f0*/  SHFL.BFLY P2, R17, R27, R14, R13 ;  /* 0x0c00000e1b117389 */ /* 0x000064000004000d */
[----:B01----:R-:W-:Y:S01]  /*1500*/  ENDCOLLECTIVE ;  /* 0x000000000000791b */ /* 0x003fe20003800000 */
.L_x_1112:
[----:B------:R-:W-:Y:S01]  /*1510*/  HFMA2.MMA R14, -RZ, RZ, 0, 4.76837158203125e-07 ;  /* 0x00000008ff0e7435 */ /* 0x000fe200000001ff */
[----:B------:R-:W-:-:S05]  /*1520*/  MOV R18, R17 ;  /* 0x0000001100127202 */ /* 0x000fca0000000f00 */
[----:B------:R-:W-:-:S05]  /*1530*/  FADD.FTZ R20, R15, R18 ;  /* 0x000000120f147221 */ /* 0x000fca0000010000 */
[----:B------:R-:W-:-:S07]  /*1540*/  MOV R27, R20 ;  /* 0x00000014001b7202 */ /* 0x000fce0000000f00 */
[----:B------:R-:W-:Y:S05]  /*1550*/  WARPSYNC.COLLECTIVE R12, `(.L_x_1113) ;  /* 0x000000000c087348 */ /* 0x000fea0003c00000 */
[----:B------:R0:W1:Y:S02]  /*1560*/  SHFL.BFLY P2, R17, R27, R14, R13 ;  /* 0x0c00000e1b117389 */ /* 0x000064000004000d */
[----:B01----:R-:W-:Y:S01]  /*1570*/  ENDCOLLECTIVE ;  /* 0x000000000000791b */ /* 0x003fe20003800000 */
.L_x_1113:
[----:B------:R-:W-:Y:S01]  /*1580*/  HFMA2.MMA R14, -RZ, RZ, 0, 9.5367431640625e-07 ;  /* 0x00000010ff0e7435 */ /* 0x000fe200000001ff */
[----:B------:R-:W-:-:S04]  /*1590*/  IMAD.MOV.U32 R21, RZ, RZ, R17 ;  /* 0x000000ffff157224 */ /* 0x000fc800078e0011 */
[----:B------:R-:W-:-:S05]  /*15a0*/  FADD.FTZ R16, R20, R21 ;  /* 0x0000001514107221 */ /* 0x000fca0000010000 */
[----:B------:R-:W-:-:S07]  /*15b0*/  MOV R27, R16 ;  /* 0x00000010001b7202 */ /* 0x000fce0000000f00 */
[----:B------:R-:W-:Y:S05]  /*15c0*/  WARPSYNC.COLLECTIVE R12, `(.L_x_1114) ;  /* 0x000000000c087348 */ /* 0x000fea0003c00000 */
[----:B------:R0:W1:Y:S02]  /*15d0*/  SHFL.BFLY P2, R17, R27, R14, R13 ;  /* 0x0c00000e1b117389 */ /* 0x000064000004000d */
[----:B01----:R-:W-:Y:S01]  /*15e0*/  ENDCOLLECTIVE ;  /* 0x000000000000791b */ /* 0x003fe20003800000 */
.L_x_1114:
[----:B------:R-:W-:Y:S01]  /*15f0*/  HFMA2.MMA R14, -RZ, RZ, 0, 5.9604644775390625e-08 ;  /* 0x00000001ff0e7435 */ /* 0x000fe200000001ff */
[----:B------:R-:W-:Y:S02]  /*1600*/  MOV R27, R9 ;  /* 0x00000009001b7202 */ /* 0x000fe40000000f00 */
[----:B------:R-:W-:-:S08]  /*1610*/  MOV R15, R17 ;  /* 0x00000011000f7202 */ /* 0x000fd00000000f00 */
[----:B------:R-:W-:Y:S05]  /*1620*/  WARPSYNC.COLLECTIVE R12, `(.L_x_1115) ;  /* 0x000000000c087348 */ /* 0x000fea0003c00000 */
[----:B------:R0:W1:Y:S02]  /*1630*/  SHFL.BFLY P2, R17, R27, R14, R13 ;  /* 0x0c00000e1b117389 */ /* 0x000064000004000d */
[----:B01----:R-:W-:Y:S01]  /*1640*/  ENDCOLLECTIVE ;  /* 0x000000000000791b */ /* 0x003fe20003800000 */
.L_x_1115:
[----:B------:R-:W-:Y:S01]  /*1650*/  HFMA2.MMA R14, -RZ, RZ, 0, 1.1920928955078125e-07 ;  /* 0x00000002ff0e7435 */ /* 0x000fe200000001ff */
[----:B------:R-:W-:-:S05]  /*1660*/  MOV R18, R17 ;  /* 0x0000001100127202 */ /* 0x000fca0000000f00 */
[----:B------:R-:W-:-:S05]  /*1670*/  FADD.FTZ R20, R9, R18 ;  /* 0x0000001209147221 */ /* 0x000fca0000010000 */
[----:B------:R-:W-:-:S07]  /*1680*/  MOV R27, R20 ;  /* 0x00000014001b7202 */ /* 0x000fce0000000f00 */
[----:B------:R-:W-:Y:S05]  /*1690*/  WARPSYNC.COLLECTIVE R12, `(.L_x_1116) ;  /* 0x000000000c087348 */ /* 0x000fea0003c00000 */
[----:B------:R0:W1:Y:S02]  /*16a0*/  SHFL.BFLY P2, R17, R27, R14, R13 ;  /* 0x0c00000e1b117389 */ /* 0x000064000004000d */
[----:B01----:R-:W-:Y:S01]  /*16b0*/  ENDCOLLECTIVE ;  /* 0x000000000000791b */ /* 0x003fe20003800000 */
.L_x_1116:
[----:B------:R-:W-:Y:S01]  /*16c0*/  HFMA2.MMA R14, -RZ, RZ, 0, 2.384185791015625e-07 ;  /* 0x00000004ff0e7435 */ /* 0x000fe200000001ff */
[----:B------:R-:W-:-:S05]  /*16d0*/  MOV R21, R17 ;  /* 0x0000001100157202 */ /* 0x000fca0000000f00 */
[----:B------:R-:W-:-:S05]  /*16e0*/  FADD.FTZ R9, R20, R21 ;  /* 0x0000001514097221 */ /* 0x000fca0000010000 */
[----:B------:R-:W-:-:S07]  /*16f0*/  MOV R27, R9 ;  /* 0x00000009001b7202 */ /* 0x000fce0000000f00 */
[----:B------:R-:W-:Y:S05]  /*1700*/  WARPSYNC.COLLECTIVE R12, `(.L_x_1117) ;  /* 0x000000000c087348 */ /* 0x000fea0003c00000 */
[----:B------:R0:W1:Y:S02]  /*1710*/  SHFL.BFLY P2, R17, R27, R14, R13 ;  /* 0x0c00000e1b117389 */ /* 0x000064000004000d */
[----:B01----:R-:W-:Y:S01]  /*1720*/  ENDCOLLECTIVE ;  /* 0x000000000000791b */ /* 0x003fe20003800000 */
.L_x_1117:
[----:B------:R-:W-:Y:S01]  /*1730*/  HFMA2.MMA R14, -RZ, RZ, 0, 4.76837158203125e-07 ;  /* 0x00000008ff0e7435 */ /* 0x000fe200000001ff */
[----:B------:R-:W-:-:S05]  /*1740*/  MOV R22, R17 ;  /* 0x0000001100167202 */ /* 0x000fca0000000f00 */
[----:B------:R-:W-:-:S05]  /*1750*/  FADD.FTZ R22, R9, R22 ;  /* 0x0000001609167221 */ /* 0x000fca0000010000 */
[----:B------:R-:W-:-:S07]  /*1760*/  MOV R27, R22 ;  /* 0x00000016001b7202 */ /* 0x000fce0000000f00 */
[----:B------:R-:W-:Y:S05]  /*1770*/  WARPSYNC.COLLECTIVE R12, `(.L_x_1118) ;  /* 0x000000000c087348 */ /* 0x000fea0003c00000 */
[----:B------:R0:W1:Y:S02]  /*1780*/  SHFL.BFLY P2, R17, R27, R14, R13 ;  /* 0x0c00000e1b117389 */ /* 0x000064000004000d */
[----:B01----:R-:W-:Y:S01]  /*1790*/  ENDCOLLECTIVE ;  /* 0x000000000000791b */ /* 0x003fe20003800000 */
.L_x_1118:
[----:B------:R-:W-:Y:S01]  /*17a0*/  HFMA2.MMA R14, -RZ, RZ, 0, 9.5367431640625e-07 ;  /* 0x00000010ff0e7435 */ /* 0x000fe200000001ff */
[----:B------:R-:W-:-:S05]  /*17b0*/  MOV R23, R17 ;  /* 0x0000001100177202 */ /* 0x000fca0000000f00 */
[----:B------:R-:W-:-:S04]  /*17c0*/  FADD.FTZ R18, R22, R23 ;  /* 0x0000001716127221 */ /* 0x000fc80000010000 */
[----:B------:R-:W-:-:S07]  /*17d0*/  IMAD.MOV.U32 R27, RZ, RZ, R18 ;  /* 0x000000ffff1b7224 */ /* 0x000fce00078e0012 */
[----:B------:R-:W-:Y:S05]  /*17e0*/  WARPSYNC.COLLECTIVE R12, `(.L_x_1119) ;  /* 0x000000000c087348 */ /* 0x000fea0003c00000 */
[----:B------:R0:W1:Y:S02]  /*17f0*/  SHFL.BFLY P2, R17, R27, R14, R13 ;  /* 0x0c00000e1b117389 */ /* 0x000064000004000d */
[----:B01----:R-:W-:Y:S01]  /*1800*/  ENDCOLLECTIVE ;  /* 0x000000000000791b */ /* 0x003fe20003800000 */
.L_x_1119:
[----:B------:R-:W-:Y:S01]  /*1810*/  HFMA2.MMA R14, -RZ, RZ, 0, 5.9604644775390625e-08 ;  /* 0x00000001ff0e7435 */ /* 0x000fe200000001ff */
[----:B------:R-:W-:Y:S02]  /*1820*/  MOV R27, R8 ;  /* 0x00000008001b7202 */ /* 0x000fe40000000f00 */
[----:B------:R-:W-:-:S08]  /*1830*/  MOV R9, R17 ;  /* 0x0000001100097202 */ /* 0x000fd00000000f00 */
[----:B------:R-:W-:Y:S05]  /*1840*/  WARPSYNC.COLLECTIVE R12, `(.L_x_1120) ;  /* 0x000000000c087348 */ /* 0x000fea0003c00000 */
[----:B------:R0:W1:Y:S02]  /*1850*/  SHFL.BFLY P2, R17, R27, R14, R13 ;  /* 0x0c00000e1b117389 */ /* 0x000064000004000d */
[----:B01----:R-:W-:Y:S01]  /*1860*/  ENDCOLLECTIVE ;  /* 0x000000000000791b */ /* 0x003fe20003800000 */
.L_x_1120:
[----:B------:R-:W-:Y:S01]  /*1870*/  HFMA2.MMA R14, -RZ, RZ, 0, 1.1920928955078125e-07 ;  /* 0x00000002ff0e7435 */ /* 0x000fe200000001ff */
[----:B------:R-:W-:-:S05]  /*1880*/  MOV R19, R17 ;  /* 0x0000001100137202 */ /* 0x000fca0000000f00 */
[----:B------:R-:W-:-:S05]  /*1890*/  FADD.FTZ R23, R8, R19 ;  /* 0x0000001308177221 */ /* 0x000fca0000010000 */
[----:B------:R-:W-:-:S07]  /*18a0*/  MOV R27, R23 ;  /* 0x00000017001b7202 */ /* 0x000fce0000000f00 */
[----:B------:R-:W-:Y:S05]  /*18b0*/  WARPSYNC.COLLECTIVE R12, `(.L_x_1121) ;  /* 0x000000000c087348 */ /* 0x000fea0003c00000 */
[----:B------:R0:W1:Y:S02]  /*18c0*/  SHFL.BFLY P2, R17, R27, R14, R13 ;  /* 0x0c00000e1b117389 */ /* 0x000064000004000d */
[----:B01----:R-:W-:Y:S01]  /*18d0*/  ENDCOLLECTIVE ;  /* 0x000000000000791b */ /* 0x003fe20003800000 */
.L_x_1121:
[----:B------:R-:W-:Y:S01]  /*18e0*/  HFMA2.MMA R14, -RZ, RZ, 0, 2.384185791015625e-07 ;  /* 0x00000004ff0e7435 */ /* 0x000fe200000001ff */
[----:B------:R-:W-:-:S05]  /*18f0*/  MOV R22, R17 ;  /* 0x0000001100167202 */ /* 0x000fca0000000f00 */
[----:B------:R-:W-:-:S05]  /*1900*/  FADD.FTZ R8, R23, R22 ;  /* 0x0000001617087221 */ /* 0x000fca0000010000 */
[----:B------:R-:W-:-:S07]  /*1910*/  MOV R27, R8 ;  /* 0x00000008001b7202 */ /* 0x000fce0000000f00 */
[----:B------:R-:W-:Y:S05]  /*1920*/  WARPSYNC.COLLECTIVE R12, `(.L_x_1122) ;  /* 0x000000000c087348 */ /* 0x000fea0003c00000 */
[----:B------:R0:W1:Y:S02]  /*1930*/  SHFL.BFLY P2, R17, R27, R14, R13 ;  /* 0x0c00000e1b117389 */ /* 0x000064000004000d */
[----:B01----:R-:W-:Y:S01]  /*1940*/  ENDCOLLECTIVE ;  /* 0x000000000000791b */ /* 0x003fe20003800000 */
.L_x_1122:
[----:B------:R-:W-:Y:S01]  /*1950*/  HFMA2.MMA R14, -RZ, RZ, 0, 4.76837158203125e-07 ;  /* 0x00000008ff0e7435 */ /* 0x000fe200000001ff */
[----:B------:R-:W-:-:S05]  /*1960*/  MOV R21, R17 ;  /* 0x0000001100157202 */ /* 0x000fca0000000f00 */
[----:B------:R-:W-:-:S05]  /*1970*/  FADD.FTZ R24, R8, R21 ;  /* 0x0000001508187221 */ /* 0x000fca0000010000 */
[----:B------:R-:W-:-:S07]  /*1980*/  MOV R27, R24 ;  /* 0x00000018001b7202 */ /* 0x000fce0000000f00 */
[----:B------:R-:W-:Y:S05]  /*1990*/  WARPSYNC.COLLECTIVE R12, `(.L_x_1123) ;  /* 0x000000000c087348 */ /* 0x000fea0003c00000 */
[----:B------:R0:W1:Y:S02]  /*19a0*/  SHFL.BFLY P2, R17, R27, R14, R13 ;  /* 0x0c00000e1b117389 */ /* 0x000064000004000d */
[----:B01----:R-:W-:Y:S01]  /*19b0*/  ENDCOLLECTIVE ;  /* 0x000000000000791b */ /* 0x003fe20003800000 */
.L_x_1123:
[----:B------:R-:W-:Y:S01]  /*19c0*/  HFMA2.MMA R14, -RZ, RZ, 0, 9.5367431640625e-07 ;  /* 0x00000010ff0e7435 */ /* 0x000fe200000001ff */
[----:B------:R-:W-:-:S05]  /*19d0*/  MOV R25, R17 ;  /* 0x0000001100197202 */ /* 0x000fca0000000f00 */
[----:B------:R-:W-:-:S05]  /*19e0*/  FADD.FTZ R25, R24, R25 ;  /* 0x0000001918197221 */ /* 0x000fca0000010000 */
[----:B------:R-:W-:-:S07]  /*19f0*/  MOV R27, R25 ;  /* 0x00000019001b7202 */ /* 0x000fce0000000f00 */
[----:B------:R-:W-:Y:S05]  /*1a00*/  WARPSYNC.COLLECTIVE R12, `(.L_x_1124) ;  /* 0x000000000c087348 */ /* 0x000fea0003c00000 */
[----:B------:R0:W1:Y:S02]  /*1a10*/  SHFL.BFLY P2, R17, R27, R14, R13 ;  /* 0x0c00000e1b117389 */ /* 0x000064000004000d */
[----:B01----:R-:W-:Y:S01]  /*1a20*/  ENDCOLLECTIVE ;  /* 0x000000000000791b */ /* 0x003fe20003800000 */
.L_x_1124:
[----:B------:R-:W-:Y:S05]  /*1a30*/  BRA `(.L_x_1125) ;  /* 0xfffffff400387947 */ /* 0x000fea000383ffff */
.L_x_1126:
        /* <DEDUP_REMOVED lines=12> */
.L_x_3257:


//--------------------- .text._ZN10layer_norm31ln_parallel_residual_bwd_kernelINS_13Kernel_traitsI13__nv_bfloat16S2_fS2_fjLj6144ELj1ELj1ELj8ELj16ENS_18Kernel_traits_baseILj6144ES2_S2_fS2_fjLj256EEEEELb1ELb1ELb0EEEvNS_9BwdParamsE --------------------------
	.section	.text._ZN10layer_norm31ln_parallel_residual_bwd_kernelINS_13Kernel_traitsI13__nv_bfloat16S2_fS2_fjLj6144ELj1ELj1ELj8ELj16ENS_18Kernel_traits_baseILj6144ES2_S2_fS2_fjLj256EEEEELb1ELb1ELb0EEEvNS_9BwdParamsE,"ax",@progbits
	.align	128
        .global         _ZN10layer_norm31ln_parallel_residual_bwd_kernelINS_13Kernel_traitsI13__nv_bfloat16S2_fS2_fjLj6144ELj1ELj1ELj8ELj16ENS_18Kernel_traits_baseILj6144ES2_S2_fS2_fjLj256EEEEELb1ELb1ELb0EEEvNS_9BwdParamsE
        .type           _ZN10layer_norm31ln_parallel_residual_bwd_kernelINS_13Kernel_traitsI13__nv_bfloat16S2_fS2_fjLj6144ELj1ELj1ELj8ELj16ENS_18Kernel_traits_baseILj6144ES2_S2_fS2_fjLj256EEEEELb1ELb1ELb0EEEvNS_9BwdParamsE,@function
        .size           _ZN10layer_norm31ln_parallel_residual_bwd_kernelINS_13Kernel_traitsI13__nv_bfloat16S2_fS2_fjLj6144ELj1ELj1ELj8ELj16ENS_18Kernel_traits_baseILj6144ES2_S2_fS2_fjLj256EEEEELb1ELb1ELb0EEEvNS_9BwdParamsE,(.L_x_3258 - _ZN10layer_norm31ln_parallel_residual_bwd_kernelINS_13Kernel_traitsI13__nv_bfloat16S2_fS2_fjLj6144ELj1ELj1ELj8ELj16ENS_18Kernel_traits_baseILj6144ES2_S2_fS2_fjLj256EEEEELb1ELb1ELb0EEEvNS_9BwdParamsE)
        .other          _ZN10layer_norm31ln_parallel_residual_bwd_kernelINS_13Kernel_traitsI13__nv_bfloat16S2_fS2_fjLj6144ELj1ELj1ELj8ELj16ENS_18Kernel_traits_baseILj6144ES2_S2_fS2_fjLj256EEEEELb1ELb1ELb0EEEvNS_9BwdParamsE,@"STO_CUDA_ENTRY STV_DEFAULT"
_ZN10layer_norm31ln_parallel_residual_bwd_kernelINS_13Kernel_traitsI13__nv_bfloat16S2_fS2_fjLj6144ELj1ELj1ELj8ELj16ENS_18Kernel_traits_baseILj6144ES2_S2_fS2_fjLj256EEEEELb1ELb1ELb0EEEvNS_9BwdParamsE:
.text._ZN10layer_norm31ln_parallel_residual_bwd_kernelINS_13Kernel_traitsI13__nv_bfloat16S2_fS2_fjLj6144ELj1ELj1ELj8ELj16ENS_18Kernel_traits_baseILj6144ES2_S2_fS2_fjLj256EEEEELb1ELb1ELb0EEEvNS_9BwdParamsE:
        /* <DEDUP_REMOVED lines=18> */
[----:B0-----:R-:W-:-:S02]  /*0120*/  LOP3.LUT R3, R30, 0xff, RZ, 0xc, !PT ;  /* 0x000000ff1e037812 */ /* 0x001fc400078e0cff */
[----:B------:R-:W-:Y:S02]  /*0130*/  LOP3.LUT R29, R30, 0xff, RZ, 0xc0, !PT ;  /* 0x000000ff1e1d7812 */ /* 0x000fe400078ec0ff */
[----:B------:R-:W-:-:S03]  /*0140*/  LEA.HI.SX32 R0, R0, R3, 0x1d ;  /* 0x0000000300007211 */ /* 0x000fc600078feaff */
[----:B------:R-:W-:Y:S01]  /*0150*/  IMAD.MOV.U32 R11, RZ, RZ, R29 ;  /* 0x000000ffff0b7224 */ /* 0x000fe200078e001d */
[C---:B------:R-:W-:Y:S02]  /*0160*/  LOP3.LUT P2, RZ, R0.reuse, 0xffffff00, RZ, 0xc0, !PT ;  /* 0xffffff0000ff7812 */ /* 0x040fe4000784c0ff */
[C---:B------:R-:W-:Y:S02]  /*0170*/  ISETP.GE.U32.AND P3, PT, R0.reuse, 0x200, PT ;  /* 0x000002000000780c */ /* 0x040fe40003f66070 */
[----:B------:R-:W-:-:S09]  /*0180*/  ISETP.GE.U32.AND P4, PT, R0, 0x300, PT ;  /* 0x000003000000780c */ /* 0x000fd20003f86070 */
[----:B------:R-:W0:Y:S08]  /*0190*/  @P2 LDC.64 R2, c[0x0][0x260] ;  /* 0x00009800ff022b82 */ /* 0x000e300000000a00 */
[----:B------:R-:W2:Y:S08]  /*01a0*/  @P3 LDC.64 R4, c[0x0][0x260] ;  /* 0x00009800ff043b82 */ /* 0x000eb00000000a00 */
[----:B------:R-:W3:Y:S01]  /*01b0*/  @P4 LDC.64 R8, c[0x0][0x260] ;  /* 0x00009800ff084b82 */ /* 0x000ee20000000a00 */
[C---:B0-----:R-:W-:Y:S01]  /*01c0*/  @P2 IMAD.WIDE.U32 R2, R11.reuse, 0x10, R2 ;  /* 0x000000100b022825 */ /* 0x041fe200078e0002 */
[----:B------:R-:W-:-:S04]  /*01d0*/  @P2 LOP3.LUT R11, R11, 0x100, RZ, 0xfc, !PT ;  /* 0x000001000b0b2812 */ /* 0x000fc800078efcff */
[----:B------:R1:W5:Y:S01]  /*01e0*/  @P2 LDG.E.128 R12, desc[UR4][R2.64] ;  /* 0x00000004020c2981 */ /* 0x000362000c1e1d00 */
[C---:B--2---:R-:W-:Y:S01]  /*01f0*/  @P3 IMAD.WIDE.U32 R6, R11.reuse, 0x10, R4 ;  /* 0x000000100b063825 */ /* 0x044fe200078e0004 */
[----:B------:R-:W-:-:S04]  /*0200*/  @P3 IADD3 R11, R11, 0x100, RZ ;  /* 0x000001000b0b3810 */ /* 0x000fc80007ffe0ff */
[----:B------:R0:W5:Y:S01]  /*0210*/  @P3 LDG.E.128 R16, desc[UR4][R6.64] ;  /* 0x0000000406103981 */ /* 0x000162000c1e1d00 */
        /* <DEDUP_REMOVED lines=29> */
[C---:B-----5:R-:W-:Y:S01]  /*03f0*/  @P3 PRMT R11, R16.reuse, 0x7632, R11 ;  /* 0x00007632100b3816 */ /* 0x060fe2000000000b */
[----:B------:R-:W-:Y:S01]  /*0400*/  IMAD.U32 R24, R16, 0x10000, RZ ;  /* 0x0001000010187824 */ /* 0x000fe200078e00ff */
[C---:B------:R-:W-:Y:S01]  /*0410*/  @P2 PRMT R0, R12.reuse, 0x7632, R0 ;  /* 0x000076320c002816 */ /* 0x040fe20000000000 */
[----:B------:R-:W-:Y:S01]  /*0420*/  IMAD.MOV.U32 R16, RZ, RZ, R3 ;  /* 0x000000ffff107224 */ /* 0x000fe200078e0003 */
[----:B------:R-:W-:Y:S01]  /*0430*/  HFMA2.MMA R3, -RZ, RZ, 0, 5.9604644775390625e-08 ;  /* 0x00000001ff037435 */ /* 0x000fe200000001ff */
[----:B------:R-:W-:Y:S01]  /*0440*/  IMAD.U32 R28, R12, 0x10000, RZ ;  /* 0x000100000c1c7824 */ /* 0x000fe200078e00ff */
[C---:B------:R-:W-:Y:S01]  /*0450*/  @P2 PRMT R2, R13.reuse, 0x7632, R2 ;  /* 0x000076320d022816 */ /* 0x040fe20000000002 */
[----:B------:R-:W-:Y:S01]  /*0460*/  ULDC.U8 UR6, c[0x0][0x2a0] ;  /* 0x0000a80000067ab9 */ /* 0x000fe20000000000 */
[----:B------:R-:W-:Y:S01]  /*0470*/  SHF.L.U32 R27, R13, 0x10, RZ ;  /* 0x000000100d1b7819 */ /* 0x000fe200000006ff */
[----:B------:R-:W-:Y:S01]  /*0480*/  IMAD.U32 R26, R14, 0x10000, RZ ;  /* 0x000100000e1a7824 */ /* 0x000fe200078e00ff */
[----:B------:R-:W-:Y:S01]  /*0490*/  @P2 PRMT R12, R15, 0x7632, R12 ;  /* 0x000076320f0c2816 */ /* 0x000fe2000000000c */
[----:B------:R-:W-:Y:S01]  /*04a0*/  IMAD.U32 R22, R18, 0x10000, RZ ;  /* 0x0001000012167824 */ /* 0x000fe200078e00ff */
[----:B------:R-:W-:Y:S01]  /*04b0*/  @P3 PRMT R10, R17, 0x7632, R10 ;  /* 0x00007632110a3816 */ /* 0x000fe2000000000a */
[----:B------:R-:W-:Y:S01]  /*04c0*/  IMAD.U32 R20, R32, 0x10000, RZ ;  /* 0x0001000020147824 */ /* 0x000fe200078e00ff */
[----:B------:R-:W-:Y:S01]  /*04d0*/  @P3 PRMT R8, R19, 0x7632, R8 ;  /* 0x0000763213083816 */ /* 0x000fe20000000008 */
[----:B------:R-:W-:Y:S01]  /*04e0*/  IMAD.MOV.U32 R93, RZ, RZ, RZ ;  /* 0x000000ffff5d7224 */ /* 0x000fe200078e00ff */
        /* <DEDUP_REMOVED lines=12> */
[----:B------:R-:W-:Y:S01]  /*05b0*/  ISETP.NE.AND P0, PT, RZ, UR6, PT ;  /* 0x00000006ff007c0c */ /* 0x000fe2000bf05270 */
        /* <DEDUP_REMOVED lines=11> */
[----:B------:R-:W-:Y:S02]  /*0670*/  P2R R2, PR, RZ, 0x1 ;  /* 0x00000001ff027803 */ /* 0x000fe40000000000 */
[----:B------:R-:W-:Y:S02]  /*0680*/  SHF.L.U32 R5, R5, 0x10, RZ ;  /* 0x0000001005057819 */ /* 0x000fe400000006ff */
[----:B------:R-:W-:-:S07]  /*0690*/  PRMT R0, R3, 0x7610, R0 ;  /* 0x0000761003007816 */ /* 0x000fce0000000000 */
.L_x_1141:
[----:B012---:R-:W0:Y:S01]  /*06a0*/  LDC.64 R124, c[0x0][0x250] ;  /* 0x00009400ff7c7b82 */ /* 0x007e220000000a00 */
        /* <DEDUP_REMOVED lines=9> */
[----:B------:R-:W-:Y:S01]  /*0740*/  IMAD.MOV.U32 R195, RZ, RZ, RZ ;  /* 0x000000ffffc37224 */ /* 0x000fe200078e00ff */
[----:B------:R-:W-:Y:S01]  /*0750*/  MOV R196, RZ ;  /* 0x000000ff00c47202 */ /* 0x000fe20000000f00 */
[----:B------:R-:W-:Y:S01]  /*0760*/  IMAD R128, R16, R31, RZ ;  /* 0x0000001f10807224 */ /* 0x000fe200078e02ff */
[----:B------:R-:W-:-:S04]  /*0770*/  SHF.R.U32.HI R190, RZ, 0x5, R30 ;  /* 0x00000005ffbe7819 */ /* 0x000fc8000001161e */
        /* <DEDUP_REMOVED lines=8> */
[C---:B------:R-:W-:Y:S02]  /*0800*/  LEA.HI.X R129, R0.reuse, UR11, RZ, 0x5, P0 ;  /* 0x0000000b00817c11 */ /* 0x040fe400080f2cff */
[C---:B------:R-:W-:Y:S02]  /*0810*/  SHF.L.U32 R3, R0.reuse, 0x3, RZ ;  /* 0x0000000300037819 */ /* 0x040fe400000006ff */
[----:B------:R-:W-:Y:S01]  /*0820*/  SHF.L.U64.HI R132, R0, 0x3, RZ ;  /* 0x0000000300847819 */ /* 0x000fe200000102ff */
[----:B------:R-:W2:Y:S01]  /*0830*/  LDG.E.128 R36, desc[UR4][R128.64] ;  /* 0x0000000480247981 */ /* 0x000ea2000c1e1d00 */
[----:B------:R-:W-:-:S03]  /*0840*/  ISETP.NE.U32.AND P0, PT, RZ, UR14, PT ;  /* 0x0000000eff007c0c */ /* 0x000fc6000bf05070 */
[----:B------:R1:W3:Y:S01]  /*0850*/  LDG.E.128 R32, desc[UR4][R128.64+0x10] ;  /* 0x0000100480207981 */ /* 0x0002e2000c1e1d00 */
[----:B0-----:R-:W-:-:S06]  /*0860*/  IMAD.WIDE.U32 R124, R0, 0x10, R124 ;  /* 0x00000010007c7825 */ /* 0x001fcc00078e007c */
[----:B------:R-:W4:Y:S01]  /*0870*/  LDG.E.128 R124, desc[UR4][R124.64] ;  /* 0x000000047c7c7981 */ /* 0x000f22000c1e1d00 */
[----:B------:R-:W-:-:S04]  /*0880*/  IADD3 R148, P1, R3, UR12, RZ ;  /* 0x0000000c03947c10 */ /* 0x000fc8000ff3e0ff */
[----:B------:R-:W-:-:S06]  /*0890*/  IADD3.X R149, R132, UR13, RZ, P1, !PT ;  /* 0x0000000d84957c10 */ /* 0x000fcc0008ffe4ff */
[----:B------:R-:W5:Y:S01]  /*08a0*/  LDG.E.64 R148, desc[UR4][R148.64] ;  /* 0x0000000494947981 */ /* 0x000f62000c1e1b00 */
[----:B------:R-:W-:-:S13]  /*08b0*/  ISETP.NE.AND.EX P0, PT, RZ, UR15, PT, P0 ;  /* 0x0000000fff007c0c */ /* 0x000fda000bf05300 */
[----:B------:R-:W0:Y:S02]  /*08c0*/  @P0 LDC.64 R130, c[0x0][0x248] ;  /* 0x00009200ff820b82 */ /* 0x000e240000000a00 */
[----:B0-----:R-:W-:-:S05]  /*08d0*/  @P0 IADD3 R130, P1, R3, R130, RZ ;  /* 0x0000008203820210 */ /* 0x001fca0007f3e0ff */
[----:B------:R-:W-:Y:S01]  /*08e0*/  @P0 IMAD.X R131, R132, 0x1, R131, P1 ;  /* 0x0000000184830824 */ /* 0x000fe200008e0683 */
[----:B------:R-:W-:-:S04]  /*08f0*/  ISETP.NE.U32.AND P1, PT, RZ, UR8, PT ;  /* 0x00000008ff007c0c */ /* 0x000fc8000bf25070 */
[----:B------:R-:W-:Y:S01]  /*0900*/  ISETP.NE.AND.EX P1, PT, RZ, UR9, PT, P1 ;  /* 0x00000009ff007c0c */ /* 0x000fe2000bf25310 */
[----:B------:R0:W5:-:S12]  /*0910*/  @P0 LDG.E.64 R150, desc[UR4][R130.64] ;  /* 0x0000000482960981 */ /* 0x000158000c1e1b00 */
[----:B-1----:R-:W-:-:S04]  /*0920*/  @P1 LEA R128, P0, R0, UR8, 0x5 ;  /* 0x0000000800801c11 */ /* 0x002fc8000f8028ff */
[----:B------:R-:W-:-:S05]  /*0930*/  @P1 LEA.HI.X R129, R0, UR9, RZ, 0x5, P0 ;  /* 0x0000000900811c11 */ /* 0x000fca00080f2cff */
[----:B------:R-:W5:Y:S04]  /*0940*/  @P1 LDG.E.128 R44, desc[UR4][R128.64] ;  /* 0x00000004802c1981 */ /* 0x000f68000c1e1d00 */
[----:B------:R1:W5:Y:S01]  /*0950*/  @P1 LDG.E.128 R40, desc[UR4][R128.64+0x10] ;  /* 0x0000100480281981 */ /* 0x000362000c1e1d00 */
[----:B------:R-:W-:Y:S01]  /*0960*/  IADD3 R193, R0, 0x100, RZ ;  /* 0x0000010000c17810 */ /* 0x000fe20007ffe0ff */
[C---:B--2---:R-:W-:Y:S01]  /*0970*/  FADD.FTZ R132, -R191.reuse, R37 ;  /* 0x00000025bf847221 */ /* 0x044fe20000010100 */
[C---:B------:R-:W-:Y:S01]  /*0980*/  FADD.FTZ R38, -R191.reuse, R38 ;  /* 0x00000026bf267221 */ /* 0x040fe20000010100 */
[C---:B------:R-:W-:Y:S01]  /*0990*/  FADD.FTZ R140, -R191.reuse, R39 ;  /* 0x00000027bf8c7221 */ /* 0x040fe20000010100 */
[C---:B------:R-:W-:Y:S01]  /*09a0*/  FADD.FTZ R36, -R191.reuse, R36 ;  /* 0x00000024bf247221 */ /* 0x040fe20000010100 */
[----:B---3--:R-:W-:Y:S01]  /*09b0*/  FADD.FTZ R142, -R191, R33 ;  /* 0x00000021bf8e7221 */ /* 0x008fe20000010100 */
[C---:B-----5:R-:W-:Y:S01]  /*09c0*/  FMUL.FTZ R33, R143.reuse, R38 ;  /* 0x000000268f217220 */ /* 0x060fe20000410000 */
[C---:B------:R-:W-:Y:S01]  /*09d0*/  FMUL.FTZ R38, R143.reuse, R132 ;  /* 0x000000848f267220 */ /* 0x040fe20000410000 */
[----:B------:R-:W-:Y:S01]  /*09e0*/  FMUL.FTZ R3, R143, R36 ;  /* 0x000000248f037220 */ /* 0x000fe20000410000 */
[----:B------:R-:W-:Y:S01]  /*09f0*/  FADD.FTZ R134, -R191, R34 ;  /* 0x00000022bf867221 */ /* 0x000fe20000010100 */
[----:B----4-:R-:W-:-:S02]  /*0a00*/  PRMT R37, R124, 0x7632, R37 ;  /* 0x000076327c257816 */ /* 0x010fc40000000025 */
[----:B------:R-:W-:Y:S02]  /*0a10*/  SHF.L.U32 R39, R124, 0x10, RZ ;  /* 0x000000107c277819 */ /* 0x000fe400000006ff */
[C---:B0-----:R-:W-:Y:S02]  /*0a20*/  PRMT R131, R126.reuse, 0x7632, R131 ;  /* 0x000076327e837816 */ /* 0x041fe40000000083 */
[----:B-1----:R-:W-:Y:S01]  /*0a30*/  SHF.L.U32 R129, R126, 0x10, RZ ;  /* 0x000000107e817819 */ /* 0x002fe200000006ff */
[----:B------:R-:W-:Y:S01]  /*0a40*/  FADD.FTZ R126, -R191, R32 ;  /* 0x00000020bf7e7221 */ /* 0x000fe20000010100 */
[----:B------:R-:W-:Y:S01]  /*0a50*/  SHF.L.U32 R124, R37, 0x10, RZ ;  /* 0x00000010257c7819 */ /* 0x000fe200000006ff */
[----:B------:R-:W-:Y:S01]  /*0a60*/  FMUL.FTZ R32, R28, R39 ;  /* 0x000000271c207220 */ /* 0x000fe20000410000 */
[C---:B------:R-:W-:Y:S01]  /*0a70*/  PRMT R130, R125.reuse, 0x7632, R130 ;  /* 0x000076327d827816 */ /* 0x040fe20000000082 */
[----:B------:R-:W-:Y:S02]  /*0a80*/  IMAD.U32 R125, R125, 0x10000, RZ ;  /* 0x000100007d7d7824 */ /* 0x000fe400078e00ff */
[----:B------:R-:W-:Y:S01]  /*0a90*/  FADD.FTZ R69, R69, R124 ;  /* 0x0000007c45457221 */ /* 0x000fe20000010000 */
[-C--:B------:R-:W-:Y:S01]  /*0aa0*/  FFMA.FTZ R93, R38, R124.reuse, R93 ;  /* 0x0000007c265d7223 */ /* 0x080fe2000001005d */
[----:B------:R-:W-:Y:S01]  /*0ab0*/  FMUL.FTZ R37, R15, R124 ;  /* 0x0000007c0f257220 */ /* 0x000fe20000410000 */
[----:B------:R-:W-:Y:S01]  /*0ac0*/  FADD.FTZ R70, R70, R125 ;  /* 0x0000007d46467221 */ /* 0x000fe20000010000 */
[-C--:B------:R-:W-:Y:S01]  /*0ad0*/  FFMA.FTZ R94, R33, R125.reuse, R94 ;  /* 0x0000007d215e7223 */ /* 0x080fe2000001005e */
[----:B------:R-:W-:Y:S01]  /*0ae0*/  FMUL.FTZ R34, R27, R125 ;  /* 0x0000007d1b227220 */ /* 0x000fe20000410000 */
[----:B------:R-:W-:Y:S01]  /*0af0*/  FADD.FTZ R124, RZ, R32 ;  /* 0x00000020ff7c7221 */ /* 0x000fe20000010000 */
[----:B------:R-:W-:Y:S01]  /*0b00*/  FFMA.FTZ R125, R3, R32, RZ ;  /* 0x00000020037d7223 */ /* 0x000fe200000100ff */
[C---:B------:R-:W-:Y:S01]  /*0b10*/  PRMT R133, R127.reuse, 0x7632, R133 ;  /* 0x000076327f857816 */ /* 0x040fe20000000085 */
[----:B------:R-:W-:-:S02]  /*0b20*/  IMAD.U32 R144, R127, 0x10000, RZ ;  /* 0x000100007f907824 */ /* 0x000fc400078e00ff */
[----:B------:R-:W-:Y:S01]  /*0b30*/  FADD.FTZ R127, R124, R37 ;  /* 0x000000257c7f7221 */ /* 0x000fe20000010000 */
[----:B------:R-:W-:Y:S02]  /*0b40*/  IMAD.U32 R130, R130, 0x10000, RZ ;  /* 0x0001000082827824 */ /* 0x000fe400078e00ff */
[----:B------:R-:W-:Y:S01]  /*0b50*/  FFMA.FTZ R124, R38, R37, R125 ;  /* 0x00000025267c7223 */ /* 0x000fe2000001007d */
        /* <DEDUP_REMOVED lines=37> */
.L_x_1129:
[----:B------:R-:W-:Y:S05]  /*0db0*/  BSYNC B0 ;  /* 0x0000000000007941 */ /* 0x000fea0003800000 */
.L_x_1128:
[----:B------:R-:W-:Y:S04]  /*0dc0*/  BSSY B0, `(.L_x_1130) ;  /* 0x000005f000007945 */ /* 0x000fe80003800000 */
[----:B------:R-:W-:Y:S05]  /*0dd0*/  @!P3 BRA `(.L_x_1131) ;  /* 0x000000040074b947 */ /* 0x000fea0003800000 */
[----:B------:R-:W0:Y:S01]  /*0de0*/  LDC.64 R128, c[0x0][0x2b8] ;  /* 0x0000ae00ff807b82 */ /* 0x000e220000000a00 */
[----:B------:R-:W-:-:S04]  /*0df0*/  LEA R138, P0, R193, UR10, 0x5 ;  /* 0x0000000ac18a7c11 */ /* 0x000fc8000f8028ff */
[C---:B------:R-:W-:Y:S01]  /*0e00*/  LEA.HI.X R139, R193.reuse, UR11, RZ, 0x5, P0 ;  /* 0x0000000bc18b7c11 */ /* 0x040fe200080f2cff */
[C---:B------:R-:W-:Y:S01]  /*0e10*/  IMAD.SHL.U32 R163, R193.reuse, 0x8, RZ ;  /* 0x00000008c1a37824 */ /* 0x040fe200078e00ff */
[C---:B------:R-:W-:Y:S02]  /*0e20*/  SHF.L.U64.HI R164, R193.reuse, 0x3, RZ ;  /* 0x00000003c1a47819 */ /* 0x040fe400000102ff */
[----:B------:R-:W-:Y:S01]  /*0e30*/  ISETP.NE.U32.AND P0, PT, RZ, UR14, PT ;  /* 0x0000000eff007c0c */ /* 0x000fe2000bf05070 */
[----:B------:R-:W2:Y:S04]  /*0e40*/  LDG.E.128 R124, desc[UR4][R138.64] ;  /* 0x000000048a7c7981 */ /* 0x000ea8000c1e1d00 */
        /* <DEDUP_REMOVED lines=20> */
[C---:B------:R-:W-:Y:S01]  /*0f90*/  FADD.FTZ R124, -R191.reuse, R124 ;  /* 0x0000007cbf7c7221 */ /* 0x040fe20000010100 */
[----:B-1----:R-:W-:-:S03]  /*0fa0*/  FADD.FTZ R138, -R191, R126 ;  /* 0x0000007ebf8a7221 */ /* 0x002fc60000010100 */
[C---:B-----5:R-:W-:Y:S01]  /*0fb0*/  FMUL.FTZ R145, R143.reuse, R124 ;  /* 0x0000007c8f917220 */ /* 0x060fe20000410000 */
[----:B------:R-:W-:Y:S01]  /*0fc0*/  FMUL.FTZ R168, R143, R168 ;  /* 0x000000a88fa87220 */ /* 0x000fe20000410000 */
[C---:B----4-:R-:W-:Y:S01]  /*0fd0*/  PRMT R125, R128.reuse, 0x7632, R125 ;  /* 0x00007632807d7816 */ /* 0x050fe2000000007d */
[----:B------:R-:W-:-:S03]  /*0fe0*/  IMAD.U32 R127, R128, 0x10000, RZ ;  /* 0x00010000807f7824 */ /* 0x000fc600078e00ff */
[----:B------:R-:W-:Y:S01]  /*0ff0*/  SHF.L.U32 R126, R125, 0x10, RZ ;  /* 0x000000107d7e7819 */ /* 0x000fe200000006ff */
[-C--:B0-----:R-:W-:Y:S01]  /*1000*/  FMUL.FTZ R162, R24, R127.reuse ;  /* 0x0000007f18a27220 */ /* 0x081fe20000410000 */
[C---:B------:R-:W-:Y:S02]  /*1010*/  PRMT R128, R129.reuse, 0x7632, R128 ;  /* 0x0000763281807816 */ /* 0x040fe40000000080 */
[----:B------:R-:W-:Y:S01]  /*1020*/  SHF.L.U32 R129, R129, 0x10, RZ ;  /* 0x0000001081817819 */ /* 0x000fe200000006ff */
[----:B------:R-:W-:Y:S01]  /*1030*/  FADD.FTZ R124, R195, R162 ;  /* 0x000000a2c37c7221 */ /* 0x000fe20000010000 */
[----:B------:R-:W-:Y:S01]  /*1040*/  FMUL.FTZ R167, R11, R126 ;  /* 0x0000007e0ba77220 */ /* 0x000fe20000410000 */
[C---:B------:R-:W-:Y:S01]  /*1050*/  FFMA.FTZ R125, R145.reuse, R162, R196 ;  /* 0x000000a2917d7223 */ /* 0x040fe200000100c4 */
[----:B------:R-:W-:Y:S01]  /*1060*/  FADD.FTZ R60, R60, R127 ;  /* 0x0000007f3c3c7221 */ /* 0x000fe20000010000 */
[----:B------:R-:W-:Y:S01]  /*1070*/  FFMA.FTZ R84, R145, R127, R84 ;  /* 0x0000007f91547223 */ /* 0x000fe20000010054 */
[----:B------:R-:W-:Y:S01]  /*1080*/  SHF.L.U32 R128, R128, 0x10, RZ ;  /* 0x0000001080807819 */ /* 0x000fe200000006ff */
[----:B------:R-:W-:Y:S01]  /*1090*/  FADD.FTZ R127, R124, R167 ;  /* 0x000000a77c7f7221 */ /* 0x000fe20000010000 */
[----:B------:R-:W-:Y:S01]  /*10a0*/  FMUL.FTZ R163, R143, R138 ;  /* 0x0000008a8fa37220 */ /* 0x000fe20000410000 */
[----:B------:R-:W-:Y:S01]  /*10b0*/  FMUL.FTZ R164, R23, R129 ;  /* 0x0000008117a47220 */ /* 0x000fe20000410000 */
[----:B------:R-:W-:Y:S01]  /*10c0*/  FFMA.FTZ R124, R168, R167, R125 ;  /* 0x000000a7a87c7223 */ /* 0x000fe2000001007d */
[C---:B------:R-:W-:Y:S01]  /*10d0*/  PRMT R139, R130.reuse, 0x7632, R139 ;  /* 0x00007632828b7816 */ /* 0x040fe2000000008b */
[----:B------:R-:W-:Y:S01]  /*10e0*/  FADD.FTZ R61, R61, R126 ;  /* 0x0000007e3d3d7221 */ /* 0x000fe20000010000 */
[----:B------:R-:W-:Y:S01]  /*10f0*/  SHF.L.U32 R137, R130, 0x10, RZ ;  /* 0x0000001082897819 */ /* 0x000fe200000006ff */
[----:B------:R-:W-:Y:S01]  /*1100*/  FFMA.FTZ R85, R168, R126, R85 ;  /* 0x0000007ea8557223 */ /* 0x000fe20000010055 */
[----:B---3--:R-:W-:Y:S01]  /*1110*/  FADD.FTZ R132, -R191, R132 ;  /* 0x00000084bf847221 */ /* 0x008fe20000010100 */
[----:B------:R-:W-:Y:S01]  /*1120*/  FMUL.FTZ R170, R143, R170 ;  /* 0x000000aa8faa7220 */ /* 0x000fe20000410000 */
[----:B------:R-:W-:Y:S01]  /*1130*/  FMUL.FTZ R169, R10, R128 ;  /* 0x000000800aa97220 */ /* 0x000fe20000410000 */
[----:B------:R-:W-:Y:S01]  /*1140*/  FADD.FTZ R126, R127, R164 ;  /* 0x000000a47f7e7221 */ /* 0x000fe20000010000 */
[----:B------:R-:W-:Y:S01]  /*1150*/  FFMA.FTZ R125, R163, R164, R124 ;  /* 0x000000a4a37d7223 */ /* 0x000fe2000001007c */
[----:B------:R-:W-:Y:S01]  /*1160*/  FADD.FTZ R172, -R191, R133 ;  /* 0x00000085bfac7221 */ /* 0x000fe20000010100 */
[----:B------:R-:W-:Y:S01]  /*1170*/  FMUL.FTZ R165, R143, R132 ;  /* 0x000000848fa57220 */ /* 0x000fe20000410000 */
[----:B------:R-:W-:-:S02]  /*1180*/  IMAD.U32 R130, R139, 0x10000, RZ ;  /* 0x000100008b827824 */ /* 0x000fc400078e00ff */
[----:B------:R-:W-:Y:S01]  /*1190*/  FMUL.FTZ R166, R22, R137 ;  /* 0x0000008916a67220 */ /* 0x000fe20000410000 */
[----:B------:R-:W-:Y:S01]  /*11a0*/  FADD.FTZ R127, R126, R169 ;  /* 0x000000a97e7f7221 */ /* 0x000fe20000010000 */
[----:B------:R-:W-:Y:S01]  /*11b0*/  FFMA.FTZ R124, R170, R169, R125 ;  /* 0x000000a9aa7c7223 */ /* 0x000fe2000001007d */
[C---:B------:R-:W-:Y:S01]  /*11c0*/  PRMT R136, R131.reuse, 0x7632, R136 ;  /* 0x0000763283887816 */ /* 0x040fe20000000088 */
[----:B------:R-:W-:Y:S02]  /*11d0*/  IMAD.U32 R131, R131, 0x10000, RZ ;  /* 0x0001000083837824 */ /* 0x000fe400078e00ff */
[----:B------:R-:W-:Y:S01]  /*11e0*/  FADD.FTZ R134, -R191, R134 ;  /* 0x00000086bf867221 */ /* 0x000fe20000010100 */
[----:B------:R-:W-:Y:S01]  /*11f0*/  FMUL.FTZ R172, R143, R172 ;  /* 0x000000ac8fac7220 */ /* 0x000fe20000410000 */
[----:B------:R-:W-:Y:S01]  /*1200*/  FMUL.FTZ R173, R9, R130 ;  /* 0x0000008209ad7220 */ /* 0x000fe20000410000 */
[----:B------:R-:W-:Y:S01]  /*1210*/  FADD.FTZ R126, R127, R166 ;  /* 0x000000a67f7e7221 */ /* 0x000fe20000010000 */
[----:B------:R-:W-:Y:S01]  /*1220*/  FFMA.FTZ R125, R165, R166, R124 ;  /* 0x000000a6a57d7223 */ /* 0x000fe2000001007c */
[----:B------:R-:W-:Y:S01]  /*1230*/  SHF.L.U32 R136, R136, 0x10, RZ ;  /* 0x0000001088887819 */ /* 0x000fe200000006ff */
        /* <DEDUP_REMOVED lines=23> */
.L_x_1131:
[----:B------:R-:W-:Y:S05]  /*13b0*/  BSYNC B0 ;  /* 0x0000000000007941 */ /* 0x000fea0003800000 */
.L_x_1130:
[----:B------:R-:W-:Y:S04]  /*13c0*/  BSSY B0, `(.L_x_1132) ;  /* 0x000005e000007945 */ /* 0x000fe80003800000 */
[----:B------:R-:W-:Y:S05]  /*13d0*/  @!P4 BRA `(.L_x_1133) ;  /* 0x000000040070c947 */ /* 0x000fea0003800000 */
[----:B------:R-:W-:Y:S01]  /*13e0*/  ISETP.NE.U32.AND P0, PT, RZ, UR14, PT ;  /* 0x0000000eff007c0c */ /* 0x000fe2000bf05070 */
[----:B------:R-:W0:Y:S01]  /*13f0*/  LDC.64 R132, c[0x0][0x2b8] ;  /* 0x0000ae00ff847b82 */ /* 0x000e220000000a00 */
[C---:B------:R-:W-:Y:S01]  /*1400*/  LEA R178, P1, R193.reuse, UR10, 0x5 ;  /* 0x0000000ac1b27c11 */ /* 0x040fe2000f8228ff */
[C---:B------:R-:W-:Y:S01]  /*1410*/  IMAD.SHL.U32 R137, R193.reuse, 0x8, RZ ;  /* 0x00000008c1897824 */ /* 0x040fe200078e00ff */
[----:B------:R-:W-:Y:S02]  /*1420*/  ISETP.NE.AND.EX P0, PT, RZ, UR15, PT, P0 ;  /* 0x0000000fff007c0c */ /* 0x000fe4000bf05300 */
[----:B------:R-:W-:Y:S02]  /*1430*/  LEA.HI.X R179, R193, UR11, RZ, 0x5, P1 ;  /* 0x0000000bc1b37c11 */ /* 0x000fe400088f2cff */
[----:B------:R-:W-:Y:S02]  /*1440*/  SHF.R.U32.HI R124, RZ, 0x1d, R193 ;  /* 0x0000001dff7c7819 */ /* 0x000fe400000116c1 */
[----:B------:R-:W-:Y:S01]  /*1450*/  IADD3 R158, P1, R137, UR12, RZ ;  /* 0x0000000c899e7c10 */ /* 0x000fe2000ff3e0ff */
[----:B------:R-:W2:Y:S03]  /*1460*/  LDG.E.128 R128, desc[UR4][R178.64+0x10] ;  /* 0x00001004b2807981 */ /* 0x000ea6000c1e1d00 */
[----:B------:R-:W-:-:S03]  /*1470*/  IADD3.X R159, R124, UR13, RZ, P1, !PT ;  /* 0x0000000d7c9f7c10 */ /* 0x000fc60008ffe4ff */
[----:B------:R-:W1:Y:S03]  /*1480*/  @P0 LDC.64 R126, c[0x0][0x248] ;  /* 0x00009200ff7e0b82 */ /* 0x000e660000000a00 */
[----:B------:R-:W5:Y:S01]  /*1490*/  LDG.E.64 R158, desc[UR4][R158.64] ;  /* 0x000000049e9e7981 */ /* 0x000f62000c1e1b00 */
[----:B0-----:R-:W-:-:S06]  /*14a0*/  IMAD.WIDE.U32 R132, R193, 0x10, R132 ;  /* 0x00000010c1847825 */ /* 0x001fcc00078e0084 */
[----:B------:R-:W3:Y:S01]  /*14b0*/  LDG.E.128 R132, desc[UR4][R132.64] ;  /* 0x0000000484847981 */ /* 0x000ee2000c1e1d00 */
[----:B-1----:R-:W-:-:S04]  /*14c0*/  @P0 IADD3 R136, P1, R137, R126, RZ ;  /* 0x0000007e89880210 */ /* 0x002fc80007f3e0ff */
[----:B------:R-:W-:Y:S02]  /*14d0*/  @P0 IADD3.X R137, R124, R127, RZ, P1, !PT ;  /* 0x0000007f7c890210 */ /* 0x000fe40000ffe4ff */
[----:B------:R0:W4:Y:S01]  /*14e0*/  LDG.E.128 R124, desc[UR4][R178.64] ;  /* 0x00000004b27c7981 */ /* 0x000122000c1e1d00 */
[----:B------:R-:W-:-:S03]  /*14f0*/  ISETP.NE.U32.AND P1, PT, RZ, UR8, PT ;  /* 0x00000008ff007c0c */ /* 0x000fc6000bf25070 */
[----:B------:R1:W5:Y:S01]  /*1500*/  @P0 LDG.E.64 R156, desc[UR4][R136.64] ;  /* 0x00000004889c0981 */ /* 0x000362000c1e1b00 */
[----:B------:R-:W-:-:S13]  /*1510*/  ISETP.NE.AND.EX P1, PT, RZ, UR9, PT, P1 ;  /* 0x00000009ff007c0c */ /* 0x000fda000bf25310 */
[----:B------:R-:W-:-:S04]  /*1520*/  @P1 LEA R138, P6, R193, UR8, 0x5 ;  /* 0x00000008c18a1c11 */ /* 0x000fc8000f8c28ff */
[----:B------:R-:W-:-:S05]  /*1530*/  @P1 LEA.HI.X R139, R193, UR9, RZ, 0x5, P6 ;  /* 0x00000009c18b1c11 */ /* 0x000fca000b0f2cff */
[----:B------:R1:W5:Y:S04]  /*1540*/  @P1 LDG.E.128 R104, desc[UR4][R138.64] ;  /* 0x000000048a681981 */ /* 0x000368000c1e1d00 */
[----:B------:R1:W5:Y:S01]  /*1550*/  @P1 LDG.E.128 R108, desc[UR4][R138.64+0x10] ;  /* 0x000010048a6c1981 */ /* 0x000362000c1e1d00 */
[C---:B--2---:R-:W-:Y:S01]  /*1560*/  FADD.FTZ R182, -R191.reuse, R128 ;  /* 0x00000080bfb67221 */ /* 0x044fe20000010100 */
[C---:B------:R-:W-:Y:S01]  /*1570*/  FADD.FTZ R188, -R191.reuse, R129 ;  /* 0x00000081bfbc7221 */ /* 0x040fe20000010100 */
[C---:B------:R-:W-:Y:S01]  /*1580*/  FADD.FTZ R194, -R191.reuse, R131 ;  /* 0x00000083bfc27221 */ /* 0x040fe20000010100 */
[----:B------:R-:W-:Y:S01]  /*1590*/  FADD.FTZ R192, -R191, R130 ;  /* 0x00000082bfc07221 */ /* 0x000fe20000010100 */
[----:B0----5:R-:W-:Y:S01]  /*15a0*/  FMUL.FTZ R179, R143, R182 ;  /* 0x000000b68fb37220 */ /* 0x021fe20000410000 */
[C---:B---3--:R-:W-:Y:S01]  /*15b0*/  PRMT R128, R133.reuse, 0x7632, R128 ;  /* 0x0000763285807816 */ /* 0x048fe20000000080 */
[----:B------:R-:W-:-:S02]  /*15c0*/  IMAD.U32 R133, R133, 0x10000, RZ ;  /* 0x0001000085857824 */ /* 0x000fc400078e00ff */
[C---:B----4-:R-:W-:Y:S01]  /*15d0*/  FADD.FTZ R184, -R191.reuse, R125 ;  /* 0x0000007dbfb87221 */ /* 0x050fe20000010100 */
[C---:B------:R-:W-:Y:S01]  /*15e0*/  FADD.FTZ R186, -R191.reuse, R127 ;  /* 0x0000007fbfba7221 */ /* 0x040fe20000010100 */
[C---:B------:R-:W-:Y:S02]  /*15f0*/  PRMT R125, R132.reuse, 0x7632, R125 ;  /* 0x00007632847d7816 */ /* 0x040fe4000000007d */
[----:B------:R-:W-:Y:S01]  /*1600*/  SHF.L.U32 R127, R132, 0x10, RZ ;  /* 0x00000010847f7819 */ /* 0x000fe200000006ff */
[C---:B------:R-:W-:Y:S01]  /*1610*/  FADD.FTZ R124, -R191.reuse, R124 ;  /* 0x0000007cbf7c7221 */ /* 0x040fe20000010100 */
[----:B------:R-:W-:Y:S01]  /*1620*/  FADD.FTZ R180, -R191, R126 ;  /* 0x0000007ebfb47221 */ /* 0x000fe20000010100 */
[----:B------:R-:W-:Y:S02]  /*1630*/  IMAD.U32 R126, R125, 0x10000, RZ ;  /* 0x000100007d7e7824 */ /* 0x000fe400078e00ff */
[-C--:B------:R-:W-:Y:S01]  /*1640*/  FMUL.FTZ R178, R20, R127.reuse ;  /* 0x0000007f14b27220 */ /* 0x080fe20000410000 */
[----:B------:R-:W-:Y:S01]  /*1650*/  FMUL.FTZ R147, R143, R124 ;  /* 0x0000007c8f937220 */ /* 0x000fe20000410000 */
[----:B------:R-:W-:Y:S01]  /*1660*/  FMUL.FTZ R181, R7, R126 ;  /* 0x0000007e07b57220 */ /* 0x000fe20000410000 */
[----:B------:R-:W-:Y:S01]  /*1670*/  FMUL.FTZ R184, R143, R184 ;  /* 0x000000b88fb87220 */ /* 0x000fe20000410000 */
[----:B------:R-:W-:Y:S01]  /*1680*/  FADD.FTZ R124, R195, R178 ;  /* 0x000000b2c37c7221 */ /* 0x000fe20000010000 */
[C---:B------:R-:W-:Y:S01]  /*1690*/  FFMA.FTZ R125, R147.reuse, R178, R196 ;  /* 0x000000b2937d7223 */ /* 0x040fe200000100c4 */
[----:B------:R-:W-:Y:S01]  /*16a0*/  FADD.FTZ R52, R52, R127 ;  /* 0x0000007f34347221 */ /* 0x000fe20000010000 */
[----:B------:R-:W-:Y:S01]  /*16b0*/  FFMA.FTZ R76, R147, R127, R76 ;  /* 0x0000007f934c7223 */ /* 0x000fe2000001004c */
[----:B------:R-:W-:Y:S01]  /*16c0*/  FMUL.FTZ R177, R143, R180 ;  /* 0x000000b48fb17220 */ /* 0x000fe20000410000 */
[----:B------:R-:W-:Y:S01]  /*16d0*/  SHF.L.U32 R128, R128, 0x10, RZ ;  /* 0x0000001080807819 */ /* 0x000fe200000006ff */
[----:B------:R-:W-:Y:S01]  /*16e0*/  FADD.FTZ R127, R124, R181 ;  /* 0x000000b57c7f7221 */ /* 0x000fe20000010000 */
[----:B------:R-:W-:Y:S01]  /*16f0*/  FMUL.FTZ R180, R19, R133 ;  /* 0x0000008513b47220 */ /* 0x000fe20000410000 */
[----:B------:R-:W-:Y:S01]  /*1700*/  FFMA.FTZ R124, R184, R181, R125 ;  /* 0x000000b5b87c7223 */ /* 0x000fe2000001007d */
[C---:B------:R-:W-:Y:S01]  /*1710*/  PRMT R129, R134.reuse, 0x7632, R129 ;  /* 0x0000763286817816 */ /* 0x040fe20000000081 */
[----:B------:R-:W-:Y:S01]  /*1720*/  FADD.FTZ R53, R53, R126 ;  /* 0x0000007e35357221 */ /* 0x000fe20000010000 */
        /* <DEDUP_REMOVED lines=10> */
[----:B------:R-:W-:Y:S01]  /*17d0*/  PRMT R132, R135, 0x7632, R132 ;  /* 0x0000763287847816 */ /* 0x000fe20000000084 */
[----:B------:R-:W-:Y:S01]  /*17e0*/  FMUL.FTZ R188, R143, R188 ;  /* 0x000000bc8fbc7220 */ /* 0x000fe20000410000 */
[----:B------:R-:W-:Y:S01]  /*17f0*/  SHF.L.U32 R135, R135, 0x10, RZ ;  /* 0x0000001087877819 */ /* 0x000fe200000006ff */
[----:B------:R-:W-:Y:S01]  /*1800*/  FMUL.FTZ R187, R5, R130 ;  /* 0x0000008205bb7220 */ /* 0x000fe20000410000 */
[----:B------:R-:W-:Y:S01]  /*1810*/  FADD.FTZ R126, R127, R182 ;  /* 0x000000b67f7e7221 */ /* 0x000fe20000010000 */
[----:B------:R-:W-:Y:S01]  /*1820*/  FFMA.FTZ R125, R179, R182, R124 ;  /* 0x000000b6b37d7223 */ /* 0x000fe2000001007c */
[----:B------:R-:W-:Y:S01]  /*1830*/  FMUL.FTZ R185, R143, R192 ;  /* 0x000000c08fb97220 */ /* 0x000fe20000410000 */
        /* <DEDUP_REMOVED lines=21> */
[----:B-1----:R-:W-:-:S07]  /*1990*/  FFMA.FTZ R196, R194, R189, R124 ;  /* 0x000000bdc2c47223 */ /* 0x002fce000001007c */
.L_x_1133:
[----:B------:R-:W-:Y:S05]  /*19a0*/  BSYNC B0 ;  /* 0x0000000000007941 */ /* 0x000fea0003800000 */
.L_x_1132:
[----:B------:R-:W-:Y:S01]  /*19b0*/  UMOV UR6, 0xffffffff ;  /* 0xffffffff00067882 */ /* 0x000fe20000000000 */
[----:B------:R-:W-:Y:S02]  /*19c0*/  LOP3.LUT R124, R190, 0x7fffff8, RZ, 0xc0, !PT ;  /* 0x07fffff8be7c7812 */ /* 0x000fe400078ec0ff */
[----:B------:R-:W-:Y:S02]  /*19d0*/  LOP3.LUT P0, RZ, R30, 0x1f, RZ, 0xc0, !PT ;  /* 0x0000001f1eff7812 */ /* 0x000fe4000780c0ff */
        /* <DEDUP_REMOVED lines=20> */
.L_x_1156:
[----:B------:R-:W3:Y:S01]  /*1b20*/  S2R R128, SR_CgaCtaId ;  /* 0x0000000000807919 */ /* 0x000ee20000008800 */
[----:B------:R-:W-:Y:S01]  /*1b30*/  MOV R127, 0x400 ;  /* 0x00000400007f7802 */ /* 0x000fe20000000f00 */
[----:B--2---:R-:W-:Y:S01]  /*1b40*/  FADD.FTZ R191, R132, R191 ;  /* 0x000000bf84bf7221 */ /* 0x004fe20000010000 */
[----:B------:R-:W-:Y:S01]  /*1b50*/  @!P0 LOP3.LUT R125, R190, 0x7, RZ, 0xc0, !PT ;  /* 0x00000007be7d8812 */ /* 0x000fe200078ec0ff */
[----:B-1----:R-:W-:Y:S01]  /*1b60*/  FADD.FTZ R190, R131, R126 ;  /* 0x0000007e83be7221 */ /* 0x002fe20000010000 */
        /* <DEDUP_REMOVED lines=34> */
[----:B------:R-:W-:-:S03]  /*1d90*/  ISETP.NE.AND.EX P1, PT, RZ, UR9, PT, P1 ;  /* 0x00000009ff007c0c */ /* 0x000fc6000bf25310 */
[----:B------:R-:W-:-:S04]  /*1da0*/  FFMA.FTZ R125, R3, R133, R196 ;  /* 0x00000085037d7223 */ /* 0x000fc800000100c4 */
[----:B------:R-:W-:Y:S01]  /*1db0*/  FADD.FTZ R124, R32, -R125 ;  /* 0x8000007d207c7221 */ /* 0x000fe20000010000 */
[----:B------:R-:W-:-:S03]  /*1dc0*/  FFMA.FTZ R125, R33, R133, R196 ;  /* 0x00000085217d7223 */ /* 0x000fc600000100c4 */
[----:B-----5:R-:W-:Y:S01]  /*1dd0*/  FMUL.FTZ R127, R143, R124 ;  /* 0x0000007c8f7f7220 */ /* 0x020fe20000410000 */
[----:B------:R-:W-:-:S03]  /*1de0*/  MOV R124, R148 ;  /* 0x00000094007c7202 */ /* 0x000fc60000000f00 */
[----:B------:R-:W-:Y:S01]  /*1df0*/  @P1 FADD.FTZ R127, R44, R127 ;  /* 0x0000007f2c7f1221 */ /* 0x000fe20000010000 */
[----:B------:R-:W-:-:S03]  /*1e00*/  LOP3.LUT P0, RZ, R124, 0xff, RZ, 0xc0, !PT ;  /* 0x000000ff7cff7812 */ /* 0x000fc6000780c0ff */
[----:B------:R-:W-:-:S05]  /*1e10*/  FMUL.FTZ R126, R127, UR17 ;  /* 0x000000117f7e7c20 */ /* 0x000fca0008410000 */
[----:B------:R-:W-:Y:S02]  /*1e20*/  FSEL R193, R126, RZ, P0 ;  /* 0x000000ff7ec17208 */ /* 0x000fe40000000000 */
[----:B------:R-:W-:-:S04]  /*1e30*/  ISETP.NE.U32.AND P0, PT, RZ, UR14, PT ;  /* 0x0000000eff007c0c */ /* 0x000fc8000bf05070 */
[----:B------:R-:W-:-:S13]  /*1e40*/  ISETP.NE.AND.EX P0, PT, RZ, UR15, PT, P0 ;  /* 0x0000000fff007c0c */ /* 0x000fda000bf05300 */
[----:B------:R-:W-:-:S05]  /*1e50*/  @P0 IMAD.MOV.U32 R124, RZ, RZ, R150 ;  /* 0x000000ffff7c0224 */ /* 0x000fca00078e0096 */
[----:B------:R-:W-:Y:S01]  /*1e60*/  @P0 LOP3.LUT P6, RZ, R124, 0xff, RZ, 0xc0, !PT ;  /* 0x000000ff7cff0812 */ /* 0x000fe200078cc0ff */
[----:B------:R-:W-:-:S03]  /*1e70*/  FFMA.FTZ R124, R38, R133, R196 ;  /* 0x00000085267c7223 */ /* 0x000fc600000100c4 */
[----:B------:R-:W-:Y:S01]  /*1e80*/  @P0 FSEL R126, R126, RZ, P6 ;  /* 0x000000ff7e7e0208 */ /* 0x000fe20003000000 */
[----:B------:R-:W-:Y:S01]  /*1e90*/  FADD.FTZ R124, R37, -R124 ;  /* 0x8000007c257c7221 */ /* 0x000fe20000010000 */
[----:B------:R-:W-:-:S03]  /*1ea0*/  LOP3.LUT P6, RZ, R148, 0xff00, RZ, 0xc0, !PT ;  /* 0x0000ff0094ff7812 */ /* 0x000fc600078cc0ff */
[----:B------:R-:W-:Y:S01]  /*1eb0*/  FMUL.FTZ R128, R143, R124 ;  /* 0x0000007c8f807220 */ /* 0x000fe20000410000 */
[----:B------:R-:W-:Y:S01]  /*1ec0*/  FADD.FTZ R124, R34, -R125 ;  /* 0x8000007d227c7221 */ /* 0x000fe20000010000 */
[-C--:B------:R-:W-:Y:S02]  /*1ed0*/  FFMA.FTZ R125, R35, R133.reuse, R196 ;  /* 0x00000085237d7223 */ /* 0x080fe400000100c4 */
[----:B------:R-:W-:Y:S01]  /*1ee0*/  @P1 FADD.FTZ R128, R45, R128 ;  /* 0x000000802d801221 */ /* 0x000fe20000010000 */
[----:B------:R-:W-:Y:S01]  /*1ef0*/  FMUL.FTZ R131, R143, R124 ;  /* 0x0000007c8f837220 */ /* 0x000fe20000410000 */
[----:B------:R-:W-:Y:S02]  /*1f00*/  FFMA.FTZ R124, R140, R133, R196 ;  /* 0x000000858c7c7223 */ /* 0x000fe400000100c4 */
[----:B------:R-:W-:Y:S01]  /*1f10*/  FMUL.FTZ R129, R128, UR17 ;  /* 0x0000001180817c20 */ /* 0x000fe20008410000 */
[----:B------:R-:W-:Y:S01]  /*1f20*/  @P1 FADD.FTZ R131, R46, R131 ;  /* 0x000000832e831221 */ /* 0x000fe20000010000 */
[----:B------:R-:W-:-:S03]  /*1f30*/  FADD.FTZ R124, R39, -R124 ;  /* 0x8000007c277c7221 */ /* 0x000fc60000010000 */
[----:B------:R-:W-:Y:S01]  /*1f40*/  FSEL R198, R129, RZ, P6 ;  /* 0x000000ff81c67208 */ /* 0x000fe20003000000 */
[----:B------:R-:W-:Y:S01]  /*1f50*/  FMUL.FTZ R130, R143, R124 ;  /* 0x0000007c8f827220 */ /* 0x000fe20000410000 */
[----:B------:R-:W-:Y:S01]  /*1f60*/  FADD.FTZ R124, R36, -R125 ;  /* 0x8000007d247c7221 */ /* 0x000fe20000010000 */
[-CC-:B------:R-:W-:Y:S01]  /*1f70*/  FFMA.FTZ R125, R141, R133.reuse, R196.reuse ;  /* 0x000000858d7d7223 */ /* 0x180fe200000100c4 */
[----:B------:R-:W-:Y:S01]  /*1f80*/  @P0 LOP3.LUT P6, RZ, R150, 0xff00, RZ, 0xc0, !PT ;  /* 0x0000ff0096ff0812 */ /* 0x000fe200078cc0ff */
[----:B------:R-:W-:Y:S01]  /*1f90*/  FMUL.FTZ R134, R131, UR17 ;  /* 0x0000001183867c20 */ /* 0x000fe20008410000 */
[----:B------:R-:W-:Y:S01]  /*1fa0*/  FMUL.FTZ R137, R143, R124 ;  /* 0x0000007c8f897220 */ /* 0x000fe20000410000 */
[-C--:B------:R-:W-:Y:S01]  /*1fb0*/  FFMA.FTZ R124, R142, R133.reuse, R196 ;  /* 0x000000858e7c7223 */ /* 0x080fe200000100c4 */
[----:B------:R-:W-:Y:S01]  /*1fc0*/  @P0 FSEL R129, R129, RZ, P6 ;  /* 0x000000ff81810208 */ /* 0x000fe20003000000 */
[----:B------:R-:W-:Y:S01]  /*1fd0*/  @P1 FADD.FTZ R130, R47, R130 ;  /* 0x000000822f821221 */ /* 0x000fe20000010000 */
[----:B------:R-:W-:Y:S01]  /*1fe0*/  @P1 FADD.FTZ R137, R40, R137 ;  /* 0x0000008928891221 */ /* 0x000fe20000010000 */
[----:B------:R-:W-:Y:S01]  /*1ff0*/  FADD.FTZ R124, R161, -R124 ;  /* 0x8000007ca17c7221 */ /* 0x000fe20000010000 */
[----:B------:R-:W-:Y:S01]  /*2000*/  LOP3.LUT P6, RZ, R148, 0xff0000, RZ, 0xc0, !PT ;  /* 0x00ff000094ff7812 */ /* 0x000fe200078cc0ff */
[----:B------:R-:W-:Y:S01]  /*2010*/  FMUL.FTZ R135, R130, UR17 ;  /* 0x0000001182877c20 */ /* 0x000fe20008410000 */
[----:B------:R-:W-:Y:S01]  /*2020*/  FMUL.FTZ R136, R137, UR17 ;  /* 0x0000001189887c20 */ /* 0x000fe20008410000 */
[----:B------:R-:W-:Y:S01]  /*2030*/  FMUL.FTZ R138, R143, R124 ;  /* 0x0000007c8f8a7220 */ /* 0x000fe20000410000 */
[----:B------:R-:W-:Y:S01]  /*2040*/  FADD.FTZ R124, R144, -R125 ;  /* 0x8000007d907c7221 */ /* 0x000fe20000010000 */
[----:B------:R-:W-:Y:S01]  /*2050*/  FFMA.FTZ R125, R160, R133, R196 ;  /* 0x00000085a07d7223 */ /* 0x000fe200000100c4 */
[----:B------:R-:W-:Y:S01]  /*2060*/  FSEL R195, R134, RZ, P6 ;  /* 0x000000ff86c37208 */ /* 0x000fe20003000000 */
[----:B------:R-:W-:Y:S01]  /*2070*/  @P1 FADD.FTZ R138, R41, R138 ;  /* 0x0000008a298a1221 */ /* 0x000fe20000010000 */
[C---:B------:R-:W-:Y:S01]  /*2080*/  FMUL.FTZ R191, R143.reuse, R124 ;  /* 0x0000007c8fbf7220 */ /* 0x040fe20000410000 */
[----:B------:R-:W-:Y:S01]  /*2090*/  FADD.FTZ R124, R146, -R125 ;  /* 0x8000007d927c7221 */ /* 0x000fe20000010000 */
[----:B------:R-:W-:Y:S01]  /*20a0*/  @P0 LOP3.LUT P6, RZ, R150, 0xff0000, RZ, 0xc0, !PT ;  /* 0x00ff000096ff0812 */ /* 0x000fe200078cc0ff */
[----:B------:R-:W-:Y:S01]  /*20b0*/  FMUL.FTZ R139, R138, UR17 ;  /* 0x000000118a8b7c20 */ /* 0x000fe20008410000 */
[----:B------:R-:W-:Y:S01]  /*20c0*/  @P1 FADD.FTZ R191, R42, R191 ;  /* 0x000000bf2abf1221 */ /* 0x000fe20000010000 */
[----:B------:R-:W-:Y:S01]  /*20d0*/  FMUL.FTZ R196, R143, R124 ;  /* 0x0000007c8fc47220 */ /* 0x000fe20000410000 */
[----:B------:R-:W-:-:S02]  /*20e0*/  @P0 FSEL R134, R134, RZ, P6 ;  /* 0x000000ff86860208 */ /* 0x000fc40003000000 */
[----:B------:R-:W-:Y:S01]  /*20f0*/  LOP3.LUT P6, RZ, R148, 0xff000000, RZ, 0xc0, !PT ;  /* 0xff00000094ff7812 */ /* 0x000fe200078cc0ff */
[----:B------:R-:W-:Y:S01]  /*2100*/  @P1 FADD.FTZ R196, R43, R196 ;  /* 0x000000c42bc41221 */ /* 0x000fe20000010000 */
[----:B------:R-:W-:Y:S01]  /*2110*/  ISETP.NE.U32.AND P1, PT, RZ, UR18, PT ;  /* 0x00000012ff007c0c */ /* 0x000fe2000bf25070 */
[----:B------:R-:W-:Y:S01]  /*2120*/  FMUL.FTZ R190, R191, UR17 ;  /* 0x00000011bfbe7c20 */ /* 0x000fe20008410000 */
[----:B------:R-:W-:Y:S02]  /*2130*/  FSEL R200, R135, RZ, P6 ;  /* 0x000000ff87c87208 */ /* 0x000fe40003000000 */
[----:B------:R-:W-:Y:S02]  /*2140*/  ISETP.NE.AND.EX P1, PT, RZ, UR19, PT, P1 ;  /* 0x00000013ff007c0c */ /* 0x000fe4000bf25310 */
[----:B------:R-:W-:Y:S02]  /*2150*/  @P0 LOP3.LUT P6, RZ, R150, 0xff000000, RZ, 0xc0, !PT ;  /* 0xff00000096ff0812 */ /* 0x000fe400078cc0ff */
[----:B------:R-:W-:-:S02]  /*2160*/  SEL R114, R131, R114, P1 ;  /* 0x0000007283727207 */ /* 0x000fc40000800000 */
[----:B------:R-:W-:Y:S02]  /*2170*/  @P0 FSEL R135, R135, RZ, P6 ;  /* 0x000000ff87870208 */ /* 0x000fe40003000000 */
[----:B------:R-:W-:Y:S02]  /*2180*/  LOP3.LUT P6, RZ, R149, 0xff, RZ, 0xc0, !PT ;  /* 0x000000ff95ff7812 */ /* 0x000fe400078cc0ff */
[----:B------:R-:W-:Y:S02]  /*2190*/  SEL R115, R130, R115, P1 ;  /* 0x0000007382737207 */ /* 0x000fe40000800000 */
[----:B------:R-:W-:Y:S01]  /*21a0*/  FSEL R197, R136, RZ, P6 ;  /* 0x000000ff88c57208 */ /* 0x000fe20003000000 */
[----:B------:R-:W0:Y:S01]  /*21b0*/  @P1 LDC.64 R124, c[0x0][0x308] ;  /* 0x0000c200ff7c1b82 */ /* 0x000e220000000a00 */
[----:B------:R-:W-:Y:S02]  /*21c0*/  @P0 LOP3.LUT P6, RZ, R151, 0xff, RZ, 0xc0, !PT ;  /* 0x000000ff97ff0812 */ /* 0x000fe400078cc0ff */
[----:B------:R-:W-:-:S02]  /*21d0*/  SEL R112, R127, R112, P1 ;  /* 0x000000707f707207 */ /* 0x000fc40000800000 */
[----:B------:R-:W-:Y:S02]  /*21e0*/  @P0 FSEL R136, R136, RZ, P6 ;  /* 0x000000ff88880208 */ /* 0x000fe40003000000 */
[----:B------:R-:W-:Y:S01]  /*21f0*/  LOP3.LUT P6, RZ, R149, 0xff00, RZ, 0xc0, !PT ;  /* 0x0000ff0095ff7812 */ /* 0x000fe200078cc0ff */
[----:B------:R-:W1:Y:S01]  /*2200*/  LDC.64 R130, c[0x0][0x2f8] ;  /* 0x0000be00ff827b82 */ /* 0x000e620000000a00 */
[----:B------:R-:W-:Y:S02]  /*2210*/  SEL R113, R128, R113, P1 ;  /* 0x0000007180717207 */ /* 0x000fe40000800000 */
[----:B------:R-:W-:Y:S02]  /*2220*/  FSEL R202, R139, RZ, P6 ;  /* 0x000000ff8bca7208 */ /* 0x000fe40003000000 */
[----:B------:R-:W-:Y:S02]  /*2230*/  @P0 LOP3.LUT P6, RZ, R151, 0xff00, RZ, 0xc0, !PT ;  /* 0x0000ff0097ff0812 */ /* 0x000fe400078cc0ff */
[----:B------:R-:W-:-:S02]  /*2240*/  SEL R116, R137, R116, P1 ;  /* 0x0000007489747207 */ /* 0x000fc40000800000 */
[----:B------:R-:W-:Y:S02]  /*2250*/  @P0 FSEL R139, R139, RZ, P6 ;  /* 0x000000ff8b8b0208 */ /* 0x000fe40003000000 */
[----:B------:R-:W-:Y:S02]  /*2260*/  LOP3.LUT P6, RZ, R149, 0xff0000, RZ, 0xc0, !PT ;  /* 0x00ff000095ff7812 */ /* 0x000fe400078cc0ff */
[----:B------:R-:W-:Y:S02]  /*2270*/  SEL R117, R138, R117, P1 ;  /* 0x000000758a757207 */ /* 0x000fe40000800000 */
[----:B------:R-:W-:Y:S01]  /*2280*/  SEL R118, R191, R118, P1 ;  /* 0x00000076bf767207 */ /* 0x000fe20000800000 */
[----:B0-----:R-:W-:Y:S01]  /*2290*/  @P1 IMAD.WIDE.U32 R124, R0, 0x20, R124 ;  /* 0x00000020007c1825 */ /* 0x001fe200078e007c */
[----:B------:R-:W-:-:S03]  /*22a0*/  SEL R119, R196, R119, P1 ;  /* 0x00000077c4777207 */ /* 0x000fc60000800000 */
[----:B------:R-:W-:Y:S01]  /*22b0*/  FMUL.FTZ R196, R196, UR17 ;  /* 0x00000011c4c47c20 */ /* 0x000fe20008410000 */
[----:B------:R-:W-:Y:S02]  /*22c0*/  FSEL R199, R190, RZ, P6 ;  /* 0x000000ffbec77208 */ /* 0x000fe40003000000 */
[C---:B------:R-:W-:Y:S01]  /*22d0*/  @P0 LOP3.LUT P6, RZ, R151.reuse, 0xff0000, RZ, 0xc0, !PT ;  /* 0x00ff000097ff0812 */ /* 0x040fe200078cc0ff */
[----:B------:R-:W-:Y:S01]  /*22e0*/  @P1 STG.E.128 desc[UR4][R124.64], R112 ;  /* 0x000000707c001986 */ /* 0x000fe2000c101d04 */
[----:B------:R-:W-:Y:S01]  /*22f0*/  @P0 F2FP.BF16.F32.PACK_AB R128, RZ, R126 ;  /* 0x0000007eff80023e */ /* 0x000fe200000010ff */
[----:B-1----:R-:W-:Y:S01]  /*2300*/  IMAD.WIDE.U32 R130, R0, 0x10, R130 ;  /* 0x0000001000827825 */ /* 0x002fe200078e0082 */
[----:B------:R-:W-:Y:S01]  /*2310*/  @P0 FSEL R190, R190, RZ, P6 ;  /* 0x000000ffbebe0208 */ /* 0x000fe20003000000 */
[----:B------:R0:W-:Y:S01]  /*2320*/  @P1 STG.E.128 desc[UR4][R124.64+0x10], R116 ;  /* 0x000010747c001986 */ /* 0x0001e2000c101d04 */
[----:B------:R-:W-:Y:S02]  /*2330*/  @P0 LOP3.LUT P1, RZ, R151, 0xff000000, RZ, 0xc0, !PT ;  /* 0xff00000097ff0812 */ /* 0x000fe4000782c0ff */
[----:B------:R-:W-:-:S02]  /*2340*/  @P0 F2FP.BF16.F32.PACK_AB R134, RZ, R134 ;  /* 0x00000086ff86023e */ /* 0x000fc400000010ff */
[C---:B------:R-:W-:Y:S02]  /*2350*/  @P0 FSEL R126, R196.reuse, RZ, P1 ;  /* 0x000000ffc47e0208 */ /* 0x040fe40000800000 */
[----:B------:R-:W-:Y:S02]  /*2360*/  LOP3.LUT P1, RZ, R149, 0xff000000, RZ, 0xc0, !PT ;  /* 0xff00000095ff7812 */ /* 0x000fe4000782c0ff */
[----:B------:R-:W-:Y:S02]  /*2370*/  @P0 F2FP.BF16.F32.PACK_AB R136, RZ, R136 ;  /* 0x00000088ff88023e */ /* 0x000fe400000010ff */
[----:B------:R-:W-:Y:S02]  /*2380*/  @P0 F2FP.BF16.F32.PACK_AB R190, RZ, R190 ;  /* 0x000000beffbe023e */ /* 0x000fe400000010ff */
[----:B------:R-:W-:Y:S02]  /*2390*/  @P0 F2FP.BF16.F32.PACK_AB R129, RZ, R129 ;  /* 0x00000081ff81023e */ /* 0x000fe400000010ff */
[----:B------:R-:W-:-:S02]  /*23a0*/  FSEL R196, R196, RZ, P1 ;  /* 0x000000ffc4c47208 */ /* 0x000fc40000800000 */
[----:B------:R-:W-:Y:S02]  /*23b0*/  @P0 PRMT R120, R128, 0x7610, R120 ;  /* 0x0000761080780816 */ /* 0x000fe40000000078 */
        /* <DEDUP_REMOVED lines=8> */
[----:B0-----:R-:W-:Y:S02]  /*2440*/  F2FP.BF16.F32.PACK_AB R125, R200, R195 ;  /* 0x000000c3c87d723e */ /* 0x001fe400000010ff */
[----:B------:R-:W-:Y:S02]  /*2450*/  F2FP.BF16.F32.PACK_AB R124, R198, R193 ;  /* 0x000000c1c67c723e */ /* 0x000fe400000010ff */
        /* <DEDUP_REMOVED lines=9> */
.L_x_1136:
[----:B------:R-:W-:Y:S05]  /*24f0*/  BSYNC B0 ;  /* 0x0000000000007941 */ /* 0x000fea0003800000 */
.L_x_1135:
[----:B------:R-:W-:Y:S04]  /*2500*/  BSSY B0, `(.L_x_1137) ;  /* 0x000007b000007945 */ /* 0x000fe80003800000 */
[----:B------:R-:W-:Y:S05]  /*2510*/  @!P3 BRA `(.L_x_1138) ;  /* 0x0000000400e4b947 */ /* 0x000fea0003800000 */
[----:B------:R-:W-:Y:S02]  /*2520*/  ISETP.NE.AND P0, PT, R2, RZ, PT ;  /* 0x000000ff0200720c */ /* 0x000fe40003f05270 */
[----:B------:R-:W-:Y:S02]  /*2530*/  ISETP.NE.U32.AND P1, PT, RZ, UR8, PT ;  /* 0x00000008ff007c0c */ /* 0x000fe4000bf25070 */
[----:B------:R-:W-:Y:S02]  /*2540*/  FSEL R196, R132, RZ, !P0 ;  /* 0x000000ff84c47208 */ /* 0x000fe40004000000 */
[----:B------:R-:W-:-:S03]  /*2550*/  ISETP.NE.AND.EX P1, PT, RZ, UR9, PT, P1 ;  /* 0x00000009ff007c0c */ /* 0x000fc6000bf25310 */
[----:B0-----:R-:W-:-:S04]  /*2560*/  FFMA.FTZ R125, R145, R133, R196 ;  /* 0x00000085917d7223 */ /* 0x001fc800000100c4 */
        /* <DEDUP_REMOVED lines=32> */
[----:B------:R-:W-:Y:S01]  /*2770*/  FFMA.FTZ R124, R172, R133, R196 ;  /* 0x00000085ac7c7223 */ /* 0x000fe200000100c4 */
        /* <DEDUP_REMOVED lines=9> */
[----:B------:R-:W-:-:S02]  /*2810*/  FSEL R195, R134, RZ, P6 ;  /* 0x000000ff86c37208 */ /* 0x000fc40003000000 */
[----:B------:R-:W-:Y:S01]  /*2820*/  @P1 FADD.FTZ R138, R101, R138 ;  /* 0x0000008a658a1221 */ /* 0x000fe20000010000 */
[----:B------:R-:W-:Y:S01]  /*2830*/  FMUL.FTZ R191, R143, R124 ;  /* 0x0000007c8fbf7220 */ /* 0x000fe20000410000 */
[----:B------:R-:W-:Y:S01]  /*2840*/  FFMA.FTZ R124, R176, R133, R196 ;  /* 0x00000085b07c7223 */ /* 0x000fe200000100c4 */
[----:B------:R-:W-:Y:S01]  /*2850*/  @P0 LOP3.LUT P6, RZ, R152, 0xff0000, RZ, 0xc0, !PT ;  /* 0x00ff000098ff0812 */ /* 0x000fe200078cc0ff */
[----:B------:R-:W-:Y:S01]  /*2860*/  FMUL.FTZ R139, R138, UR17 ;  /* 0x000000118a8b7c20 */ /* 0x000fe20008410000 */
[----:B------:R-:W-:Y:S01]  /*2870*/  @P1 FADD.FTZ R191, R102, R191 ;  /* 0x000000bf66bf1221 */ /* 0x000fe20000010000 */
[----:B------:R-:W-:Y:S01]  /*2880*/  FADD.FTZ R124, R175, -R124 ;  /* 0x8000007caf7c7221 */ /* 0x000fe20000010000 */
[----:B------:R-:W-:Y:S02]  /*2890*/  @P0 FSEL R134, R134, RZ, P6 ;  /* 0x000000ff86860208 */ /* 0x000fe40003000000 */
[----:B------:R-:W-:Y:S01]  /*28a0*/  LOP3.LUT P6, RZ, R154, 0xff000000, RZ, 0xc0, !PT ;  /* 0xff0000009aff7812 */ /* 0x000fe200078cc0ff */
[----:B------:R-:W-:Y:S01]  /*28b0*/  FMUL.FTZ R196, R143, R124 ;  /* 0x0000007c8fc47220 */ /* 0x000fe20000410000 */
[----:B------:R-:W-:Y:S01]  /*28c0*/  FMUL.FTZ R190, R191, UR17 ;  /* 0x00000011bfbe7c20 */ /* 0x000fe20008410000 */
[----:B------:R-:W-:-:S02]  /*28d0*/  @P0 F2FP.BF16.F32.PACK_AB R134, RZ, R134 ;  /* 0x00000086ff86023e */ /* 0x000fc400000010ff */
[----:B------:R-:W-:Y:S01]  /*28e0*/  @P1 FADD.FTZ R196, R103, R196 ;  /* 0x000000c467c41221 */ /* 0x000fe20000010000 */
[----:B------:R-:W-:Y:S02]  /*28f0*/  ISETP.NE.U32.AND P1, PT, RZ, UR18, PT ;  /* 0x00000012ff007c0c */ /* 0x000fe4000bf25070 */
[----:B------:R-:W-:Y:S02]  /*2900*/  FSEL R200, R135, RZ, P6 ;  /* 0x000000ff87c87208 */ /* 0x000fe40003000000 */
[----:B------:R-:W-:Y:S02]  /*2910*/  ISETP.NE.AND.EX P1, PT, RZ, UR19, PT, P1 ;  /* 0x00000013ff007c0c */ /* 0x000fe4000bf25310 */
[----:B------:R-:W-:Y:S02]  /*2920*/  @P0 LOP3.LUT P6, RZ, R152, 0xff000000, RZ, 0xc0, !PT ;  /* 0xff00000098ff0812 */ /* 0x000fe400078cc0ff */
[----:B------:R-:W-:Y:S02]  /*2930*/  SEL R114, R131, R114, P1 ;  /* 0x0000007283727207 */ /* 0x000fe40000800000 */
[----:B------:R-:W-:-:S02]  /*2940*/  @P0 FSEL R135, R135, RZ, P6 ;  /* 0x000000ff87870208 */ /* 0x000fc40003000000 */
[----:B------:R-:W-:Y:S02]  /*2950*/  LOP3.LUT P6, RZ, R155, 0xff, RZ, 0xc0, !PT ;  /* 0x000000ff9bff7812 */ /* 0x000fe400078cc0ff */
[----:B------:R-:W-:Y:S02]  /*2960*/  SEL R115, R130, R115, P1 ;  /* 0x0000007382737207 */ /* 0x000fe40000800000 */
[C---:B------:R-:W-:Y:S01]  /*2970*/  FSEL R197, R136.reuse, RZ, P6 ;  /* 0x000000ff88c57208 */ /* 0x040fe20003000000 */
[----:B------:R-:W0:Y:S01]  /*2980*/  @P1 LDC.64 R124, c[0x0][0x308] ;  /* 0x0000c200ff7c1b82 */ /* 0x000e220000000a00 */
[----:B------:R-:W-:Y:S02]  /*2990*/  @P0 LOP3.LUT P6, RZ, R153, 0xff, RZ, 0xc0, !PT ;  /* 0x000000ff99ff0812 */ /* 0x000fe400078cc0ff */
[----:B------:R-:W-:Y:S02]  /*29a0*/  SEL R112, R127, R112, P1 ;  /* 0x000000707f707207 */ /* 0x000fe40000800000 */
[----:B------:R-:W-:-:S02]  /*29b0*/  @P0 FSEL R136, R136, RZ, P6 ;  /* 0x000000ff88880208 */ /* 0x000fc40003000000 */
[----:B------:R-:W-:Y:S01]  /*29c0*/  LOP3.LUT P6, RZ, R155, 0xff00, RZ, 0xc0, !PT ;  /* 0x0000ff009bff7812 */ /* 0x000fe200078cc0ff */
[----:B------:R-:W1:Y:S01]  /*29d0*/  LDC.64 R130, c[0x0][0x2f8] ;  /* 0x0000be00ff827b82 */ /* 0x000e620000000a00 */
[----:B------:R-:W-:Y:S02]  /*29e0*/  SEL R113, R128, R113, P1 ;  /* 0x0000007180717207 */ /* 0x000fe40000800000 */
[----:B------:R-:W-:Y:S02]  /*29f0*/  FSEL R202, R139, RZ, P6 ;  /* 0x000000ff8bca7208 */ /* 0x000fe40003000000 */
[----:B------:R-:W-:Y:S02]  /*2a00*/  @P0 LOP3.LUT P6, RZ, R153, 0xff00, RZ, 0xc0, !PT ;  /* 0x0000ff0099ff0812 */ /* 0x000fe400078cc0ff */
[----:B------:R-:W-:Y:S02]  /*2a10*/  SEL R116, R137, R116, P1 ;  /* 0x0000007489747207 */ /* 0x000fe40000800000 */
[----:B------:R-:W-:-:S02]  /*2a20*/  @P0 FSEL R139, R139, RZ, P6 ;  /* 0x000000ff8b8b0208 */ /* 0x000fc40003000000 */
        /* <DEDUP_REMOVED lines=19> */
[----:B------:R-:W-:Y:S02]  /*2b60*/  FSEL R196, R196, RZ, P1 ;  /* 0x000000ffc4c47208 */ /* 0x000fe40000800000 */
        /* <DEDUP_REMOVED lines=9> */
[----:B0-----:R-:W-:Y:S02]  /*2c00*/  F2FP.BF16.F32.PACK_AB R125, R200, R195 ;  /* 0x000000c3c87d723e */ /* 0x001fe400000010ff */
[----:B------:R-:W-:Y:S02]  /*2c10*/  F2FP.BF16.F32.PACK_AB R124, R198, R193 ;  /* 0x000000c1c67c723e */ /* 0x000fe400000010ff */
        /* <DEDUP_REMOVED lines=9> */
.L_x_1138:
[----:B------:R-:W-:Y:S05]  /*2cb0*/  BSYNC B0 ;  /* 0x0000000000007941 */ /* 0x000fea0003800000 */
.L_x_1137:
[----:B------:R-:W-:Y:S04]  /*2cc0*/  BSSY B0, `(.L_x_1139) ;  /* 0x000007a000007945 */ /* 0x000fe80003800000 */
[----:B------:R-:W-:Y:S05]  /*2cd0*/  @!P4 BRA `(.L_x_1140) ;  /* 0x0000000400e0c947 */ /* 0x000fea0003800000 */
[----:B------:R-:W-:Y:S02]  /*2ce0*/  ISETP.NE.AND P0, PT, R2, RZ, PT ;  /* 0x000000ff0200720c */ /* 0x000fe40003f05270 */
[----:B------:R-:W-:Y:S02]  /*2cf0*/  ISETP.NE.U32.AND P1, PT, RZ, UR8, PT ;  /* 0x00000008ff007c0c */ /* 0x000fe4000bf25070 */
[----:B------:R-:W-:Y:S02]  /*2d00*/  FSEL R196, R132, RZ, !P0 ;  /* 0x000000ff84c47208 */ /* 0x000fe40004000000 */
[----:B------:R-:W-:-:S03]  /*2d10*/  ISETP.NE.AND.EX P1, PT, RZ, UR9, PT, P1 ;  /* 0x00000009ff007c0c */ /* 0x000fc6000bf25310 */
[----:B01----:R-:W-:-:S04]  /*2d20*/  FFMA.FTZ R125, R147, R133, R196 ;  /* 0x00000085937d7223 */ /* 0x003fc800000100c4 */
        /* <DEDUP_REMOVED lines=113> */
[----:B------:R-:W-:-:S05]  /*3440*/  @P0 PRMT R123, R123, 0x5410, R133 ;  /* 0x000054107b7b0816 */ /* 0x000fca0000000085 */
[----:B------:R2:W-:Y:S02]  /*3450*/  @P0 STG.E.128 desc[UR4][R128.64], R120 ;  /* 0x0000007880000986 */ /* 0x0005e4000c101d04 */
.L_x_1140:
[----:B------:R-:W-:Y:S05]  /*3460*/  BSYNC B0 ;  /* 0x0000000000007941 */ /* 0x000fea0003800000 */
.L_x_1139:
[----:B------:R-:W-:Y:S02]  /*3470*/  IADD3 R16, R16, UR20, RZ ;  /* 0x0000001410107c10 */ /* 0x000fe4000fffe0ff */
[----:B------:R-:W-:Y:S02]  /*3480*/  SEL R0, RZ, 0x1, P5 ;  /* 0x00000001ff007807 */ /* 0x000fe40002800000 */
[----:B------:R-:W-:-:S13]  /*3490*/  ISETP.GE.AND P0, PT, R16, UR21, PT ;  /* 0x0000001510007c0c */ /* 0x000fda000bf06270 */
[----:B------:R-:W-:Y:S05]  /*34a0*/  @!P0 BRA `(.L_x_1141) ;  /* 0xffffffd0007c8947 */ /* 0x000fea000383ffff */
.L_x_1127:
        /* <DEDUP_REMOVED lines=9> */
[----:B------:R-:W4:Y:S01]  /*3540*/  LDC.64 R4, c[0x0][0x2d8] ;  /* 0x0000b600ff047b82 */ /* 0x000f220000000a00 */
[----:B---3--:R-:W-:-:S05]  /*3550*/  IMAD.WIDE.U32 R2, R31, 0x20, R2 ;  /* 0x000000201f027825 */ /* 0x008fca00078e0002 */
[----:B------:R3:W-:Y:S01]  /*3560*/  STG.E.128 desc[UR4][R2.64], R68 ;  /* 0x0000004402007986 */ /* 0x0007e2000c101d04 */
[----:B----4-:R-:W-:-:S03]  /*3570*/  IMAD.WIDE.U32 R4, R31, 0x20, R4 ;  /* 0x000000201f047825 */ /* 0x010fc600078e0004 */
[----:B------:R3:W-:Y:S01]  /*3580*/  STG.E.128 desc[UR4][R2.64+0x10], R64 ;  /* 0x0000104002007986 */ /* 0x0007e2000c101d04 */
[----:B------:R-:W-:-:S03]  /*3590*/  IADD3 R31, R31, 0x100, RZ ;  /* 0x000001001f1f7810 */ /* 0x000fc60007ffe0ff */
[----:B------:R3:W-:Y:S04]  /*35a0*/  STG.E.128 desc[UR4][R4.64], R92 ;  /* 0x0000005c04007986 */ /* 0x0007e8000c101d04 */
[----:B------:R3:W-:Y:S02]  /*35b0*/  STG.E.128 desc[UR4][R4.64+0x10], R88 ;  /* 0x0000105804007986 */ /* 0x0007e4000c101d04 */
.L_x_1143:
[----:B------:R-:W-:Y:S05]  /*35c0*/  BSYNC B0 ;  /* 0x0000000000007941 */ /* 0x000fea0003800000 */
.L_x_1142:
[----:B------:R-:W-:Y:S04]  /*35d0*/  BSSY B0, `(.L_x_1144) ;  /* 0x000000b000007945 */ /* 0x000fe80003800000 */
[----:B------:R-:W-:Y:S05]  /*35e0*/  @!P3 BRA `(.L_x_1145) ;  /* 0x000000000024b947 */ /* 0x000fea0003800000 */
[----:B---3--:R-:W3:Y:S08]  /*35f0*/  LDC.64 R2, c[0x0][0x2d0] ;  /* 0x0000b400ff027b82 */ /* 0x008ef00000000a00 */
[----:B------:R-:W4:Y:S01]  /*3600*/  LDC.64 R4, c[0x0][0x2d8] ;  /* 0x0000b600ff047b82 */ /* 0x000f220000000a00 */
[----:B---3--:R-:W-:-:S05]  /*3610*/  IMAD.WIDE.U32 R2, R31, 0x20, R2 ;  /* 0x000000201f027825 */ /* 0x008fca00078e0002 */
[----:B------:R3:W-:Y:S01]  /*3620*/  STG.E.128 desc[UR4][R2.64], R60 ;  /* 0x0000003c02007986 */ /* 0x0007e2000c101d04 */
[----:B----4-:R-:W-:-:S03]  /*3630*/  IMAD.WIDE.U32 R4, R31, 0x20, R4 ;  /* 0x000000201f047825 */ /* 0x010fc600078e0004 */
[----:B------:R3:W-:Y:S01]  /*3640*/  STG.E.128 desc[UR4][R2.64+0x10], R56 ;  /* 0x0000103802007986 */ /* 0x0007e2000c101d04 */
[----:B------:R-:W-:-:S03]  /*3650*/  VIADD R31, R31, 0x100 ;  /* 0x000001001f1f7836 */ /* 0x000fc60000000000 */
[----:B------:R3:W-:Y:S04]  /*3660*/  STG.E.128 desc[UR4][R4.64], R84 ;  /* 0x0000005404007986 */ /* 0x0007e8000c101d04 */
[----:B------:R3:W-:Y:S02]  /*3670*/  STG.E.128 desc[UR4][R4.64+0x10], R80 ;  /* 0x0000105004007986 */ /* 0x0007e4000c101d04 */
.L_x_1145:
[----:B------:R-:W-:Y:S05]  /*3680*/  BSYNC B0 ;  /* 0x0000000000007941 */ /* 0x000fea0003800000 */
.L_x_1144:
[----:B------:R-:W-:Y:S05]  /*3690*/  @!P4 EXIT ;  /* 0x000000000000c94d */ /* 0x000fea0003800000 */
[----:B---3--:R-:W3:Y:S08]  /*36a0*/  LDC.64 R2, c[0x0][0x2d0] ;  /* 0x0000b400ff027b82 */ /* 0x008ef00000000a00 */
[----:B------:R-:W4:Y:S01]  /*36b0*/  LDC.64 R4, c[0x0][0x2d8] ;  /* 0x0000b600ff047b82 */ /* 0x000f220000000a00 */
[----:B---3--:R-:W-:-:S05]  /*36c0*/  IMAD.WIDE.U32 R2, R31, 0x20, R2 ;  /* 0x000000201f027825 */ /* 0x008fca00078e0002 */
[----:B------:R-:W-:Y:S01]  /*36d0*/  STG.E.128 desc[UR4][R2.64], R52 ;  /* 0x0000003402007986 */ /* 0x000fe2000c101d04 */
[----:B----4-:R-:W-:-:S03]  /*36e0*/  IMAD.WIDE.U32 R4, R31, 0x20, R4 ;  /* 0x000000201f047825 */ /* 0x010fc600078e0004 */
[----:B------:R-:W-:Y:S04]  /*36f0*/  STG.E.128 desc[UR4][R2.64+0x10], R48 ;  /* 0x0000103002007986 */ /* 0x000fe8000c101d04 */
[----:B------:R-:W-:Y:S04]  /*3700*/  STG.E.128 desc[UR4][R4.64], R76 ;  /* 0x0000004c04007986 */ /* 0x000fe8000c101d04 */
[----:B------:R-:W-:Y:S01]  /*3710*/  STG.E.128 desc[UR4][R4.64+0x10], R72 ;  /* 0x0000104804007986 */ /* 0x000fe2000c101d04 */
[----:B------:R-:W-:Y:S05]  /*3720*/  EXIT ;  /* 0x000000000000794d */ /* 0x000fea0003800000 */
.L_x_1134:
[----:B------:R-:W-:Y:S01]  /*3730*/  HFMA2.MMA R135, -RZ, RZ, 0, 9.5367431640625e-07 ;  /* 0x00000010ff877435 */ /* 0x000fe200000001ff */
[----:B------:R-:W-:Y:S01]  /*3740*/  MOV R134, R195 ;  /* 0x000000c300867202 */ /* 0x000fe20000000f00 */
[----:B------:R-:W-:Y:S01]  /*3750*/  IMAD.MOV.U32 R136, RZ, RZ, 0x1f ;  /* 0x0000001fff887424 */ /* 0x000fe200078e00ff */
[----:B------:R-:W-:-:S08]  /*3760*/  MOV R133, 0xffffffff ;  /* 0xffffffff00857802 */ /* 0x000fd00000000f00 */
[----:B-----5:R-:W-:Y:S05]  /*3770*/  WARPSYNC.COLLECTIVE R133, `(.L_x_1146) ;  /* 0x0000000085087348 */ /* 0x020fea0003c00000 */
[----:B------:R0:W1:Y:S02]  /*3780*/  SHFL.DOWN P1, R191, R134, R135, R136 ;  /* 0x0800008786bf7389 */ /* 0x0000640000020088 */
[----:B01---5:R-:W-:Y:S01]  /*3790*/  ENDCOLLECTIVE ;  /* 0x000000000000791b */ /* 0x023fe20003800000 */
.L_x_1146:
[----:B------:R-:W-:Y:S01]  /*37a0*/  IMAD.MOV.U32 R134, RZ, RZ, R196 ;  /* 0x000000ffff867224 */ /* 0x000fe200078e00c4 */
[----:B------:R-:W-:-:S07]  /*37b0*/  MOV R126, R191 ;  /* 0x000000bf007e7202 */ /* 0x000fce0000000f00 */
[----:B------:R-:W-:Y:S05]  /*37c0*/  WARPSYNC.COLLECTIVE R133, `(.L_x_1147) ;  /* 0x0000000085087348 */ /* 0x000fea0003c00000 */
[----:B------:R0:W1:Y:S02]  /*37d0*/  SHFL.DOWN P1, R191, R134, R135, R136 ;  /* 0x0800008786bf7389 */ /* 0x0000640000020088 */
[----:B01----:R-:W-:Y:S01]  /*37e0*/  ENDCOLLECTIVE ;  /* 0x000000000000791b */ /* 0x003fe20003800000 */
.L_x_1147:
[----:B------:R-:W-:-:S05]  /*37f0*/  FADD.FTZ R126, R126, R195 ;  /* 0x000000c37e7e7221 */ /* 0x000fca0000010000 */
[----:B------:R-:W-:Y:S01]  /*3800*/  MOV R134, R126 ;  /* 0x0000007e00867202 */ /* 0x000fe20000000f00 */
[----:B------:R-:W-:Y:S01]  /*3810*/  IMAD.MOV.U32 R135, RZ, RZ, 0x8 ;  /* 0x00000008ff877424 */ /* 0x000fe200078e00ff */
[----:B------:R-:W-:-:S07]  /*3820*/  MOV R125, R191 ;  /* 0x000000bf007d7202 */ /* 0x000fce0000000f00 */
[----:B------:R-:W-:Y:S05]  /*3830*/  WARPSYNC.COLLECTIVE R133, `(.L_x_1148) ;  /* 0x0000000085087348 */ /* 0x000fea0003c00000 */
[----:B------:R0:W1:Y:S02]  /*3840*/  SHFL.DOWN P1, R191, R134, R135, R136 ;  /* 0x0800008786bf7389 */ /* 0x0000640000020088 */
[----:B01----:R-:W-:Y:S01]  /*3850*/  ENDCOLLECTIVE ;  /* 0x000000000000791b */ /* 0x003fe20003800000 */
.L_x_1148:
[----:B------:R-:W-:-:S05]  /*3860*/  FADD.FTZ R125, R125, R196 ;  /* 0x000000c47d7d7221 */ /* 0x000fca0000010000 */
[----:B------:R-:W-:Y:S02]  /*3870*/  MOV R134, R125 ;  /* 0x0000007d00867202 */ /* 0x000fe40000000f00 */
[----:B------:R-:W-:-:S07]  /*3880*/  MOV R127, R191 ;  /* 0x000000bf007f7202 */ /* 0x000fce0000000f00 */
[----:B------:R-:W-:Y:S05]  /*3890*/  WARPSYNC.COLLECTIVE R133, `(.L_x_1149) ;  /* 0x0000000085087348 */ /* 0x000fea0003c00000 */
[----:B------:R0:W1:Y:S02]  /*38a0*/  SHFL.DOWN P1, R191, R134, R135, R136 ;  /* 0x0800008786bf7389 */ /* 0x0000640000020088 */
[----:B01----:R-:W-:Y:S01]  /*38b0*/  ENDCOLLECTIVE ;  /* 0x000000000000791b */ /* 0x003fe20003800000 */
.L_x_1149:
[----:B------:R-:W-:Y:S01]  /*38c0*/  FADD.FTZ R127, R126, R127 ;  /* 0x0000007f7e7f7221 */ /* 0x000fe20000010000 */
[----:B------:R-:W-:-:S04]  /*38d0*/  HFMA2.MMA R135, -RZ, RZ, 0, 2.384185791015625e-07 ;  /* 0x00000004ff877435 */ /* 0x000fc800000001ff */
[----:B------:R-:W-:Y:S01]  /*38e0*/  MOV R134, R127 ;  /* 0x0000007f00867202 */ /* 0x000fe20000000f00 */
[----:B------:R-:W-:-:S07]  /*38f0*/  IMAD.MOV.U32 R128, RZ, RZ, R191 ;  /* 0x000000ffff807224 */ /* 0x000fce00078e00bf */
[----:B------:R-:W-:Y:S05]  /*3900*/  WARPSYNC.COLLECTIVE R133, `(.L_x_1150) ;  /* 0x0000000085087348 */ /* 0x000fea0003c00000 */
[----:B------:R0:W1:Y:S02]  /*3910*/  SHFL.DOWN P1, R191, R134, R135, R136 ;  /* 0x0800008786bf7389 */ /* 0x0000640000020088 */
[----:B01----:R-:W-:Y:S01]  /*3920*/  ENDCOLLECTIVE ;  /* 0x000000000000791b */ /* 0x003fe20003800000 */
.L_x_1150:
[----:B------:R-:W-:-:S05]  /*3930*/  FADD.FTZ R128, R125, R128 ;  /* 0x000000807d807221 */ /* 0x000fca0000010000 */
[----:B------:R-:W-:Y:S01]  /*3940*/  MOV R134, R128 ;  /* 0x0000008000867202 */ /* 0x000fe20000000f00 */
[----:B------:R-:W-:-:S07]  /*3950*/  IMAD.MOV.U32 R130, RZ, RZ, R191 ;  /* 0x000000ffff827224 */ /* 0x000fce00078e00bf */
[----:B------:R-:W-:Y:S05]  /*3960*/  WARPSYNC.COLLECTIVE R133, `(.L_x_1151) ;  /* 0x0000000085087348 */ /* 0x000fea0003c00000 */
[----:B------:R0:W1:Y:S02]  /*3970*/  SHFL.DOWN P1, R191, R134, R135, R136 ;  /* 0x0800008786bf7389 */ /* 0x0000640000020088 */
[----:B01----:R-:W-:Y:S01]  /*3980*/  ENDCOLLECTIVE ;  /* 0x000000000000791b */ /* 0x003fe20003800000 */
.L_x_1151:
[----:B------:R-:W-:Y:S01]  /*3990*/  FADD.FTZ R130, R127, R130 ;  /* 0x000000827f827221 */ /* 0x000fe20000010000 */
[----:B------:R-:W-:-:S03]  /*39a0*/  HFMA2.MMA R135, -RZ, RZ, 0, 1.1920928955078125e-07 ;  /* 0x00000002ff877435 */ /* 0x000fc600000001ff */
[----:B------:R-:W-:Y:S01]  /*39b0*/  IMAD.MOV.U32 R134, RZ, RZ, R130 ;  /* 0x000000ffff867224 */ /* 0x000fe200078e0082 */
[----:B------:R-:W-:-:S07]  /*39c0*/  MOV R129, R191 ;  /* 0x000000bf00817202 */ /* 0x000fce0000000f00 */
[----:B------:R-:W-:Y:S05]  /*39d0*/  WARPSYNC.COLLECTIVE R133, `(.L_x_1152) ;  /* 0x0000000085087348 */ /* 0x000fea0003c00000 */
[----:B------:R0:W1:Y:S02]  /*39e0*/  SHFL.DOWN P1, R191, R134, R135, R136 ;  /* 0x0800008786bf7389 */ /* 0x0000640000020088 */
[----:B01----:R-:W-:Y:S01]  /*39f0*/  ENDCOLLECTIVE ;  /* 0x000000000000791b */ /* 0x003fe20003800000 */
.L_x_1152:
[----:B------:R-:W-:-:S04]  /*3a00*/  FADD.FTZ R129, R128, R129 ;  /* 0x0000008180817221 */ /* 0x000fc80000010000 */
[----:B------:R-:W-:Y:S01]  /*3a10*/  IMAD.MOV.U32 R134, RZ, RZ, R129 ;  /* 0x000000ffff867224 */ /* 0x000fe200078e0081 */
[----:B------:R-:W-:-:S07]  /*3a20*/  MOV R131, R191 ;  /* 0x000000bf00837202 */ /* 0x000fce0000000f00 */
[----:B------:R-:W-:Y:S05]  /*3a30*/  WARPSYNC.COLLECTIVE R133, `(.L_x_1153) ;  /* 0x0000000085087348 */ /* 0x000fea0003c00000 */
[----:B------:R0:W1:Y:S02]  /*3a40*/  SHFL.DOWN P1, R191, R134, R135, R136 ;  /* 0x0800008786bf7389 */ /* 0x0000640000020088 */
[----:B01----:R-:W-:Y:S01]  /*3a50*/  ENDCOLLECTIVE ;  /* 0x000000000000791b */ /* 0x003fe20003800000 */
.L_x_1153:
[----:B------:R-:W-:-:S05]  /*3a60*/  FADD.FTZ R131, R130, R131 ;  /* 0x0000008382837221 */ /* 0x000fca0000010000 */
[----:B------:R-:W-:Y:S01]  /*3a70*/  MOV R134, R131 ;  /* 0x0000008300867202 */ /* 0x000fe20000000f00 */
[----:B------:R-:W-:Y:S01]  /*3a80*/  IMAD.MOV.U32 R135, RZ, RZ, 0x1 ;  /* 0x00000001ff877424 */ /* 0x000fe200078e00ff */
[----:B------:R-:W-:-:S07]  /*3a90*/  MOV R132, R191 ;  /* 0x000000bf00847202 */ /* 0x000fce0000000f00 */
[----:B------:R-:W-:Y:S05]  /*3aa0*/  WARPSYNC.COLLECTIVE R133, `(.L_x_1154) ;  /* 0x0000000085087348 */ /* 0x000fea0003c00000 */
[----:B------:R0:W1:Y:S02]  /*3ab0*/  SHFL.DOWN P1, R191, R134, R135, R136 ;  /* 0x0800008786bf7389 */ /* 0x0000640000020088 */
[----:B01----:R-:W-:Y:S01]  /*3ac0*/  ENDCOLLECTIVE ;  /* 0x000000000000791b */ /* 0x003fe20003800000 */
.L_x_1154:
[----:B------:R-:W-:-:S05]  /*3ad0*/  FADD.FTZ R132, R129, R132 ;  /* 0x0000008481847221 */ /* 0x000fca0000010000 */
[----:B------:R-:W-:Y:S02]  /*3ae0*/  MOV R134, R132 ;  /* 0x0000008400867202 */ /* 0x000fe40000000f00 */
[----:B------:R-:W-:-:S07]  /*3af0*/  MOV R126, R191 ;  /* 0x000000bf007e7202 */ /* 0x000fce0000000f00 */
[----:B------:R-:W-:Y:S05]  /*3b00*/  WARPSYNC.COLLECTIVE R133, `(.L_x_1155) ;  /* 0x0000000085087348 */ /* 0x000fea0003c00000 */
[----:B------:R0:W1:Y:S02]  /*3b10*/  SHFL.DOWN P1, R191, R134, R135, R136 ;  /* 0x0800008786bf7389 */ /* 0x0000640000020088 */
[----:B01----:R-:W-:Y:S01]  /*3b20*/  ENDCOLLECTIVE ;  /* 0x000000000000791b */ /* 0x003fe20003800000 */
.L_x_1155:
[----:B------:R-:W-:Y:S05]  /*3b30*/  BRA `(.L_x_1156) ;  /* 0xffffffdc00f87947 */ /* 0x000fea000383ffff */
.L_x_1157:
        /* <DEDUP_REMOVED lines=12> */
.L_x_3258:


//--------------------- .text._ZN10layer_norm22ln_bwd_finalize_kernelINS_22Kernel_traits_finalizeILj6144E13__nv_bfloat16S2_fS2_fjLb0ELj1024ELj4ENS_18Kernel_traits_baseILj6144ES2_S2_fS2_fjLj1024EEEEELb0ELb1EEEvNS_9BwdParamsE --------------------------
	.section	.text._ZN10layer_norm22ln_bwd_finalize_kernelINS_22Kernel_traits_finalizeILj6144E13__nv_bfloat16S2_fS2_fjLb0ELj1024ELj4ENS_18Kernel_traits_baseILj6144ES2_S2_fS2_fjLj1024EEEEELb0ELb1EEEvNS_9BwdParamsE,"ax",@progbits
	.align	128
        .global         _ZN10layer_norm22ln_bwd_finalize_kernelINS_22Kernel_traits_finalizeILj6144E13__nv_bfloat16S2_fS2_fjLb0ELj1024ELj4ENS_18Kernel_traits_baseILj6144ES2_S2_fS2_fjLj1024EEEEELb0ELb1EEEvNS_9BwdParamsE
        .type           _ZN10layer_norm22ln_bwd_finalize_kernelINS_22Kernel_traits_finalizeILj6144E13__nv_bfloat16S2_fS2_fjLb0ELj1024ELj4ENS_18Kernel_traits_baseILj6144ES2_S2_fS2_fjLj1024EEEEELb0ELb1EEEvNS_9BwdParamsE,@function
        .size           _ZN10layer_norm22ln_bwd_finalize_kernelINS_22Kernel_traits_finalizeILj6144E13__nv_bfloat16S2_fS2_fjLb0ELj1024ELj4ENS_18Kernel_traits_baseILj6144ES2_S2_fS2_fjLj1024EEEEELb0ELb1EEEvNS_9BwdParamsE,(.L_x_3259 - _ZN10layer_norm22ln_bwd_finalize_kernelINS_22Kernel_traits_finalizeILj6144E13__nv_bfloat16S2_fS2_fjLb0ELj1024ELj4ENS_18Kernel_traits_baseILj6144ES2_S2_fS2_fjLj1024EEEEELb0ELb1EEEvNS_9BwdParamsE)
        .other          _ZN10layer_norm22ln_bwd_finalize_kernelINS_22Kernel_traits_finalizeILj6144E13__nv_bfloat16S2_fS2_fjLb0ELj1024ELj4ENS_18Kernel_traits_baseILj6144ES2_S2_fS2_fjLj1024EEEEELb0ELb1EEEvNS_9BwdParamsE,@"STO_CUDA_ENTRY STV_DEFAULT"
_ZN10layer_norm22ln_bwd_finalize_kernelINS_22Kernel_traits_finalizeILj6144E13__nv_bfloat16S2_fS2_fjLb0ELj1024ELj4ENS_18Kernel_traits_baseILj6144ES2_S2_fS2_fjLj1024EEEEELb0ELb1EEEvNS_9BwdParamsE:
.text._ZN10layer_norm22ln_bwd_finalize_kernelINS_22Kernel_traits_finalizeILj6144E13__nv_bfloat16S2_fS2_fjLb0ELj1024ELj4ENS_18Kernel_traits_baseILj6144ES2_S2_fS2_fjLj1024EEEEELb0ELb1EEEvNS_9BwdParamsE:
        /* <DEDUP_REMOVED lines=26> */
.L_x_1169:
        /* <DEDUP_REMOVED lines=31> */
.L_x_1162:
        /* <DEDUP_REMOVED lines=34> */
.L_x_1161:
[----:B------:R-:W-:Y:S05]  /*05b0*/  BSYNC B1 ;  /* 0x0000000000017941 */ /* 0x000fea0003800000 */
.L_x_1160:
        /* <DEDUP_REMOVED lines=25> */
.L_x_1164:
[----:B------:R-:W-:Y:S05]  /*0750*/  BSYNC B1 ;  /* 0x0000000000017941 */ /* 0x000fea0003800000 */
.L_x_1163:
        /* <DEDUP_REMOVED lines=12> */
.L_x_1159:
[----:B------:R-:W-:Y:S05]  /*0820*/  BSYNC B0 ;  /* 0x0000000000007941 */ /* 0x000fea0003800000 */
.L_x_1158:
        /* <DEDUP_REMOVED lines=29> */
.L_x_1180:
[----:B------:R-:W-:Y:S01]  /*0a00*/  @!P1 SHF.R.U32.HI R12, RZ, 0x3, R0 ;  /* 0x00000003ff0c9819 */ /* 0x000fe20000011600 */
[----:B----4-:R-:W-:Y:S01]  /*0a10*/  FADD.FTZ R14, R9, R14 ;  /* 0x0000000e090e7221 */ /* 0x010fe20000010000 */
[----:B---3--:R-:W-:Y:S02]  /*0a20*/  FADD.FTZ R11, R10, R11 ;  /* 0x0000000b0a0b7221 */ /* 0x008fe40000010000 */
[----:B------:R-:W-:-:S05]  /*0a30*/  @!P1 LOP3.LUT R12, R12, 0x1ffffffc, RZ, 0xc0, !PT ;  /* 0x1ffffffc0c0c9812 */ /* 0x000fca00078ec0ff */
[----:B------:R3:W-:Y:S04]  /*0a40*/  @!P1 STS [R12+UR4+0x2000], R14 ;  /* 0x0020000e0c009988 */ /* 0x0007e80008000804 */
[----:B------:R3:W-:Y:S02]  /*0a50*/  @!P1 STS [R12+UR4+0x2080], R11 ;  /* 0x0020800b0c009988 */ /* 0x0007e40008000804 */
.L_x_1165:
        /* <DEDUP_REMOVED lines=14> */
.L_x_1168:
[----:B------:R-:W-:Y:S05]  /*0b40*/  BSYNC B0 ;  /* 0x0000000000007941 */ /* 0x000fea0003800000 */
.L_x_1167:
[C---:B------:R-:W-:Y:S02]  /*0b50*/  ISETP.GT.U32.AND P1, PT, R3.reuse, -0x1801, PT ;  /* 0xffffe7ff0300780c */ /* 0x040fe40003f24070 */
[----:B------:R-:W-:Y:S02]  /*0b60*/  IADD3 R3, R3, 0x1800, RZ ;  /* 0x0000180003037810 */ /* 0x000fe40007ffe0ff */
[----:B------:R-:W-:-:S09]  /*0b70*/  IADD3 R4, R4, 0xc00, RZ ;  /* 0x00000c0004047810 */ /* 0x000fd20007ffe0ff */
[----:B------:R-:W-:Y:S05]  /*0b80*/  @P1 BRA `(.L_x_1169) ;  /* 0xfffffff400841947 */ /* 0x000fea000383ffff */
[----:B------:R-:W-:Y:S05]  /*0b90*/  EXIT ;  /* 0x000000000000794d */ /* 0x000fea0003800000 */
.L_x_1166:
[----:B------:R-:W-:Y:S01]  /*0ba0*/  HFMA2.MMA R22, -RZ, RZ, 0, 1.847743988037109375e-06 ;  /* 0x0000001fff167435 */ /* 0x000fe200000001ff */
[----:B0--3--:R-:W-:Y:S01]  /*0bb0*/  MOV R20, R10 ;  /* 0x0000000a00147202 */ /* 0x009fe20000000f00 */
[----:B------:R-:W-:Y:S01]  /*0bc0*/  IMAD.MOV.U32 R19, RZ, RZ, 0x1 ;  /* 0x00000001ff137424 */ /* 0x000fe200078e00ff */
[----:B------:R-:W-:-:S08]  /*0bd0*/  MOV R17, 0xffffffff ;  /* 0xffffffff00117802 */ /* 0x000fd00000000f00 */
[----:B-12---:R-:W-:Y:S05]  /*0be0*/  WARPSYNC.COLLECTIVE R17, `(.L_x_1170) ;  /* 0x0000000011087348 */ /* 0x006fea0003c00000 */
[----:B------:R0:W3:Y:S02]  /*0bf0*/  SHFL.BFLY P2, R18, R20, R19, R22 ;  /* 0x0c00001314127389 */ /* 0x0000e40000040016 */
[----:B0123--:R-:W-:Y:S01]  /*0c00*/  ENDCOLLECTIVE ;  /* 0x000000000000791b */ /* 0x00ffe20003800000 */
.L_x_1170:
[----:B------:R-:W-:Y:S01]  /*0c10*/  HFMA2.MMA R19, -RZ, RZ, 0, 1.1920928955078125e-07 ;  /* 0x00000002ff137435 */ /* 0x000fe200000001ff */
[----:B------:R-:W-:-:S05]  /*0c20*/  MOV R11, R18 ;  /* 0x00000012000b7202 */ /* 0x000fca0000000f00 */
[----:B------:R-:W-:-:S04]  /*0c30*/  FADD.FTZ R11, R10, R11 ;  /* 0x0000000b0a0b7221 */ /* 0x000fc80000010000 */
[----:B------:R-:W-:-:S07]  /*0c40*/  IMAD.MOV.U32 R20, RZ, RZ, R11 ;  /* 0x000000ffff147224 */ /* 0x000fce00078e000b */
[----:B------:R-:W-:Y:S05]  /*0c50*/  WARPSYNC.COLLECTIVE R17, `(.L_x_1171) ;  /* 0x0000000011087348 */ /* 0x000fea0003c00000 */
[----:B------:R0:W1:Y:S02]  /*0c60*/  SHFL.BFLY P2, R18, R20, R19, R22 ;  /* 0x0c00001314127389 */ /* 0x0000640000040016 */
[----:B01----:R-:W-:Y:S01]  /*0c70*/  ENDCOLLECTIVE ;  /* 0x000000000000791b */ /* 0x003fe20003800000 */
.L_x_1171:
[----:B------:R-:W-:Y:S01]  /*0c80*/  IMAD.MOV.U32 R19, RZ, RZ, 0x4 ;  /* 0x00000004ff137424 */ /* 0x000fe200078e00ff */
[----:B------:R-:W-:-:S05]  /*0c90*/  MOV R12, R18 ;  /* 0x00000012000c7202 */ /* 0x000fca0000000f00 */
[----:B------:R-:W-:-:S05]  /*0ca0*/  FADD.FTZ R12, R11, R12 ;  /* 0x0000000c0b0c7221 */ /* 0x000fca0000010000 */
[----:B------:R-:W-:-:S07]  /*0cb0*/  MOV R20, R12 ;  /* 0x0000000c00147202 */ /* 0x000fce0000000f00 */
[----:B------:R-:W-:Y:S05]  /*0cc0*/  WARPSYNC.COLLECTIVE R17, `(.L_x_1172) ;  /* 0x0000000011087348 */ /* 0x000fea0003c00000 */
[----:B------:R0:W1:Y:S02]  /*0cd0*/  SHFL.BFLY P2, R18, R20, R19, R22 ;  /* 0x0c00001314127389 */ /* 0x0000640000040016 */
[----:B01----:R-:W-:Y:S01]  /*0ce0*/  ENDCOLLECTIVE ;  /* 0x000000000000791b */ /* 0x003fe20003800000 */
.L_x_1172:
[----:B------:R-:W-:Y:S01]  /*0cf0*/  HFMA2.MMA R19, -RZ, RZ, 0, 4.76837158203125e-07 ;  /* 0x00000008ff137435 */ /* 0x000fe200000001ff */
[----:B------:R-:W-:-:S05]  /*0d00*/  MOV R13, R18 ;  /* 0x00000012000d7202 */ /* 0x000fca0000000f00 */
[----:B------:R-:W-:-:S05]  /*0d10*/  FADD.FTZ R13, R12, R13 ;  /* 0x0000000d0c0d7221 */ /* 0x000fca0000010000 */
[----:B------:R-:W-:-:S07]  /*0d20*/  MOV R20, R13 ;  /* 0x0000000d00147202 */ /* 0x000fce0000000f00 */
[----:B------:R-:W-:Y:S05]  /*0d30*/  WARPSYNC.COLLECTIVE R17, `(.L_x_1173) ;  /* 0x0000000011087348 */ /* 0x000fea0003c00000 */
[----:B------:R0:W1:Y:S02]  /*0d40*/  SHFL.BFLY P2, R18, R20, R19, R22 ;  /* 0x0c00001314127389 */ /* 0x0000640000040016 */
[----:B01----:R-:W-:Y:S01]  /*0d50*/  ENDCOLLECTIVE ;  /* 0x000000000000791b */ /* 0x003fe20003800000 */
.L_x_1173:
[----:B------:R-:W-:Y:S01]  /*0d60*/  HFMA2.MMA R19, -RZ, RZ, 0, 9.5367431640625e-07 ;  /* 0x00000010ff137435 */ /* 0x000fe200000001ff */
[----:B------:R-:W-:-:S04]  /*0d70*/  IMAD.MOV.U32 R10, RZ, RZ, R18 ;  /* 0x000000ffff0a7224 */ /* 0x000fc800078e0012 */
[----:B------:R-:W-:-:S05]  /*0d80*/  FADD.FTZ R10, R13, R10 ;  /* 0x0000000a0d0a7221 */ /* 0x000fca0000010000 */
[----:B------:R-:W-:-:S07]  /*0d90*/  MOV R20, R10 ;  /* 0x0000000a00147202 */ /* 0x000fce0000000f00 */
[----:B------:R-:W-:Y:S05]  /*0da0*/  WARPSYNC.COLLECTIVE R17, `(.L_x_1174) ;  /* 0x0000000011087348 */ /* 0x000fea0003c00000 */
[----:B------:R0:W1:Y:S02]  /*0db0*/  SHFL.BFLY P2, R18, R20, R19, R22 ;  /* 0x0c00001314127389 */ /* 0x0000640000040016 */
[----:B01----:R-:W-:Y:S01]  /*0dc0*/  ENDCOLLECTIVE ;  /* 0x000000000000791b */ /* 0x003fe20003800000 */
.L_x_1174:
[----:B------:R-:W-:Y:S01]  /*0dd0*/  HFMA2.MMA R19, -RZ, RZ, 0, 5.9604644775390625e-08 ;  /* 0x00000001ff137435 */ /* 0x000fe200000001ff */
[----:B------:R-:W-:Y:S01]  /*0de0*/  IMAD.MOV.U32 R20, RZ, RZ, R9 ;  /* 0x000000ffff147224 */ /* 0x000fe200078e0009 */
[----:B------:R-:W-:-:S09]  /*0df0*/  MOV R11, R18 ;  /* 0x00000012000b7202 */ /* 0x000fd20000000f00 */
[----:B------:R-:W-:Y:S05]  /*0e00*/  WARPSYNC.COLLECTIVE R17, `(.L_x_1175) ;  /* 0x0000000011087348 */ /* 0x000fea0003c00000 */
[----:B------:R0:W1:Y:S02]  /*0e10*/  SHFL.BFLY P2, R18, R20, R19, R22 ;  /* 0x0c00001314127389 */ /* 0x0000640000040016 */
[----:B01----:R-:W-:Y:S01]  /*0e20*/  ENDCOLLECTIVE ;  /* 0x000000000000791b */ /* 0x003fe20003800000 */
.L_x_1175:
[----:B------:R-:W-:Y:S01]  /*0e30*/  HFMA2.MMA R19, -RZ, RZ, 0, 1.1920928955078125e-07 ;  /* 0x00000002ff137435 */ /* 0x000fe200000001ff */
[----:B------:R-:W-:-:S05]  /*0e40*/  MOV R12, R18 ;  /* 0x00000012000c7202 */ /* 0x000fca0000000f00 */
[----:B------:R-:W-:-:S05]  /*0e50*/  FADD.FTZ R14, R9, R12 ;  /* 0x0000000c090e7221 */ /* 0x000fca0000010000 */
[----:B------:R-:W-:-:S07]  /*0e60*/  MOV R20, R14 ;  /* 0x0000000e00147202 */ /* 0x000fce0000000f00 */
[----:B------:R-:W-:Y:S05]  /*0e70*/  WARPSYNC.COLLECTIVE R17, `(.L_x_1176) ;  /* 0x0000000011087348 */ /* 0x000fea0003c00000 */
[----:B------:R0:W1:Y:S02]  /*0e80*/  SHFL.BFLY P2, R18, R20, R19, R22 ;  /* 0x0c00001314127389 */ /* 0x0000640000040016 */
[----:B01----:R-:W-:Y:S01]  /*0e90*/  ENDCOLLECTIVE ;  /* 0x000000000000791b */ /* 0x003fe20003800000 */
.L_x_1176:
[----:B------:R-:W-:Y:S01]  /*0ea0*/  HFMA2.MMA R19, -RZ, RZ, 0, 2.384185791015625e-07 ;  /* 0x00000004ff137435 */ /* 0x000fe200000001ff */
[----:B------:R-:W-:-:S04]  /*0eb0*/  IMAD.MOV.U32 R13, RZ, RZ, R18 ;  /* 0x000000ffff0d7224 */ /* 0x000fc800078e0012 */
[----:B------:R-:W-:-:S05]  /*0ec0*/  FADD.FTZ R15, R14, R13 ;  /* 0x0000000d0e0f7221 */ /* 0x000fca0000010000 */
[----:B------:R-:W-:-:S07]  /*0ed0*/  MOV R20, R15 ;  /* 0x0000000f00147202 */ /* 0x000fce0000000f00 */
[----:B------:R-:W-:Y:S05]  /*0ee0*/  WARPSYNC.COLLECTIVE R17, `(.L_x_1177) ;  /* 0x0000000011087348 */ /* 0x000fea0003c00000 */
[----:B------:R0:W1:Y:S02]  /*0ef0*/  SHFL.BFLY P2, R18, R20, R19, R22 ;  /* 0x0c00001314127389 */ /* 0x0000640000040016 */
[----:B01----:R-:W-:Y:S01]  /*0f00*/  ENDCOLLECTIVE ;  /* 0x000000000000791b */ /* 0x003fe20003800000 */
.L_x_1177:
[----:B------:R-:W-:Y:S01]  /*0f10*/  IMAD.MOV.U32 R19, RZ, RZ, 0x8 ;  /* 0x00000008ff137424 */ /* 0x000fe200078e00ff */
[----:B------:R-:W-:-:S05]  /*0f20*/  MOV R16, R18 ;  /* 0x0000001200107202 */ /* 0x000fca0000000f00 */
[----:B------:R-:W-:-:S05]  /*0f30*/  FADD.FTZ R16, R15, R16 ;  /* 0x000000100f107221 */ /* 0x000fca0000010000 */
[----:B------:R-:W-:-:S07]  /*0f40*/  MOV R20, R16 ;  /* 0x0000001000147202 */ /* 0x000fce0000000f00 */
[----:B------:R-:W-:Y:S05]  /*0f50*/  WARPSYNC.COLLECTIVE R17, `(.L_x_1178) ;  /* 0x0000000011087348 */ /* 0x000fea0003c00000 */
[----:B------:R0:W1:Y:S02]  /*0f60*/  SHFL.BFLY P2, R18, R20, R19, R22 ;  /* 0x0c00001314127389 */ /* 0x0000640000040016 */
[----:B01----:R-:W-:Y:S01]  /*0f70*/  ENDCOLLECTIVE ;  /* 0x000000000000791b */ /* 0x003fe20003800000 */
.L_x_1178:
[----:B------:R-:W-:Y:S01]  /*0f80*/  HFMA2.MMA R19, -RZ, RZ, 0, 9.5367431640625e-07 ;  /* 0x00000010ff137435 */ /* 0x000fe200000001ff */
[----:B------:R-:W-:-:S05]  /*0f90*/  MOV R9, R18 ;  /* 0x0000001200097202 */ /* 0x000fca0000000f00 */
[----:B------:R-:W-:-:S05]  /*0fa0*/  FADD.FTZ R9, R16, R9 ;  /* 0x0000000910097221 */ /* 0x000fca0000010000 */
[----:B------:R-:W-:-:S07]  /*0fb0*/  MOV R20, R9 ;  /* 0x0000000900147202 */ /* 0x000fce0000000f00 */
[----:B------:R-:W-:Y:S05]  /*0fc0*/  WARPSYNC.COLLECTIVE R17, `(.L_x_1179) ;  /* 0x0000000011087348 */ /* 0x000fea0003c00000 */
[----:B------:R0:W1:Y:S02]  /*0fd0*/  SHFL.BFLY P2, R18, R20, R19, R22 ;  /* 0x0c00001314127389 */ /* 0x0000640000040016 */
[----:B01----:R-:W-:Y:S01]  /*0fe0*/  ENDCOLLECTIVE ;  /* 0x000000000000791b */ /* 0x003fe20003800000 */
.L_x_1179:
[----:B------:R-:W-:Y:S01]  /*0ff0*/  MOV R14, R18 ;  /* 0x00000012000e7202 */ /* 0x000fe20000000f00 */
[----:B------:R-:W-:Y:S06]  /*1000*/  BRA `(.L_x_1180) ;  /* 0xfffffff8007c7947 */ /* 0x000fec000383ffff */
.L_x_1181:
        /* <DEDUP_REMOVED lines=15> */
.L_x_3259:


//--------------------- .text._ZN10layer_norm40ln_parallel_residual_bwd_finalize_kernelINS_22Kernel_traits_finalizeILj6144E13__nv_bfloat16S2_fS2_fjLb0ELj1024ELj4ENS_18Kernel_traits_baseILj6144ES2_S2_fS2_fjLj1024EEEEELb1EEEvNS_9BwdParamsE --------------------------
	.section	.text._ZN10layer_norm40ln_parallel_residual_bwd_finalize_kernelINS_22Kernel_traits_finalizeILj6144E13__nv_bfloat16S2_fS2_fjLb0ELj1024ELj4ENS_18Kernel_traits_baseILj6144ES2_S2_fS2_fjLj1024EEEEELb1EEEvNS_9BwdParamsE,"ax",@progbits
	.align	128
        .global         _ZN10layer_norm40ln_parallel_residual_bwd_finalize_kernelINS_22Kernel_traits_finalizeILj6144E13__nv_bfloat16S2_fS2_fjLb0ELj1024ELj4ENS_18Kernel_traits_baseILj6144ES2_S2_fS2_fjLj1024EEEEELb1EEEvNS_9BwdParamsE
        .type           _ZN10layer_norm40ln_parallel_residual_bwd_finalize_kernelINS_22Kernel_traits_finalizeILj6144E13__nv_bfloat16S2_fS2_fjLb0ELj1024ELj4ENS_18Kernel_traits_baseILj6144ES2_S2_fS2_fjLj1024EEEEELb1EEEvNS_9BwdParamsE,@function
        .size           _ZN10layer_norm40ln_parallel_residual_bwd_finalize_kernelINS_22Kernel_traits_finalizeILj6144E13__nv_bfloat16S2_fS2_fjLb0ELj1024ELj4ENS_18Kernel_traits_baseILj6144ES2_S2_fS2_fjLj1024EEEEELb1EEEvNS_9BwdParamsE,(.L_x_3260 - _ZN10layer_norm40ln_parallel_residual_bwd_finalize_kernelINS_22Kernel_traits_finalizeILj6144E13__nv_bfloat16S2_fS2_fjLb0ELj1024ELj4ENS_18Kernel_traits_baseILj6144ES2_S2_fS2_fjLj1024EEEEELb1EEEvNS_9BwdParamsE)
        .other          _ZN10layer_norm40ln_parallel_residual_bwd_finalize_kernelINS_22Kernel_traits_finalizeILj6144E13__nv_bfloat16S2_fS2_fjLb0ELj1024ELj4ENS_18Kernel_traits_baseILj6144ES2_S2_fS2_fjLj1024EEEEELb1EEEvNS_9BwdParamsE,@"STO_CUDA_ENTRY STV_DEFAULT"
_ZN10layer_norm40ln_parallel_residual_bwd_finalize_kernelINS_22Kernel_traits_finalizeILj6144E13__nv_bfloat16S2_fS2_fjLb0ELj1024ELj4ENS_18Kernel_traits_baseILj6144ES2_S2_fS2_fjLj1024EEEEELb1EEEvNS_9BwdParamsE:
.text._ZN10layer_norm40ln_parallel_residual_bwd_finalize_kernelINS_22Kernel_traits_finalizeILj6144E13__nv_bfloat16S2_fS2_fjLb0ELj1024ELj4ENS_18Kernel_traits_baseILj6144ES2_S2_fS2_fjLj1024EEEEELb1EEEvNS_9BwdParamsE:
        /* <DEDUP_REMOVED lines=23> */
.L_x_1193:
        /* <DEDUP_REMOVED lines=41> */
.L_x_1186:
        /* <DEDUP_REMOVED lines=62> */
.L_x_1185:
[----:B------:R-:W-:Y:S05]  /*07e0*/  BSYNC B1 ;  /* 0x0000000000017941 */ /* 0x000fea0003800000 */
.L_x_1184:
        /* <DEDUP_REMOVED lines=39> */
.L_x_1188:
[----:B------:R-:W-:Y:S05]  /*0a60*/  BSYNC B1 ;  /* 0x0000000000017941 */ /* 0x000fea0003800000 */
.L_x_1187:
        /* <DEDUP_REMOVED lines=20> */
.L_x_1183:
[----:B------:R-:W-:Y:S05]  /*0bb0*/  BSYNC B0 ;  /* 0x0000000000007941 */ /* 0x000fea0003800000 */
.L_x_1182:
        /* <DEDUP_REMOVED lines=54> */
.L_x_1214:
        /* <DEDUP_REMOVED lines=10> */
.L_x_1189:
        /* <DEDUP_REMOVED lines=26> */
.L_x_1192:
[----:B------:R-:W-:Y:S05]  /*1160*/  BSYNC B0 ;  /* 0x0000000000007941 */ /* 0x000fea0003800000 */
.L_x_1191:
[C---:B------:R-:W-:Y:S02]  /*1170*/  ISETP.GT.U32.AND P1, PT, R4.reuse, -0x1801, PT ;  /* 0xffffe7ff0400780c */ /* 0x040fe40003f24070 */
[----:B------:R-:W-:Y:S02]  /*1180*/  IADD3 R4, R4, 0x1800, RZ ;  /* 0x0000180004047810 */ /* 0x000fe40007ffe0ff */
[----:B------:R-:W-:-:S09]  /*1190*/  IADD3 R5, R5, 0xc00, RZ ;  /* 0x00000c0005057810 */ /* 0x000fd20007ffe0ff */
[----:B------:R-:W-:Y:S05]  /*11a0*/  @P1 BRA `(.L_x_1193) ;  /* 0xffffffec00f01947 */ /* 0x000fea000383ffff */
[----:B------:R-:W-:Y:S05]  /*11b0*/  EXIT ;  /* 0x000000000000794d */ /* 0x000fea0003800000 */
.L_x_1190:
[----:B------:R-:W-:Y:S01]  /*11c0*/  HFMA2.MMA R13, -RZ, RZ, 0, 5.9604644775390625e-08 ;  /* 0x00000001ff0d7435 */ /* 0x000fe200000001ff */
[----:B0-----:R-:W-:Y:S02]  /*11d0*/  MOV R26, R9 ;  /* 0x00000009001a7202 */ /* 0x001fe40000000f00 */
[----:B------:R-:W-:Y:S02]  /*11e0*/  MOV R12, 0x1f ;  /* 0x0000001f000c7802 */ /* 0x000fe40000000f00 */
[----:B------:R-:W-:-:S07]  /*11f0*/  MOV R11, 0xffffffff ;  /* 0xffffffff000b7802 */ /* 0x000fce0000000f00 */
[----:B-1234-:R-:W-:Y:S05]  /*1200*/  WARPSYNC.COLLECTIVE R11, `(.L_x_1194) ;  /* 0x000000000b087348 */ /* 0x01efea0003c00000 */
[----:B------:R0:W0:Y:S02]  /*1210*/  SHFL.BFLY P2, R16, R26, R13, R12 ;  /* 0x0c00000d1a107389 */ /* 0x000024000004000c */
[----:B01234-:R-:W-:Y:S01]  /*1220*/  ENDCOLLECTIVE ;  /* 0x000000000000791b */ /* 0x01ffe20003800000 */
.L_x_1194:
[----:B------:R-:W-:Y:S01]  /*1230*/  HFMA2.MMA R13, -RZ, RZ, 0, 1.1920928955078125e-07 ;  /* 0x00000002ff0d7435 */ /* 0x000fe200000001ff */
[----:B------:R-:W-:-:S05]  /*1240*/  FADD.FTZ R10, R9, R16 ;  /* 0x00000010090a7221 */ /* 0x000fca0000010000 */
[----:B------:R-:W-:-:S07]  /*1250*/  MOV R26, R10 ;  /* 0x0000000a001a7202 */ /* 0x000fce0000000f00 */
[----:B------:R-:W-:Y:S05]  /*1260*/  WARPSYNC.COLLECTIVE R11, `(.L_x_1195) ;  /* 0x000000000b087348 */ /* 0x000fea0003c00000 */
[----:B------:R0:W1:Y:S02]  /*1270*/  SHFL.BFLY P2, R16, R26, R13, R12 ;  /* 0x0c00000d1a107389 */ /* 0x000064000004000c */
[----:B01----:R-:W-:Y:S01]  /*1280*/  ENDCOLLECTIVE ;  /* 0x000000000000791b */ /* 0x003fe20003800000 */
.L_x_1195:
[----:B------:R-:W-:Y:S01]  /*1290*/  HFMA2.MMA R13, -RZ, RZ, 0, 2.384185791015625e-07 ;  /* 0x00000004ff0d7435 */ /* 0x000fe200000001ff */
[----:B------:R-:W-:-:S05]  /*12a0*/  FADD.FTZ R9, R10, R16 ;  /* 0x000000100a097221 */ /* 0x000fca0000010000 */
[----:B------:R-:W-:-:S07]  /*12b0*/  MOV R26, R9 ;  /* 0x00000009001a7202 */ /* 0x000fce0000000f00 */
[----:B------:R-:W-:Y:S05]  /*12c0*/  WARPSYNC.COLLECTIVE R11, `(.L_x_1196) ;  /* 0x000000000b087348 */ /* 0x000fea0003c00000 */
[----:B------:R0:W1:Y:S02]  /*12d0*/  SHFL.BFLY P2, R16, R26, R13, R12 ;  /* 0x0c00000d1a107389 */ /* 0x000064000004000c */
[----:B01----:R-:W-:Y:S01]  /*12e0*/  ENDCOLLECTIVE ;  /* 0x000000000000791b */ /* 0x003fe20003800000 */
.L_x_1196:
[----:B------:R-:W-:Y:S01]  /*12f0*/  HFMA2.MMA R13, -RZ, RZ, 0, 4.76837158203125e-07 ;  /* 0x00000008ff0d7435 */ /* 0x000fe200000001ff */
[----:B------:R-:W-:-:S05]  /*1300*/  FADD.FTZ R18, R9, R16 ;  /* 0x0000001009127221 */ /* 0x000fca0000010000 */
[----:B------:R-:W-:-:S07]  /*1310*/  MOV R26, R18 ;  /* 0x00000012001a7202 */ /* 0x000fce0000000f00 */
[----:B------:R-:W-:Y:S05]  /*1320*/  WARPSYNC.COLLECTIVE R11, `(.L_x_1197) ;  /* 0x000000000b087348 */ /* 0x000fea0003c00000 */
[----:B------:R0:W1:Y:S02]  /*1330*/  SHFL.BFLY P2, R16, R26, R13, R12 ;  /* 0x0c00000d1a107389 */ /* 0x000064000004000c */
[----:B01----:R-:W-:Y:S01]  /*1340*/  ENDCOLLECTIVE ;  /* 0x000000000000791b */ /* 0x003fe20003800000 */
.L_x_1197:
[----:B------:R-:W-:Y:S01]  /*1350*/  HFMA2.MMA R13, -RZ, RZ, 0, 9.5367431640625e-07 ;  /* 0x00000010ff0d7435 */ /* 0x000fe200000001ff */
[----:B------:R-:W-:-:S05]  /*1360*/  FADD.FTZ R10, R18, R16 ;  /* 0x00000010120a7221 */ /* 0x000fca0000010000 */
[----:B------:R-:W-:-:S07]  /*1370*/  MOV R26, R10 ;  /* 0x0000000a001a7202 */ /* 0x000fce0000000f00 */
[----:B------:R-:W-:Y:S05]  /*1380*/  WARPSYNC.COLLECTIVE R11, `(.L_x_1198) ;  /* 0x000000000b087348 */ /* 0x000fea0003c00000 */
[----:B------:R0:W1:Y:S02]  /*1390*/  SHFL.BFLY P2, R16, R26, R13, R12 ;  /* 0x0c00000d1a107389 */ /* 0x000064000004000c */
[----:B01----:R-:W-:Y:S01]  /*13a0*/  ENDCOLLECTIVE ;  /* 0x000000000000791b */ /* 0x003fe20003800000 */
.L_x_1198:
[----:B------:R-:W-:Y:S01]  /*13b0*/  MOV R26, R14 ;  /* 0x0000000e001a7202 */ /* 0x000fe20000000f00 */
[----:B------:R-:W-:Y:S01]  /*13c0*/  IMAD.MOV.U32 R13, RZ, RZ, 0x1 ;  /* 0x00000001ff0d7424 */ /* 0x000fe200078e00ff */
[----:B------:R-:W-:-:S07]  /*13d0*/  MOV R9, R16 ;  /* 0x0000001000097202 */ /* 0x000fce0000000f00 */
[----:B------:R-:W-:Y:S05]  /*13e0*/  WARPSYNC.COLLECTIVE R11, `(.L_x_1199) ;  /* 0x000000000b087348 */ /* 0x000fea0003c00000 */
[----:B------:R0:W1:Y:S02]  /*13f0*/  SHFL.BFLY P2, R16, R26, R13, R12 ;  /* 0x0c00000d1a107389 */ /* 0x000064000004000c */
[----:B01----:R-:W-:Y:S01]  /*1400*/  ENDCOLLECTIVE ;  /* 0x000000000000791b */ /* 0x003fe20003800000 */
.L_x_1199:
[----:B------:R-:W-:Y:S01]  /*1410*/  HFMA2.MMA R13, -RZ, RZ, 0, 1.1920928955078125e-07 ;  /* 0x00000002ff0d7435 */ /* 0x000fe200000001ff */
[----:B------:R-:W-:-:S05]  /*1420*/  MOV R15, R16 ;  /* 0x00000010000f7202 */ /* 0x000fca0000000f00 */
[----:B------:R-:W-:-:S05]  /*1430*/  FADD.FTZ R15, R14, R15 ;  /* 0x0000000f0e0f7221 */ /* 0x000fca0000010000 */
[----:B------:R-:W-:-:S07]  /*1440*/  MOV R26, R15 ;  /* 0x0000000f001a7202 */ /* 0x000fce0000000f00 */
[----:B------:R-:W-:Y:S05]  /*1450*/  WARPSYNC.COLLECTIVE R11, `(.L_x_1200) ;  /* 0x000000000b087348 */ /* 0x000fea0003c00000 */
[----:B------:R0:W1:Y:S02]  /*1460*/  SHFL.BFLY P2, R16, R26, R13, R12 ;  /* 0x0c00000d1a107389 */ /* 0x000064000004000c */
[----:B01----:R-:W-:Y:S01]  /*1470*/  ENDCOLLECTIVE ;  /* 0x000000000000791b */ /* 0x003fe20003800000 */
.L_x_1200:
[----:B------:R-:W-:Y:S01]  /*1480*/  HFMA2.MMA R13, -RZ, RZ, 0, 2.384185791015625e-07 ;  /* 0x00000004ff0d7435 */ /* 0x000fe200000001ff */
[----:B------:R-:W-:-:S05]  /*1490*/  MOV R18, R16 ;  /* 0x0000001000127202 */ /* 0x000fca0000000f00 */
[----:B------:R-:W-:-:S05]  /*14a0*/  FADD.FTZ R14, R15, R18 ;  /* 0x000000120f0e7221 */ /* 0x000fca0000010000 */
[----:B------:R-:W-:-:S07]  /*14b0*/  MOV R26, R14 ;  /* 0x0000000e001a7202 */ /* 0x000fce0000000f00 */
[----:B------:R-:W-:Y:S05]  /*14c0*/  WARPSYNC.COLLECTIVE R11, `(.L_x_1201) ;  /* 0x000000000b087348 */ /* 0x000fea0003c00000 */
[----:B------:R0:W1:Y:S02]  /*14d0*/  SHFL.BFLY P2, R16, R26, R13, R12 ;  /* 0x0c00000d1a107389 */ /* 0x000064000004000c */
[----:B01----:R-:W-:Y:S01]  /*14e0*/  ENDCOLLECTIVE ;  /* 0x000000000000791b */ /* 0x003fe20003800000 */
.L_x_1201:
[----:B------:R-:W-:Y:S01]  /*14f0*/  HFMA2.MMA R13, -RZ, RZ, 0, 4.76837158203125e-07 ;  /* 0x00000008ff0d7435 */ /* 0x000fe200000001ff */
[----:B------:R-:W-:-:S05]  /*1500*/  MOV R17, R16 ;  /* 0x0000001000117202 */ /* 0x000fca0000000f00 */
[----:B------:R-:W-:-:S05]  /*1510*/  FADD.FTZ R19, R14, R17 ;  /* 0x000000110e137221 */ /* 0x000fca0000010000 */
[----:B------:R-:W-:-:S07]  /*1520*/  MOV R26, R19 ;  /* 0x00000013001a7202 */ /* 0x000fce0000000f00 */
[----:B------:R-:W-:Y:S05]  /*1530*/  WARPSYNC.COLLECTIVE R11, `(.L_x_1202) ;  /* 0x000000000b087348 */ /* 0x000fea0003c00000 */
[----:B------:R0:W1:Y:S02]  /*1540*/  SHFL.BFLY P2, R16, R26, R13, R12 ;  /* 0x0c00000d1a107389 */ /* 0x000064000004000c */
[----:B01----:R-:W-:Y:S01]  /*1550*/  ENDCOLLECTIVE ;  /* 0x000000000000791b */ /* 0x003fe20003800000 */
.L_x_1202:
[----:B------:R-:W-:Y:S01]  /*1560*/  HFMA2.MMA R13, -RZ, RZ, 0, 9.5367431640625e-07 ;  /* 0x00000010ff0d7435 */ /* 0x000fe200000001ff */
[----:B------:R-:W-:-:S05]  /*1570*/  MOV R20, R16 ;  /* 0x0000001000147202 */ /* 0x000fca0000000f00 */
[----:B------:R-:W-:-:S05]  /*1580*/  FADD.FTZ R15, R19, R20 ;  /* 0x00000014130f7221 */ /* 0x000fca0000010000 */
[----:B------:R-:W-:-:S07]  /*1590*/  MOV R26, R15 ;  /* 0x0000000f001a7202 */ /* 0x000fce0000000f00 */
[----:B------:R-:W-:Y:S05]  /*15a0*/  WARPSYNC.COLLECTIVE R11, `(.L_x_1203) ;  /* 0x000000000b087348 */ /* 0x000fea0003c00000 */
[----:B------:R0:W1:Y:S02]  /*15b0*/  SHFL.BFLY P2, R16, R26, R13, R12 ;  /* 0x0c00000d1a107389 */ /* 0x000064000004000c */
[----:B01----:R-:W-:Y:S01]  /*15c0*/  ENDCOLLECTIVE ;  /* 0x000000000000791b */ /* 0x003fe20003800000 */
.L_x_1203:
[----:B------:R-:W-:Y:S01]  /*15d0*/  HFMA2.MMA R13, -RZ, RZ, 0, 5.9604644775390625e-08 ;  /* 0x00000001ff0d7435 */ /* 0x000fe200000001ff */
[----:B------:R-:W-:Y:S02]  /*15e0*/  MOV R26, R8 ;  /* 0x00000008001a7202 */ /* 0x000fe40000000f00 */
[----:B------:R-:W-:-:S08]  /*15f0*/  MOV R14, R16 ;  /* 0x00000010000e7202 */ /* 0x000fd00000000f00 */
[----:B------:R-:W-:Y:S05]  /*1600*/  WARPSYNC.COLLECTIVE R11, `(.L_x_1204) ;  /* 0x000000000b087348 */ /* 0x000fea0003c00000 */
[----:B------:R0:W1:Y:S02]  /*1610*/  SHFL.BFLY P2, R16, R26, R13, R12 ;  /* 0x0c00000d1a107389 */ /* 0x000064000004000c */
[----:B01----:R-:W-:Y:S01]  /*1620*/  ENDCOLLECTIVE ;  /* 0x000000000000791b */ /* 0x003fe20003800000 */
.L_x_1204:
[----:B------:R-:W-:Y:S01]  /*1630*/  HFMA2.MMA R13, -RZ, RZ, 0, 1.1920928955078125e-07 ;  /* 0x00000002ff0d7435 */ /* 0x000fe200000001ff */
[----:B------:R-:W-:-:S05]  /*1640*/  MOV R17, R16 ;  /* 0x0000001000117202 */ /* 0x000fca0000000f00 */
[----:B------:R-:W-:-:S05]  /*1650*/  FADD.FTZ R19, R8, R17 ;  /* 0x0000001108137221 */ /* 0x000fca0000010000 */
[----:B------:R-:W-:-:S07]  /*1660*/  MOV R26, R19 ;  /* 0x00000013001a7202 */ /* 0x000fce0000000f00 */
[----:B------:R-:W-:Y:S05]  /*1670*/  WARPSYNC.COLLECTIVE R11, `(.L_x_1205) ;  /* 0x000000000b087348 */ /* 0x000fea0003c00000 */
[----:B------:R0:W1:Y:S02]  /*1680*/  SHFL.BFLY P2, R16, R26, R13, R12 ;  /* 0x0c00000d1a107389 */ /* 0x000064000004000c */
[----:B01----:R-:W-:Y:S01]  /*1690*/  ENDCOLLECTIVE ;  /* 0x000000000000791b */ /* 0x003fe20003800000 */
.L_x_1205:
[----:B------:R-:W-:Y:S01]  /*16a0*/  IMAD.MOV.U32 R13, RZ, RZ, 0x4 ;  /* 0x00000004ff0d7424 */ /* 0x000fe200078e00ff */
[----:B------:R-:W-:-:S05]  /*16b0*/  MOV R20, R16 ;  /* 0x0000001000147202 */ /* 0x000fca0000000f00 */
[----:B------:R-:W-:-:S05]  /*16c0*/  FADD.FTZ R8, R19, R20 ;  /* 0x0000001413087221 */ /* 0x000fca0000010000 */
[----:B------:R-:W-:-:S07]  /*16d0*/  MOV R26, R8 ;  /* 0x00000008001a7202 */ /* 0x000fce0000000f00 */
[----:B------:R-:W-:Y:S05]  /*16e0*/  WARPSYNC.COLLECTIVE R11, `(.L_x_1206) ;  /* 0x000000000b087348 */ /* 0x000fea0003c00000 */
[----:B------:R0:W1:Y:S02]  /*16f0*/  SHFL.BFLY P2, R16, R26, R13, R12 ;  /* 0x0c00000d1a107389 */ /* 0x000064000004000c */
[----:B01----:R-:W-:Y:S01]  /*1700*/  ENDCOLLECTIVE ;  /* 0x000000000000791b */ /* 0x003fe20003800000 */
.L_x_1206:
[----:B------:R-:W-:Y:S01]  /*1710*/  HFMA2.MMA R13, -RZ, RZ, 0, 4.76837158203125e-07 ;  /* 0x00000008ff0d7435 */ /* 0x000fe200000001ff */
[----:B------:R-:W-:-:S05]  /*1720*/  MOV R21, R16 ;  /* 0x0000001000157202 */ /* 0x000fca0000000f00 */
[----:B------:R-:W-:-:S05]  /*1730*/  FADD.FTZ R21, R8, R21 ;  /* 0x0000001508157221 */ /* 0x000fca0000010000 */
[----:B------:R-:W-:-:S07]  /*1740*/  MOV R26, R21 ;  /* 0x00000015001a7202 */ /* 0x000fce0000000f00 */
[----:B------:R-:W-:Y:S05]  /*1750*/  WARPSYNC.COLLECTIVE R11, `(.L_x_1207) ;  /* 0x000000000b087348 */ /* 0x000fea0003c00000 */
[----:B------:R0:W1:Y:S02]  /*1760*/  SHFL.BFLY P2, R16, R26, R13, R12 ;  /* 0x0c00000d1a107389 */ /* 0x000064000004000c */
[----:B01----:R-:W-:Y:S01]  /*1770*/  ENDCOLLECTIVE ;  /* 0x000000000000791b */ /* 0x003fe20003800000 */
.L_x_1207:
[----:B------:R-:W-:Y:S01]  /*1780*/  HFMA2.MMA R13, -RZ, RZ, 0, 9.5367431640625e-07 ;  /* 0x00000010ff0d7435 */ /* 0x000fe200000001ff */
[----:B------:R-:W-:-:S05]  /*1790*/  MOV R22, R16 ;  /* 0x0000001000167202 */ /* 0x000fca0000000f00 */
[----:B------:R-:W-:-:S05]  /*17a0*/  FADD.FTZ R17, R21, R22 ;  /* 0x0000001615117221 */ /* 0x000fca0000010000 */
[----:B------:R-:W-:-:S07]  /*17b0*/  MOV R26, R17 ;  /* 0x00000011001a7202 */ /* 0x000fce0000000f00 */
[----:B------:R-:W-:Y:S05]  /*17c0*/  WARPSYNC.COLLECTIVE R11, `(.L_x_1208) ;  /* 0x000000000b087348 */ /* 0x000fea0003c00000 */
[----:B------:R0:W1:Y:S02]  /*17d0*/  SHFL.BFLY P2, R16, R26, R13, R12 ;  /* 0x0c00000d1a107389 */ /* 0x000064000004000c */
[----:B01----:R-:W-:Y:S01]  /*17e0*/  ENDCOLLECTIVE ;  /* 0x000000000000791b */ /* 0x003fe20003800000 */
.L_x_1208:
[----:B------:R-:W-:Y:S01]  /*17f0*/  HFMA2.MMA R13, -RZ, RZ, 0, 5.9604644775390625e-08 ;  /* 0x00000001ff0d7435 */ /* 0x000fe200000001ff */
[----:B------:R-:W-:Y:S02]  /*1800*/  MOV R26, R7 ;  /* 0x00000007001a7202 */ /* 0x000fe40000000f00 */
[----:B------:R-:W-:-:S08]  /*1810*/  MOV R8, R16 ;  /* 0x0000001000087202 */ /* 0x000fd00000000f00 */
[----:B------:R-:W-:Y:S05]  /*1820*/  WARPSYNC.COLLECTIVE R11, `(.L_x_1209) ;  /* 0x000000000b087348 */ /* 0x000fea0003c00000 */
[----:B------:R0:W1:Y:S02]  /*1830*/  SHFL.BFLY P2, R16, R26, R13, R12 ;  /* 0x0c00000d1a107389 */ /* 0x000064000004000c */
[----:B01----:R-:W-:Y:S01]  /*1840*/  ENDCOLLECTIVE ;  /* 0x000000000000791b */ /* 0x003fe20003800000 */
.L_x_1209:
[----:B------:R-:W-:Y:S01]  /*1850*/  HFMA2.MMA R13, -RZ, RZ, 0, 1.1920928955078125e-07 ;  /* 0x00000002ff0d7435 */ /* 0x000fe200000001ff */
[----:B------:R-:W-:-:S05]  /*1860*/  MOV R18, R16 ;  /* 0x0000001000127202 */ /* 0x000fca0000000f00 */
[----:B------:R-:W-:-:S05]  /*1870*/  FADD.FTZ R22, R7, R18 ;  /* 0x0000001207167221 */ /* 0x000fca0000010000 */
[----:B------:R-:W-:-:S07]  /*1880*/  MOV R26, R22 ;  /* 0x00000016001a7202 */ /* 0x000fce0000000f00 */
[----:B------:R-:W-:Y:S05]  /*1890*/  WARPSYNC.COLLECTIVE R11, `(.L_x_1210) ;  /* 0x000000000b087348 */ /* 0x000fea0003c00000 */
[----:B------:R0:W1:Y:S02]  /*18a0*/  SHFL.BFLY P2, R16, R26, R13, R12 ;  /* 0x0c00000d1a107389 */ /* 0x000064000004000c */
[----:B01----:R-:W-:Y:S01]  /*18b0*/  ENDCOLLECTIVE ;  /* 0x000000000000791b */ /* 0x003fe20003800000 */
.L_x_1210:
[----:B------:R-:W-:Y:S01]  /*18c0*/  HFMA2.MMA R13, -RZ, RZ, 0, 2.384185791015625e-07 ;  /* 0x00000004ff0d7435 */ /* 0x000fe200000001ff */
[----:B------:R-:W-:-:S05]  /*18d0*/  MOV R21, R16 ;  /* 0x0000001000157202 */ /* 0x000fca0000000f00 */
[----:B------:R-:W-:-:S05]  /*18e0*/  FADD.FTZ R7, R22, R21 ;  /* 0x0000001516077221 */ /* 0x000fca0000010000 */
[----:B------:R-:W-:-:S07]  /*18f0*/  MOV R26, R7 ;  /* 0x00000007001a7202 */ /* 0x000fce0000000f00 */
[----:B------:R-:W-:Y:S05]  /*1900*/  WARPSYNC.COLLECTIVE R11, `(.L_x_1211) ;  /* 0x000000000b087348 */ /* 0x000fea0003c00000 */
[----:B------:R0:W1:Y:S02]  /*1910*/  SHFL.BFLY P2, R16, R26, R13, R12 ;  /* 0x0c00000d1a107389 */ /* 0x000064000004000c */
[----:B01----:R-:W-:Y:S01]  /*1920*/  ENDCOLLECTIVE ;  /* 0x000000000000791b */ /* 0x003fe20003800000 */
.L_x_1211:
[----:B------:R-:W-:Y:S01]  /*1930*/  HFMA2.MMA R13, -RZ, RZ, 0, 4.76837158203125e-07 ;  /* 0x00000008ff0d7435 */ /* 0x000fe200000001ff */
[----:B------:R-:W-:-:S05]  /*1940*/  MOV R20, R16 ;  /* 0x0000001000147202 */ /* 0x000fca0000000f00 */
[----:B------:R-:W-:-:S05]  /*1950*/  FADD.FTZ R23, R7, R20 ;  /* 0x0000001407177221 */ /* 0x000fca0000010000 */
[----:B------:R-:W-:-:S07]  /*1960*/  MOV R26, R23 ;  /* 0x00000017001a7202 */ /* 0x000fce0000000f00 */
[----:B------:R-:W-:Y:S05]  /*1970*/  WARPSYNC.COLLECTIVE R11, `(.L_x_1212) ;  /* 0x000000000b087348 */ /* 0x000fea0003c00000 */
[----:B------:R0:W1:Y:S02]  /*1980*/  SHFL.BFLY P2, R16, R26, R13, R12 ;  /* 0x0c00000d1a107389 */ /* 0x000064000004000c */
[----:B01----:R-:W-:Y:S01]  /*1990*/  ENDCOLLECTIVE ;  /* 0x000000000000791b */ /* 0x003fe20003800000 */
.L_x_1212:
[----:B------:R-:W-:Y:S01]  /*19a0*/  HFMA2.MMA R13, -RZ, RZ, 0, 9.5367431640625e-07 ;  /* 0x00000010ff0d7435 */ /* 0x000fe200000001ff */
[----:B------:R-:W-:-:S05]  /*19b0*/  MOV R24, R16 ;  /* 0x0000001000187202 */ /* 0x000fca0000000f00 */
[----:B------:R-:W-:-:S05]  /*19c0*/  FADD.FTZ R24, R23, R24 ;  /* 0x0000001817187221 */ /* 0x000fca0000010000 */
[----:B------:R-:W-:-:S07]  /*19d0*/  MOV R26, R24 ;  /* 0x00000018001a7202 */ /* 0x000fce0000000f00 */
[----:B------:R-:W-:Y:S05]  /*19e0*/  WARPSYNC.COLLECTIVE R11, `(.L_x_1213) ;  /* 0x000000000b087348 */ /* 0x000fea0003c00000 */
[----:B------:R0:W1:Y:S02]  /*19f0*/  SHFL.BFLY P2, R16, R26, R13, R12 ;  /* 0x0c00000d1a107389 */ /* 0x000064000004000c */
[----:B01----:R-:W-:Y:S01]  /*1a00*/  ENDCOLLECTIVE ;  /* 0x000000000000791b */ /* 0x003fe20003800000 */
.L_x_1213:
[----:B------:R-:W-:Y:S05]  /*1a10*/  BRA `(.L_x_1214) ;  /* 0xfffffff400407947 */ /* 0x000fea000383ffff */
.L_x_1215:
        /* <DEDUP_REMOVED lines=14> */
.L_x_3260:


//--------------------- .text._ZN10layer_norm31ln_parallel_residual_bwd_kernelINS_13Kernel_traitsI13__nv_bfloat16S2_fS2_fjLj6144ELj1ELj1ELj8ELj16ENS_18Kernel_traits_baseILj6144ES2_S2_fS2_fjLj256EEEEELb1ELb1ELb1EEEvNS_9BwdParamsE --------------------------
	.section	.text._ZN10layer_norm31ln_parallel_residual_bwd_kernelINS_13Kernel_traitsI13__nv_bfloat16S2_fS2_fjLj6144ELj1ELj1ELj8ELj16ENS_18Kernel_traits_baseILj6144ES2_S2_fS2_fjLj256EEEEELb1ELb1ELb1EEEvNS_9BwdParamsE,"ax",@progbits
	.align	128
        .global         _ZN10layer_norm31ln_parallel_residual_bwd_kernelINS_13Kernel_traitsI13__nv_bfloat16S2_fS2_fjLj6144ELj1ELj1ELj8ELj16ENS_18Kernel_traits_baseILj6144ES2_S2_fS2_fjLj256EEEEELb1ELb1ELb1EEEvNS_9BwdParamsE
        .type           _ZN10layer_norm31ln_parallel_residual_bwd_kernelINS_13Kernel_traitsI13__nv_bfloat16S2_fS2_fjLj6144ELj1ELj1ELj8ELj16ENS_18Kernel_traits_baseILj6144ES2_S2_fS2_fjLj256EEEEELb1ELb1ELb1EEEvNS_9BwdParamsE,@function
        .size           _ZN10layer_norm31ln_parallel_residual_bwd_kernelINS_13Kernel_traitsI13__nv_bfloat16S2_fS2_fjLj6144ELj1ELj1ELj8ELj16ENS_18Kernel_traits_baseILj6144ES2_S2_fS2_fjLj256EEEEELb1ELb1ELb1EEEvNS_9BwdParamsE,(.L_x_3261 - _ZN10layer_norm31ln_parallel_residual_bwd_kernelINS_13Kernel_traitsI13__nv_bfloat16S2_fS2_fjLj6144ELj1ELj1ELj8ELj16ENS_18Kernel_traits_baseILj6144ES2_S2_fS2_fjLj256EEEEELb1ELb1ELb1EEEvNS_9BwdParamsE)
        .other          _ZN10layer_norm31ln_parallel_residual_bwd_kernelINS_13Kernel_traitsI13__nv_bfloat16S2_fS2_fjLj6144ELj1ELj1ELj8ELj16ENS_18Kernel_traits_baseILj6144ES2_S2_fS2_fjLj256EEEEELb1ELb1ELb1EEEvNS_9BwdParamsE,@"STO_CUDA_ENTRY STV_DEFAULT"
_ZN10layer_norm31ln_parallel_residual_bwd_kernelINS_13Kernel_traitsI13__nv_bfloat16S2_fS2_fjLj6144ELj1ELj1ELj8ELj16ENS_18Kernel_traits_baseILj6144ES2_S2_fS2_fjLj256EEEEELb1ELb1ELb1EEEvNS_9BwdParamsE:
.text._ZN10layer_norm31ln_parallel_residual_bwd_kernelINS_13Kernel_traitsI13__nv_bfloat16S2_fS2_fjLj6144ELj1ELj1ELj8ELj16ENS_18Kernel_traits_baseILj6144ES2_S2_fS2_fjLj256EEEEELb1ELb1ELb1EEEvNS_9BwdParamsE:
[----:B------:R-:W-:Y:S01]  /*0000*/  LDC R1, c[0x0][0x28] ;  /* 0x00000a00ff017b82 */ /* 0x000fe20000000800 */
[----:B------:R-:W0:Y:S07]  /*0010*/  S2R R94, SR_TID.X ;  /* 0x00000000005e7919 */ /* 0x000e2e0000002100 */
[----:B------:R-:W0:Y:S01]  /*0020*/  S2UR UR4, SR_CTAID.X ;  /* 0x00000000000479c3 */ /* 0x000e220000002500 */
        /* <DEDUP_REMOVED lines=9> */
[----:B0-----:R-:W-:Y:S01]  /*00c0*/  LEA.HI R95, R94, UR4, RZ, 0x18 ;  /* 0x000000045e5f7c11 */ /* 0x001fe2000f8fc0ff */
        /* <DEDUP_REMOVED lines=28> */
.L_x_1216:
        /* <DEDUP_REMOVED lines=40> */
[C---:B--2---:R-:W-:Y:S01]  /*0510*/  PRMT R157, R96.reuse, 0x7632, R157 ;  /* 0x00007632609d7816 */ /* 0x044fe2000000009d */
[----:B------:R-:W-:Y:S01]  /*0520*/  IMAD.U32 R96, R96, 0x10000, RZ ;  /* 0x0001000060607824 */ /* 0x000fe200078e00ff */
[----:B------:R-:W-:Y:S02]  /*0530*/  PRMT R158, R97, 0x7632, R158 ;  /* 0x00007632619e7816 */ /* 0x000fe4000000009e */
[----:B---3--:R-:W-:Y:S01]  /*0540*/  PRMT R161, R100, 0x7632, R161 ;  /* 0x0000763264a17816 */ /* 0x008fe200000000a1 */
[----:B------:R-:W-:Y:S01]  /*0550*/  IMAD.U32 R157, R157, 0x10000, RZ ;  /* 0x000100009d9d7824 */ /* 0x000fe200078e00ff */
[----:B------:R-:W-:-:S02]  /*0560*/  PRMT R159, R98, 0x7632, R159 ;  /* 0x00007632629f7816 */ /* 0x000fc4000000009f */
[----:B----4-:R-:W-:Y:S01]  /*0570*/  PRMT R165, R104, 0x7632, R165 ;  /* 0x0000763268a57816 */ /* 0x010fe200000000a5 */
[----:B------:R-:W-:Y:S01]  /*0580*/  IMAD.U32 R161, R161, 0x10000, RZ ;  /* 0x00010000a1a17824 */ /* 0x000fe200078e00ff */
[C---:B------:R-:W-:Y:S01]  /*0590*/  PRMT R160, R99.reuse, 0x7632, R160 ;  /* 0x0000763263a07816 */ /* 0x040fe200000000a0 */
[----:B------:R-:W-:Y:S01]  /*05a0*/  IMAD.U32 R99, R99, 0x10000, RZ ;  /* 0x0001000063637824 */ /* 0x000fe200078e00ff */
[----:B------:R-:W-:Y:S01]  /*05b0*/  PRMT R162, R101, 0x7632, R162 ;  /* 0x0000763265a27816 */ /* 0x000fe200000000a2 */
[----:B------:R-:W-:Y:S01]  /*05c0*/  IMAD.U32 R165, R165, 0x10000, RZ ;  /* 0x00010000a5a57824 */ /* 0x000fe200078e00ff */
[C---:B------:R-:W-:Y:S01]  /*05d0*/  PRMT R163, R102.reuse, 0x7632, R163 ;  /* 0x0000763266a37816 */ /* 0x040fe200000000a3 */
[----:B------:R-:W-:Y:S01]  /*05e0*/  IMAD.U32 R102, R102, 0x10000, RZ ;  /* 0x0001000066667824 */ /* 0x000fe200078e00ff */
[----:B------:R-:W-:Y:S02]  /*05f0*/  PRMT R164, R103, 0x7632, R164 ;  /* 0x0000763267a47816 */ /* 0x000fe400000000a4 */
[C---:B------:R-:W-:Y:S01]  /*0600*/  PRMT R166, R105.reuse, 0x7632, R166 ;  /* 0x0000763269a67816 */ /* 0x040fe200000000a6 */
[----:B------:R-:W-:Y:S01]  /*0610*/  IMAD.U32 R105, R105, 0x10000, RZ ;  /* 0x0001000069697824 */ /* 0x000fe200078e00ff */
[----:B------:R-:W-:-:S02]  /*0620*/  PRMT R167, R106, 0x7632, R167 ;  /* 0x000076326aa77816 */ /* 0x000fc400000000a7 */
[----:B------:R-:W-:Y:S02]  /*0630*/  PRMT R168, R107, 0x7632, R168 ;  /* 0x000076326ba87816 */ /* 0x000fe400000000a8 */
        /* <DEDUP_REMOVED lines=16> */
[----:B------:R-:W-:-:S07]  /*0740*/  SHF.L.U32 R168, R168, 0x10, RZ ;  /* 0x00000010a8a87819 */ /* 0x000fce00000006ff */
.L_x_1219:
[----:B--2---:R-:W0:Y:S01]  /*0750*/  LDC.64 R60, c[0x0][0x250] ;  /* 0x00009400ff3c7b82 */ /* 0x004e220000000a00 */
        /* <DEDUP_REMOVED lines=9> */
[----:B------:R-:W4:Y:S01]  /*07f0*/  LDG.E R172, desc[UR4][R60.64] ;  /* 0x000000043cac7981 */ /* 0x000f22000c1e1900 */
[C---:B-1----:R-:W-:Y:S01]  /*0800*/  IMAD.WIDE.U32 R74, R173.reuse, 0x20, R82 ;  /* 0x00000020ad4a7825 */ /* 0x042fe200078e0052 */
[----:B------:R-:W0:Y:S03]  /*0810*/  @P0 LDC.64 R84, c[0x0][0x2c8] ;  /* 0x0000b200ff540b82 */ /* 0x000e260000000a00 */
[C---:B------:R-:W-:Y:S01]  /*0820*/  VIADD R171, R173.reuse, 0x100 ;  /* 0x00000100adab7836 */ /* 0x040fe20000000000 */
[----:B------:R-:W4:Y:S01]  /*0830*/  LDG.E.128 R40, desc[UR4][R74.64] ;  /* 0x000000044a287981 */ /* 0x000f22000c1e1d00 */
[----:B--2---:R-:W-:-:S03]  /*0840*/  IMAD.WIDE.U32 R44, R173, 0x10, R72 ;  /* 0x00000010ad2c7825 */ /* 0x004fc600078e0048 */
[----:B------:R-:W2:Y:S01]  /*0850*/  LDG.E.128 R48, desc[UR4][R74.64+0x10] ;  /* 0x000010044a307981 */ /* 0x000ea2000c1e1d00 */
[----:B------:R-:W1:Y:S01]  /*0860*/  LDC.64 R86, c[0x0][0x240] ;  /* 0x00009000ff567b82 */ /* 0x000e620000000a00 */
[----:B------:R-:W-:Y:S02]  /*0870*/  IMAD.WIDE.U32 R80, R171, 0x20, R82 ;  /* 0x00000020ab507825 */ /* 0x000fe400078e0052 */
[----:B------:R-:W2:Y:S02]  /*0880*/  LDG.E.128 R44, desc[UR4][R44.64] ;  /* 0x000000042c2c7981 */ /* 0x000ea4000c1e1d00 */
[----:B---3--:R-:W-:Y:S02]  /*0890*/  IMAD.WIDE R174, R95, 0x4, R174 ;  /* 0x000000045fae7825 */ /* 0x008fe400078e02ae */
[----:B------:R-:W3:Y:S02]  /*08a0*/  LDG.E.128 R52, desc[UR4][R80.64] ;  /* 0x0000000450347981 */ /* 0x000ee4000c1e1d00 */
[----:B------:R-:W-:-:S02]  /*08b0*/  IMAD.WIDE.U32 R82, R169, 0x20, R82 ;  /* 0x00000020a9527825 */ /* 0x000fc400078e0052 */
[----:B------:R-:W3:Y:S04]  /*08c0*/  LDG.E R170, desc[UR4][R174.64] ;  /* 0x00000004aeaa7981 */ /* 0x000ee8000c1e1900 */
[----:B------:R-:W3:Y:S04]  /*08d0*/  LDG.E.128 R68, desc[UR4][R82.64+0x10] ;  /* 0x0000100452447981 */ /* 0x000ee8000c1e1d00 */
[----:B------:R0:W3:Y:S01]  /*08e0*/  LDG.E.128 R64, desc[UR4][R82.64] ;  /* 0x0000000452407981 */ /* 0x0000e2000c1e1d00 */
[----:B------:R-:W-:-:S03]  /*08f0*/  IMAD.WIDE.U32 R56, R171, 0x10, R72 ;  /* 0x00000010ab387825 */ /* 0x000fc600078e0048 */
[----:B------:R1:W3:Y:S01]  /*0900*/  LDG.E.128 R60, desc[UR4][R80.64+0x10] ;  /* 0x00001004503c7981 */ /* 0x0002e2000c1e1d00 */
[----:B------:R-:W-:-:S03]  /*0910*/  IMAD.WIDE.U32 R72, R169, 0x10, R72 ;  /* 0x00000010a9487825 */ /* 0x000fc600078e0048 */
[----:B------:R-:W3:Y:S01]  /*0920*/  LDG.E.128 R56, desc[UR4][R56.64] ;  /* 0x0000000438387981 */ /* 0x000ee2000c1e1d00 */
[----:B0-----:R-:W0:Y:S03]  /*0930*/  @P0 LDC.64 R82, c[0x0][0x2c8] ;  /* 0x0000b200ff520b82 */ /* 0x001e260000000a00 */
[----:B------:R-:W3:Y:S01]  /*0940*/  LDG.E.128 R72, desc[UR4][R72.64] ;  /* 0x0000000448487981 */ /* 0x000ee2000c1e1d00 */
[----:B------:R-:W-:-:S04]  /*0950*/  @P0 IMAD.WIDE.U32 R176, R169, 0x20, R84 ;  /* 0x00000020a9b00825 */ /* 0x000fc800078e0054 */
[C---:B-1----:R-:W-:Y:S01]  /*0960*/  IMAD.WIDE.U32 R84, R171.reuse, 0x8, R86 ;  /* 0x00000008ab547825 */ /* 0x042fe200078e0056 */
[----:B------:R-:W-:Y:S01]  /*0970*/  ISETP.NE.U32.AND P1, PT, RZ, UR12, PT ;  /* 0x0000000cff007c0c */ /* 0x000fe2000bf25070 */
[----:B------:R-:W1:Y:S01]  /*0980*/  @P0 LDC.64 R80, c[0x0][0x2c8] ;  /* 0x0000b200ff500b82 */ /* 0x000e620000000a00 */
[----:B------:R-:W-:Y:S01]  /*0990*/  LOP3.LUT P6, RZ, R0, 0xff, RZ, 0xc0, !PT ;  /* 0x000000ff00ff7812 */ /* 0x000fe200078cc0ff */
[----:B------:R-:W5:Y:S04]  /*09a0*/  @P0 LDG.E.128 R20, desc[UR4][R176.64] ;  /* 0x00000004b0140981 */ /* 0x000f68000c1e1d00 */
[----:B------:R-:W5:Y:S01]  /*09b0*/  LDG.E.64 R84, desc[UR4][R84.64] ;  /* 0x0000000454547981 */ /* 0x000f62000c1e1b00 */
[----:B0-----:R-:W-:-:S03]  /*09c0*/  @P0 IMAD.WIDE.U32 R174, R171, 0x20, R82 ;  /* 0x00000020abae0825 */ /* 0x001fc600078e0052 */
[----:B------:R-:W5:Y:S01]  /*09d0*/  @P0 LDG.E.128 R24, desc[UR4][R176.64+0x10] ;  /* 0x00001004b0180981 */ /* 0x000f62000c1e1d00 */
[C---:B------:R-:W-:Y:S01]  /*09e0*/  IMAD.WIDE.U32 R82, R173.reuse, 0x8, R86 ;  /* 0x00000008ad527825 */ /* 0x040fe200078e0056 */
[----:B------:R-:W-:Y:S02]  /*09f0*/  ISETP.NE.AND.EX P1, PT, RZ, UR13, PT, P1 ;  /* 0x0000000dff007c0c */ /* 0x000fe4000bf25310 */
[----:B------:R-:W5:Y:S04]  /*0a00*/  @P0 LDG.E.128 R12, desc[UR4][R174.64] ;  /* 0x00000004ae0c0981 */ /* 0x000f68000c1e1d00 */
[----:B------:R-:W5:Y:S01]  /*0a10*/  LDG.E.64 R82, desc[UR4][R82.64] ;  /* 0x0000000452527981 */ /* 0x000f62000c1e1b00 */
[----:B-1----:R-:W-:-:S03]  /*0a20*/  @P0 IMAD.WIDE.U32 R80, R173, 0x20, R80 ;  /* 0x00000020ad500825 */ /* 0x002fc600078e0050 */
[----:B------:R-:W5:Y:S03]  /*0a30*/  @P0 LDG.E.128 R16, desc[UR4][R174.64+0x10] ;  /* 0x00001004ae100981 */ /* 0x000f66000c1e1d00 */
[----:B------:R-:W0:Y:S01]  /*0a40*/  @P1 LDC.64 R88, c[0x0][0x248] ;  /* 0x00009200ff581b82 */ /* 0x000e220000000a00 */
[----:B------:R-:W-:Y:S01]  /*0a50*/  IMAD.WIDE.U32 R86, R169, 0x8, R86 ;  /* 0x00000008a9567825 */ /* 0x000fe200078e0056 */
[----:B------:R-:W5:Y:S04]  /*0a60*/  @P0 LDG.E.128 R4, desc[UR4][R80.64] ;  /* 0x0000000450040981 */ /* 0x000f68000c1e1d00 */
[----:B------:R-:W5:Y:S02]  /*0a70*/  @P0 LDG.E.128 R8, desc[UR4][R80.64+0x10] ;  /* 0x0000100450080981 */ /* 0x000f64000c1e1d00 */
[----:B------:R-:W1:Y:S08]  /*0a80*/  @P1 LDC.64 R92, c[0x0][0x248] ;  /* 0x00009200ff5c1b82 */ /* 0x000e700000000a00 */
[----:B------:R-:W1:Y:S01]  /*0a90*/  @P1 LDC.64 R90, c[0x0][0x248] ;  /* 0x00009200ff5a1b82 */ /* 0x000e620000000a00 */
[----:B------:R-:W5:Y:S01]  /*0aa0*/  LDG.E.64 R80, desc[UR4][R86.64] ;  /* 0x0000000456507981 */ /* 0x000f62000c1e1b00 */
[----:B0-----:R-:W-:-:S05]  /*0ab0*/  @P1 IMAD.WIDE.U32 R88, R173, 0x8, R88 ;  /* 0x00000008ad581825 */ /* 0x001fca00078e0058 */
[----:B------:R0:W5:Y:S01]  /*0ac0*/  @P1 LDG.E.64 R2, desc[UR4][R88.64] ;  /* 0x0000000458021981 */ /* 0x000162000c1e1b00 */
[----:B-1----:R-:W-:-:S05]  /*0ad0*/  @P1 IMAD.WIDE.U32 R92, R169, 0x8, R92 ;  /* 0x00000008a95c1825 */ /* 0x002fca00078e005c */
[----:B------:R1:W5:Y:S01]  /*0ae0*/  @P1 LDG.E.64 R78, desc[UR4][R92.64] ;  /* 0x000000045c4e1981 */ /* 0x000362000c1e1b00 */
[----:B------:R-:W-:-:S05]  /*0af0*/  @P1 IMAD.WIDE.U32 R90, R171, 0x8, R90 ;  /* 0x00000008ab5a1825 */ /* 0x000fca00078e005a */
[----:B------:R3:W5:Y:S01]  /*0b00*/  @P1 LDG.E.64 R76, desc[UR4][R90.64] ;  /* 0x000000045a4c1981 */ /* 0x000762000c1e1b00 */
[----:B------:R-:W-:Y:S01]  /*0b10*/  UMOV UR6, 0xffffffff ;  /* 0xffffffff00067882 */ /* 0x000fe20000000000 */
[----:B------:R-:W-:Y:S02]  /*0b20*/  IADD3 R95, R95, UR10, RZ ;  /* 0x0000000a5f5f7c10 */ /* 0x000fe4000fffe0ff */
[----:B------:R-:W-:Y:S02]  /*0b30*/  LOP3.LUT P2, RZ, R94, 0x1f, RZ, 0xc0, !PT ;  /* 0x0000001f5eff7812 */ /* 0x000fe4000784c0ff */
[----:B------:R-:W-:Y:S02]  /*0b40*/  ISETP.GE.AND P5, PT, R95, UR11, PT ;  /* 0x0000000b5f007c0c */ /* 0x000fe4000bfa6270 */
[----:B----4-:R-:W-:-:S05]  /*0b50*/  FSEL R211, R172, RZ, !P4 ;  /* 0x000000ffacd37208 */ /* 0x010fca0006000000 */
[C---:B0-----:R-:W-:Y:S01]  /*0b60*/  FADD.FTZ R89, -R211.reuse, R40 ;  /* 0x00000028d3597221 */ /* 0x041fe20000010100 */
[C---:B-1----:R-:W-:Y:S01]  /*0b70*/  FADD.FTZ R93, -R211.reuse, R42 ;  /* 0x0000002ad35d7221 */ /* 0x042fe20000010100 */
[----:B------:R-:W-:Y:S01]  /*0b80*/  FADD.FTZ R175, -R211, R43 ;  /* 0x0000002bd3af7221 */ /* 0x000fe20000010100 */
[C---:B--2---:R-:W-:Y:S02]  /*0b90*/  PRMT R88, R44.reuse, 0x7632, R88 ;  /* 0x000076322c587816 */ /* 0x044fe40000000058 */
[----:B------:R-:W-:Y:S02]  /*0ba0*/  SHF.L.U32 R181, R44, 0x10, RZ ;  /* 0x000000102cb57819 */ /* 0x000fe400000006ff */
[C---:B------:R-:W-:Y:S01]  /*0bb0*/  PRMT R44, R45.reuse, 0x7632, R44 ;  /* 0x000076322d2c7816 */ /* 0x040fe2000000002c */
[----:B---3--:R-:W-:Y:S01]  /*0bc0*/  FMUL.FTZ R0, R170, R89 ;  /* 0x00000059aa007220 */ /* 0x008fe20000410000 */
[----:B------:R-:W-:Y:S01]  /*0bd0*/  SHF.L.U32 R45, R45, 0x10, RZ ;  /* 0x000000102d2d7819 */ /* 0x000fe200000006ff */
[----:B------:R-:W-:Y:S01]  /*0be0*/  FADD.FTZ R130, R181, R130 ;  /* 0x00000082b5827221 */ /* 0x000fe20000010000 */
[----:B------:R-:W-:Y:S01]  /*0bf0*/  SHF.L.U32 R88, R88, 0x10, RZ ;  /* 0x0000001058587819 */ /* 0x000fe200000006ff */
[C---:B------:R-:W-:Y:S01]  /*0c00*/  FADD.FTZ R207, -R211.reuse, R69 ;  /* 0x00000045d3cf7221 */ /* 0x040fe20000010100 */
[----:B------:R-:W-:Y:S01]  /*0c10*/  FMUL.FTZ R69, R170, R93 ;  /* 0x0000005daa457220 */ /* 0x000fe20000410000 */
[-C--:B------:R-:W-:Y:S01]  /*0c20*/  FFMA.FTZ R155, R0, R181.reuse, R155 ;  /* 0x000000b5009b7223 */ /* 0x080fe2000001009b */
[----:B------:R-:W-:Y:S01]  /*0c30*/  FMUL.FTZ R181, R96, R181 ;  /* 0x000000b560b57220 */ /* 0x000fe20000410000 */
[----:B------:R-:W-:Y:S01]  /*0c40*/  FADD.FTZ R201, -R211, R66 ;  /* 0x00000042d3c97221 */ /* 0x000fe20000010100 */
[----:B------:R-:W-:Y:S01]  /*0c50*/  FMUL.FTZ R66, R170, R175 ;  /* 0x000000afaa427220 */ /* 0x000fe20000410000 */
[----:B------:R-:W-:-:S02]  /*0c60*/  IMAD.U32 R44, R44, 0x10000, RZ ;  /* 0x000100002c2c7824 */ /* 0x000fc400078e00ff */
[----:B------:R-:W-:Y:S01]  /*0c70*/  FADD.FTZ R91, -R211, R41 ;  /* 0x00000029d35b7221 */ /* 0x000fe20000010100 */
[C---:B------:R-:W-:Y:S01]  /*0c80*/  PRMT R86, R46.reuse, 0x7632, R86 ;  /* 0x000076322e567816 */ /* 0x040fe20000000056 */
[----:B------:R-:W-:Y:S01]  /*0c90*/  IMAD.U32 R87, R46, 0x10000, RZ ;  /* 0x000100002e577824 */ /* 0x000fe200078e00ff */
[----:B------:R-:W-:Y:S01]  /*0ca0*/  PRMT R46, R47, 0x7632, R46 ;  /* 0x000076322f2e7816 */ /* 0x000fe2000000002e */
[----:B------:R-:W-:Y:S01]  /*0cb0*/  FADD.FTZ R51, -R211, R51 ;  /* 0x00000033d3337221 */ /* 0x000fe20000010100 */
[----:B------:R-:W-:Y:S01]  /*0cc0*/  FADD.FTZ R128, R45, R128 ;  /* 0x000000802d807221 */ /* 0x000fe20000010000 */
[-C--:B------:R-:W-:Y:S01]  /*0cd0*/  FFMA.FTZ R152, R69, R45.reuse, R152 ;  /* 0x0000002d45987223 */ /* 0x080fe20000010098 */
[----:B------:R-:W-:Y:S01]  /*0ce0*/  FMUL.FTZ R186, R97, R45 ;  /* 0x0000002d61ba7220 */ /* 0x000fe20000410000 */
[----:B------:R-:W-:Y:S01]  /*0cf0*/  FADD.FTZ R203, -R211, R67 ;  /* 0x00000043d3cb7221 */ /* 0x000fe20000010100 */
[----:B------:R-:W-:Y:S01]  /*0d00*/  FMUL.FTZ R188, R157, R88 ;  /* 0x000000589dbc7220 */ /* 0x000fe20000410000 */
[-C--:B------:R-:W-:Y:S01]  /*0d10*/  FFMA.FTZ R153, R66, R44.reuse, R153 ;  /* 0x0000002c42997223 */ /* 0x080fe20000010099 */
[----:B------:R-:W-:Y:S01]  /*0d20*/  FADD.FTZ R129, R44, R129 ;  /* 0x000000812c817221 */ /* 0x000fe20000010000 */
[----:B------:R-:W-:Y:S01]  /*0d30*/  FMUL.FTZ R185, R158, R44 ;  /* 0x0000002c9eb97220 */ /* 0x000fe20000410000 */
[----:B------:R-:W-:Y:S01]  /*0d40*/  FADD.FTZ R45, RZ, R181 ;  /* 0x000000b5ff2d7221 */ /* 0x000fe20000010000 */
[----:B------:R-:W-:Y:S01]  /*0d50*/  FMUL.FTZ R67, R170, R91 ;  /* 0x0000005baa437220 */ /* 0x000fe20000410000 */
[----:B------:R-:W-:Y:S01]  /*0d60*/  FFMA.FTZ R44, R0, R181, RZ ;  /* 0x000000b5002c7223 */ /* 0x000fe200000100ff */
[----:B------:R-:W-:Y:S01]  /*0d70*/  SHF.L.U32 R46, R46, 0x10, RZ ;  /* 0x000000102e2e7819 */ /* 0x000fe200000006ff */
[----:B------:R-:W-:Y:S01]  /*0d80*/  FMUL.FTZ R174, R170, R51 ;  /* 0x00000033aaae7220 */ /* 0x000fe20000410000 */
[----:B------:R-:W-:Y:S01]  /*0d90*/  FADD.FTZ R45, R45, R188 ;  /* 0x000000bc2d2d7221 */ /* 0x000fe20000010000 */
[----:B------:R-:W-:Y:S01]  /*0da0*/  FFMA.FTZ R44, R67, R188, R44 ;  /* 0x000000bc432c7223 */ /* 0x000fe2000001002c */
[----:B------:R-:W-:Y:S01]  /*0db0*/  SHF.L.U32 R172, R47, 0x10, RZ ;  /* 0x000000102fac7819 */ /* 0x000fe200000006ff */
[----:B------:R-:W-:Y:S01]  /*0dc0*/  FADD.FTZ R47, -R211, R50 ;  /* 0x00000032d32f7221 */ /* 0x000fe20000010100 */
[----:B------:R-:W-:Y:S01]  /*0dd0*/  FADD.FTZ R125, R46, R125 ;  /* 0x0000007d2e7d7221 */ /* 0x000fe20000010000 */
[-C--:B------:R-:W-:Y:S01]  /*0de0*/  FFMA.FTZ R149, R174, R46.reuse, R149 ;  /* 0x0000002eae957223 */ /* 0x080fe20000010095 */
[----:B------:R-:W-:Y:S01]  /*0df0*/  FMUL.FTZ R179, R160, R46 ;  /* 0x0000002ea0b37220 */ /* 0x000fe20000410000 */
[----:B------:R-:W-:Y:S01]  /*0e00*/  FADD.FTZ R46, R45, R186 ;  /* 0x000000ba2d2e7221 */ /* 0x000fe20000010000 */
[----:B------:R-:W-:Y:S01]  /*0e10*/  FADD.FTZ R177, -R211, R48 ;  /* 0x00000030d3b17221 */ /* 0x000fe20000010100 */
[----:B------:R-:W-:Y:S01]  /*0e20*/  FFMA.FTZ R45, R69, R186, R44 ;  /* 0x000000ba452d7223 */ /* 0x000fe2000001002c */
[C---:B------:R-:W-:Y:S01]  /*0e30*/  PRMT R190, R73.reuse, 0x7632, R190 ;  /* 0x0000763249be7816 */ /* 0x040fe200000000be */
[----:B------:R-:W-:Y:S01]  /*0e40*/  IMAD.U32 R192, R73, 0x10000, RZ ;  /* 0x0001000049c07824 */ /* 0x000fe200078e00ff */
[----:B------:R-:W-:Y:S01]  /*0e50*/  SHF.L.U32 R86, R86, 0x10, RZ ;  /* 0x0000001056567819 */ /* 0x000fe200000006ff */
[----:B------:R-:W-:Y:S01]  /*0e60*/  FMUL.FTZ R73, R170, R47 ;  /* 0x0000002faa497220 */ /* 0x000fe20000410000 */
[----:B------:R-:W-:Y:S01]  /*0e70*/  FMUL.FTZ R180, R98, R87 ;  /* 0x0000005762b47220 */ /* 0x000fe20000410000 */
[----:B------:R-:W-:Y:S01]  /*0e80*/  FADD.FTZ R47, R46, R185 ;  /* 0x000000b92e2f7221 */ /* 0x000fe20000010000 */
[----:B------:R-:W-:Y:S01]  /*0e90*/  FADD.FTZ R49, -R211, R49 ;  /* 0x00000031d3317221 */ /* 0x000fe20000010100 */
[----:B------:R-:W-:Y:S01]  /*0ea0*/  FMUL.FTZ R177, R170, R177 ;  /* 0x000000b1aab17220 */ /* 0x000fe20000410000 */
        /* <DEDUP_REMOVED lines=10> */
[----:B------:R-:W-:Y:S01]  /*0f50*/  FADD.FTZ R189, -R211, R53 ;  /* 0x00000035d3bd7221 */ /* 0x000fe20000010100 */
[C---:B------:R-:W-:Y:S01]  /*0f60*/  PRMT R48, R56.reuse, 0x7632, R48 ;  /* 0x0000763238307816 */ /* 0x040fe20000000030 */
[----:B------:R-:W-:Y:S01]  /*0f70*/  FADD.FTZ R46, R47, R172 ;  /* 0x000000ac2f2e7221 */ /* 0x000fe20000010000 */
[----:B------:R-:W-:Y:S01]  /*0f80*/  SHF.L.U32 R53, R56, 0x10, RZ ;  /* 0x0000001038357819 */ /* 0x000fe200000006ff */
[----:B------:R-:W-:Y:S01]  /*0f90*/  FADD.FTZ R187, -R211, R52 ;  /* 0x00000034d3bb7221 */ /* 0x000fe20000010100 */
[----:B------:R-:W-:Y:S01]  /*0fa0*/  FFMA.FTZ R45, R73, R172, R44 ;  /* 0x000000ac492d7223 */ /* 0x000fe2000001002c */
[C---:B------:R-:W-:Y:S01]  /*0fb0*/  FADD.FTZ R191, -R211.reuse, R54 ;  /* 0x00000036d3bf7221 */ /* 0x040fe20000010100 */
[----:B------:R-:W-:Y:S01]  /*0fc0*/  FADD.FTZ R197, -R211, R64 ;  /* 0x00000040d3c57221 */ /* 0x000fe20000010100 */
[----:B------:R-:W-:Y:S01]  /*0fd0*/  SHF.L.U32 R48, R48, 0x10, RZ ;  /* 0x0000001030307819 */ /* 0x000fe200000006ff */
[----:B------:R-:W-:Y:S01]  /*0fe0*/  FMUL.FTZ R182, R100, R53 ;  /* 0x0000003564b67220 */ /* 0x000fe20000410000 */
[C---:B------:R-:W-:Y:S01]  /*0ff0*/  PRMT R54, R59.reuse, 0x7632, R54 ;  /* 0x000076323b367816 */ /* 0x040fe20000000036 */
[----:B------:R-:W-:Y:S01]  /*1000*/  FADD.FTZ R47, R46, R179 ;  /* 0x000000b32e2f7221 */ /* 0x000fe20000010000 */
[----:B------:R-:W-:Y:S01]  /*1010*/  SHF.L.U32 R56, R59, 0x10, RZ ;  /* 0x000000103b387819 */ /* 0x000fe200000006ff */
[----:B------:R-:W-:Y:S01]  /*1020*/  FADD.FTZ R59, -R211, R60 ;  /* 0x0000003cd33b7221 */ /* 0x000fe20000010100 */
[----:B------:R-:W-:Y:S01]  /*1030*/  FMUL.FTZ R175, R170, R187 ;  /* 0x000000bbaaaf7220 */ /* 0x000fe20000410000 */
[----:B------:R-:W-:Y:S01]  /*1040*/  FFMA.FTZ R46, R174, R179, R45 ;  /* 0x000000b3ae2e7223 */ /* 0x000fe2000001002d */
[----:B------:R-:W-:-:S02]  /*1050*/  PRMT R50, R57, 0x7632, R50 ;  /* 0x0000763239327816 */ /* 0x000fc40000000032 */
[C---:B------:R-:W-:Y:S02]  /*1060*/  PRMT R42, R75.reuse, 0x7632, R42 ;  /* 0x000076324b2a7816 */ /* 0x040fe4000000002a */
[----:B------:R-:W-:Y:S01]  /*1070*/  SHF.L.U32 R60, R75, 0x10, RZ ;  /* 0x000000104b3c7819 */ /* 0x000fe200000006ff */
[C---:B------:R-:W-:Y:S01]  /*1080*/  FMUL.FTZ R75, R170.reuse, R197 ;  /* 0x000000c5aa4b7220 */ /* 0x040fe20000410000 */
[----:B------:R-:W-:Y:S01]  /*1090*/  SHF.L.U32 R57, R57, 0x10, RZ ;  /* 0x0000001039397819 */ /* 0x000fe200000006ff */
[----:B------:R-:W-:Y:S01]  /*10a0*/  FMUL.FTZ R197, R161, R48 ;  /* 0x00000030a1c57220 */ /* 0x000fe20000410000 */
[----:B------:R-:W-:Y:S01]  /*10b0*/  FADD.FTZ R44, R47, R182 ;  /* 0x000000b62f2c7221 */ /* 0x000fe20000010000 */
[----:B------:R-:W-:Y:S01]  /*10c0*/  FMUL.FTZ R176, R170, R189 ;  /* 0x000000bdaab07220 */ /* 0x000fe20000410000 */
        /* <DEDUP_REMOVED lines=8> */
[----:B------:R-:W-:Y:S01]  /*1150*/  FADD.FTZ R126, R87, R126 ;  /* 0x0000007e577e7221 */ /* 0x000fe20000010000 */
[----:B------:R-:W-:Y:S01]  /*1160*/  FFMA.FTZ R150, R177, R87, R150 ;  /* 0x00000057b1967223 */ /* 0x000fe20000010096 */
[----:B------:R-:W-:Y:S01]  /*1170*/  PRMT R52, R58, 0x7632, R52 ;  /* 0x000076323a347816 */ /* 0x000fe20000000034 */
[----:B------:R-:W-:Y:S01]  /*1180*/  FMUL.FTZ R87, R170, R195 ;  /* 0x000000c3aa577220 */ /* 0x000fe20000410000 */
        /* <DEDUP_REMOVED lines=15> */
[C---:B------:R-:W-:Y:S01]  /*1280*/  FADD.FTZ R65, -R211.reuse, R65 ;  /* 0x00000041d3417221 */ /* 0x040fe20000010100 */
[----:B------:R-:W-:Y:S01]  /*1290*/  FADD.FTZ R205, -R211, R68 ;  /* 0x00000044d3cd7221 */ /* 0x000fe20000010100 */
[----:B------:R-:W-:Y:S01]  /*12a0*/  PRMT R194, R74, 0x7632, R194 ;  /* 0x000076324ac27816 */ /* 0x000fe200000000c2 */
[----:B------:R-:W-:Y:S01]  /*12b0*/  FADD.FTZ R47, R46, R191 ;  /* 0x000000bf2e2f7221 */ /* 0x000fe20000010000 */
[----:B------:R-:W-:Y:S01]  /*12c0*/  SHF.L.U32 R43, R74, 0x10, RZ ;  /* 0x000000104a2b7819 */ /* 0x000fe200000006ff */
[----:B------:R-:W-:Y:S01]  /*12d0*/  FMUL.FTZ R74, R103, R56 ;  /* 0x00000038674a7220 */ /* 0x000fe20000410000 */
[----:B------:R-:W-:Y:S01]  /*12e0*/  SHF.L.U32 R54, R54, 0x10, RZ ;  /* 0x0000001036367819 */ /* 0x000fe200000006ff */
[C---:B------:R-:W-:Y:S01]  /*12f0*/  FADD.FTZ R63, -R211.reuse, R63 ;  /* 0x0000003fd33f7221 */ /* 0x040fe20000010100 */
[----:B------:R-:W-:Y:S01]  /*1300*/  FADD.FTZ R209, -R211, R70 ;  /* 0x00000046d3d17221 */ /* 0x000fe20000010100 */
[----:B------:R-:W-:Y:S01]  /*1310*/  FFMA.FTZ R44, R90, R191, R45 ;  /* 0x000000bf5a2c7223 */ /* 0x000fe2000001002d */
[----:B------:R-:W-:Y:S01]  /*1320*/  PRMT R64, R72, 0x7632, R64 ;  /* 0x0000763248407816 */ /* 0x000fe20000000040 */
[----:B------:R-:W-:Y:S01]  /*1330*/  FMUL.FTZ R70, R170, R65 ;  /* 0x00000041aa467220 */ /* 0x000fe20000410000 */
[----:B------:R-:W-:Y:S01]  /*1340*/  SHF.L.U32 R199, R72, 0x10, RZ ;  /* 0x0000001048c77819 */ /* 0x000fe200000006ff */
[----:B------:R-:W-:Y:S01]  /*1350*/  FMUL.FTZ R65, R170, R205 ;  /* 0x000000cdaa417220 */ /* 0x000fe20000410000 */
[----:B------:R-:W-:Y:S01]  /*1360*/  FMUL.FTZ R189, R164, R54 ;  /* 0x00000036a4bd7220 */ /* 0x000fe20000410000 */
[----:B------:R-:W-:Y:S01]  /*1370*/  FADD.FTZ R46, R47, R74 ;  /* 0x0000004a2f2e7221 */ /* 0x000fe20000010000 */
[----:B------:R-:W-:Y:S01]  /*1380*/  FADD.FTZ R116, R56, R116 ;  /* 0x0000007438747221 */ /* 0x000fe20000010000 */
[C---:B------:R-:W-:Y:S01]  /*1390*/  FFMA.FTZ R140, R87.reuse, R56, R140 ;  /* 0x00000038578c7223 */ /* 0x040fe2000001008c */
[----:B------:R-:W-:Y:S01]  /*13a0*/  FMUL.FTZ R72, R170, R63 ;  /* 0x0000003faa487220 */ /* 0x000fe20000410000 */
[----:B------:R-:W-:Y:S01]  /*13b0*/  FFMA.FTZ R45, R87, R74, R44 ;  /* 0x0000004a572d7223 */ /* 0x000fe2000001002c */
[----:B------:R-:W-:Y:S01]  /*13c0*/  SHF.L.U32 R56, R64, 0x10, RZ ;  /* 0x0000001040387819 */ /* 0x000fe200000006ff */
        /* <DEDUP_REMOVED lines=9> */
[----:B------:R-:W-:Y:S01]  /*1460*/  FFMA.FTZ R142, R91, R193, R142 ;  /* 0x000000c15b8e7223 */ /* 0x000fe2000001008e */
[----:B------:R-:W-:Y:S01]  /*1470*/  FADD.FTZ R44, R43, R86 ;  /* 0x000000562b2c7221 */ /* 0x000fe20000010000 */
[----:B------:R-:W-:Y:S01]  /*1480*/  FMUL.FTZ R193, R165, R56 ;  /* 0x00000038a5c17220 */ /* 0x000fe20000410000 */
[----:B------:R-:W-:Y:S01]  /*1490*/  FFMA.FTZ R43, R75, R86, R46 ;  /* 0x000000564b2b7223 */ /* 0x000fe2000001002e */
[----:B------:R-:W-:Y:S01]  /*14a0*/  FADD.FTZ R211, -R211, R71 ;  /* 0x00000047d3d37221 */ /* 0x000fe20000010100 */
[----:B------:R-:W-:Y:S01]  /*14b0*/  FFMA.FTZ R154, R67, R88, R154 ;  /* 0x00000058439a7223 */ /* 0x000fe2000001009a */
[----:B------:R-:W-:Y:S01]  /*14c0*/  FADD.FTZ R131, R88, R131 ;  /* 0x0000008358837221 */ /* 0x000fe20000010000 */
[----:B------:R-:W-:Y:S01]  /*14d0*/  SHF.L.U32 R46, R42, 0x10, RZ ;  /* 0x000000102a2e7819 */ /* 0x000fe200000006ff */
        /* <DEDUP_REMOVED lines=9> */
[----:B------:R-:W-:Y:S02]  /*1570*/  SHF.L.U32 R194, R194, 0x10, RZ ;  /* 0x00000010c2c27819 */ /* 0x000fe400000006ff */
        /* <DEDUP_REMOVED lines=12> */
[----:B------:R-:W-:Y:S01]  /*1640*/  FFMA.FTZ R42, R62, R63, R43 ;  /* 0x0000003f3e2a7223 */ /* 0x000fe2000001002b */
[----:B------:R-:W-:Y:S01]  /*1650*/  LOP3.LUT R41, R40, 0x7fffff8, RZ, 0xc0, !PT ;  /* 0x07fffff828297812 */ /* 0x000fe200078ec0ff */
        /* <DEDUP_REMOVED lines=50> */
.L_x_1230:
[----:B------:R-:W3:Y:S01]  /*1980*/  S2R R47, SR_CgaCtaId ;  /* 0x00000000002f7919 */ /* 0x000ee20000008800 */
[----:B------:R-:W-:Y:S01]  /*1990*/  @!P2 LOP3.LUT R40, R40, 0x7, RZ, 0xc0, !PT ;  /* 0x000000072828a812 */ /* 0x000fe200078ec0ff */
[----:B------:R-:W-:Y:S01]  /*19a0*/  UISETP.NE.AND UP0, UPT, UR17, URZ, UPT ;  /* 0x0000003f1100728c */ /* 0x000fe2000bf05270 */
[----:B------:R-:W-:Y:S01]  /*19b0*/  MOV R46, 0x400 ;  /* 0x00000400002e7802 */ /* 0x000fe20000000f00 */
[----:B--2---:R-:W-:Y:S01]  /*19c0*/  FADD.FTZ R57, R43, R42 ;  /* 0x0000002a2b397221 */ /* 0x004fe20000010000 */
[----:B-1----:R-:W-:Y:S01]  /*19d0*/  FADD.FTZ R56, R44, R45 ;  /* 0x0000002d2c387221 */ /* 0x002fe20000010000 */
[----:B------:R-:W-:Y:S01]  /*19e0*/  @!P2 IMAD.IADD R40, R41, 0x1, R40 ;  /* 0x000000012928a824 */ /* 0x000fe200078e0228 */
[----:B------:R-:W-:Y:S02]  /*19f0*/  ISETP.NE.U32.AND P3, PT, RZ, UR18, PT ;  /* 0x00000012ff007c0c */ /* 0x000fe4000bf65070 */
[----:B------:R-:W-:Y:S01]  /*1a00*/  PLOP3.LUT P4, PT, PT, PT, UP0, 0x80, 0x0 ;  /* 0x000000000000781c */ /* 0x000fe20003f8f008 */
[----:B------:R-:W-:Y:S05]  /*1a10*/  WARPSYNC.ALL ;  /* 0x0000000000007948 */ /* 0x000fea0003800000 */
[----:B------:R-:W-:-:S02]  /*1a20*/  ISETP.NE.AND.EX P3, PT, RZ, UR19, PT, P3 ;  /* 0x00000013ff007c0c */ /* 0x000fc4000bf65330 */
[----:B---3--:R-:W-:-:S04]  /*1a30*/  LEA R46, R47, R46, 0x18 ;  /* 0x0000002e2f2e7211 */ /* 0x008fc800078ec0ff */
[-C--:B------:R-:W-:Y:S02]  /*1a40*/  @!P2 LEA R190, R40, R46.reuse, 0x3 ;  /* 0x0000002e28bea211 */ /* 0x080fe400078e18ff */
[----:B------:R-:W-:-:S03]  /*1a50*/  LEA R192, R41, R46, 0x3 ;  /* 0x0000002e29c07211 */ /* 0x000fc600078e18ff */
        /* <DEDUP_REMOVED lines=30> */
[----:B-----5:R-:W-:Y:S01]  /*1c40*/  MOV R0, R82 ;  /* 0x0000005200007202 */ /* 0x020fe20000000f00 */
[----:B------:R-:W-:Y:S01]  /*1c50*/  FADD.FTZ R67, R188, -R67 ;  /* 0x80000043bc437221 */ /* 0x000fe20000010000 */
[----:B------:R-:W-:Y:S01]  /*1c60*/  FADD.FTZ R69, R186, -R69 ;  /* 0x80000045ba457221 */ /* 0x000fe20000010000 */
[----:B------:R-:W-:Y:S01]  /*1c70*/  FMUL.FTZ R43, R170, R43 ;  /* 0x0000002baa2b7220 */ /* 0x000fe20000410000 */
[----:B------:R-:W-:Y:S01]  /*1c80*/  LOP3.LUT P2, RZ, R0, 0xff, RZ, 0xc0, !PT ;  /* 0x000000ff00ff7812 */ /* 0x000fe2000784c0ff */
[----:B------:R-:W-:-:S02]  /*1c90*/  @P1 IMAD.MOV.U32 R0, RZ, RZ, R2 ;  /* 0x000000ffff001224 */ /* 0x000fc400078e0002 */
[----:B------:R-:W-:Y:S01]  /*1ca0*/  FMUL.FTZ R42, R170, R67 ;  /* 0x00000043aa2a7220 */ /* 0x000fe20000410000 */
[----:B------:R-:W-:Y:S01]  /*1cb0*/  @P3 FADD.FTZ R43, R4, R43 ;  /* 0x0000002b042b3221 */ /* 0x000fe20000010000 */
[----:B------:R-:W-:Y:S01]  /*1cc0*/  FMUL.FTZ R45, R170, R69 ;  /* 0x00000045aa2d7220 */ /* 0x000fe20000410000 */
[----:B------:R-:W-:Y:S01]  /*1cd0*/  FADD.FTZ R185, R185, -R66 ;  /* 0x80000042b9b97221 */ /* 0x000fe20000010000 */
[----:B------:R-:W-:Y:S01]  /*1ce0*/  @P3 FADD.FTZ R42, R5, R42 ;  /* 0x0000002a052a3221 */ /* 0x000fe20000010000 */
[----:B------:R-:W-:Y:S01]  /*1cf0*/  FMUL.FTZ R57, R43, UR16 ;  /* 0x000000102b397c20 */ /* 0x000fe20008410000 */
[----:B------:R-:W-:Y:S01]  /*1d00*/  @P3 FADD.FTZ R45, R6, R45 ;  /* 0x0000002d062d3221 */ /* 0x000fe20000010000 */
[----:B------:R-:W-:Y:S01]  /*1d10*/  FMUL.FTZ R44, R170, R185 ;  /* 0x000000b9aa2c7220 */ /* 0x000fe20000410000 */
[----:B------:R-:W-:Y:S01]  /*1d20*/  FMUL.FTZ R69, R42, UR16 ;  /* 0x000000102a457c20 */ /* 0x000fe20008410000 */
[-C--:B------:R-:W-:Y:S01]  /*1d30*/  FFMA.FTZ R177, R177, R41.reuse, R40 ;  /* 0x00000029b1b17223 */ /* 0x080fe20000010028 */
[----:B------:R-:W-:Y:S01]  /*1d40*/  FSEL R56, R57, RZ, P2 ;  /* 0x000000ff39387208 */ /* 0x000fe20001000000 */
[----:B------:R-:W-:Y:S01]  /*1d50*/  @P3 FADD.FTZ R44, R7, R44 ;  /* 0x0000002c072c3221 */ /* 0x000fe20000010000 */
[----:B------:R-:W-:Y:S01]  /*1d60*/  @P1 LOP3.LUT P2, RZ, R0, 0xff, RZ, 0xc0, !PT ;  /* 0x000000ff00ff1812 */ /* 0x000fe2000784c0ff */
[----:B------:R-:W-:Y:S01]  /*1d70*/  FMUL.FTZ R0, R45, UR16 ;  /* 0x000000102d007c20 */ /* 0x000fe20008410000 */
[----:B------:R-:W-:Y:S01]  /*1d80*/  FADD.FTZ R177, R180, -R177 ;  /* 0x800000b1b4b17221 */ /* 0x000fe20000010000 */
[----:B------:R-:W-:Y:S01]  /*1d90*/  FMUL.FTZ R181, R44, UR16 ;  /* 0x000000102cb57c20 */ /* 0x000fe20008410000 */
[----:B------:R-:W-:Y:S01]  /*1da0*/  @P1 FSEL R57, R57, RZ, P2 ;  /* 0x000000ff39391208 */ /* 0x000fe20001000000 */
[--C-:B------:R-:W-:Y:S01]  /*1db0*/  FFMA.FTZ R184, R184, R41, R40.reuse ;  /* 0x00000029b8b87223 */ /* 0x100fe20000010028 */
[----:B------:R-:W-:Y:S01]  /*1dc0*/  LOP3.LUT P2, RZ, R82, 0xff00, RZ, 0xc0, !PT ;  /* 0x0000ff0052ff7812 */ /* 0x000fe2000784c0ff */
[----:B------:R-:W-:Y:S01]  /*1dd0*/  FMUL.FTZ R47, R170, R177 ;  /* 0x000000b1aa2f7220 */ /* 0x000fe20000410000 */
[----:B------:R-:W-:Y:S01]  /*1de0*/  FFMA.FTZ R73, R73, R41, R40 ;  /* 0x0000002949497223 */ /* 0x000fe20000010028 */
[----:B------:R-:W-:Y:S01]  /*1df0*/  FADD.FTZ R183, R183, -R184 ;  /* 0x800000b8b7b77221 */ /* 0x000fe20000010000 */
[----:B------:R-:W-:Y:S01]  /*1e00*/  FSEL R67, R69, RZ, P2 ;  /* 0x000000ff45437208 */ /* 0x000fe20001000000 */
[----:B------:R-:W-:Y:S01]  /*1e10*/  @P3 FADD.FTZ R47, R8, R47 ;  /* 0x0000002f082f3221 */ /* 0x000fe20000010000 */
[----:B------:R-:W-:Y:S01]  /*1e20*/  @P1 LOP3.LUT P2, RZ, R2, 0xff00, RZ, 0xc0, !PT ;  /* 0x0000ff0002ff1812 */ /* 0x000fe2000784c0ff */
[----:B------:R-:W-:Y:S01]  /*1e30*/  FMUL.FTZ R46, R170, R183 ;  /* 0x000000b7aa2e7220 */ /* 0x000fe20000410000 */
[----:B------:R-:W-:Y:S01]  /*1e40*/  FADD.FTZ R73, R172, -R73 ;  /* 0x80000049ac497221 */ /* 0x000fe20000010000 */
[----:B------:R-:W-:Y:S01]  /*1e50*/  FMUL.FTZ R48, R47, UR16 ;  /* 0x000000102f307c20 */ /* 0x000fe20008410000 */
[----:B------:R-:W-:Y:S01]  /*1e60*/  @P1 FSEL R69, R69, RZ, P2 ;  /* 0x000000ff45451208 */ /* 0x000fe20001000000 */
[----:B------:R-:W-:Y:S01]  /*1e70*/  @P3 FADD.FTZ R46, R9, R46 ;  /* 0x0000002e092e3221 */ /* 0x000fe20000010000 */
[----:B------:R-:W-:Y:S01]  /*1e80*/  LOP3.LUT P2, RZ, R82, 0xff0000, RZ, 0xc0, !PT ;  /* 0x00ff000052ff7812 */ /* 0x000fe2000784c0ff */
[----:B------:R-:W-:Y:S01]  /*1e90*/  FMUL.FTZ R55, R170, R73 ;  /* 0x00000049aa377220 */ /* 0x000fe20000410000 */
[-CC-:B------:R-:W-:Y:S01]  /*1ea0*/  FFMA.FTZ R93, R93, R41.reuse, R40.reuse ;  /* 0x000000295d5d7223 */ /* 0x180fe20000010028 */
[----:B------:R-:W-:Y:S01]  /*1eb0*/  FMUL.FTZ R183, R46, UR16 ;  /* 0x000000102eb77c20 */ /* 0x000fe20008410000 */
[----:B------:R-:W-:Y:S01]  /*1ec0*/  FSEL R66, R0, RZ, P2 ;  /* 0x000000ff00427208 */ /* 0x000fe20001000000 */
[----:B------:R-:W-:Y:S01]  /*1ed0*/  @P3 FADD.FTZ R55, R10, R55 ;  /* 0x000000370a373221 */ /* 0x000fe20000010000 */
[----:B------:R-:W-:Y:S01]  /*1ee0*/  @P1 LOP3.LUT P2, RZ, R2, 0xff0000, RZ, 0xc0, !PT ;  /* 0x00ff000002ff1812 */ /* 0x000fe2000784c0ff */
[----:B------:R-:W-:Y:S01]  /*1ef0*/  FADD.FTZ R93, R178, -R93 ;  /* 0x8000005db25d7221 */ /* 0x000fe20000010000 */
[-CC-:B------:R-:W-:Y:S01]  /*1f00*/  FFMA.FTZ R92, R92, R41.reuse, R40.reuse ;  /* 0x000000295c5c7223 */ /* 0x180fe20000010028 */
[-CC-:B------:R-:W-:Y:S01]  /*1f10*/  FFMA.FTZ R90, R90, R41.reuse, R40.reuse ;  /* 0x000000295a5a7223 */ /* 0x180fe20000010028 */
[----:B------:R-:W-:Y:S01]  /*1f20*/  @P1 FSEL R180, R0, RZ, P2 ;  /* 0x000000ff00b41208 */ /* 0x000fe20001000000 */
[----:B------:R-:W-:Y:S01]  /*1f30*/  FFMA.FTZ R0, R174, R41, R40 ;  /* 0x00000029ae007223 */ /* 0x000fe20000010028 */
[----:B------:R-:W-:Y:S01]  /*1f40*/  LOP3.LUT P2, RZ, R82, 0xff000000, RZ, 0xc0, !PT ;  /* 0xff00000052ff7812 */ /* 0x000fe2000784c0ff */
[----:B------:R-:W-:Y:S01]  /*1f50*/  FMUL.FTZ R51, R170, R93 ;  /* 0x0000005daa337220 */ /* 0x000fe20000410000 */
[----:B------:R-:W-:Y:S01]  /*1f60*/  FADD.FTZ R195, R195, -R92 ;  /* 0x8000005cc3c37221 */ /* 0x000fe20000010000 */
[----:B------:R-:W-:Y:S01]  /*1f70*/  FADD.FTZ R49, R179, -R0 ;  /* 0x80000000b3317221 */ /* 0x000fe20000010000 */
[----:B------:R-:W-:Y:S01]  /*1f80*/  FSEL R177, R181, RZ, P2 ;  /* 0x000000ffb5b17208 */ /* 0x000fe20001000000 */
[--C-:B------:R-:W-:Y:S01]  /*1f90*/  FFMA.FTZ R0, R176, R41, R40.reuse ;  /* 0x00000029b0007223 */ /* 0x100fe20000010028 */
[----:B------:R-:W-:Y:S01]  /*1fa0*/  @P1 LOP3.LUT P2, RZ, R2, 0xff000000, RZ, 0xc0, !PT ;  /* 0xff00000002ff1812 */ /* 0x000fe2000784c0ff */
[----:B------:R-:W-:Y:S01]  /*1fb0*/  FMUL.FTZ R184, R170, R49 ;  /* 0x00000031aab87220 */ /* 0x000fe20000410000 */
[----:B------:R-:W-:Y:S01]  /*1fc0*/  FFMA.FTZ R49, R175, R41, R40 ;  /* 0x00000029af317223 */ /* 0x000fe20000010028 */
[----:B------:R-:W-:Y:S01]  /*1fd0*/  FADD.FTZ R197, R197, -R0 ;  /* 0x80000000c5c57221 */ /* 0x000fe20000010000 */
[----:B------:R-:W-:Y:S01]  /*1fe0*/  @P1 FSEL R181, R181, RZ, P2 ;  /* 0x000000ffb5b51208 */ /* 0x000fe20001000000 */
[----:B------:R-:W-:Y:S01]  /*1ff0*/  @P3 FADD.FTZ R184, R11, R184 ;  /* 0x000000b80bb83221 */ /* 0x000fe20000010000 */
[----:B------:R-:W-:Y:S01]  /*2000*/  LOP3.LUT P2, RZ, R83, 0xff, RZ, 0xc0, !PT ;  /* 0x000000ff53ff7812 */ /* 0x000fe2000784c0ff */
[----:B------:R-:W-:Y:S01]  /*2010*/  FADD.FTZ R49, R182, -R49 ;  /* 0x80000031b6317221 */ /* 0x000fe20000010000 */
[----:B------:R-:W-:Y:S01]  /*2020*/  MOV R0, R84 ;  /* 0x0000005400007202 */ /* 0x000fe20000000f00 */
[----:B------:R-:W-:Y:S01]  /*2030*/  FMUL.FTZ R190, R184, UR16 ;  /* 0x00000010b8be7c20 */ /* 0x000fe20008410000 */
[----:B------:R-:W-:Y:S01]  /*2040*/  FSEL R172, R48, RZ, P2 ;  /* 0x000000ff30ac7208 */ /* 0x000fe20001000000 */
[C---:B------:R-:W-:Y:S01]  /*2050*/  FMUL.FTZ R49, R170.reuse, R49 ;  /* 0x00000031aa317220 */ /* 0x040fe20000410000 */
[----:B------:R-:W-:Y:S01]  /*2060*/  @P1 LOP3.LUT P2, RZ, R3, 0xff, RZ, 0xc0, !PT ;  /* 0x000000ff03ff1812 */ /* 0x000fe2000784c0ff */
[----:B------:R-:W-:Y:S01]  /*2070*/  FMUL.FTZ R50, R170, R197 ;  /* 0x000000c5aa327220 */ /* 0x000fe20000410000 */
[----:B------:R-:W-:Y:S01]  /*2080*/  @P3 FADD.FTZ R51, R14, R51 ;  /* 0x000000330e333221 */ /* 0x000fe20000010000 */
[----:B------:R-:W-:Y:S01]  /*2090*/  @P3 FADD.FTZ R49, R12, R49 ;  /* 0x000000310c313221 */ /* 0x000fe20000010000 */
[----:B------:R-:W-:Y:S01]  /*20a0*/  @P1 FSEL R174, R48, RZ, P2 ;  /* 0x000000ff30ae1208 */ /* 0x000fe20001000000 */
[----:B------:R-:W-:Y:S01]  /*20b0*/  FMUL.FTZ R48, R55, UR16 ;  /* 0x0000001037307c20 */ /* 0x000fe20008410000 */
[----:B------:R-:W-:Y:S01]  /*20c0*/  LOP3.LUT P2, RZ, R83, 0xff00, RZ, 0xc0, !PT ;  /* 0x0000ff0053ff7812 */ /* 0x000fe2000784c0ff */
[----:B------:R-:W-:Y:S01]  /*20d0*/  FMUL.FTZ R82, R49, UR16 ;  /* 0x0000001031527c20 */ /* 0x000fe20008410000 */
[----:B------:R-:W-:Y:S01]  /*20e0*/  @P3 FADD.FTZ R50, R13, R50 ;  /* 0x000000320d323221 */ /* 0x000fe20000010000 */
[----:B------:R-:W-:Y:S01]  /*20f0*/  FMUL.FTZ R54, R51, UR16 ;  /* 0x0000001033367c20 */ /* 0x000fe20008410000 */
[----:B------:R-:W-:Y:S01]  /*2100*/  FSEL R179, R183, RZ, P2 ;  /* 0x000000ffb7b37208 */ /* 0x000fe20001000000 */
[----:B------:R-:W-:Y:S01]  /*2110*/  FMUL.FTZ R52, R170, R195 ;  /* 0x000000c3aa347220 */ /* 0x000fe20000410000 */
[----:B------:R-:W-:Y:S01]  /*2120*/  @P1 LOP3.LUT P2, RZ, R3, 0xff00, RZ, 0xc0, !PT ;  /* 0x0000ff0003ff1812 */ /* 0x000fe2000784c0ff */
[----:B------:R-:W-:Y:S01]  /*2130*/  FMUL.FTZ R53, R50, UR16 ;  /* 0x0000001032357c20 */ /* 0x000fe20008410000 */
[----:B------:R-:W-:Y:S01]  /*2140*/  FADD.FTZ R191, R191, -R90 ;  /* 0x8000005abfbf7221 */ /* 0x000fe20000010000 */
[----:B------:R-:W-:Y:S01]  /*2150*/  @P3 FADD.FTZ R52, R15, R52 ;  /* 0x000000340f343221 */ /* 0x000fe20000010000 */
[----:B------:R-:W-:Y:S01]  /*2160*/  @P1 FSEL R183, R183, RZ, P2 ;  /* 0x000000ffb7b71208 */ /* 0x000fe20001000000 */
[-CC-:B------:R-:W-:Y:S01]  /*2170*/  FFMA.FTZ R93, R87, R41.reuse, R40.reuse ;  /* 0x00000029575d7223 */ /* 0x180fe20000010028 */
[----:B------:R-:W-:Y:S01]  /*2180*/  LOP3.LUT P2, RZ, R83, 0xff0000, RZ, 0xc0, !PT ;  /* 0x00ff000053ff7812 */ /* 0x000fe2000784c0ff */
[-CC-:B------:R-:W-:Y:S01]  /*2190*/  FFMA.FTZ R72, R72, R41.reuse, R40.reuse ;  /* 0x0000002948487223 */ /* 0x180fe20000010028 */
[----:B------:R-:W-:Y:S01]  /*21a0*/  FFMA.FTZ R75, R75, R41, R40 ;  /* 0x000000294b4b7223 */ /* 0x000fe20000010028 */
[----:B------:R-:W-:Y:S01]  /*21b0*/  FADD.FTZ R93, R74, -R93 ;  /* 0x8000005d4a5d7221 */ /* 0x000fe20000010000 */
[----:B------:R-:W-:Y:S01]  /*21c0*/  FSEL R175, R48, RZ, P2 ;  /* 0x000000ff30af7208 */ /* 0x000fe20001000000 */
[----:B------:R-:W-:Y:S01]  /*21d0*/  FADD.FTZ R189, R189, -R72 ;  /* 0x80000048bdbd7221 */ /* 0x000fe20000010000 */
[----:B------:R-:W-:Y:S01]  /*21e0*/  @P1 LOP3.LUT P2, RZ, R3, 0xff0000, RZ, 0xc0, !PT ;  /* 0x00ff000003ff1812 */ /* 0x000fe2000784c0ff */
[----:B------:R-:W-:Y:S01]  /*21f0*/  FMUL.FTZ R197, R170, R93 ;  /* 0x0000005daac57220 */ /* 0x000fe20000410000 */
[----:B------:R-:W-:Y:S01]  /*2200*/  FADD.FTZ R75, R86, -R75 ;  /* 0x8000004b564b7221 */ /* 0x000fe20000010000 */
[----:B------:R-:W-:Y:S01]  /*2210*/  FMUL.FTZ R198, R170, R189 ;  /* 0x000000bdaac67220 */ /* 0x000fe20000410000 */
[----:B------:R-:W-:Y:S01]  /*2220*/  @P1 FSEL R176, R48, RZ, P2 ;  /* 0x000000ff30b01208 */ /* 0x000fe20001000000 */
[----:B------:R-:W-:Y:S01]  /*2230*/  @P3 FADD.FTZ R197, R18, R197 ;  /* 0x000000c512c53221 */ /* 0x000fe20000010000 */
[----:B------:R-:W-:Y:S01]  /*2240*/  LOP3.LUT P2, RZ, R83, 0xff000000, RZ, 0xc0, !PT ;  /* 0xff00000053ff7812 */ /* 0x000fe2000784c0ff */
[----:B------:R-:W-:Y:S01]  /*2250*/  @P3 FADD.FTZ R198, R19, R198 ;  /* 0x000000c613c63221 */ /* 0x000fe20000010000 */
[----:B------:R-:W-:Y:S01]  /*2260*/  @P1 MOV R48, R76 ;  /* 0x0000004c00301202 */ /* 0x000fe20000000f00 */
[----:B------:R-:W-:Y:S01]  /*2270*/  FMUL.FTZ R194, R197, UR16 ;  /* 0x00000010c5c27c20 */ /* 0x000fe20008410000 */
[----:B------:R-:W-:Y:S01]  /*2280*/  FSEL R182, R190, RZ, P2 ;  /* 0x000000ffbeb67208 */ /* 0x000fe20001000000 */
[----:B------:R-:W-:Y:S01]  /*2290*/  FMUL.FTZ R196, R198, UR16 ;  /* 0x00000010c6c47c20 */ /* 0x000fe20008410000 */
[----:B------:R-:W-:Y:S01]  /*22a0*/  @P1 LOP3.LUT P2, RZ, R3, 0xff000000, RZ, 0xc0, !PT ;  /* 0xff00000003ff1812 */ /* 0x000fe2000784c0ff */
[----:B------:R-:W-:Y:S01]  /*22b0*/  FMUL.FTZ R199, R170, R75 ;  /* 0x0000004baac77220 */ /* 0x000fe20000410000 */
[-CC-:B------:R-:W-:Y:S01]  /*22c0*/  FFMA.FTZ R70, R70, R41.reuse, R40.reuse ;  /* 0x0000002946467223 */ /* 0x180fe20000010028 */
[----:B------:R-:W-:Y:S01]  /*22d0*/  FFMA.FTZ R71, R71, R41, R40 ;  /* 0x0000002947477223 */ /* 0x000fe20000010028 */
[----:B------:R-:W-:Y:S01]  /*22e0*/  @P1 FSEL R190, R190, RZ, P2 ;  /* 0x000000ffbebe1208 */ /* 0x000fe20001000000 */
[----:B------:R-:W-:Y:S01]  /*22f0*/  @P3 FADD.FTZ R199, R20, R199 ;  /* 0x000000c714c73221 */ /* 0x000fe20000010000 */
[----:B------:R-:W-:Y:S01]  /*2300*/  LOP3.LUT P2, RZ, R0, 0xff, RZ, 0xc0, !PT ;  /* 0x000000ff00ff7812 */ /* 0x000fe2000784c0ff */
[----:B------:R-:W-:Y:S01]  /*2310*/  FADD.FTZ R193, R193, -R70 ;  /* 0x80000046c1c17221 */ /* 0x000fe20000010000 */
[----:B------:R-:W-:Y:S01]  /*2320*/  FADD.FTZ R71, R88, -R71 ;  /* 0x8000004758477221 */ /* 0x000fe20000010000 */
[----:B------:R-:W-:Y:S01]  /*2330*/  FMUL.FTZ R86, R199, UR16 ;  /* 0x00000010c7567c20 */ /* 0x000fe20008410000 */
[----:B------:R-:W-:Y:S01]  /*2340*/  FSEL R0, R82, RZ, P2 ;  /* 0x000000ff52007208 */ /* 0x000fe20001000000 */
[----:B------:R-:W-:Y:S01]  /*2350*/  FMUL.FTZ R70, R170, R193 ;  /* 0x000000c1aa467220 */ /* 0x000fe20000410000 */
[----:B------:R-:W-:Y:S01]  /*2360*/  @P1 LOP3.LUT P2, RZ, R48, 0xff, RZ, 0xc0, !PT ;  /* 0x000000ff30ff1812 */ /* 0x000fe2000784c0ff */
[----:B------:R-:W-:Y:S01]  /*2370*/  FFMA.FTZ R48, R91, R41, R40 ;  /* 0x000000295b307223 */ /* 0x000fe20000010028 */
[----:B------:R-:W-:Y:S01]  /*2380*/  FMUL.FTZ R71, R170, R71 ;  /* 0x00000047aa477220 */ /* 0x000fe20000410000 */
[----:B------:R-:W-:Y:S01]  /*2390*/  @P3 FADD.FTZ R70, R21, R70 ;  /* 0x0000004615463221 */ /* 0x000fe20000010000 */
[----:B------:R-:W-:Y:S01]  /*23a0*/  @P1 FSEL R82, R82, RZ, P2 ;  /* 0x000000ff52521208 */ /* 0x000fe20001000000 */
[-CC-:B------:R-:W-:Y:S01]  /*23b0*/  FFMA.FTZ R68, R68, R41.reuse, R40.reuse ;  /* 0x0000002944447223 */ /* 0x180fe20000010028 */
[----:B------:R-:W-:Y:S01]  /*23c0*/  LOP3.LUT P2, RZ, R84, 0xff00, RZ, 0xc0, !PT ;  /* 0x0000ff0054ff7812 */ /* 0x000fe2000784c0ff */
[----:B------:R-:W-:Y:S01]  /*23d0*/  @P3 FADD.FTZ R71, R22, R71 ;  /* 0x0000004716473221 */ /* 0x000fe20000010000 */
[----:B------:R-:W-:Y:S01]  /*23e0*/  FFMA.FTZ R65, R65, R41, R40 ;  /* 0x0000002941417223 */ /* 0x000fe20000010028 */
[----:B------:R-:W-:Y:S01]  /*23f0*/  FADD.FTZ R187, R187, -R68 ;  /* 0x80000044bbbb7221 */ /* 0x000fe20000010000 */
[----:B------:R-:W-:Y:S01]  /*2400*/  FSEL R73, R53, RZ, P2 ;  /* 0x000000ff35497208 */ /* 0x000fe20001000000 */
[----:B------:R-:W-:Y:S01]  /*2410*/  FMUL.FTZ R88, R71, UR16 ;  /* 0x0000001047587c20 */ /* 0x000fe20008410000 */
[----:B------:R-:W-:Y:S01]  /*2420*/  @P1 LOP3.LUT P2, RZ, R76, 0xff00, RZ, 0xc0, !PT ;  /* 0x0000ff004cff1812 */ /* 0x000fe2000784c0ff */
[----:B------:R-:W-:Y:S01]  /*2430*/  FMUL.FTZ R68, R170, R187 ;  /* 0x000000bbaa447220 */ /* 0x000fe20000410000 */
[----:B------:R-:W-:Y:S01]  /*2440*/  FADD.FTZ R65, R64, -R65 ;  /* 0x8000004140417221 */ /* 0x000fe20000010000 */
[----:B------:R-:W-:Y:S01]  /*2450*/  FFMA.FTZ R62, R62, R41, R40 ;  /* 0x000000293e3e7223 */ /* 0x000fe20000010028 */
[----:B------:R-:W-:Y:S01]  /*2460*/  @P1 FSEL R91, R53, RZ, P2 ;  /* 0x000000ff355b1208 */ /* 0x000fe20001000000 */
[----:B------:R-:W-:Y:S01]  /*2470*/  FADD.FTZ R53, R89, -R48 ;  /* 0x8000003059357221 */ /* 0x000fe20000010000 */
[----:B------:R-:W-:Y:S01]  /*2480*/  LOP3.LUT P2, RZ, R84, 0xff0000, RZ, 0xc0, !PT ;  /* 0x00ff000054ff7812 */ /* 0x000fe2000784c0ff */
[----:B------:R-:W-:Y:S01]  /*2490*/  FMUL.FTZ R48, R52, UR16 ;  /* 0x0000001034307c20 */ /* 0x000fe20008410000 */
[----:B------:R-:W-:Y:S01]  /*24a0*/  @P3 FADD.FTZ R68, R23, R68 ;  /* 0x0000004417443221 */ /* 0x000fe20000010000 */
[----:B------:R-:W-:Y:S01]  /*24b0*/  FMUL.FTZ R53, R170, R53 ;  /* 0x00000035aa357220 */ /* 0x000fe20000410000 */
[----:B------:R-:W-:Y:S01]  /*24c0*/  FSEL R83, R54, RZ, P2 ;  /* 0x000000ff36537208 */ /* 0x000fe20001000000 */
[----:B------:R-:W-:Y:S01]  /*24d0*/  FMUL.FTZ R65, R170, R65 ;  /* 0x00000041aa417220 */ /* 0x000fe20000410000 */
[----:B------:R-:W-:Y:S01]  /*24e0*/  @P1 LOP3.LUT P2, RZ, R76, 0xff0000, RZ, 0xc0, !PT ;  /* 0x00ff00004cff1812 */ /* 0x000fe2000784c0ff */
[----:B------:R-:W-:Y:S01]  /*24f0*/  @P3 FADD.FTZ R53, R16, R53 ;  /* 0x0000003510353221 */ /* 0x000fe20000010000 */
[----:B------:R-:W-:Y:S01]  /*2500*/  FMUL.FTZ R186, R68, UR16 ;  /* 0x0000001044ba7c20 */ /* 0x000fe20008410000 */
[----:B------:R-:W-:Y:S01]  /*2510*/  @P3 FADD.FTZ R65, R24, R65 ;  /* 0x0000004118413221 */ /* 0x000fe20000010000 */
[----:B------:R-:W-:Y:S01]  /*2520*/  @P1 FSEL R89, R54, RZ, P2 ;  /* 0x000000ff36591208 */ /* 0x000fe20001000000 */
[----:B------:R-:W-:Y:S01]  /*2530*/  FMUL.FTZ R92, R53, UR16 ;  /* 0x00000010355c7c20 */ /* 0x000fe20008410000 */
[----:B------:R-:W-:Y:S01]  /*2540*/  LOP3.LUT P2, RZ, R84, 0xff000000, RZ, 0xc0, !PT ;  /* 0xff00000054ff7812 */ /* 0x000fe2000784c0ff */
[----:B------:R-:W-:Y:S01]  /*2550*/  FMUL.FTZ R54, R170, R191 ;  /* 0x000000bfaa367220 */ /* 0x000fe20000410000 */
[----:B------:R-:W-:Y:S01]  /*2560*/  FADD.FTZ R63, R63, -R62 ;  /* 0x8000003e3f3f7221 */ /* 0x000fe20000010000 */
[----:B------:R-:W-:Y:S01]  /*2570*/  FMUL.FTZ R191, R65, UR16 ;  /* 0x0000001041bf7c20 */ /* 0x000fe20008410000 */
[----:B------:R-:W-:Y:S01]  /*2580*/  FSEL R84, R48, RZ, P2 ;  /* 0x000000ff30547208 */ /* 0x000fe20001000000 */
[----:B------:R-:W-:Y:S01]  /*2590*/  @P3 FADD.FTZ R54, R17, R54 ;  /* 0x0000003611363221 */ /* 0x000fe20000010000 */
[----:B------:R-:W-:Y:S01]  /*25a0*/  @P1 LOP3.LUT P2, RZ, R76, 0xff000000, RZ, 0xc0, !PT ;  /* 0xff0000004cff1812 */ /* 0x000fe2000784c0ff */
[----:B------:R-:W-:Y:S01]  /*25b0*/  FMUL.FTZ R62, R170, R63 ;  /* 0x0000003faa3e7220 */ /* 0x000fe20000410000 */
[----:B------:R-:W-:Y:S01]  /*25c0*/  FFMA.FTZ R61, R61, R41, R40 ;  /* 0x000000293d3d7223 */ /* 0x000fe20000010028 */
[----:B------:R-:W-:Y:S01]  /*25d0*/  FMUL.FTZ R178, R54, UR16 ;  /* 0x0000001036b27c20 */ /* 0x000fe20008410000 */
[----:B------:R-:W-:Y:S01]  /*25e0*/  @P1 FSEL R87, R48, RZ, P2 ;  /* 0x000000ff30571208 */ /* 0x000fe20001000000 */
[----:B------:R-:W-:Y:S01]  /*25f0*/  @P3 FADD.FTZ R62, R25, R62 ;  /* 0x0000003e193e3221 */ /* 0x000fe20000010000 */
[----:B------:R-:W-:Y:S01]  /*2600*/  LOP3.LUT P2, RZ, R85, 0xff, RZ, 0xc0, !PT ;  /* 0x000000ff55ff7812 */ /* 0x000fe2000784c0ff */
[----:B------:R-:W-:Y:S01]  /*2610*/  FADD.FTZ R61, R60, -R61 ;  /* 0x8000003d3c3d7221 */ /* 0x000fe20000010000 */
[----:B------:R-:W-:Y:S01]  /*2620*/  MOV R48, R80 ;  /* 0x0000005000307202 */ /* 0x000fe20000000f00 */
[----:B------:R-:W-:Y:S01]  /*2630*/  FMUL.FTZ R192, R62, UR16 ;  /* 0x000000103ec07c20 */ /* 0x000fe20008410000 */
[----:B------:R-:W-:Y:S01]  /*2640*/  FSEL R90, R92, RZ, P2 ;  /* 0x000000ff5c5a7208 */ /* 0x000fe20001000000 */
[----:B------:R-:W-:Y:S01]  /*2650*/  FMUL.FTZ R61, R170, R61 ;  /* 0x0000003daa3d7220 */ /* 0x000fe20000410000 */
[----:B------:R-:W-:Y:S01]  /*2660*/  @P1 LOP3.LUT P2, RZ, R77, 0xff, RZ, 0xc0, !PT ;  /* 0x000000ff4dff1812 */ /* 0x000fe2000784c0ff */
[----:B------:R-:W-:Y:S01]  /*2670*/  FFMA.FTZ R40, R58, R41, R40 ;  /* 0x000000293a287223 */ /* 0x000fe20000010028 */
[----:B------:R-:W-:Y:S01]  /*2680*/  F2FP.BF16.F32.PACK_AB R56, R67, R56 ;  /* 0x000000384338723e */ /* 0x000fe200000010ff */
[----:B------:R-:W-:Y:S01]  /*2690*/  @P3 FADD.FTZ R61, R26, R61 ;  /* 0x0000003d1a3d3221 */ /* 0x000fe20000010000 */
[----:B------:R-:W-:Y:S01]  /*26a0*/  @P1 FSEL R92, R92, RZ, P2 ;  /* 0x000000ff5c5c1208 */ /* 0x000fe20001000000 */
[----:B------:R-:W-:Y:S01]  /*26b0*/  FADD.FTZ R59, R59, -R40 ;  /* 0x800000283b3b7221 */ /* 0x000fe20000010000 */
[----:B------:R-:W-:Y:S01]  /*26c0*/  LOP3.LUT P2, RZ, R85, 0xff00, RZ, 0xc0, !PT ;  /* 0x0000ff0055ff7812 */ /* 0x000fe2000784c0ff */
[----:B------:R-:W-:Y:S01]  /*26d0*/  FMUL.FTZ R193, R61, UR16 ;  /* 0x000000103dc17c20 */ /* 0x000fe20008410000 */
[----:B------:R-:W-:Y:S01]  /*26e0*/  @P1 F2FP.BF16.F32.PACK_AB R180, RZ, R180 ;  /* 0x000000b4ffb4123e */ /* 0x000fe200000010ff */
[----:B------:R-:W-:Y:S01]  /*26f0*/  FMUL.FTZ R170, R170, R59 ;  /* 0x0000003baaaa7220 */ /* 0x000fe20000410000 */
[----:B------:R-:W-:-:S02]  /*2700*/  FSEL R185, R178, RZ, P2 ;  /* 0x000000ffb2b97208 */ /* 0x000fc40001000000 */
[----:B------:R-:W-:Y:S01]  /*2710*/  @P1 LOP3.LUT P2, RZ, R77, 0xff00, RZ, 0xc0, !PT ;  /* 0x0000ff004dff1812 */ /* 0x000fe2000784c0ff */
[----:B------:R-:W-:Y:S01]  /*2720*/  @P3 FADD.FTZ R170, R27, R170 ;  /* 0x000000aa1baa3221 */ /* 0x000fe20000010000 */
[----:B------:R-:W-:Y:S02]  /*2730*/  ISETP.NE.U32.AND P3, PT, RZ, UR14, PT ;  /* 0x0000000eff007c0c */ /* 0x000fe4000bf65070 */
[----:B------:R-:W-:Y:S02]  /*2740*/  @P1 FSEL R178, R178, RZ, P2 ;  /* 0x000000ffb2b21208 */ /* 0x000fe40001000000 */
[----:B------:R-:W-:Y:S02]  /*2750*/  LOP3.LUT P2, RZ, R85, 0xff0000, RZ, 0xc0, !PT ;  /* 0x00ff000055ff7812 */ /* 0x000fe4000784c0ff */
[----:B------:R-:W-:Y:S02]  /*2760*/  ISETP.NE.AND.EX P3, PT, RZ, UR15, PT, P3 ;  /* 0x0000000fff007c0c */ /* 0x000fe4000bf65330 */
[----:B------:R-:W-:-:S02]  /*2770*/  FSEL R188, R194, RZ, P2 ;  /* 0x000000ffc2bc7208 */ /* 0x000fc40001000000 */
[----:B------:R-:W-:Y:S02]  /*2780*/  @P1 LOP3.LUT P2, RZ, R77, 0xff0000, RZ, 0xc0, !PT ;  /* 0x00ff00004dff1812 */ /* 0x000fe4000784c0ff */
[----:B------:R-:W-:Y:S02]  /*2790*/  @P1 F2FP.BF16.F32.PACK_AB R174, RZ, R174 ;  /* 0x000000aeffae123e */ /* 0x000fe400000010ff */
[----:B------:R-:W-:Y:S02]  /*27a0*/  @P1 FSEL R194, R194, RZ, P2 ;  /* 0x000000ffc2c21208 */ /* 0x000fe40001000000 */
[----:B------:R-:W-:Y:S01]  /*27b0*/  LOP3.LUT P2, RZ, R85, 0xff000000, RZ, 0xc0, !PT ;  /* 0xff00000055ff7812 */ /* 0x000fe2000784c0ff */
[----:B------:R-:W-:Y:S01]  /*27c0*/  FMUL.FTZ R85, R70, UR16 ;  /* 0x0000001046557c20 */ /* 0x000fe20008410000 */
[----:B------:R-:W-:Y:S02]  /*27d0*/  @P1 F2FP.BF16.F32.PACK_AB R176, RZ, R176 ;  /* 0x000000b0ffb0123e */ /* 0x000fe400000010ff */
[----:B------:R-:W-:-:S02]  /*27e0*/  FSEL R195, R196, RZ, P2 ;  /* 0x000000ffc4c37208 */ /* 0x000fc40001000000 */
[----:B------:R-:W-:Y:S02]  /*27f0*/  @P1 LOP3.LUT P2, RZ, R77, 0xff000000, RZ, 0xc0, !PT ;  /* 0xff0000004dff1812 */ /* 0x000fe4000784c0ff */
[----:B------:R-:W-:Y:S02]  /*2800*/  @P1 F2FP.BF16.F32.PACK_AB R69, RZ, R69 ;  /* 0x00000045ff45123e */ /* 0x000fe400000010ff */
[----:B------:R-:W-:Y:S02]  /*2810*/  @P1 FSEL R196, R196, RZ, P2 ;  /* 0x000000ffc4c41208 */ /* 0x000fe40001000000 */
[----:B------:R-:W-:Y:S01]  /*2820*/  LOP3.LUT P2, RZ, R48, 0xff, RZ, 0xc0, !PT ;  /* 0x000000ff30ff7812 */ /* 0x000fe2000784c0ff */
[----:B------:R-:W-:Y:S01]  /*2830*/  @P1 IMAD.MOV.U32 R48, RZ, RZ, R78 ;  /* 0x000000ffff301224 */ /* 0x000fe200078e004e */
[----:B------:R-:W-:Y:S02]  /*2840*/  @P1 F2FP.BF16.F32.PACK_AB R181, RZ, R181 ;  /* 0x000000b5ffb5123e */ /* 0x000fe400000010ff */
[----:B------:R-:W-:-:S02]  /*2850*/  FSEL R72, R86, RZ, P2 ;  /* 0x000000ff56487208 */ /* 0x000fc40001000000 */
[----:B------:R-:W-:Y:S02]  /*2860*/  @P1 LOP3.LUT P2, RZ, R48, 0xff, RZ, 0xc0, !PT ;  /* 0x000000ff30ff1812 */ /* 0x000fe4000784c0ff */
[----:B------:R-:W-:Y:S02]  /*2870*/  @P1 F2FP.BF16.F32.PACK_AB R183, RZ, R183 ;  /* 0x000000b7ffb7123e */ /* 0x000fe400000010ff */
[----:B------:R-:W-:Y:S02]  /*2880*/  @P1 FSEL R86, R86, RZ, P2 ;  /* 0x000000ff56561208 */ /* 0x000fe40001000000 */
[----:B------:R-:W-:Y:S02]  /*2890*/  LOP3.LUT P2, RZ, R80, 0xff00, RZ, 0xc0, !PT ;  /* 0x0000ff0050ff7812 */ /* 0x000fe4000784c0ff */
[----:B------:R-:W-:Y:S02]  /*28a0*/  @P1 F2FP.BF16.F32.PACK_AB R190, RZ, R190 ;  /* 0x000000beffbe123e */ /* 0x000fe400000010ff */
[----:B------:R-:W-:-:S02]  /*28b0*/  FSEL R75, R85, RZ, P2 ;  /* 0x000000ff554b7208 */ /* 0x000fc40001000000 */
[----:B------:R-:W-:Y:S02]  /*28c0*/  @P1 LOP3.LUT P2, RZ, R78, 0xff00, RZ, 0xc0, !PT ;  /* 0x0000ff004eff1812 */ /* 0x000fe4000784c0ff */
[----:B------:R-:W-:Y:S02]  /*28d0*/  @P1 PRMT R37, R180, 0x7610, R37 ;  /* 0x00007610b4251816 */ /* 0x000fe40000000025 */
[----:B------:R-:W-:Y:S02]  /*28e0*/  @P1 FSEL R85, R85, RZ, P2 ;  /* 0x000000ff55551208 */ /* 0x000fe40001000000 */
[----:B------:R-:W-:Y:S02]  /*28f0*/  LOP3.LUT P2, RZ, R80, 0xff0000, RZ, 0xc0, !PT ;  /* 0x00ff000050ff7812 */ /* 0x000fe4000784c0ff */
[----:B------:R-:W-:Y:S02]  /*2900*/  @P1 PRMT R38, R174, 0x7610, R38 ;  /* 0x00007610ae261816 */ /* 0x000fe40000000026 */
[----:B------:R-:W-:-:S02]  /*2910*/  FSEL R74, R88, RZ, P2 ;  /* 0x000000ff584a7208 */ /* 0x000fc40001000000 */
[----:B------:R-:W-:Y:S02]  /*2920*/  @P1 LOP3.LUT P2, RZ, R78, 0xff0000, RZ, 0xc0, !PT ;  /* 0x00ff00004eff1812 */ /* 0x000fe4000784c0ff */
[----:B------:R-:W-:Y:S02]  /*2930*/  @P1 PRMT R39, R176, 0x7610, R39 ;  /* 0x00007610b0271816 */ /* 0x000fe40000000027 */
[----:B------:R-:W-:Y:S02]  /*2940*/  @P1 FSEL R88, R88, RZ, P2 ;  /* 0x000000ff58581208 */ /* 0x000fe40001000000 */
[----:B------:R-:W-:Y:S02]  /*2950*/  LOP3.LUT P2, RZ, R80, 0xff000000, RZ, 0xc0, !PT ;  /* 0xff00000050ff7812 */ /* 0x000fe4000784c0ff */
[----:B------:R-:W-:Y:S02]  /*2960*/  F2FP.BF16.F32.PACK_AB R59, R182, R175 ;  /* 0x000000afb63b723e */ /* 0x000fe400000010ff */
[----:B------:R-:W-:-:S02]  /*2970*/  FSEL R93, R186, RZ, P2 ;  /* 0x000000ffba5d7208 */ /* 0x000fc40001000000 */
[----:B------:R-:W-:Y:S02]  /*2980*/  @P1 LOP3.LUT P2, RZ, R78, 0xff000000, RZ, 0xc0, !PT ;  /* 0xff0000004eff1812 */ /* 0x000fe4000784c0ff */
[----:B------:R-:W-:Y:S02]  /*2990*/  F2FP.BF16.F32.PACK_AB R58, R179, R172 ;  /* 0x000000acb33a723e */ /* 0x000fe400000010ff */
        /* <DEDUP_REMOVED lines=17> */
[----:B------:R-:W-:Y:S02]  /*2ab0*/  @P1 F2FP.BF16.F32.PACK_AB R92, RZ, R92 ;  /* 0x0000005cff5c123e */ /* 0x000fe400000010ff */
[----:B------:R-:W-:Y:S02]  /*2ac0*/  @P1 FSEL R193, R193, RZ, P2 ;  /* 0x000000ffc1c11208 */ /* 0x000fe40001000000 */
[----:B------:R-:W-:Y:S02]  /*2ad0*/  ISETP.NE.U32.AND P2, PT, RZ, UR14, PT ;  /* 0x0000000eff007c0c */ /* 0x000fe4000bf45070 */
[----:B------:R-:W-:Y:S02]  /*2ae0*/  @P1 F2FP.BF16.F32.PACK_AB R194, RZ, R194 ;  /* 0x000000c2ffc2123e */ /* 0x000fe400000010ff */
[----:B------:R-:W-:-:S02]  /*2af0*/  ISETP.NE.AND.EX P2, PT, RZ, UR15, PT, P2 ;  /* 0x0000000fff007c0c */ /* 0x000fc4000bf45320 */
[----:B------:R-:W-:Y:S02]  /*2b00*/  @P1 F2FP.BF16.F32.PACK_AB R91, RZ, R91 ;  /* 0x0000005bff5b123e */ /* 0x000fe400000010ff */
[----:B------:R-:W-:Y:S02]  /*2b10*/  SEL R40, R49, R28, P2 ;  /* 0x0000001c31287207 */ /* 0x000fe40001000000 */
[-C--:B------:R-:W-:Y:S02]  /*2b20*/  SEL R49, R42, R29.reuse, P2 ;  /* 0x0000001d2a317207 */ /* 0x080fe40001000000 */
[----:B------:R-:W-:Y:S02]  /*2b30*/  SEL R42, R51, R30, P2 ;  /* 0x0000001e332a7207 */ /* 0x000fe40001000000 */
[----:B------:R-:W-:Y:S02]  /*2b40*/  SEL R41, R50, R29, P2 ;  /* 0x0000001d32297207 */ /* 0x000fe40001000000 */
[----:B------:R-:W-:-:S02]  /*2b50*/  SEL R51, R44, R31, P2 ;  /* 0x0000001f2c337207 */ /* 0x000fc40001000000 */
[----:B------:R-:W-:Y:S02]  /*2b60*/  SEL R50, R45, R30, P2 ;  /* 0x0000001e2d327207 */ /* 0x000fe40001000000 */
[----:B------:R-:W-:Y:S02]  /*2b70*/  SEL R44, R53, R32, P2 ;  /* 0x00000020352c7207 */ /* 0x000fe40001000000 */
[-C--:B------:R-:W-:Y:S02]  /*2b80*/  SEL R53, R46, R33.reuse, P2 ;  /* 0x000000212e357207 */ /* 0x080fe40001000000 */
[-C--:B------:R-:W-:Y:S02]  /*2b90*/  SEL R45, R54, R33.reuse, P2 ;  /* 0x00000021362d7207 */ /* 0x080fe40001000000 */
[----:B------:R-:W-:Y:S02]  /*2ba0*/  SEL R33, R62, R33, P2 ;  /* 0x000000213e217207 */ /* 0x000fe40001000000 */
[----:B------:R-:W0:Y:S01]  /*2bb0*/  @P1 LDC.64 R62, c[0x0][0x300] ;  /* 0x0000c000ff3e1b82 */ /* 0x000e220000000a00 */
[----:B------:R-:W-:-:S02]  /*2bc0*/  SEL R48, R43, R28, P2 ;  /* 0x0000001c2b307207 */ /* 0x000fc40001000000 */
[----:B------:R-:W-:Y:S02]  /*2bd0*/  SEL R43, R52, R31, P2 ;  /* 0x0000001f342b7207 */ /* 0x000fe40001000000 */
[-C--:B------:R-:W-:Y:S02]  /*2be0*/  SEL R52, R47, R32.reuse, P2 ;  /* 0x000000202f347207 */ /* 0x080fe40001000000 */
[----:B------:R-:W-:Y:S02]  /*2bf0*/  SEL R32, R65, R32, P2 ;  /* 0x0000002041207207 */ /* 0x000fe40001000000 */
[----:B------:R-:W1:Y:S01]  /*2c00*/  @P3 LDC.64 R64, c[0x0][0x308] ;  /* 0x0000c200ff403b82 */ /* 0x000e620000000a00 */
[-C--:B------:R-:W-:Y:S02]  /*2c10*/  SEL R54, R55, R34.reuse, P2 ;  /* 0x0000002237367207 */ /* 0x080fe40001000000 */
[-C--:B------:R-:W-:Y:S02]  /*2c20*/  SEL R46, R197, R34.reuse, P2 ;  /* 0x00000022c52e7207 */ /* 0x080fe40001000000 */
[----:B------:R-:W-:-:S02]  /*2c30*/  SEL R34, R61, R34, P2 ;  /* 0x000000223d227207 */ /* 0x000fc40001000000 */
[----:B------:R-:W-:Y:S01]  /*2c40*/  SEL R31, R68, R31, P2 ;  /* 0x0000001f441f7207 */ /* 0x000fe20001000000 */
[----:B------:R-:W2:Y:S01]  /*2c50*/  LDC.64 R60, c[0x0][0x2f8] ;  /* 0x0000be00ff3c7b82 */ /* 0x000ea20000000a00 */
[----:B------:R-:W-:Y:S02]  /*2c60*/  @P1 F2FP.BF16.F32.PACK_AB R68, RZ, R57 ;  /* 0x00000039ff44123e */ /* 0x000fe400000010ff */
[----:B------:R-:W-:Y:S02]  /*2c70*/  F2FP.BF16.F32.PACK_AB R57, R177, R66 ;  /* 0x00000042b139723e */ /* 0x000fe400000010ff */
[----:B------:R-:W-:Y:S01]  /*2c80*/  SEL R29, R70, R29, P2 ;  /* 0x0000001d461d7207 */ /* 0x000fe20001000000 */
[----:B0-----:R-:W-:Y:S01]  /*2c90*/  @P1 IMAD.WIDE.U32 R66, R173, 0x10, R62 ;  /* 0x00000010ad421825 */ /* 0x001fe200078e003e */
[----:B------:R-:W-:Y:S01]  /*2ca0*/  SEL R30, R71, R30, P2 ;  /* 0x0000001e471e7207 */ /* 0x000fe20001000000 */
[----:B------:R-:W0:Y:S01]  /*2cb0*/  @P3 LDC.64 R62, c[0x0][0x308] ;  /* 0x0000c200ff3e3b82 */ /* 0x000e220000000a00 */
[----:B------:R-:W-:-:S02]  /*2cc0*/  SEL R55, R184, R35, P2 ;  /* 0x00000023b8377207 */ /* 0x000fc40001000000 */
[----:B------:R-:W-:Y:S02]  /*2cd0*/  @P1 PRMT R36, R68, 0x7610, R36 ;  /* 0x0000761044241816 */ /* 0x000fe40000000024 */
[-C--:B------:R-:W-:Y:S01]  /*2ce0*/  SEL R47, R198, R35.reuse, P2 ;  /* 0x00000023c62f7207 */ /* 0x080fe20001000000 */
[----:B-1----:R-:W-:Y:S02]  /*2cf0*/  @P3 IMAD.WIDE.U32 R64, R173, 0x20, R64 ;  /* 0x00000020ad403825 */ /* 0x002fe400078e0040 */
[----:B------:R-:W1:Y:S01]  /*2d00*/  @P1 LDC.64 R70, c[0x0][0x300] ;  /* 0x0000c000ff461b82 */ /* 0x000e620000000a00 */
[----:B------:R-:W-:Y:S02]  /*2d10*/  @P1 PRMT R36, R36, 0x5410, R69 ;  /* 0x0000541024241816 */ /* 0x000fe40000000045 */
[----:B------:R-:W-:Y:S01]  /*2d20*/  SEL R28, R199, R28, P2 ;  /* 0x0000001cc71c7207 */ /* 0x000fe20001000000 */
[----:B------:R3:W-:Y:S01]  /*2d30*/  @P3 STG.E.128 desc[UR4][R64.64+0x10], R52 ;  /* 0x0000103440003986 */ /* 0x0007e2000c101d04 */
[----:B------:R-:W-:Y:S01]  /*2d40*/  SEL R35, R170, R35, P2 ;  /* 0x00000023aa237207 */ /* 0x000fe20001000000 */
[----:B--2---:R-:W-:-:S02]  /*2d50*/  IMAD.WIDE.U32 R68, R173, 0x10, R60 ;  /* 0x00000010ad447825 */ /* 0x004fc400078e003c */
[----:B------:R2:W-:Y:S01]  /*2d60*/  @P3 STG.E.128 desc[UR4][R64.64], R48 ;  /* 0x0000003040003986 */ /* 0x0005e2000c101d04 */
[----:B------:R-:W-:Y:S02]  /*2d70*/  LOP3.LUT P2, RZ, R81, 0xff000000, RZ, 0xc0, !PT ;  /* 0xff00000051ff7812 */ /* 0x000fe4000784c0ff */
[----:B------:R-:W-:Y:S01]  /*2d80*/  @P1 F2FP.BF16.F32.PACK_AB R87, RZ, R87 ;  /* 0x00000057ff57123e */ /* 0x000fe200000010ff */
[----:B------:R4:W-:Y:S01]  /*2d90*/  STG.E.128 desc[UR4][R68.64], R56 ;  /* 0x0000003844007986 */ /* 0x0009e2000c101d04 */
[----:B------:R-:W-:Y:S02]  /*2da0*/  @P1 F2FP.BF16.F32.PACK_AB R178, RZ, R178 ;  /* 0x000000b2ffb2123e */ /* 0x000fe400000010ff */
[----:B------:R-:W-:Y:S01]  /*2db0*/  @P1 F2FP.BF16.F32.PACK_AB R196, RZ, R196 ;  /* 0x000000c4ffc4123e */ /* 0x000fe200000010ff */
[----:B------:R4:W-:Y:S01]  /*2dc0*/  @P1 STG.E.128 desc[UR4][R66.64], R36 ;  /* 0x0000002442001986 */ /* 0x0009e2000c101d04 */
[----:B0-----:R-:W-:Y:S01]  /*2dd0*/  @P3 IMAD.WIDE.U32 R62, R171, 0x20, R62 ;  /* 0x00000020ab3e3825 */ /* 0x001fe200078e003e */
[----:B------:R-:W-:-:S02]  /*2de0*/  @P1 F2FP.BF16.F32.PACK_AB R86, RZ, R86 ;  /* 0x00000056ff56123e */ /* 0x000fc400000010ff */
[----:B------:R-:W-:Y:S01]  /*2df0*/  @P1 F2FP.BF16.F32.PACK_AB R88, RZ, R88 ;  /* 0x00000058ff58123e */ /* 0x000fe200000010ff */
[----:B---3--:R-:W0:Y:S01]  /*2e00*/  @P3 LDC.64 R54, c[0x0][0x308] ;  /* 0x0000c200ff363b82 */ /* 0x008e220000000a00 */
[----:B------:R-:W-:Y:S01]  /*2e10*/  @P1 F2FP.BF16.F32.PACK_AB R191, RZ, R191 ;  /* 0x000000bfffbf123e */ /* 0x000fe200000010ff */
[----:B-1----:R-:W-:Y:S01]  /*2e20*/  @P1 IMAD.WIDE.U32 R70, R171, 0x10, R70 ;  /* 0x00000010ab461825 */ /* 0x002fe200078e0046 */
[----:B------:R-:W-:Y:S01]  /*2e30*/  @P1 F2FP.BF16.F32.PACK_AB R193, RZ, R193 ;  /* 0x000000c1ffc1123e */ /* 0x000fe200000010ff */
[----:B------:R1:W-:Y:S01]  /*2e40*/  @P3 STG.E.128 desc[UR4][R62.64], R40 ;  /* 0x000000283e003986 */ /* 0x0003e2000c101d04 */
[----:B--2---:R-:W-:Y:S01]  /*2e50*/  F2FP.BF16.F32.PACK_AB R48, R73, R0 ;  /* 0x000000004930723e */ /* 0x004fe200000010ff */
[----:B------:R-:W-:Y:S01]  /*2e60*/  FMUL.FTZ R0, R170, UR16 ;  /* 0x00000010aa007c20 */ /* 0x000fe20008410000 */
[----:B------:R-:W-:Y:S01]  /*2e70*/  F2FP.BF16.F32.PACK_AB R51, R195, R188 ;  /* 0x000000bcc333723e */ /* 0x000fe200000010ff */
[----:B------:R-:W2:Y:S01]  /*2e80*/  @P1 LDC.64 R52, c[0x0][0x300] ;  /* 0x0000c000ff341b82 */ /* 0x000ea20000000a00 */
[----:B------:R-:W-:Y:S01]  /*2e90*/  F2FP.BF16.F32.PACK_AB R50, R185, R90 ;  /* 0x0000005ab932723e */ /* 0x000fe200000010ff */
[----:B----4-:R-:W-:Y:S01]  /*2ea0*/  IMAD.WIDE.U32 R56, R171, 0x10, R60 ;  /* 0x00000010ab387825 */ /* 0x010fe200078e003c */
[----:B------:R-:W-:Y:S01]  /*2eb0*/  FSEL R58, R0, RZ, P2 ;  /* 0x000000ff003a7208 */ /* 0x000fe20001000000 */
[----:B------:R-:W-:Y:S01]  /*2ec0*/  @P3 STG.E.128 desc[UR4][R62.64+0x10], R44 ;  /* 0x0000102c3e003986 */ /* 0x000fe2000c101d04 */
[----:B------:R-:W-:Y:S01]  /*2ed0*/  @P1 PRMT R36, R82, 0x7610, R36 ;  /* 0x0000761052241816 */ /* 0x000fe20000000024 */
[----:B------:R-:W-:Y:S01]  /*2ee0*/  IMAD.WIDE.U32 R60, R169, 0x10, R60 ;  /* 0x00000010a93c7825 */ /* 0x000fe200078e003c */
[----:B------:R-:W-:-:S02]  /*2ef0*/  @P1 PRMT R37, R89, 0x7610, R37 ;  /* 0x0000761059251816 */ /* 0x000fc40000000025 */
[----:B------:R-:W-:Y:S02]  /*2f00*/  @P1 PRMT R38, R92, 0x7610, R38 ;  /* 0x000076105c261816 */ /* 0x000fe40000000026 */
[----:B------:R-:W-:Y:S02]  /*2f10*/  @P1 PRMT R39, R194, 0x7610, R39 ;  /* 0x00007610c2271816 */ /* 0x000fe40000000027 */
[----:B------:R-:W-:Y:S02]  /*2f20*/  @P1 LOP3.LUT P2, RZ, R79, 0xff000000, RZ, 0xc0, !PT ;  /* 0xff0000004fff1812 */ /* 0x000fe4000784c0ff */
[----:B------:R-:W-:Y:S01]  /*2f30*/  F2FP.BF16.F32.PACK_AB R49, R84, R83 ;  /* 0x000000535431723e */ /* 0x000fe200000010ff */
[----:B0-----:R-:W-:Y:S01]  /*2f40*/  @P3 IMAD.WIDE.U32 R54, R169, 0x20, R54 ;  /* 0x00000020a9363825 */ /* 0x001fe200078e0036 */
[----:B------:R-:W-:Y:S02]  /*2f50*/  @P1 PRMT R36, R36, 0x5410, R91 ;  /* 0x0000541024241816 */ /* 0x000fe4000000005b */
[----:B------:R-:W-:Y:S01]  /*2f60*/  @P1 PRMT R37, R37, 0x5410, R87 ;  /* 0x0000541025251816 */ /* 0x000fe20000000057 */
[----:B------:R-:W-:Y:S01]  /*2f70*/  STG.E.128 desc[UR4][R56.64], R48 ;  /* 0x0000003038007986 */ /* 0x000fe2000c101d04 */
[----:B------:R-:W-:-:S02]  /*2f80*/  @P1 PRMT R38, R38, 0x5410, R178 ;  /* 0x0000541026261816 */ /* 0x000fc400000000b2 */
[----:B------:R-:W-:Y:S01]  /*2f90*/  @P1 PRMT R39, R39, 0x5410, R196 ;  /* 0x0000541027271816 */ /* 0x000fe200000000c4 */
[----:B--2---:R-:W-:Y:S01]  /*2fa0*/  @P1 IMAD.WIDE.U32 R52, R169, 0x10, R52 ;  /* 0x00000010a9341825 */ /* 0x004fe200078e0034 */
[----:B------:R-:W-:Y:S02]  /*2fb0*/  @P1 FSEL R0, R0, RZ, P2 ;  /* 0x000000ff00001208 */ /* 0x000fe40001000000 */
[----:B------:R-:W-:Y:S01]  /*2fc0*/  @P1 F2FP.BF16.F32.PACK_AB R85, RZ, R85 ;  /* 0x00000055ff55123e */ /* 0x000fe200000010ff */
[----:B------:R0:W-:Y:S01]  /*2fd0*/  @P1 STG.E.128 desc[UR4][R70.64], R36 ;  /* 0x0000002446001986 */ /* 0x0001e2000c101d04 */
[----:B------:R-:W-:Y:S02]  /*2fe0*/  @P1 F2FP.BF16.F32.PACK_AB R186, RZ, R186 ;  /* 0x000000baffba123e */ /* 0x000fe400000010ff */
[----:B------:R-:W-:Y:S01]  /*2ff0*/  @P1 F2FP.BF16.F32.PACK_AB R192, RZ, R192 ;  /* 0x000000c0ffc0123e */ /* 0x000fe200000010ff */
[----:B------:R2:W-:Y:S01]  /*3000*/  @P3 STG.E.128 desc[UR4][R54.64], R28 ;  /* 0x0000001c36003986 */ /* 0x0005e2000c101d04 */
[----:B------:R-:W-:-:S02]  /*3010*/  @P1 F2FP.BF16.F32.PACK_AB R0, RZ, R0 ;  /* 0x00000000ff00123e */ /* 0x000fc400000010ff */
[----:B-1----:R-:W-:Y:S01]  /*3020*/  F2FP.BF16.F32.PACK_AB R43, R58, R189 ;  /* 0x000000bd3a2b723e */ /* 0x002fe200000010ff */
[----:B------:R2:W-:Y:S01]  /*3030*/  @P3 STG.E.128 desc[UR4][R54.64+0x10], R32 ;  /* 0x0000102036003986 */ /* 0x0005e2000c101d04 */
[----:B------:R-:W-:Y:S02]  /*3040*/  F2FP.BF16.F32.PACK_AB R42, R187, R80 ;  /* 0x00000050bb2a723e */ /* 0x000fe400000010ff */
[----:B------:R-:W-:Y:S02]  /*3050*/  F2FP.BF16.F32.PACK_AB R41, R93, R74 ;  /* 0x0000004a5d29723e */ /* 0x000fe400000010ff */
[----:B------:R-:W-:Y:S02]  /*3060*/  F2FP.BF16.F32.PACK_AB R40, R75, R72 ;  /* 0x000000484b28723e */ /* 0x000fe400000010ff */
[----:B0-----:R-:W-:-:S03]  /*3070*/  @P1 PRMT R36, R86, 0x7610, R36 ;  /* 0x0000761056241816 */ /* 0x001fc60000000024 */
[----:B------:R2:W-:Y:S01]  /*3080*/  STG.E.128 desc[UR4][R60.64], R40 ;  /* 0x000000283c007986 */ /* 0x0005e2000c101d04 */
[----:B------:R-:W-:Y:S02]  /*3090*/  @P1 PRMT R37, R88, 0x7610, R37 ;  /* 0x0000761058251816 */ /* 0x000fe40000000025 */
[----:B------:R-:W-:Y:S02]  /*30a0*/  @P1 PRMT R38, R191, 0x7610, R38 ;  /* 0x00007610bf261816 */ /* 0x000fe40000000026 */
[----:B------:R-:W-:Y:S02]  /*30b0*/  @P1 PRMT R39, R193, 0x7610, R39 ;  /* 0x00007610c1271816 */ /* 0x000fe40000000027 */
[----:B------:R-:W-:Y:S02]  /*30c0*/  @P1 PRMT R36, R36, 0x5410, R85 ;  /* 0x0000541024241816 */ /* 0x000fe40000000055 */
[----:B------:R-:W-:Y:S02]  /*30d0*/  @P1 PRMT R37, R37, 0x5410, R186 ;  /* 0x0000541025251816 */ /* 0x000fe400000000ba */
        /* <DEDUP_REMOVED lines=14> */
[----:B--2---:R-:W-:Y:S01]  /*31c0*/  IMAD.MOV.U32 R29, RZ, RZ, R123 ;  /* 0x000000ffff1d7224 */ /* 0x004fe200078e007b */
        /* <DEDUP_REMOVED lines=37> */
[----:B------:R-:W-:-:S07]  /*3420*/  MOV R51, R133 ;  /* 0x0000008500337202 */ /* 0x000fce0000000f00 */
.L_x_1217:
        /* <DEDUP_REMOVED lines=23> */
.L_x_1218:
[----:B------:R-:W-:Y:S01]  /*35a0*/  HFMA2.MMA R52, -RZ, RZ, 0, 9.5367431640625e-07 ;  /* 0x00000010ff347435 */ /* 0x000fe200000001ff */
[----:B------:R-:W-:Y:S01]  /*35b0*/  MOV R53, R44 ;  /* 0x0000002c00357202 */ /* 0x000fe20000000f00 */
[----:B------:R-:W-:Y:S01]  /*35c0*/  IMAD.MOV.U32 R50, RZ, RZ, -0x1 ;  /* 0xffffffffff327424 */ /* 0x000fe200078e00ff */
[----:B------:R-:W-:-:S08]  /*35d0*/  MOV R55, 0x1f ;  /* 0x0000001f00377802 */ /* 0x000fd00000000f00 */
[----:B-----5:R-:W-:Y:S05]  /*35e0*/  WARPSYNC.COLLECTIVE R50, `(.L_x_1220) ;  /* 0x0000000032087348 */ /* 0x020fea0003c00000 */
[----:B------:R0:W1:Y:S02]  /*35f0*/  SHFL.DOWN P3, R51, R53, R52, R55 ;  /* 0x0800003435337389 */ /* 0x0000640000060037 */
[----:B01---5:R-:W-:Y:S01]  /*3600*/  ENDCOLLECTIVE ;  /* 0x000000000000791b */ /* 0x023fe20003800000 */
.L_x_1220:
[----:B------:R-:W-:Y:S02]  /*3610*/  MOV R53, R43 ;  /* 0x0000002b00357202 */ /* 0x000fe40000000f00 */
[----:B------:R-:W-:-:S07]  /*3620*/  MOV R45, R51 ;  /* 0x00000033002d7202 */ /* 0x000fce0000000f00 */
[----:B------:R-:W-:Y:S05]  /*3630*/  WARPSYNC.COLLECTIVE R50, `(.L_x_1221) ;  /* 0x0000000032087348 */ /* 0x000fea0003c00000 */
[----:B------:R0:W1:Y:S02]  /*3640*/  SHFL.DOWN P3, R51, R53, R52, R55 ;  /* 0x0800003435337389 */ /* 0x0000640000060037 */
[----:B01----:R-:W-:Y:S01]  /*3650*/  ENDCOLLECTIVE ;  /* 0x000000000000791b */ /* 0x003fe20003800000 */
.L_x_1221:
[----:B------:R-:W-:Y:S01]  /*3660*/  FADD.FTZ R45, R44, R45 ;  /* 0x0000002d2c2d7221 */ /* 0x000fe20000010000 */
[----:B------:R-:W-:-:S03]  /*3670*/  HFMA2.MMA R52, -RZ, RZ, 0, 4.76837158203125e-07 ;  /* 0x00000008ff347435 */ /* 0x000fc600000001ff */
[----:B------:R-:W-:Y:S01]  /*3680*/  IMAD.MOV.U32 R53, RZ, RZ, R45 ;  /* 0x000000ffff357224 */ /* 0x000fe200078e002d */
[----:B------:R-:W-:-:S07]  /*3690*/  MOV R42, R51 ;  /* 0x00000033002a7202 */ /* 0x000fce0000000f00 */
[----:B------:R-:W-:Y:S05]  /*36a0*/  WARPSYNC.COLLECTIVE R50, `(.L_x_1222) ;  /* 0x0000000032087348 */ /* 0x000fea0003c00000 */
[----:B------:R0:W1:Y:S02]  /*36b0*/  SHFL.DOWN P3, R51, R53, R52, R55 ;  /* 0x0800003435337389 */ /* 0x0000640000060037 */
[----:B01----:R-:W-:Y:S01]  /*36c0*/  ENDCOLLECTIVE ;  /* 0x000000000000791b */ /* 0x003fe20003800000 */
.L_x_1222:
[----:B------:R-:W-:-:S05]  /*36d0*/  FADD.FTZ R42, R43, R42 ;  /* 0x0000002a2b2a7221 */ /* 0x000fca0000010000 */
[----:B------:R-:W-:Y:S02]  /*36e0*/  MOV R53, R42 ;  /* 0x0000002a00357202 */ /* 0x000fe40000000f00 */
[----:B------:R-:W-:-:S07]  /*36f0*/  MOV R46, R51 ;  /* 0x00000033002e7202 */ /* 0x000fce0000000f00 */
[----:B------:R-:W-:Y:S05]  /*3700*/  WARPSYNC.COLLECTIVE R50, `(.L_x_1223) ;  /* 0x0000000032087348 */ /* 0x000fea0003c00000 */
[----:B------:R0:W1:Y:S02]  /*3710*/  SHFL.DOWN P3, R51, R53, R52, R55 ;  /* 0x0800003435337389 */ /* 0x0000640000060037 */
[----:B01----:R-:W-:Y:S01]  /*3720*/  ENDCOLLECTIVE ;  /* 0x000000000000791b */ /* 0x003fe20003800000 */
.L_x_1223:
[----:B------:R-:W-:Y:S01]  /*3730*/  FADD.FTZ R46, R45, R46 ;  /* 0x0000002e2d2e7221 */ /* 0x000fe20000010000 */
[----:B------:R-:W-:-:S04]  /*3740*/  HFMA2.MMA R52, -RZ, RZ, 0, 2.384185791015625e-07 ;  /* 0x00000004ff347435 */ /* 0x000fc800000001ff */
[----:B------:R-:W-:Y:S01]  /*3750*/  MOV R53, R46 ;  /* 0x0000002e00357202 */ /* 0x000fe20000000f00 */
[----:B------:R-:W-:-:S07]  /*3760*/  IMAD.MOV.U32 R47, RZ, RZ, R51 ;  /* 0x000000ffff2f7224 */ /* 0x000fce00078e0033 */
[----:B------:R-:W-:Y:S05]  /*3770*/  WARPSYNC.COLLECTIVE R50, `(.L_x_1224) ;  /* 0x0000000032087348 */ /* 0x000fea0003c00000 */
[----:B------:R0:W1:Y:S02]  /*3780*/  SHFL.DOWN P3, R51, R53, R52, R55 ;  /* 0x0800003435337389 */ /* 0x0000640000060037 */
[----:B01----:R-:W-:Y:S01]  /*3790*/  ENDCOLLECTIVE ;  /* 0x000000000000791b */ /* 0x003fe20003800000 */
.L_x_1224:
[----:B------:R-:W-:-:S04]  /*37a0*/  FADD.FTZ R47, R42, R47 ;  /* 0x0000002f2a2f7221 */ /* 0x000fc80000010000 */
[----:B------:R-:W-:Y:S01]  /*37b0*/  IMAD.MOV.U32 R53, RZ, RZ, R47 ;  /* 0x000000ffff357224 */ /* 0x000fe200078e002f */
[----:B------:R-:W-:-:S07]  /*37c0*/  MOV R49, R51 ;  /* 0x0000003300317202 */ /* 0x000fce0000000f00 */
[----:B------:R-:W-:Y:S05]  /*37d0*/  WARPSYNC.COLLECTIVE R50, `(.L_x_1225) ;  /* 0x0000000032087348 */ /* 0x000fea0003c00000 */
[----:B------:R0:W1:Y:S02]  /*37e0*/  SHFL.DOWN P3, R51, R53, R52, R55 ;  /* 0x0800003435337389 */ /* 0x0000640000060037 */
[----:B01----:R-:W-:Y:S01]  /*37f0*/  ENDCOLLECTIVE ;  /* 0x000000000000791b */ /* 0x003fe20003800000 */
.L_x_1225:
[----:B------:R-:W-:Y:S01]  /*3800*/  FADD.FTZ R49, R46, R49 ;  /* 0x000000312e317221 */ /* 0x000fe20000010000 */
[----:B------:R-:W-:-:S04]  /*3810*/  HFMA2.MMA R52, -RZ, RZ, 0, 1.1920928955078125e-07 ;  /* 0x00000002ff347435 */ /* 0x000fc800000001ff */
[----:B------:R-:W-:Y:S02]  /*3820*/  MOV R53, R49 ;  /* 0x0000003100357202 */ /* 0x000fe40000000f00 */
[----:B------:R-:W-:-:S07]  /*3830*/  MOV R48, R51 ;  /* 0x0000003300307202 */ /* 0x000fce0000000f00 */
[----:B------:R-:W-:Y:S05]  /*3840*/  WARPSYNC.COLLECTIVE R50, `(.L_x_1226) ;  /* 0x0000000032087348 */ /* 0x000fea0003c00000 */
[----:B------:R0:W1:Y:S02]  /*3850*/  SHFL.DOWN P3, R51, R53, R52, R55 ;  /* 0x0800003435337389 */ /* 0x0000640000060037 */
[----:B01----:R-:W-:Y:S01]  /*3860*/  ENDCOLLECTIVE ;  /* 0x000000000000791b */ /* 0x003fe20003800000 */
.L_x_1226:
[----:B------:R-:W-:-:S05]  /*3870*/  FADD.FTZ R48, R47, R48 ;  /* 0x000000302f307221 */ /* 0x000fca0000010000 */
[----:B------:R-:W-:Y:S01]  /*3880*/  MOV R53, R48 ;  /* 0x0000003000357202 */ /* 0x000fe20000000f00 */
[----:B------:R-:W-:-:S07]  /*3890*/  IMAD.MOV.U32 R44, RZ, RZ, R51 ;  /* 0x000000ffff2c7224 */ /* 0x000fce00078e0033 */
[----:B------:R-:W-:Y:S05]  /*38a0*/  WARPSYNC.COLLECTIVE R50, `(.L_x_1227) ;  /* 0x0000000032087348 */ /* 0x000fea0003c00000 */
[----:B------:R0:W1:Y:S02]  /*38b0*/  SHFL.DOWN P3, R51, R53, R52, R55 ;  /* 0x0800003435337389 */ /* 0x0000640000060037 */
[----:B01----:R-:W-:Y:S01]  /*38c0*/  ENDCOLLECTIVE ;  /* 0x000000000000791b */ /* 0x003fe20003800000 */
.L_x_1227:
[----:B------:R-:W-:-:S05]  /*38d0*/  FADD.FTZ R44, R49, R44 ;  /* 0x0000002c312c7221 */ /* 0x000fca0000010000 */
[----:B------:R-:W-:Y:S01]  /*38e0*/  MOV R53, R44 ;  /* 0x0000002c00357202 */ /* 0x000fe20000000f00 */
[----:B------:R-:W-:Y:S01]  /*38f0*/  IMAD.MOV.U32 R52, RZ, RZ, 0x1 ;  /* 0x00000001ff347424 */ /* 0x000fe200078e00ff */
[----:B------:R-:W-:-:S07]  /*3900*/  MOV R43, R51 ;  /* 0x00000033002b7202 */ /* 0x000fce0000000f00 */
[----:B------:R-:W-:Y:S05]  /*3910*/  WARPSYNC.COLLECTIVE R50, `(.L_x_1228) ;  /* 0x0000000032087348 */ /* 0x000fea0003c00000 */
[----:B------:R0:W1:Y:S02]  /*3920*/  SHFL.DOWN P3, R51, R53, R52, R55 ;  /* 0x0800003435337389 */ /* 0x0000640000060037 */
[----:B01----:R-:W-:Y:S01]  /*3930*/  ENDCOLLECTIVE ;  /* 0x000000000000791b */ /* 0x003fe20003800000 */
.L_x_1228:
[----:B------:R-:W-:-:S05]  /*3940*/  FADD.FTZ R43, R48, R43 ;  /* 0x0000002b302b7221 */ /* 0x000fca0000010000 */
[----:B------:R-:W-:Y:S02]  /*3950*/  MOV R53, R43 ;  /* 0x0000002b00357202 */ /* 0x000fe40000000f00 */
[----:B------:R-:W-:-:S07]  /*3960*/  MOV R45, R51 ;  /* 0x00000033002d7202 */ /* 0x000fce0000000f00 */
[----:B------:R-:W-:Y:S05]  /*3970*/  WARPSYNC.COLLECTIVE R50, `(.L_x_1229) ;  /* 0x0000000032087348 */ /* 0x000fea0003c00000 */
[----:B------:R0:W1:Y:S02]  /*3980*/  SHFL.DOWN P3, R51, R53, R52, R55 ;  /* 0x0800003435337389 */ /* 0x0000640000060037 */
[----:B01----:R-:W-:Y:S01]  /*3990*/  ENDCOLLECTIVE ;  /* 0x000000000000791b */ /* 0x003fe20003800000 */
.L_x_1229:
[----:B------:R-:W-:Y:S01]  /*39a0*/  MOV R42, R51 ;  /* 0x00000033002a7202 */ /* 0x000fe20000000f00 */
[----:B------:R-:W-:Y:S06]  /*39b0*/  BRA `(.L_x_1230) ;  /* 0xffffffdc00f07947 */ /* 0x000fec000383ffff */
.L_x_1231:
        /* <DEDUP_REMOVED lines=12> */
.L_x_3261:


//--------------------- .text._ZN10layer_norm31ln_parallel_residual_bwd_kernelINS_13Kernel_traitsIf13__nv_bfloat16fS2_fjLj6144ELj1ELj1ELj8ELj16ENS_18Kernel_traits_baseILj6144EfS2_fS2_fjLj256EEEEELb0ELb0ELb0EEEvNS_9BwdParamsE --------------------------
	.section	.text._ZN10layer_norm31ln_parallel_residual_bwd_kernelINS_13Kernel_traitsIf13__nv_bfloat16fS2_fjLj6144ELj1ELj1ELj8ELj16ENS_18Kernel_traits_baseILj6144EfS2_fS2_fjLj256EEEEELb0ELb0ELb0EEEvNS_9BwdParamsE,"ax",@progbits
	.align	128
        .global         _ZN10layer_norm31ln_parallel_residual_bwd_kernelINS_13Kernel_traitsIf13__nv_bfloat16fS2_fjLj6144ELj1ELj1ELj8ELj16ENS_18Kernel_traits_baseILj6144EfS2_fS2_fjLj256EEEEELb0ELb0ELb0EEEvNS_9BwdParamsE
        .type           _ZN10layer_norm31ln_parallel_residual_bwd_kernelINS_13Kernel_traitsIf13__nv_bfloat16fS2_fjLj6144ELj1ELj1ELj8ELj16ENS_18Kernel_traits_baseILj6144EfS2_fS2_fjLj256EEEEELb0ELb0ELb0EEEvNS_9BwdParamsE,@function
        .size           _ZN10layer_norm31ln_parallel_residual_bwd_kernelINS_13Kernel_traitsIf13__nv_bfloat16fS2_fjLj6144ELj1ELj1ELj8ELj16ENS_18Kernel_traits_baseILj6144EfS2_fS2_fjLj256EEEEELb0ELb0ELb0EEEvNS_9BwdParamsE,(.L_x_3262 - _ZN10layer_norm31ln_parallel_residual_bwd_kernelINS_13Kernel_traitsIf13__nv_bfloat16fS2_fjLj6144ELj1ELj1ELj8ELj16ENS_18Kernel_traits_baseILj6144EfS2_fS2_fjLj256EEEEELb0ELb0ELb0EEEvNS_9BwdParamsE)
        .other          _ZN10layer_norm31ln_parallel_residual_bwd_kernelINS_13Kernel_traitsIf13__nv_bfloat16fS2_fjLj6144ELj1ELj1ELj8ELj16ENS_18Kernel_traits_baseILj6144EfS2_fS2_fjLj256EEEEELb0ELb0ELb0EEEvNS_9BwdParamsE,@"STO_CUDA_ENTRY STV_DEFAULT"
_ZN10layer_norm31ln_parallel_residual_bwd_kernelINS_13Kernel_traitsIf13__nv_bfloat16fS2_fjLj6144ELj1ELj1ELj8ELj16ENS_18Kernel_traits_baseILj6144EfS2_fS2_fjLj256EEEEELb0ELb0ELb0EEEvNS_9BwdParamsE:
.text._ZN10layer_norm31ln_parallel_residual_bwd_kernelINS_13Kernel_traitsIf13__nv_bfloat16fS2_fjLj6144ELj1ELj1ELj8ELj16ENS_18Kernel_traits_baseILj6144EfS2_fS2_fjLj256EEEEELb0ELb0ELb0EEEvNS_9BwdParamsE:
        /* <DEDUP_REMOVED lines=30> */
[----:B------:R-:W5:Y:S04]  /*01e0*/  @P2 LDG.E.128 R20, desc[UR4][R2.64+0x10] ;  /* 0x0000100402142981 */ /* 0x000f68000c1e1d00 */
[----:B------:R-:W5:Y:S01]  /*01f0*/  @P2 LDG.E.128 R24, desc[UR4][R4.64] ;  /* 0x0000000404182981 */ /* 0x000f62000c1e1d00 */
[----:B------:R-:W2:Y:S01]  /*0200*/  @P4 LDC.64 R64, c[0x0][0x268] ;  /* 0x00009a00ff404b82 */ /* 0x000ea20000000a00 */
        /* <DEDUP_REMOVED lines=10> */
[----:B--2---:R-:W-:-:S03]  /*02b0*/  @P4 IMAD.WIDE.U32 R8, R67, 0x20, R64 ;  /* 0x0000002043084825 */ /* 0x004fc600078e0040 */
[----:B------:R3:W5:Y:S04]  /*02c0*/  @P4 LDG.E.128 R52, desc[UR4][R6.64+0x10] ;  /* 0x0000100406344981 */ /* 0x000768000c1e1d00 */
[----:B------:R3:W5:Y:S04]  /*02d0*/  @P4 LDG.E.128 R56, desc[UR4][R8.64] ;  /* 0x0000000408384981 */ /* 0x000768000c1e1d00 */
[----:B------:R3:W5:Y:S01]  /*02e0*/  @P4 LDG.E.128 R60, desc[UR4][R8.64+0x10] ;  /* 0x00001004083c4981 */ /* 0x000762000c1e1d00 */
        /* <DEDUP_REMOVED lines=51> */
[----:B---3--:R-:W-:Y:S06]  /*0620*/  @P0 BRA `(.L_x_1232) ;  /* 0x0000002c00000947 */ /* 0x008fec0003800000 */
[----:B------:R-:W-:Y:S01]  /*0630*/  HFMA2.MMA R198, -RZ, RZ, 0, 5.9604644775390625e-08 ;  /* 0x00000001ffc67435 */ /* 0x000fe200000001ff */
[----:B------:R-:W-:-:S10]  /*0640*/  MOV R65, RZ ;  /* 0x000000ff00417202 */ /* 0x000fd40000000f00 */
.L_x_1246:
[----:B012---:R-:W0:Y:S08]  /*0650*/  LDC.64 R196, c[0x0][0x250] ;  /* 0x00009400ffc47b82 */ /* 0x007e300000000a00 */
[----:B------:R-:W1:Y:S01]  /*0660*/  LDC.64 R2, c[0x0][0x258] ;  /* 0x00009600ff027b82 */ /* 0x000e620000000a00 */
[----:B0-----:R-:W-:-:S05]  /*0670*/  IMAD.WIDE R196, R4, 0x4, R196 ;  /* 0x0000000404c47825 */ /* 0x001fca00078e02c4 */
[----:B-----5:R-:W5:Y:S01]  /*0680*/  LDG.E R224, desc[UR4][R196.64] ;  /* 0x00000004c4e07981 */ /* 0x020f62000c1e1900 */
[----:B------:R-:W-:Y:S02]  /*0690*/  MOV R252, UR18 ;  /* 0x0000001200fc7c02 */ /* 0x000fe40008000f00 */
[----:B------:R-:W-:Y:S01]  /*06a0*/  LOP3.LUT P5, RZ, R198, 0xff, RZ, 0xc0, !PT ;  /* 0x000000ffc6ff7812 */ /* 0x000fe200078ac0ff */
[----:B------:R-:W0:Y:S01]  /*06b0*/  S2R R200, SR_TID.X ;  /* 0x0000000000c87919 */ /* 0x000e220000002100 */
[----:B-1----:R-:W-:-:S04]  /*06c0*/  IMAD.WIDE R2, R4, 0x4, R2 ;  /* 0x0000000404027825 */ /* 0x002fc800078e0202 */
[----:B------:R-:W-:Y:S02]  /*06d0*/  IMAD R198, R4, R252, RZ ;  /* 0x000000fc04c67224 */ /* 0x000fe400078e02ff */
[----:B------:R1:W5:Y:S03]  /*06e0*/  LDG.E R3, desc[UR4][R2.64] ;  /* 0x0000000402037981 */ /* 0x000366000c1e1900 */
[----:B------:R-:W-:-:S04]  /*06f0*/  SHF.R.S32.HI R199, RZ, 0x1f, R198 ;  /* 0x0000001fffc77819 */ /* 0x000fc800000114c6 */
[----:B------:R-:W-:Y:S01]  /*0700*/  LEA.HI R199, R199, R198, RZ, 0x3 ;  /* 0x000000c6c7c77211 */ /* 0x000fe200078f18ff */
[----:B------:R-:W-:Y:S01]  /*0710*/  BSSY B0, `(.L_x_1233) ;  /* 0x0000083000007945 */ /* 0x000fe20003800000 */
[----:B------:R-:W-:Y:S02]  /*0720*/  MOV R231, RZ ;  /* 0x000000ff00e77202 */ /* 0x000fe40000000f00 */
[----:B------:R-:W-:Y:S02]  /*0730*/  MOV R232, RZ ;  /* 0x000000ff00e87202 */ /* 0x000fe40000000f00 */
[----:B0-----:R-:W-:-:S04]  /*0740*/  LOP3.LUT R198, R200, 0xff, RZ, 0xc0, !PT ;  /* 0x000000ffc8c67812 */ /* 0x001fc800078ec0ff */
[----:B-1----:R-:W-:-:S04]  /*0750*/  LEA.HI.SX32 R2, R199, R198, 0x1d ;  /* 0x000000c6c7027211 */ /* 0x002fc800078feaff */
[----:B------:R-:W-:Y:S01]  /*0760*/  MOV R233, R2 ;  /* 0x0000000200e97202 */ /* 0x000fe20000000f00 */
[----:B------:R-:W-:Y:S06]  /*0770*/  @!P2 BRA `(.L_x_1234) ;  /* 0x0000000400f0a947 */ /* 0x000fec0003800000 */
        /* <DEDUP_REMOVED lines=29> */
[----:B------:R-:W-:Y:S02]  /*0950*/  SHF.L.U32 R5, R196, 0x10, RZ ;  /* 0x00000010c4057819 */ /* 0x000fe400000006ff */
[----:B------:R-:W-:-:S03]  /*0960*/  SHF.L.U32 R13, R197, 0x10, RZ ;  /* 0x00000010c50d7819 */ /* 0x000fc600000006ff */
[-C--:B0-----:R-:W-:Y:S01]  /*0970*/  FMUL.FTZ R9, R24, R5.reuse ;  /* 0x0000000518097220 */ /* 0x081fe20000410000 */
[----:B------:R-:W-:Y:S01]  /*0980*/  SHF.L.U32 R225, R200, 0x10, RZ ;  /* 0x00000010c8e17819 */ /* 0x000fe200000006ff */
[----:B------:R-:W-:Y:S01]  /*0990*/  FADD.FTZ R136, R136, R5 ;  /* 0x0000000588887221 */ /* 0x000fe20000010000 */
[----:B------:R-:W-:Y:S01]  /*09a0*/  FFMA.FTZ R112, R0, R5, R112 ;  /* 0x0000000500707223 */ /* 0x000fe20000010070 */
[----:B------:R-:W-:Y:S01]  /*09b0*/  PRMT R196, R196, 0x7632, R196 ;  /* 0x00007632c4c47816 */ /* 0x000fe200000000c4 */
[----:B------:R-:W-:Y:S01]  /*09c0*/  FMUL.FTZ R5, R3, R232 ;  /* 0x000000e803057220 */ /* 0x000fe20000410000 */
[----:B------:R-:W-:Y:S01]  /*09d0*/  FADD.FTZ R88, R88, R225 ;  /* 0x000000e158587221 */ /* 0x000fe20000010000 */
[-C--:B------:R-:W-:Y:S01]  /*09e0*/  FFMA.FTZ R64, R0, R225.reuse, R64 ;  /* 0x000000e100407223 */ /* 0x080fe20000010040 */
[----:B------:R-:W-:Y:S01]  /*09f0*/  FFMA.FTZ R225, R16, R225, R9 ;  /* 0x000000e110e17223 */ /* 0x000fe20000010009 */
[----:B------:R-:W-:Y:S01]  /*0a00*/  SHF.L.U32 R9, R201, 0x10, RZ ;  /* 0x00000010c9097819 */ /* 0x000fe200000006ff */
[-C--:B------:R-:W-:Y:S01]  /*0a10*/  FMUL.FTZ R15, R26, R13.reuse ;  /* 0x0000000d1a0f7220 */ /* 0x080fe20000410000 */
[----:B------:R-:W-:Y:S01]  /*0a20*/  PRMT R200, R200, 0x7632, R200 ;  /* 0x00007632c8c87816 */ /* 0x000fe200000000c8 */
[----:B------:R-:W-:Y:S01]  /*0a30*/  FADD.FTZ R138, R138, R13 ;  /* 0x0000000d8a8a7221 */ /* 0x000fe20000010000 */
[----:B------:R-:W-:Y:S01]  /*0a40*/  SHF.L.U32 R196, R196, 0x10, RZ ;  /* 0x00000010c4c47819 */ /* 0x000fe200000006ff */
[----:B------:R-:W-:Y:S01]  /*0a50*/  FFMA.FTZ R114, R5, R13, R114 ;  /* 0x0000000d05727223 */ /* 0x000fe20000010072 */
[----:B------:R-:W-:Y:S01]  /*0a60*/  SHF.L.U32 R13, R198, 0x10, RZ ;  /* 0x00000010c60d7819 */ /* 0x000fe200000006ff */
[----:B------:R-:W-:Y:S01]  /*0a70*/  FMUL.FTZ R217, R3, R248 ;  /* 0x000000f803d97220 */ /* 0x000fe20000410000 */
[----:B------:R-:W-:Y:S01]  /*0a80*/  SHF.L.U32 R200, R200, 0x10, RZ ;  /* 0x00000010c8c87819 */ /* 0x000fe200000006ff */
[----:B------:R-:W-:Y:S01]  /*0a90*/  FADD.FTZ R90, R90, R9 ;  /* 0x000000095a5a7221 */ /* 0x000fe20000010000 */
[-C--:B------:R-:W-:Y:S01]  /*0aa0*/  FFMA.FTZ R66, R5, R9.reuse, R66 ;  /* 0x0000000905427223 */ /* 0x080fe20000010042 */
[----:B------:R-:W-:Y:S01]  /*0ab0*/  FFMA.FTZ R248, R18, R9, R15 ;  /* 0x0000000912f87223 */ /* 0x000fe2000001000f */
[----:B------:R-:W-:Y:S01]  /*0ac0*/  SHF.L.U32 R243, R202, 0x10, RZ ;  /* 0x00000010caf37819 */ /* 0x000fe200000006ff */
[----:B------:R-:W-:Y:S01]  /*0ad0*/  FMUL.FTZ R8, R25, R196 ;  /* 0x000000c419087220 */ /* 0x000fe20000410000 */
[----:B------:R-:W-:Y:S01]  /*0ae0*/  PRMT R197, R197, 0x7632, R197 ;  /* 0x00007632c5c57816 */ /* 0x000fe200000000c5 */
[----:B------:R-:W-:Y:S01]  /*0af0*/  FMUL.FTZ R9, R3, R208 ;  /* 0x000000d003097220 */ /* 0x000fe20000410000 */
[----:B------:R-:W-:Y:S01]  /*0b00*/  FMUL.FTZ R15, R28, R13 ;  /* 0x0000000d1c0f7220 */ /* 0x000fe20000410000 */
[----:B------:R-:W-:Y:S01]  /*0b10*/  PRMT R198, R198, 0x7632, R198 ;  /* 0x00007632c6c67816 */ /* 0x000fe200000000c6 */
[----:B------:R-:W-:Y:S01]  /*0b20*/  FADD.FTZ R137, R137, R196 ;  /* 0x000000c489897221 */ /* 0x000fe20000010000 */
[----:B------:R-:W-:Y:S01]  /*0b30*/  FFMA.FTZ R113, R217, R196, R113 ;  /* 0x000000c4d9717223 */ /* 0x000fe20000010071 */
[----:B------:R-:W-:Y:S01]  /*0b40*/  FFMA.FTZ R249, R17, R200, R8 ;  /* 0x000000c811f97223 */ /* 0x000fe20000010008 */
[----:B------:R-:W-:Y:S01]  /*0b50*/  SHF.L.U32 R196, R197, 0x10, RZ ;  /* 0x00000010c5c47819 */ /* 0x000fe200000006ff */
[----:B------:R-:W-:Y:S01]  /*0b60*/  FADD.FTZ R92, R92, R243 ;  /* 0x000000f35c5c7221 */ /* 0x000fe20000010000 */
[-C--:B------:R-:W-:Y:S01]  /*0b70*/  FFMA.FTZ R68, R9, R243.reuse, R68 ;  /* 0x000000f309447223 */ /* 0x080fe20000010044 */
[----:B------:R-:W-:Y:S01]  /*0b80*/  PRMT R201, R201, 0x7632, R201 ;  /* 0x00007632c9c97816 */ /* 0x000fe200000000c9 */
[C---:B------:R-:W-:Y:S01]  /*0b90*/  FMUL.FTZ R8, R3.reuse, R206 ;  /* 0x000000ce03087220 */ /* 0x040fe20000410000 */
[----:B------:R-:W-:Y:S01]  /*0ba0*/  FFMA.FTZ R243, R20, R243, R15 ;  /* 0x000000f314f37223 */ /* 0x000fe2000001000f */
[----:B------:R-:W-:Y:S01]  /*0bb0*/  PRMT R202, R202, 0x7632, R202 ;  /* 0x00007632caca7816 */ /* 0x000fe200000000ca */
[----:B------:R-:W-:Y:S01]  /*0bc0*/  FMUL.FTZ R14, R3, R14 ;  /* 0x0000000e030e7220 */ /* 0x000fe20000410000 */
[----:B------:R-:W-:-:S02]  /*0bd0*/  SHF.L.U32 R198, R198, 0x10, RZ ;  /* 0x00000010c6c67819 */ /* 0x000fc400000006ff */
[----:B------:R-:W-:Y:S01]  /*0be0*/  SHF.L.U32 R15, R199, 0x10, RZ ;  /* 0x00000010c70f7819 */ /* 0x000fe200000006ff */
[----:B------:R-:W-:Y:S01]  /*0bf0*/  FADD.FTZ R89, R89, R200 ;  /* 0x000000c859597221 */ /* 0x000fe20000010000 */
[----:B------:R-:W-:Y:S01]  /*0c00*/  PRMT R199, R199, 0x7632, R199 ;  /* 0x00007632c7c77816 */ /* 0x000fe200000000c7 */
[----:B------:R-:W-:Y:S01]  /*0c10*/  FFMA.FTZ R65, R217, R200, R65 ;  /* 0x000000c8d9417223 */ /* 0x000fe20000010041 */
[----:B------:R-:W-:Y:S01]  /*0c20*/  SHF.L.U32 R244, R201, 0x10, RZ ;  /* 0x00000010c9f47819 */ /* 0x000fe200000006ff */
[-C--:B------:R-:W-:Y:S01]  /*0c30*/  FMUL.FTZ R200, R27, R196.reuse ;  /* 0x000000c41bc87220 */ /* 0x080fe20000410000 */
[----:B------:R-:W-:Y:S01]  /*0c40*/  FADD.FTZ R139, R139, R196 ;  /* 0x000000c48b8b7221 */ /* 0x000fe20000010000 */
[----:B------:R-:W-:Y:S01]  /*0c50*/  FFMA.FTZ R115, R8, R196, R115 ;  /* 0x000000c408737223 */ /* 0x000fe20000010073 */
[----:B------:R-:W-:Y:S01]  /*0c60*/  SHF.L.U32 R202, R202, 0x10, RZ ;  /* 0x00000010caca7819 */ /* 0x000fe200000006ff */
[----:B------:R-:W-:Y:S01]  /*0c70*/  FADD.FTZ R140, R140, R13 ;  /* 0x0000000d8c8c7221 */ /* 0x000fe20000010000 */
[----:B------:R-:W-:Y:S01]  /*0c80*/  FFMA.FTZ R116, R9, R13, R116 ;  /* 0x0000000d09747223 */ /* 0x000fe20000010074 */
[-C--:B------:R-:W-:Y:S01]  /*0c90*/  FMUL.FTZ R196, R29, R198.reuse ;  /* 0x000000c61dc47220 */ /* 0x080fe20000410000 */
[----:B------:R-:W-:Y:S01]  /*0ca0*/  FADD.FTZ R141, R141, R198 ;  /* 0x000000c68d8d7221 */ /* 0x000fe20000010000 */
[----:B------:R-:W-:Y:S01]  /*0cb0*/  FFMA.FTZ R117, R14, R198, R117 ;  /* 0x000000c60e757223 */ /* 0x000fe20000010075 */
[----:B------:R-:W-:Y:S01]  /*0cc0*/  SHF.L.U32 R239, R203, 0x10, RZ ;  /* 0x00000010cbef7819 */ /* 0x000fe200000006ff */
[----:B------:R-:W-:Y:S01]  /*0cd0*/  FMUL.FTZ R13, R3, R210 ;  /* 0x000000d2030d7220 */ /* 0x000fe20000410000 */
[----:B------:R-:W-:-:S02]  /*0ce0*/  PRMT R203, R203, 0x7632, R203 ;  /* 0x00007632cbcb7816 */ /* 0x000fc400000000cb */
[----:B------:R-:W-:Y:S01]  /*0cf0*/  SHF.L.U32 R198, R199, 0x10, RZ ;  /* 0x00000010c7c67819 */ /* 0x000fe200000006ff */
[----:B------:R-:W-:Y:S01]  /*0d00*/  FADD.FTZ R91, R91, R244 ;  /* 0x000000f45b5b7221 */ /* 0x000fe20000010000 */
[----:B------:R-:W-:Y:S01]  /*0d10*/  FFMA.FTZ R67, R8, R244, R67 ;  /* 0x000000f408437223 */ /* 0x000fe20000010043 */
[----:B------:R-:W-:Y:S01]  /*0d20*/  FFMA.FTZ R241, R21, R202, R196 ;  /* 0x000000ca15f17223 */ /* 0x000fe200000100c4 */
[----:B------:R-:W-:Y:S01]  /*0d30*/  FFMA.FTZ R244, R19, R244, R200 ;  /* 0x000000f413f47223 */ /* 0x000fe200000100c8 */
[-C--:B------:R-:W-:Y:S01]  /*0d40*/  FMUL.FTZ R197, R30, R15.reuse ;  /* 0x0000000f1ec57220 */ /* 0x080fe20000410000 */
[----:B------:R-:W-:Y:S01]  /*0d50*/  FADD.FTZ R142, R142, R15 ;  /* 0x0000000f8e8e7221 */ /* 0x000fe20000010000 */
[----:B------:R-:W-:Y:S01]  /*0d60*/  FFMA.FTZ R118, R13, R15, R118 ;  /* 0x0000000f0d767223 */ /* 0x000fe20000010076 */
[----:B------:R-:W-:Y:S01]  /*0d70*/  SHF.L.U32 R196, R203, 0x10, RZ ;  /* 0x00000010cbc47819 */ /* 0x000fe200000006ff */
[----:B------:R-:W-:Y:S01]  /*0d80*/  FMUL.FTZ R15, R3, R204 ;  /* 0x000000cc030f7220 */ /* 0x000fe20000410000 */
[----:B------:R-:W-:Y:S01]  /*0d90*/  FMUL.FTZ R200, R31, R198 ;  /* 0x000000c61fc87220 */ /* 0x000fe20000410000 */
[----:B------:R-:W-:-:S02]  /*0da0*/  FADD.FTZ R143, R143, R198 ;  /* 0x000000c68f8f7221 */ /* 0x000fc40000010000 */
[----:B------:R-:W-:Y:S01]  /*0db0*/  FADD.FTZ R95, R95, R196 ;  /* 0x000000c45f5f7221 */ /* 0x000fe20000010000 */
[-C--:B------:R-:W-:Y:S01]  /*0dc0*/  FFMA.FTZ R71, R15, R196.reuse, R71 ;  /* 0x000000c40f477223 */ /* 0x080fe20000010047 */
[----:B------:R-:W-:Y:S01]  /*0dd0*/  FFMA.FTZ R235, R23, R196, R200 ;  /* 0x000000c417eb7223 */ /* 0x000fe200000100c8 */
[----:B------:R-:W-:Y:S01]  /*0de0*/  FFMA.FTZ R119, R15, R198, R119 ;  /* 0x000000c60f777223 */ /* 0x000fe20000010077 */
[----:B------:R-:W-:Y:S01]  /*0df0*/  FADD.FTZ R196, RZ, R225 ;  /* 0x000000e1ffc47221 */ /* 0x000fe20000010000 */
[----:B------:R-:W-:Y:S01]  /*0e00*/  FFMA.FTZ R198, R0, R225, RZ ;  /* 0x000000e100c67223 */ /* 0x000fe200000100ff */
        /* <DEDUP_REMOVED lines=19> */
.L_x_1234:
[----:B------:R-:W-:Y:S05]  /*0f40*/  BSYNC B0 ;  /* 0x0000000000007941 */ /* 0x000fea0003800000 */
.L_x_1233:
        /* <DEDUP_REMOVED lines=26> */
[C---:B------:R-:W-:Y:S01]  /*10f0*/  FMUL.FTZ R220, R3.reuse, R220 ;  /* 0x000000dc03dc7220 */ /* 0x040fe20000410000 */
[----:B0-----:R-:W-:Y:S01]  /*1100*/  FMUL.FTZ R6, R3, R230 ;  /* 0x000000e603067220 */ /* 0x001fe20000410000 */
[C---:B----4-:R-:W-:Y:S01]  /*1110*/  FADD.FTZ R208, -R11.reuse, R208 ;  /* 0x000000d00bd07221 */ /* 0x050fe20000010100 */
[C---:B------:R-:W-:Y:S01]  /*1120*/  FADD.FTZ R212, -R11.reuse, R209 ;  /* 0x000000d10bd47221 */ /* 0x040fe20000010100 */
[C---:B------:R-:W-:Y:S01]  /*1130*/  FADD.FTZ R12, -R11.reuse, R210 ;  /* 0x000000d20b0c7221 */ /* 0x040fe20000010100 */
[----:B------:R-:W-:Y:S01]  /*1140*/  FADD.FTZ R204, -R11, R211 ;  /* 0x000000d30bcc7221 */ /* 0x000fe20000010100 */
[----:B------:R-:W-:-:S02]  /*1150*/  SHF.L.U32 R7, R196, 0x10, RZ ;  /* 0x00000010c4077819 */ /* 0x000fc400000006ff */
[----:B------:R-:W-:Y:S02]  /*1160*/  PRMT R196, R196, 0x7632, R196 ;  /* 0x00007632c4c47816 */ /* 0x000fe400000000c4 */
[C---:B------:R-:W-:Y:S01]  /*1170*/  SHF.L.U32 R205, R197.reuse, 0x10, RZ ;  /* 0x00000010c5cd7819 */ /* 0x040fe200000006ff */
[----:B------:R-:W-:Y:S01]  /*1180*/  FMUL.FTZ R11, R40, R7 ;  /* 0x00000007280b7220 */ /* 0x000fe20000410000 */
[----:B------:R-:W-:Y:S02]  /*1190*/  SHF.L.U32 R196, R196, 0x10, RZ ;  /* 0x00000010c4c47819 */ /* 0x000fe400000006ff */
[----:B------:R-:W-:Y:S02]  /*11a0*/  SHF.L.U32 R251, R200, 0x10, RZ ;  /* 0x00000010c8fb7819 */ /* 0x000fe400000006ff */
[----:B------:R-:W-:Y:S01]  /*11b0*/  PRMT R197, R197, 0x7632, R197 ;  /* 0x00007632c5c57816 */ /* 0x000fe200000000c5 */
[----:B------:R-:W-:Y:S02]  /*11c0*/  FADD.FTZ R144, R144, R7 ;  /* 0x0000000790907221 */ /* 0x000fe40000010000 */
[----:B------:R-:W-:Y:S01]  /*11d0*/  FADD.FTZ R96, R96, R251 ;  /* 0x000000fb60607221 */ /* 0x000fe20000010000 */
[-C--:B------:R-:W-:Y:S01]  /*11e0*/  FFMA.FTZ R72, R220, R251.reuse, R72 ;  /* 0x000000fbdc487223 */ /* 0x080fe20000010048 */
        /* <DEDUP_REMOVED lines=8> */
[----:B------:R-:W-:-:S02]  /*1270*/  SHF.L.U32 R196, R197, 0x10, RZ ;  /* 0x00000010c5c47819 */ /* 0x000fc400000006ff */
[----:B------:R-:W-:Y:S02]  /*1280*/  PRMT R201, R201, 0x7632, R201 ;  /* 0x00007632c9c97816 */ /* 0x000fe400000000c9 */
[----:B------:R-:W-:Y:S01]  /*1290*/  SHF.L.U32 R197, R198, 0x10, RZ ;  /* 0x00000010c6c57819 */ /* 0x000fe200000006ff */
[----:B------:R-:W-:Y:S01]  /*12a0*/  FADD.FTZ R98, R98, R11 ;  /* 0x0000000b62627221 */ /* 0x000fe20000010000 */
[-C--:B------:R-:W-:Y:S01]  /*12b0*/  FFMA.FTZ R74, R7, R11.reuse, R74 ;  /* 0x0000000b074a7223 */ /* 0x080fe2000001004a */
[----:B------:R-:W-:Y:S01]  /*12c0*/  FFMA.FTZ R246, R34, R11, R207 ;  /* 0x0000000b22f67223 */ /* 0x000fe200000100cf */
[----:B------:R-:W-:Y:S01]  /*12d0*/  SHF.L.U32 R237, R202, 0x10, RZ ;  /* 0x00000010caed7819 */ /* 0x000fe200000006ff */
[----:B------:R-:W-:Y:S01]  /*12e0*/  FMUL.FTZ R11, R3, R208 ;  /* 0x000000d0030b7220 */ /* 0x000fe20000410000 */
[----:B------:R-:W-:Y:S01]  /*12f0*/  SHF.L.U32 R240, R201, 0x10, RZ ;  /* 0x00000010c9f07819 */ /* 0x000fe200000006ff */
[----:B------:R-:W-:Y:S01]  /*1300*/  FMUL.FTZ R201, R44, R197 ;  /* 0x000000c52cc97220 */ /* 0x000fe20000410000 */
[----:B------:R-:W-:-:S02]  /*1310*/  PRMT R200, R200, 0x7632, R200 ;  /* 0x00007632c8c87816 */ /* 0x000fc400000000c8 */
[----:B------:R-:W-:Y:S01]  /*1320*/  PRMT R198, R198, 0x7632, R198 ;  /* 0x00007632c6c67816 */ /* 0x000fe200000000c6 */
[----:B------:R-:W-:Y:S01]  /*1330*/  FADD.FTZ R100, R100, R237 ;  /* 0x000000ed64647221 */ /* 0x000fe20000010000 */
[-C--:B------:R-:W-:Y:S01]  /*1340*/  FFMA.FTZ R76, R11, R237.reuse, R76 ;  /* 0x000000ed0b4c7223 */ /* 0x080fe2000001004c */
[----:B------:R-:W-:Y:S01]  /*1350*/  SHF.L.U32 R200, R200, 0x10, RZ ;  /* 0x00000010c8c87819 */ /* 0x000fe200000006ff */
[----:B------:R-:W-:Y:S01]  /*1360*/  FFMA.FTZ R237, R36, R237, R201 ;  /* 0x000000ed24ed7223 */ /* 0x000fe200000100c9 */
[----:B------:R-:W-:Y:S01]  /*1370*/  SHF.L.U32 R198, R198, 0x10, RZ ;  /* 0x00000010c6c67819 */ /* 0x000fe200000006ff */
[----:B------:R-:W-:Y:S01]  /*1380*/  FMUL.FTZ R212, R3, R212 ;  /* 0x000000d403d47220 */ /* 0x000fe20000410000 */
[C---:B------:R-:W-:Y:S02]  /*1390*/  SHF.L.U32 R201, R199.reuse, 0x10, RZ ;  /* 0x00000010c7c97819 */ /* 0x040fe400000006ff */
[----:B------:R-:W-:Y:S01]  /*13a0*/  PRMT R199, R199, 0x7632, R199 ;  /* 0x00007632c7c77816 */ /* 0x000fe200000000c7 */
[----:B------:R-:W-:Y:S01]  /*13b0*/  FADD.FTZ R148, R148, R197 ;  /* 0x000000c594947221 */ /* 0x000fe20000010000 */
[----:B------:R-:W-:Y:S01]  /*13c0*/  FFMA.FTZ R124, R11, R197, R124 ;  /* 0x000000c50b7c7223 */ /* 0x000fe2000001007c */
[----:B------:R-:W-:Y:S01]  /*13d0*/  FADD.FTZ R97, R97, R200 ;  /* 0x000000c861617221 */ /* 0x000fe20000010000 */
[-C--:B------:R-:W-:Y:S01]  /*13e0*/  FFMA.FTZ R73, R6, R200.reuse, R73 ;  /* 0x000000c806497223 */ /* 0x080fe20000010049 */
[----:B------:R-:W-:Y:S01]  /*13f0*/  FFMA.FTZ R247, R33, R200, R210 ;  /* 0x000000c821f77223 */ /* 0x000fe200000100d2 */
[----:B------:R-:W-:Y:S01]  /*1400*/  FMUL.FTZ R10, R3, R10 ;  /* 0x0000000a030a7220 */ /* 0x000fe20000410000 */
        /* <DEDUP_REMOVED lines=8> */
[C---:B------:R-:W-:Y:S01]  /*1490*/  FFMA.FTZ R75, R10.reuse, R240, R75 ;  /* 0x000000f00a4b7223 */ /* 0x040fe2000001004b */
[----:B------:R-:W-:Y:S01]  /*14a0*/  FADD.FTZ R147, R147, R196 ;  /* 0x000000c493937221 */ /* 0x000fe20000010000 */
[----:B------:R-:W-:Y:S01]  /*14b0*/  FFMA.FTZ R123, R10, R196, R123 ;  /* 0x000000c40a7b7223 */ /* 0x000fe2000001007b */
[----:B------:R-:W-:Y:S01]  /*14c0*/  FFMA.FTZ R240, R35, R240, R200 ;  /* 0x000000f023f07223 */ /* 0x000fe200000100c8 */
[----:B------:R-:W-:Y:S01]  /*14d0*/  SHF.L.U32 R196, R203, 0x10, RZ ;  /* 0x00000010cbc47819 */ /* 0x000fe200000006ff */
[----:B------:R-:W-:Y:S01]  /*14e0*/  FADD.FTZ R146, R146, R205 ;  /* 0x000000cd92927221 */ /* 0x000fe20000010000 */
[----:B------:R-:W-:Y:S01]  /*14f0*/  FFMA.FTZ R122, R7, R205, R122 ;  /* 0x000000cd077a7223 */ /* 0x000fe2000001007a */
        /* <DEDUP_REMOVED lines=14> */
[----:B------:R-:W-:Y:S02]  /*15e0*/  PRMT R202, R202, 0x7632, R202 ;  /* 0x00007632caca7816 */ /* 0x000fe400000000ca */
[----:B------:R-:W-:Y:S01]  /*15f0*/  FADD.FTZ R199, R199, R246 ;  /* 0x000000f6c7c77221 */ /* 0x000fe20000010000 */
[----:B------:R-:W-:Y:S01]  /*1600*/  FFMA.FTZ R197, R7, R246, R196 ;  /* 0x000000f607c57223 */ /* 0x000fe200000100c4 */
[----:B------:R-:W-:Y:S01]  /*1610*/  SHF.L.U32 R202, R202, 0x10, RZ ;  /* 0x00000010caca7819 */ /* 0x000fe200000006ff */
[----:B------:R-:W-:Y:S01]  /*1620*/  FADD.FTZ R151, R151, R198 ;  /* 0x000000c697977221 */ /* 0x000fe20000010000 */
[----:B------:R-:W-:Y:S01]  /*1630*/  FFMA.FTZ R127, R213, R198, R127 ;  /* 0x000000c6d57f7223 */ /* 0x000fe2000001007f */
[----:B------:R-:W-:Y:S01]  /*1640*/  FADD.FTZ R196, R199, R240 ;  /* 0x000000f0c7c47221 */ /* 0x000fe20000010000 */
[----:B------:R-:W-:Y:S01]  /*1650*/  FFMA.FTZ R198, R10, R240, R197 ;  /* 0x000000f00ac67223 */ /* 0x000fe200000100c5 */
[----:B------:R-:W-:-:S02]  /*1660*/  FFMA.FTZ R234, R37, R202, R234 ;  /* 0x000000ca25ea7223 */ /* 0x000fc400000100ea */
        /* <DEDUP_REMOVED lines=12> */
.L_x_1236:
[----:B------:R-:W-:Y:S05]  /*1730*/  BSYNC B0 ;  /* 0x0000000000007941 */ /* 0x000fea0003800000 */
.L_x_1235:
        /* <DEDUP_REMOVED lines=22> */
[C---:B------:R-:W-:Y:S01]  /*18a0*/  FADD.FTZ R218, -R216.reuse, R198 ;  /* 0x000000c6d8da7221 */ /* 0x040fe20000010100 */
[C---:B------:R-:W-:Y:S02]  /*18b0*/  FADD.FTZ R198, -R216.reuse, R199 ;  /* 0x000000c7d8c67221 */ /* 0x040fe40000010100 */
[C---:B------:R-:W-:Y:S01]  /*18c0*/  FMUL.FTZ R223, R3.reuse, R222 ;  /* 0x000000de03df7220 */ /* 0x040fe20000410000 */
[C---:B------:R-:W-:Y:S01]  /*18d0*/  FADD.FTZ R224, -R216.reuse, R197 ;  /* 0x000000c5d8e07221 */ /* 0x040fe20000010100 */
[----:B------:R-:W-:Y:S01]  /*18e0*/  FMUL.FTZ R221, R3, R218 ;  /* 0x000000da03dd7220 */ /* 0x000fe20000410000 */
[----:B----4-:R-:W-:Y:S01]  /*18f0*/  FADD.FTZ R196, -R216, R201 ;  /* 0x000000c9d8c47221 */ /* 0x010fe20000010100 */
[C---:B------:R-:W-:Y:S02]  /*1900*/  SHF.L.U32 R199, R204.reuse, 0x10, RZ ;  /* 0x00000010ccc77819 */ /* 0x040fe400000006ff */
[----:B------:R-:W-:-:S03]  /*1910*/  PRMT R204, R204, 0x7632, R204 ;  /* 0x00007632cccc7816 */ /* 0x000fc600000000cc */
[-C--:B------:R-:W-:Y:S01]  /*1920*/  FMUL.FTZ R201, R56, R199.reuse ;  /* 0x000000c738c97220 */ /* 0x080fe20000410000 */
[----:B------:R-:W-:Y:S01]  /*1930*/  FADD.FTZ R152, R152, R199 ;  /* 0x000000c798987221 */ /* 0x000fe20000010000 */
[----:B------:R-:W-:Y:S01]  /*1940*/  FFMA.FTZ R128, R223, R199, R128 ;  /* 0x000000c7df807223 */ /* 0x000fe20000010080 */
[----:B------:R-:W-:Y:S02]  /*1950*/  SHF.L.U32 R197, R208, 0x10, RZ ;  /* 0x00000010d0c57819 */ /* 0x000fe400000006ff */
[----:B------:R-:W-:-:S03]  /*1960*/  SHF.L.U32 R199, R205, 0x10, RZ ;  /* 0x00000010cdc77819 */ /* 0x000fc600000006ff */
        /* <DEDUP_REMOVED lines=8> */
[C---:B------:R-:W-:Y:S01]  /*19f0*/  FFMA.FTZ R130, R221.reuse, R199, R130 ;  /* 0x000000c7dd827223 */ /* 0x040fe20000010082 */
[----:B------:R-:W-:Y:S01]  /*1a00*/  SHF.L.U32 R199, R206, 0x10, RZ ;  /* 0x00000010cec77819 */ /* 0x000fe200000006ff */
[----:B------:R-:W-:Y:S01]  /*1a10*/  FADD.FTZ R200, -R216, R200 ;  /* 0x000000c8d8c87221 */ /* 0x000fe20000010100 */
[----:B------:R-:W-:Y:S01]  /*1a20*/  PRMT R206, R206, 0x7632, R206 ;  /* 0x00007632cece7816 */ /* 0x000fe200000000ce */
[----:B------:R-:W-:Y:S01]  /*1a30*/  FADD.FTZ R106, R106, R197 ;  /* 0x000000c56a6a7221 */ /* 0x000fe20000010000 */
[----:B------:R-:W-:Y:S01]  /*1a40*/  SHF.L.U32 R208, R208, 0x10, RZ ;  /* 0x00000010d0d07819 */ /* 0x000fe200000006ff */
[-C--:B------:R-:W-:Y:S01]  /*1a50*/  FFMA.FTZ R82, R221, R197.reuse, R82 ;  /* 0x000000c5dd527223 */ /* 0x080fe20000010052 */
[----:B------:R-:W-:Y:S01]  /*1a60*/  FFMA.FTZ R242, R50, R197, R201 ;  /* 0x000000c532f27223 */ /* 0x000fe200000100c9 */
[----:B0-----:R-:W-:Y:S01]  /*1a70*/  FMUL.FTZ R214, R57, R204 ;  /* 0x000000cc39d67220 */ /* 0x001fe20000410000 */
[C---:B------:R-:W-:Y:S01]  /*1a80*/  SHF.L.U32 R197, R210.reuse, 0x10, RZ ;  /* 0x00000010d2c57819 */ /* 0x040fe200000006ff */
[C---:B------:R-:W-:Y:S01]  /*1a90*/  FMUL.FTZ R222, R3.reuse, R224 ;  /* 0x000000e003de7220 */ /* 0x040fe20000410000 */
[----:B------:R-:W-:Y:S01]  /*1aa0*/  FMUL.FTZ R218, R3, R200 ;  /* 0x000000c803da7220 */ /* 0x000fe20000410000 */
[----:B------:R-:W-:-:S02]  /*1ab0*/  PRMT R210, R210, 0x7632, R210 ;  /* 0x00007632d2d27816 */ /* 0x000fc400000000d2 */
[----:B------:R-:W-:Y:S02]  /*1ac0*/  SHF.L.U32 R206, R206, 0x10, RZ ;  /* 0x00000010cece7819 */ /* 0x000fe400000006ff */
[----:B------:R-:W-:Y:S01]  /*1ad0*/  PRMT R205, R205, 0x7632, R205 ;  /* 0x00007632cdcd7816 */ /* 0x000fe200000000cd */
[----:B------:R-:W-:Y:S01]  /*1ae0*/  FFMA.FTZ R245, R49, R208, R214 ;  /* 0x000000d031f57223 */ /* 0x000fe200000100d6 */
[----:B------:R-:W-:Y:S01]  /*1af0*/  FADD.FTZ R153, R153, R204 ;  /* 0x000000cc99997221 */ /* 0x000fe20000010000 */
[----:B------:R-:W-:Y:S01]  /*1b00*/  FFMA.FTZ R129, R222, R204, R129 ;  /* 0x000000ccde817223 */ /* 0x000fe20000010081 */
[----:B------:R-:W-:Y:S01]  /*1b10*/  PRMT R209, R209, 0x7632, R209 ;  /* 0x00007632d1d17816 */ /* 0x000fe200000000d1 */
[-C--:B------:R-:W-:Y:S01]  /*1b20*/  FMUL.FTZ R201, R60, R199.reuse ;  /* 0x000000c73cc97220 */ /* 0x080fe20000410000 */
[----:B------:R-:W-:Y:S01]  /*1b30*/  FADD.FTZ R156, R156, R199 ;  /* 0x000000c79c9c7221 */ /* 0x000fe20000010000 */
[----:B------:R-:W-:Y:S01]  /*1b40*/  FFMA.FTZ R132, R218, R199, R132 ;  /* 0x000000c7da847223 */ /* 0x000fe20000010084 */
[----:B------:R-:W-:Y:S01]  /*1b50*/  SHF.L.U32 R210, R210, 0x10, RZ ;  /* 0x00000010d2d27819 */ /* 0x000fe200000006ff */
[----:B------:R-:W-:Y:S01]  /*1b60*/  FMUL.FTZ R214, R3, R196 ;  /* 0x000000c403d67220 */ /* 0x000fe20000410000 */
[----:B------:R-:W-:Y:S01]  /*1b70*/  SHF.L.U32 R204, R205, 0x10, RZ ;  /* 0x00000010cdcc7819 */ /* 0x000fe200000006ff */
[----:B------:R-:W-:Y:S01]  /*1b80*/  FMUL.FTZ R196, R61, R206 ;  /* 0x000000ce3dc47220 */ /* 0x000fe20000410000 */
[C---:B------:R-:W-:Y:S01]  /*1b90*/  SHF.L.U32 R199, R207.reuse, 0x10, RZ ;  /* 0x00000010cfc77819 */ /* 0x040fe200000006ff */
[C---:B------:R-:W-:Y:S01]  /*1ba0*/  FADD.FTZ R202, -R216.reuse, R202 ;  /* 0x000000cad8ca7221 */ /* 0x040fe20000010100 */
[----:B------:R-:W-:Y:S01]  /*1bb0*/  PRMT R207, R207, 0x7632, R207 ;  /* 0x00007632cfcf7816 */ /* 0x000fe200000000cf */
[----:B------:R-:W-:Y:S01]  /*1bc0*/  FADD.FTZ R216, -R216, R203 ;  /* 0x000000cbd8d87221 */ /* 0x000fe20000010100 */
[----:B------:R-:W-:Y:S01]  /*1bd0*/  SHF.L.U32 R238, R209, 0x10, RZ ;  /* 0x00000010d1ee7819 */ /* 0x000fe200000006ff */
[----:B------:R-:W-:Y:S01]  /*1be0*/  FMUL.FTZ R219, R3, R198 ;  /* 0x000000c603db7220 */ /* 0x000fe20000410000 */
[----:B------:R-:W-:Y:S01]  /*1bf0*/  FFMA.FTZ R229, R53, R210, R196 ;  /* 0x000000d235e57223 */ /* 0x000fe200000100c4 */
[----:B------:R-:W-:Y:S01]  /*1c00*/  FMUL.FTZ R198, R59, R204 ;  /* 0x000000cc3bc67220 */ /* 0x000fe20000410000 */
[----:B------:R-:W-:Y:S01]  /*1c10*/  FADD.FTZ R108, R108, R197 ;  /* 0x000000c56c6c7221 */ /* 0x000fe20000010000 */
[-C--:B------:R-:W-:Y:S01]  /*1c20*/  FFMA.FTZ R84, R218, R197.reuse, R84 ;  /* 0x000000c5da547223 */ /* 0x080fe20000010054 */
[----:B------:R-:W-:Y:S01]  /*1c30*/  FFMA.FTZ R236, R52, R197, R201 ;  /* 0x000000c534ec7223 */ /* 0x000fe200000100c9 */
[----:B------:R-:W-:Y:S01]  /*1c40*/  SHF.L.U32 R196, R207, 0x10, RZ ;  /* 0x00000010cfc47819 */ /* 0x000fe200000006ff */
[----:B------:R-:W-:Y:S01]  /*1c50*/  FMUL.FTZ R216, R3, R216 ;  /* 0x000000d803d87220 */ /* 0x000fe20000410000 */
[----:B------:R-:W-:Y:S01]  /*1c60*/  SHF.L.U32 R197, R211, 0x10, RZ ;  /* 0x00000010d3c57819 */ /* 0x000fe200000006ff */
[----:B------:R-:W-:Y:S01]  /*1c70*/  FMUL.FTZ R215, R3, R202 ;  /* 0x000000ca03d77220 */ /* 0x000fe20000410000 */
[----:B------:R-:W-:Y:S01]  /*1c80*/  FMUL.FTZ R201, R62, R199 ;  /* 0x000000c73ec97220 */ /* 0x000fe20000410000 */
[----:B------:R-:W-:Y:S01]  /*1c90*/  FADD.FTZ R107, R107, R238 ;  /* 0x000000ee6b6b7221 */ /* 0x000fe20000010000 */
[-C--:B------:R-:W-:Y:S01]  /*1ca0*/  FFMA.FTZ R83, R219, R238.reuse, R83 ;  /* 0x000000eedb537223 */ /* 0x080fe20000010053 */
[----:B------:R-:W-:Y:S01]  /*1cb0*/  FFMA.FTZ R238, R51, R238, R198 ;  /* 0x000000ee33ee7223 */ /* 0x000fe200000100c6 */
[-C--:B------:R-:W-:Y:S01]  /*1cc0*/  FMUL.FTZ R198, R63, R196.reuse ;  /* 0x000000c43fc67220 */ /* 0x080fe20000410000 */
        /* <DEDUP_REMOVED lines=36> */
.L_x_1238:
[----:B------:R-:W-:Y:S05]  /*1f10*/  BSYNC B0 ;  /* 0x0000000000007941 */ /* 0x000fea0003800000 */
.L_x_1237:
        /* <DEDUP_REMOVED lines=25> */
.L_x_1261:
[----:B------:R-:W3:Y:S01]  /*20b0*/  S2R R201, SR_CgaCtaId ;  /* 0x0000000000c97919 */ /* 0x000ee20000008800 */
[----:B------:R-:W-:Y:S01]  /*20c0*/  MOV R200, 0x400 ;  /* 0x0000040000c87802 */ /* 0x000fe20000000f00 */
[----:B-1----:R-:W-:Y:S01]  /*20d0*/  FADD.FTZ R196, R205, R196 ;  /* 0x000000c4cdc47221 */ /* 0x002fe20000010000 */
[----:B------:R-:W-:Y:S01]  /*20e0*/  @!P0 LOP3.LUT R197, R197, 0x7, RZ, 0xc0, !PT ;  /* 0x00000007c5c58812 */ /* 0x000fe200078ec0ff */
[----:B------:R-:W-:Y:S05]  /*20f0*/  WARPSYNC.ALL ;  /* 0x0000000000007948 */ /* 0x000fea0003800000 */
[----:B------:R-:W1:Y:S01]  /*2100*/  LDC.U8 R232, c[0x0][0x2a0] ;  /* 0x0000a800ffe87b82 */ /* 0x000e620000000000 */
[----:B------:R-:W-:Y:S01]  /*2110*/  BSSY B0, `(.L_x_1240) ;  /* 0x000006e000007945 */ /* 0x000fe20003800000 */
[----:B---3--:R-:W-:-:S02]  /*2120*/  LEA R201, R201, R200, 0x18 ;  /* 0x000000c8c9c97211 */ /* 0x008fc400078ec0ff */
[----:B------:R-:W-:Y:S01]  /*2130*/  @!P0 IADD3 R200, R198, R197, RZ ;  /* 0x000000c5c6c88210 */ /* 0x000fe20007ffe0ff */
        /* <DEDUP_REMOVED lines=32> */
[----:B------:R-:W-:Y:S01]  /*2340*/  ISETP.NE.U32.AND P1, PT, RZ, UR8, PT ;  /* 0x00000008ff007c0c */ /* 0x000fe2000bf25070 */
[-CC-:B------:R-:W-:Y:S01]  /*2350*/  FFMA.FTZ R197, R5, R204.reuse, R205.reuse ;  /* 0x000000cc05c57223 */ /* 0x180fe200000100cd */
[----:B------:R-:W-:Y:S01]  /*2360*/  ISETP.NE.AND.EX P6, PT, RZ, UR15, PT, P6 ;  /* 0x0000000fff007c0c */ /* 0x000fe2000bfc5360 */
[----:B------:R-:W-:Y:S01]  /*2370*/  FADD.FTZ R200, R225, -R200 ;  /* 0x800000c8e1c87221 */ /* 0x000fe20000010000 */
[----:B------:R-:W-:Y:S01]  /*2380*/  ISETP.NE.AND.EX P1, PT, RZ, UR9, PT, P1 ;  /* 0x00000009ff007c0c */ /* 0x000fe2000bf25310 */
[-C--:B------:R-:W-:Y:S01]  /*2390*/  FFMA.FTZ R206, R9, R204.reuse, R205 ;  /* 0x000000cc09ce7223 */ /* 0x080fe200000100cd */
[----:B------:R-:W-:Y:S01]  /*23a0*/  FADD.FTZ R198, R248, -R197 ;  /* 0x800000c5f8c67221 */ /* 0x000fe20000010000 */
[-CC-:B------:R-:W-:Y:S01]  /*23b0*/  FFMA.FTZ R196, R217, R204.reuse, R205.reuse ;  /* 0x000000ccd9c47223 */ /* 0x180fe200000100cd */
[-CC-:B------:R-:W-:Y:S01]  /*23c0*/  FFMA.FTZ R199, R8, R204.reuse, R205.reuse ;  /* 0x000000cc08c77223 */ /* 0x180fe200000100cd */
[-CC-:B------:R-:W-:Y:S01]  /*23d0*/  FFMA.FTZ R224, R14, R204.reuse, R205.reuse ;  /* 0x000000cc0ee07223 */ /* 0x180fe200000100cd */
[-CC-:B------:R-:W-:Y:S01]  /*23e0*/  FFMA.FTZ R232, R13, R204.reuse, R205.reuse ;  /* 0x000000cc0de87223 */ /* 0x180fe200000100cd */
[----:B------:R-:W-:Y:S01]  /*23f0*/  FFMA.FTZ R208, R15, R204, R205 ;  /* 0x000000cc0fd07223 */ /* 0x000fe200000100cd */
[----:B------:R-:W-:Y:S01]  /*2400*/  FMUL.FTZ R197, R3, R200 ;  /* 0x000000c803c57220 */ /* 0x000fe20000410000 */
[----:B------:R-:W-:Y:S01]  /*2410*/  FADD.FTZ R206, R243, -R206 ;  /* 0x800000cef3ce7221 */ /* 0x000fe20000010000 */
[----:B------:R-:W0:Y:S01]  /*2420*/  LDC.64 R200, c[0x0][0x2f8] ;  /* 0x0000be00ffc87b82 */ /* 0x000e220000000a00 */
[----:B------:R-:W-:Y:S01]  /*2430*/  FADD.FTZ R196, R249, -R196 ;  /* 0x800000c4f9c47221 */ /* 0x000fe20000010000 */
[----:B------:R-:W-:Y:S01]  /*2440*/  FADD.FTZ R210, R244, -R199 ;  /* 0x800000c7f4d27221 */ /* 0x000fe20000010000 */
[----:B------:R-:W-:Y:S01]  /*2450*/  FADD.FTZ R224, R241, -R224 ;  /* 0x800000e0f1e07221 */ /* 0x000fe20000010000 */
[----:B------:R-:W-:Y:S01]  /*2460*/  FADD.FTZ R232, R239, -R232 ;  /* 0x800000e8efe87221 */ /* 0x000fe20000010000 */
[----:B------:R-:W-:Y:S01]  /*2470*/  FADD.FTZ R208, R235, -R208 ;  /* 0x800000d0ebd07221 */ /* 0x000fe20000010000 */
[----:B------:R-:W-:Y:S01]  /*2480*/  ISETP.NE.U32.AND P0, PT, RZ, UR6, PT ;  /* 0x00000006ff007c0c */ /* 0x000fe2000bf05070 */
[C---:B------:R-:W-:Y:S01]  /*2490*/  FMUL.FTZ R207, R3.reuse, R206 ;  /* 0x000000ce03cf7220 */ /* 0x040fe20000410000 */
[----:B------:R-:W1:Y:S01]  /*24a0*/  @P6 LDC.64 R202, c[0x0][0x308] ;  /* 0x0000c200ffca6b82 */ /* 0x000e620000000a00 */
[C---:B------:R-:W-:Y:S01]  /*24b0*/  FMUL.FTZ R196, R3.reuse, R196 ;  /* 0x000000c403c47220 */ /* 0x040fe20000410000 */
        /* <DEDUP_REMOVED lines=15> */
[----:B0-----:R-:W-:Y:S01]  /*25b0*/  IMAD.WIDE.U32 R200, R2, 0x10, R200 ;  /* 0x0000001002c87825 */ /* 0x001fe200078e00c8 */
[----:B------:R-:W-:-:S02]  /*25c0*/  SEL R185, R196, R185, P6 ;  /* 0x000000b9c4b97207 */ /* 0x000fc40003000000 */
[----:B------:R-:W-:Y:S02]  /*25d0*/  SEL R186, R211, R186, P6 ;  /* 0x000000bad3ba7207 */ /* 0x000fe40003000000 */
[----:B------:R-:W-:Y:S01]  /*25e0*/  SEL R187, R210, R187, P6 ;  /* 0x000000bbd2bb7207 */ /* 0x000fe20003000000 */
[----:B-1----:R-:W-:Y:S01]  /*25f0*/  @P6 IMAD.WIDE.U32 R202, R2, 0x20, R202 ;  /* 0x0000002002ca6825 */ /* 0x002fe200078e00ca */
[----:B------:R-:W-:Y:S02]  /*2600*/  SEL R188, R207, R188, P6 ;  /* 0x000000bccfbc7207 */ /* 0x000fe40003000000 */
[----:B------:R-:W-:Y:S02]  /*2610*/  SEL R189, R209, R189, P6 ;  /* 0x000000bdd1bd7207 */ /* 0x000fe40003000000 */
[----:B------:R-:W-:Y:S01]  /*2620*/  SEL R190, R206, R190, P6 ;  /* 0x000000becebe7207 */ /* 0x000fe20003000000 */
[----:B------:R-:W-:Y:S01]  /*2630*/  @P6 STG.E.128 desc[UR4][R202.64], R184 ;  /* 0x000000b8ca006986 */ /* 0x000fe2000c101d04 */
[----:B------:R-:W-:-:S02]  /*2640*/  SEL R191, R208, R191, P6 ;  /* 0x000000bfd0bf7207 */ /* 0x000fc40003000000 */
[-C--:B------:R-:W-:Y:S02]  /*2650*/  F2FP.BF16.F32.PACK_AB R198, R209, R207.reuse ;  /* 0x000000cfd1c6723e */ /* 0x080fe400000010ff */
[-C--:B------:R-:W-:Y:S01]  /*2660*/  F2FP.BF16.F32.PACK_AB R199, R208, R206.reuse ;  /* 0x000000ced0c7723e */ /* 0x080fe200000010ff */
[----:B------:R0:W-:Y:S01]  /*2670*/  @P6 STG.E.128 desc[UR4][R202.64+0x10], R188 ;  /* 0x000010bcca006986 */ /* 0x0001e2000c101d04 */
[----:B------:R-:W-:Y:S02]  /*2680*/  @P0 F2FP.BF16.F32.PACK_AB R207, RZ, R207 ;  /* 0x000000cfffcf023e */ /* 0x000fe400000010ff */
[----:B------:R-:W-:Y:S02]  /*2690*/  @P0 F2FP.BF16.F32.PACK_AB R206, RZ, R206 ;  /* 0x000000ceffce023e */ /* 0x000fe400000010ff */
[----:B------:R-:W-:Y:S02]  /*26a0*/  @P0 F2FP.BF16.F32.PACK_AB R209, RZ, R209 ;  /* 0x000000d1ffd1023e */ /* 0x000fe400000010ff */
[----:B------:R-:W-:-:S02]  /*26b0*/  @P0 F2FP.BF16.F32.PACK_AB R208, RZ, R208 ;  /* 0x000000d0ffd0023e */ /* 0x000fc400000010ff */
[----:B------:R-:W-:Y:S02]  /*26c0*/  @P0 PRMT R194, R207, 0x7610, R194 ;  /* 0x00007610cfc20816 */ /* 0x000fe400000000c2 */
[----:B------:R-:W-:Y:S02]  /*26d0*/  @P0 PRMT R195, R206, 0x7610, R195 ;  /* 0x00007610cec30816 */ /* 0x000fe400000000c3 */
[----:B------:R-:W-:Y:S02]  /*26e0*/  @P0 PRMT R194, R194, 0x5410, R209 ;  /* 0x00005410c2c20816 */ /* 0x000fe400000000d1 */
[----:B------:R-:W-:Y:S02]  /*26f0*/  @P0 PRMT R195, R195, 0x5410, R208 ;  /* 0x00005410c3c30816 */ /* 0x000fe400000000d0 */
[----:B0-----:R-:W-:Y:S02]  /*2700*/  @P0 F2FP.BF16.F32.PACK_AB R203, RZ, R196 ;  /* 0x000000c4ffcb023e */ /* 0x001fe400000010ff */
[----:B------:R-:W-:-:S02]  /*2710*/  @P0 F2FP.BF16.F32.PACK_AB R202, RZ, R197 ;  /* 0x000000c5ffca023e */ /* 0x000fc400000010ff */
[----:B------:R-:W-:Y:S02]  /*2720*/  F2FP.BF16.F32.PACK_AB R196, R196, R197 ;  /* 0x000000c5c4c4723e */ /* 0x000fe400000010ff */
[-C--:B------:R-:W-:Y:S02]  /*2730*/  F2FP.BF16.F32.PACK_AB R197, R210, R211.reuse ;  /* 0x000000d3d2c5723e */ /* 0x080fe400000010ff */
[----:B------:R-:W-:Y:S02]  /*2740*/  @P0 F2FP.BF16.F32.PACK_AB R211, RZ, R211 ;  /* 0x000000d3ffd3023e */ /* 0x000fe400000010ff */
[----:B------:R-:W-:Y:S01]  /*2750*/  @P0 F2FP.BF16.F32.PACK_AB R210, RZ, R210 ;  /* 0x000000d2ffd2023e */ /* 0x000fe200000010ff */
[----:B------:R0:W-:Y:S01]  /*2760*/  STG.E.128 desc[UR4][R200.64], R196 ;  /* 0x000000c4c8007986 */ /* 0x0001e2000c101d04 */
[----:B------:R-:W-:Y:S02]  /*2770*/  @P0 PRMT R192, R202, 0x7610, R192 ;  /* 0x00007610cac00816 */ /* 0x000fe400000000c0 */
[----:B------:R-:W-:-:S02]  /*2780*/  @P0 PRMT R193, R211, 0x7610, R193 ;  /* 0x00007610d3c10816 */ /* 0x000fc400000000c1 */
[----:B------:R-:W-:Y:S02]  /*2790*/  @P0 PRMT R192, R192, 0x5410, R203 ;  /* 0x00005410c0c00816 */ /* 0x000fe400000000cb */
[----:B------:R-:W-:Y:S02]  /*27a0*/  @P0 PRMT R193, R193, 0x5410, R210 ;  /* 0x00005410c1c10816 */ /* 0x000fe400000000d2 */
[----:B0-----:R-:W-:-:S04]  /*27b0*/  @P0 LEA R196, P1, R2, UR6, 0x4 ;  /* 0x0000000602c40c11 */ /* 0x001fc8000f8220ff */
[C---:B------:R-:W-:Y:S02]  /*27c0*/  @P0 LEA.HI.X R197, R2.reuse, UR7, RZ, 0x4, P1 ;  /* 0x0000000702c50c11 */ /* 0x040fe400088f24ff */
[----:B------:R-:W-:-:S03]  /*27d0*/  IADD3 R2, R2, 0x100, RZ ;  /* 0x0000010002027810 */ /* 0x000fc60007ffe0ff */
[----:B------:R0:W-:Y:S04]  /*27e0*/  @P0 STG.E.128 desc[UR4][R196.64], R192 ;  /* 0x000000c0c4000986 */ /* 0x0001e8000c101d04 */
.L_x_1241:
[----:B------:R-:W-:Y:S05]  /*27f0*/  BSYNC B0 ;  /* 0x0000000000007941 */ /* 0x000fea0003800000 */
.L_x_1240:
[----:B------:R-:W-:Y:S04]  /*2800*/  BSSY B0, `(.L_x_1242) ;  /* 0x000004f000007945 */ /* 0x000fe80003800000 */
[----:B------:R-:W-:Y:S05]  /*2810*/  @!P3 BRA `(.L_x_1243) ;  /* 0x000000040034b947 */ /* 0x000fea0003800000 */
[----:B------:R-:W-:Y:S01]  /*2820*/  ISETP.NE.U32.AND P6, PT, RZ, UR14, PT ;  /* 0x0000000eff007c0c */ /* 0x000fe2000bfc5070 */
[-CC-:B0-----:R-:W-:Y:S01]  /*2830*/  FFMA.FTZ R197, R7, R204.reuse, R205.reuse ;  /* 0x000000cc07c57223 */ /* 0x181fe200000100cd */
[-CC-:B------:R-:W-:Y:S01]  /*2840*/  FFMA.FTZ R200, R220, R204.reuse, R205.reuse ;  /* 0x000000ccdcc87223 */ /* 0x180fe200000100cd */
[----:B------:R-:W-:Y:S01]  /*2850*/  ISETP.NE.U32.AND P1, PT, RZ, UR8, PT ;  /* 0x00000008ff007c0c */ /* 0x000fe2000bf25070 */
[-C--:B------:R-:W-:Y:S01]  /*2860*/  FFMA.FTZ R199, R10, R204.reuse, R205 ;  /* 0x000000cc0ac77223 */ /* 0x080fe200000100cd */
[----:B------:R-:W-:Y:S01]  /*2870*/  ISETP.NE.AND.EX P6, PT, RZ, UR15, PT, P6 ;  /* 0x0000000fff007c0c */ /* 0x000fe2000bfc5360 */
[----:B------:R-:W-:Y:S01]  /*2880*/  FADD.FTZ R198, R246, -R197 ;  /* 0x800000c5f6c67221 */ /* 0x000fe20000010000 */
[----:B------:R-:W-:Y:S01]  /*2890*/  FADD.FTZ R200, R251, -R200 ;  /* 0x800000c8fbc87221 */ /* 0x000fe20000010000 */
[-CC-:B------:R-:W-:Y:S01]  /*28a0*/  FFMA.FTZ R197, R212, R204.reuse, R205.reuse ;  /* 0x000000ccd4c57223 */ /* 0x180fe200000100cd */
[----:B------:R-:W-:Y:S01]  /*28b0*/  ISETP.NE.AND.EX P1, PT, RZ, UR9, PT, P1 ;  /* 0x00000009ff007c0c */ /* 0x000fe2000bf25310 */
[-C--:B------:R-:W-:Y:S01]  /*28c0*/  FFMA.FTZ R206, R11, R204.reuse, R205 ;  /* 0x000000cc0bce7223 */ /* 0x080fe200000100cd */
[----:B------:R-:W-:Y:S01]  /*28d0*/  FADD.FTZ R210, R240, -R199 ;  /* 0x800000c7f0d27221 */ /* 0x000fe20000010000 */
[----:B------:R-:W-:Y:S01]  /*28e0*/  FADD.FTZ R224, R234, -R197 ;  /* 0x800000c5eae07221 */ /* 0x000fe20000010000 */
[-CC-:B------:R-:W-:Y:S01]  /*28f0*/  FFMA.FTZ R196, R6, R204.reuse, R205.reuse ;  /* 0x000000cc06c47223 */ /* 0x180fe200000100cd */
[-CC-:B------:R-:W-:Y:S01]  /*2900*/  FFMA.FTZ R199, R12, R204.reuse, R205.reuse ;  /* 0x000000cc0cc77223 */ /* 0x180fe200000100cd */
[----:B------:R-:W-:Y:S01]  /*2910*/  FFMA.FTZ R208, R213, R204, R205 ;  /* 0x000000ccd5d07223 */ /* 0x000fe200000100cd */
[----:B------:R-:W-:Y:S01]  /*2920*/  FMUL.FTZ R197, R3, R200 ;  /* 0x000000c803c57220 */ /* 0x000fe20000410000 */
[----:B------:R-:W-:Y:S01]  /*2930*/  FADD.FTZ R206, R237, -R206 ;  /* 0x800000ceedce7221 */ /* 0x000fe20000010000 */
[----:B------:R-:W0:Y:S01]  /*2940*/  @P6 LDC.64 R202, c[0x0][0x308] ;  /* 0x0000c200ffca6b82 */ /* 0x000e220000000a00 */
[----:B------:R-:W-:Y:S01]  /*2950*/  FADD.FTZ R196, R247, -R196 ;  /* 0x800000c4f7c47221 */ /* 0x000fe20000010000 */
[----:B------:R-:W-:Y:S01]  /*2960*/  FADD.FTZ R232, R230, -R199 ;  /* 0x800000c7e6e87221 */ /* 0x000fe20000010000 */
[----:B------:R-:W-:Y:S01]  /*2970*/  FADD.FTZ R208, R227, -R208 ;  /* 0x800000d0e3d07221 */ /* 0x000fe20000010000 */
[----:B------:R-:W-:Y:S01]  /*2980*/  ISETP.NE.U32.AND P0, PT, RZ, UR6, PT ;  /* 0x00000006ff007c0c */ /* 0x000fe2000bf05070 */
[C---:B------:R-:W-:Y:S01]  /*2990*/  FMUL.FTZ R207, R3.reuse, R206 ;  /* 0x000000ce03cf7220 */ /* 0x040fe20000410000 */
[C---:B------:R-:W-:Y:S01]  /*29a0*/  FMUL.FTZ R196, R3.reuse, R196 ;  /* 0x000000c403c47220 */ /* 0x040fe20000410000 */
[C---:B------:R-:W-:Y:S01]  /*29b0*/  FMUL.FTZ R211, R3.reuse, R198 ;  /* 0x000000c603d37220 */ /* 0x040fe20000410000 */
[----:B------:R-:W1:Y:S01]  /*29c0*/  LDC.64 R200, c[0x0][0x2f8] ;  /* 0x0000be00ffc87b82 */ /* 0x000e620000000a00 */
        /* <DEDUP_REMOVED lines=50> */
.L_x_1243:
[----:B------:R-:W-:Y:S05]  /*2cf0*/  BSYNC B0 ;  /* 0x0000000000007941 */ /* 0x000fea0003800000 */
.L_x_1242:
[----:B------:R-:W-:Y:S04]  /*2d00*/  BSSY B0, `(.L_x_1244) ;  /* 0x000004e000007945 */ /* 0x000fe80003800000 */
[----:B------:R-:W-:Y:S05]  /*2d10*/  @!P4 BRA `(.L_x_1245) ;  /* 0x000000040030c947 */ /* 0x000fea0003800000 */
[----:B------:R-:W-:Y:S01]  /*2d20*/  ISETP.NE.U32.AND P1, PT, RZ, UR14, PT ;  /* 0x0000000eff007c0c */ /* 0x000fe2000bf25070 */
[-CC-:B------:R-:W-:Y:S01]  /*2d30*/  FFMA.FTZ R201, R219, R204.reuse, R205.reuse ;  /* 0x000000ccdbc97223 */ /* 0x180fe200000100cd */
[----:B------:R-:W-:Y:S01]  /*2d40*/  ISETP.NE.U32.AND P0, PT, RZ, UR8, PT ;  /* 0x00000008ff007c0c */ /* 0x000fe2000bf05070 */
[-CC-:B------:R-:W-:Y:S01]  /*2d50*/  FFMA.FTZ R203, R218, R204.reuse, R205.reuse ;  /* 0x000000ccdacb7223 */ /* 0x180fe200000100cd */
[----:B------:R-:W-:Y:S01]  /*2d60*/  ISETP.NE.AND.EX P1, PT, RZ, UR15, PT, P1 ;  /* 0x0000000fff007c0c */ /* 0x000fe2000bf25310 */
[-CC-:B------:R-:W-:Y:S01]  /*2d70*/  FFMA.FTZ R202, R214, R204.reuse, R205.reuse ;  /* 0x000000ccd6ca7223 */ /* 0x180fe200000100cd */
[-C--:B------:R-:W-:Y:S01]  /*2d80*/  FFMA.FTZ R207, R215, R204.reuse, R205 ;  /* 0x000000ccd7cf7223 */ /* 0x080fe200000100cd */
[----:B------:R-:W-:Y:S01]  /*2d90*/  FADD.FTZ R200, R238, -R201 ;  /* 0x800000c9eec87221 */ /* 0x000fe20000010000 */
[-CC-:B01----:R-:W-:Y:S01]  /*2da0*/  FFMA.FTZ R197, R223, R204.reuse, R205.reuse ;  /* 0x000000ccdfc57223 */ /* 0x183fe200000100cd */
        /* <DEDUP_REMOVED lines=67> */
.L_x_1245:
[----:B------:R-:W-:Y:S05]  /*31e0*/  BSYNC B0 ;  /* 0x0000000000007941 */ /* 0x000fea0003800000 */
.L_x_1244:
[----:B------:R-:W-:Y:S02]  /*31f0*/  IADD3 R4, R4, UR16, RZ ;  /* 0x0000001004047c10 */ /* 0x000fe4000fffe0ff */
[----:B------:R-:W-:Y:S02]  /*3200*/  SEL R198, RZ, 0x1, P5 ;  /* 0x00000001ffc67807 */ /* 0x000fe40002800000 */
[----:B------:R-:W-:-:S13]  /*3210*/  ISETP.GE.AND P0, PT, R4, UR17, PT ;  /* 0x0000001104007c0c */ /* 0x000fda000bf06270 */
[----:B------:R-:W-:Y:S05]  /*3220*/  @!P0 BRA `(.L_x_1246) ;  /* 0xffffffd400088947 */ /* 0x000fea000383ffff */
.L_x_1232:
        /* <DEDUP_REMOVED lines=25> */
.L_x_1248:
[----:B------:R-:W-:Y:S05]  /*33c0*/  BSYNC B0 ;  /* 0x0000000000007941 */ /* 0x000fea0003800000 */
.L_x_1247:
        /* <DEDUP_REMOVED lines=19> */
.L_x_1250:
[----:B------:R-:W-:Y:S05]  /*3500*/  BSYNC B0 ;  /* 0x0000000000007941 */ /* 0x000fea0003800000 */
.L_x_1249:
        /* <DEDUP_REMOVED lines=18> */
.L_x_1239:
[----:B------:R-:W-:Y:S01]  /*3630*/  HFMA2.MMA R208, -RZ, RZ, 0, 9.5367431640625e-07 ;  /* 0x00000010ffd07435 */ /* 0x000fe200000001ff */
[----:B------:R-:W-:Y:S02]  /*3640*/  MOV R209, 0x1f ;  /* 0x0000001f00d17802 */ /* 0x000fe40000000f00 */
[----:B------:R-:W-:-:S08]  /*3650*/  MOV R206, 0xffffffff ;  /* 0xffffffff00ce7802 */ /* 0x000fd00000000f00 */
[----:B-----5:R-:W-:Y:S05]  /*3660*/  WARPSYNC.COLLECTIVE R206, `(.L_x_1251) ;  /* 0x00000000ce087348 */ /* 0x020fea0003c00000 */
[----:B------:R0:W1:Y:S02]  /*3670*/  SHFL.DOWN P1, R207, R231, R208, R209 ;  /* 0x080000d0e7cf7389 */ /* 0x00006400000200d1 */
[----:B01---5:R-:W-:Y:S01]  /*3680*/  ENDCOLLECTIVE ;  /* 0x000000000000791b */ /* 0x023fe20003800000 */
.L_x_1251:
[----:B------:R-:W-:-:S05]  /*3690*/  MOV R196, R207 ;  /* 0x000000cf00c47202 */ /* 0x000fca0000000f00 */
[----:B------:R-:W-:Y:S01]  /*36a0*/  FADD.FTZ R196, R196, R231 ;  /* 0x000000e7c4c47221 */ /* 0x000fe20000010000 */
[----:B------:R-:W-:-:S07]  /*36b0*/  MOV R231, R232 ;  /* 0x000000e800e77202 */ /* 0x000fce0000000f00 */
[----:B------:R-:W-:Y:S05]  /*36c0*/  WARPSYNC.COLLECTIVE R206, `(.L_x_1252) ;  /* 0x00000000ce087348 */ /* 0x000fea0003c00000 */
[----:B------:R0:W1:Y:S02]  /*36d0*/  SHFL.DOWN P1, R207, R231, R208, R209 ;  /* 0x080000d0e7cf7389 */ /* 0x00006400000200d1 */
[----:B01----:R-:W-:Y:S01]  /*36e0*/  ENDCOLLECTIVE ;  /* 0x000000000000791b */ /* 0x003fe20003800000 */
.L_x_1252:
[----:B------:R-:W-:Y:S01]  /*36f0*/  HFMA2.MMA R208, -RZ, RZ, 0, 4.76837158203125e-07 ;  /* 0x00000008ffd07435 */ /* 0x000fe200000001ff */
[----:B------:R-:W-:Y:S02]  /*3700*/  MOV R231, R196 ;  /* 0x000000c400e77202 */ /* 0x000fe40000000f00 */
[----:B------:R-:W-:-:S08]  /*3710*/  MOV R199, R207 ;  /* 0x000000cf00c77202 */ /* 0x000fd00000000f00 */
[----:B------:R-:W-:Y:S05]  /*3720*/  WARPSYNC.COLLECTIVE R206, `(.L_x_1253) ;  /* 0x00000000ce087348 */ /* 0x000fea0003c00000 */
[----:B------:R0:W1:Y:S02]  /*3730*/  SHFL.DOWN P1, R207, R231, R208, R209 ;  /* 0x080000d0e7cf7389 */ /* 0x00006400000200d1 */
[----:B01----:R-:W-:Y:S01]  /*3740*/  ENDCOLLECTIVE ;  /* 0x000000000000791b */ /* 0x003fe20003800000 */
.L_x_1253:
[----:B------:R-:W-:-:S05]  /*3750*/  FADD.FTZ R199, R199, R232 ;  /* 0x000000e8c7c77221 */ /* 0x000fca0000010000 */
[----:B------:R-:W-:Y:S02]  /*3760*/  MOV R231, R199 ;  /* 0x000000c700e77202 */ /* 0x000fe40000000f00 */
[----:B------:R-:W-:-:S07]  /*3770*/  MOV R201, R207 ;  /* 0x000000cf00c97202 */ /* 0x000fce0000000f00 */
[----:B------:R-:W-:Y:S05]  /*3780*/  WARPSYNC.COLLECTIVE R206, `(.L_x_1254) ;  /* 0x00000000ce087348 */ /* 0x000fea0003c00000 */
[----:B------:R0:W1:Y:S02]  /*3790*/  SHFL.DOWN P1, R207, R231, R208, R209 ;  /* 0x080000d0e7cf7389 */ /* 0x00006400000200d1 */
[----:B01----:R-:W-:Y:S01]  /*37a0*/  ENDCOLLECTIVE ;  /* 0x000000000000791b */ /* 0x003fe20003800000 */
.L_x_1254:
[----:B------:R-:W-:Y:S01]  /*37b0*/  FADD.FTZ R201, R196, R201 ;  /* 0x000000c9c4c97221 */ /* 0x000fe20000010000 */
[----:B------:R-:W-:-:S04]  /*37c0*/  HFMA2.MMA R208, -RZ, RZ, 0, 2.384185791015625e-07 ;  /* 0x00000004ffd07435 */ /* 0x000fc800000001ff */
[----:B------:R-:W-:Y:S02]  /*37d0*/  MOV R231, R201 ;  /* 0x000000c900e77202 */ /* 0x000fe40000000f00 */
[----:B------:R-:W-:-:S07]  /*37e0*/  MOV R200, R207 ;  /* 0x000000cf00c87202 */ /* 0x000fce0000000f00 */
[----:B------:R-:W-:Y:S05]  /*37f0*/  WARPSYNC.COLLECTIVE R206, `(.L_x_1255) ;  /* 0x00000000ce087348 */ /* 0x000fea0003c00000 */
[----:B------:R0:W1:Y:S02]  /*3800*/  SHFL.DOWN P1, R207, R231, R208, R209 ;  /* 0x080000d0e7cf7389 */ /* 0x00006400000200d1 */
[----:B01----:R-:W-:Y:S01]  /*3810*/  ENDCOLLECTIVE ;  /* 0x000000000000791b */ /* 0x003fe20003800000 */
.L_x_1255:
[----:B------:R-:W-:-:S05]  /*3820*/  FADD.FTZ R200, R199, R200 ;  /* 0x000000c8c7c87221 */ /* 0x000fca0000010000 */
[----:B------:R-:W-:Y:S02]  /*3830*/  MOV R231, R200 ;  /* 0x000000c800e77202 */ /* 0x000fe40000000f00 */
[----:B------:R-:W-:-:S07]  /*3840*/  MOV R202, R207 ;  /* 0x000000cf00ca7202 */ /* 0x000fce0000000f00 */
[----:B------:R-:W-:Y:S05]  /*3850*/  WARPSYNC.COLLECTIVE R206, `(.L_x_1256) ;  /* 0x00000000ce087348 */ /* 0x000fea0003c00000 */
[----:B------:R0:W1:Y:S02]  /*3860*/  SHFL.DOWN P1, R207, R231, R208, R209 ;  /* 0x080000d0e7cf7389 */ /* 0x00006400000200d1 */
[----:B01----:R-:W-:Y:S01]  /*3870*/  ENDCOLLECTIVE ;  /* 0x000000000000791b */ /* 0x003fe20003800000 */
.L_x_1256:
[----:B------:R-:W-:Y:S01]  /*3880*/  FADD.FTZ R202, R201, R202 ;  /* 0x000000cac9ca7221 */ /* 0x000fe20000010000 */
[----:B------:R-:W-:-:S04]  /*3890*/  HFMA2.MMA R208, -RZ, RZ, 0, 1.1920928955078125e-07 ;  /* 0x00000002ffd07435 */ /* 0x000fc800000001ff */
[----:B------:R-:W-:Y:S02]  /*38a0*/  MOV R231, R202 ;  /* 0x000000ca00e77202 */ /* 0x000fe40000000f00 */
[----:B------:R-:W-:-:S07]  /*38b0*/  MOV R203, R207 ;  /* 0x000000cf00cb7202 */ /* 0x000fce0000000f00 */
[----:B------:R-:W-:Y:S05]  /*38c0*/  WARPSYNC.COLLECTIVE R206, `(.L_x_1257) ;  /* 0x00000000ce087348 */ /* 0x000fea0003c00000 */
[----:B------:R0:W1:Y:S02]  /*38d0*/  SHFL.DOWN P1, R207, R231, R208, R209 ;  /* 0x080000d0e7cf7389 */ /* 0x00006400000200d1 */
[----:B01----:R-:W-:Y:S01]  /*38e0*/  ENDCOLLECTIVE ;  /* 0x000000000000791b */ /* 0x003fe20003800000 */
.L_x_1257:
[----:B------:R-:W-:-:S05]  /*38f0*/  FADD.FTZ R203, R200, R203 ;  /* 0x000000cbc8cb7221 */ /* 0x000fca0000010000 */
[----:B------:R-:W-:Y:S02]  /*3900*/  MOV R231, R203 ;  /* 0x000000cb00e77202 */ /* 0x000fe40000000f00 */
[----:B------:R-:W-:-:S07]  /*3910*/  MOV R205, R207 ;  /* 0x000000cf00cd7202 */ /* 0x000fce0000000f00 */
[----:B------:R-:W-:Y:S05]  /*3920*/  WARPSYNC.COLLECTIVE R206, `(.L_x_1258) ;  /* 0x00000000ce087348 */ /* 0x000fea0003c00000 */
[----:B------:R0:W1:Y:S02]  /*3930*/  SHFL.DOWN P1, R207, R231, R208, R209 ;  /* 0x080000d0e7cf7389 */ /* 0x00006400000200d1 */
[----:B01----:R-:W-:Y:S01]  /*3940*/  ENDCOLLECTIVE ;  /* 0x000000000000791b */ /* 0x003fe20003800000 */
.L_x_1258:
[----:B------:R-:W-:Y:S01]  /*3950*/  FADD.FTZ R205, R202, R205 ;  /* 0x000000cdcacd7221 */ /* 0x000fe20000010000 */
[----:B------:R-:W-:-:S04]  /*3960*/  HFMA2.MMA R208, -RZ, RZ, 0, 5.9604644775390625e-08 ;  /* 0x00000001ffd07435 */ /* 0x000fc800000001ff */
[----:B------:R-:W-:Y:S02]  /*3970*/  MOV R231, R205 ;  /* 0x000000cd00e77202 */ /* 0x000fe40000000f00 */
[----:B------:R-:W-:-:S07]  /*3980*/  MOV R204, R207 ;  /* 0x000000cf00cc7202 */ /* 0x000fce0000000f00 */
[----:B------:R-:W-:Y:S05]  /*3990*/  WARPSYNC.COLLECTIVE R206, `(.L_x_1259) ;  /* 0x00000000ce087348 */ /* 0x000fea0003c00000 */
[----:B------:R0:W1:Y:S02]  /*39a0*/  SHFL.DOWN P1, R207, R231, R208, R209 ;  /* 0x080000d0e7cf7389 */ /* 0x00006400000200d1 */
[----:B01----:R-:W-:Y:S01]  /*39b0*/  ENDCOLLECTIVE ;  /* 0x000000000000791b */ /* 0x003fe20003800000 */
.L_x_1259:
[----:B------:R-:W-:-:S05]  /*39c0*/  FADD.FTZ R204, R203, R204 ;  /* 0x000000cccbcc7221 */ /* 0x000fca0000010000 */
[----:B------:R-:W-:Y:S02]  /*39d0*/  MOV R231, R204 ;  /* 0x000000cc00e77202 */ /* 0x000fe40000000f00 */
[----:B------:R-:W-:-:S07]  /*39e0*/  MOV R196, R207 ;  /* 0x000000cf00c47202 */ /* 0x000fce0000000f00 */
[----:B------:R-:W-:Y:S05]  /*39f0*/  WARPSYNC.COLLECTIVE R206, `(.L_x_1260) ;  /* 0x00000000ce087348 */ /* 0x000fea0003c00000 */
[----:B------:R0:W1:Y:S02]  /*3a00*/  SHFL.DOWN P1, R207, R231, R208, R209 ;  /* 0x080000d0e7cf7389 */ /* 0x00006400000200d1 */
[----:B01----:R-:W-:Y:S01]  /*3a10*/  ENDCOLLECTIVE ;  /* 0x000000000000791b */ /* 0x003fe20003800000 */
.L_x_1260:
[----:B------:R-:W-:Y:S01]  /*3a20*/  MOV R199, R207 ;  /* 0x000000cf00c77202 */ /* 0x000fe20000000f00 */
[----:B------:R-:W-:Y:S06]  /*3a30*/  BRA `(.L_x_1261) ;  /* 0xffffffe4009c7947 */ /* 0x000fec000383ffff */
.L_x_1262:
        /* <DEDUP_REMOVED lines=12> */
.L_x_3262:


//--------------------- .text._ZN10layer_norm31ln_parallel_residual_bwd_kernelINS_13Kernel_traitsIf13__nv_bfloat16fS2_fjLj6144ELj1ELj1ELj8ELj16ENS_18Kernel_traits_baseILj6144EfS2_fS2_fjLj256EEEEELb0ELb0ELb1EEEvNS_9BwdParamsE --------------------------
	.section	.text._ZN10layer_norm31ln_parallel_residual_bwd_kernelINS_13Kernel_traitsIf13__nv_bfloat16fS2_fjLj6144ELj1ELj1ELj8ELj16ENS_18Kernel_traits_baseILj6144EfS2_fS2_fjLj256EEEEELb0ELb0ELb1EEEvNS_9BwdParamsE,"ax",@progbits
	.align	128
        .global         _ZN10layer_norm31ln_parallel_residual_bwd_kernelINS_13Kernel_traitsIf13__nv_bfloat16fS2_fjLj6144ELj1ELj1ELj8ELj16ENS_18Kernel_traits_baseILj6144EfS2_fS2_fjLj256EEEEELb0ELb0ELb1EEEvNS_9BwdParamsE
        .type           _ZN10layer_norm31ln_parallel_residual_bwd_kernelINS_13Kernel_traitsIf13__nv_bfloat16fS2_fjLj6144ELj1ELj1ELj8ELj16ENS_18Kernel_traits_baseILj6144EfS2_fS2_fjLj256EEEEELb0ELb0ELb1EEEvNS_9BwdParamsE,@function
        .size           _ZN10layer_norm31ln_parallel_residual_bwd_kernelINS_13Kernel_traitsIf13__nv_bfloat16fS2_fjLj6144ELj1ELj1ELj8ELj16ENS_18Kernel_traits_baseILj6144EfS2_fS2_fjLj256EEEEELb0ELb0ELb1EEEvNS_9BwdParamsE,(.L_x_3263 - _ZN10layer_norm31ln_parallel_residual_bwd_kernelINS_13Kernel_traitsIf13__nv_bfloat16fS2_fjLj6144ELj1ELj1ELj8ELj16ENS_18Kernel_traits_baseILj6144EfS2_fS2_fjLj256EEEEELb0ELb0ELb1EEEvNS_9BwdParamsE)
        .other          _ZN10layer_norm31ln_parallel_residual_bwd_kernelINS_13Kernel_traitsIf13__nv_bfloat16fS2_fjLj6144ELj1ELj1ELj8ELj16ENS_18Kernel_traits_baseILj6144EfS2_fS2_fjLj256EEEEELb0ELb0ELb1EEEvNS_9BwdParamsE,@"STO_CUDA_ENTRY STV_DEFAULT"
_ZN10layer_norm31ln_parallel_residual_bwd_kernelINS_13Kernel_traitsIf13__nv_bfloat16fS2_fjLj6144ELj1ELj1ELj8ELj16ENS_18Kernel_traits_baseILj6144EfS2_fS2_fjLj256EEEEELb0ELb0ELb1EEEvNS_9BwdParamsE:
.text._ZN10layer_norm31ln_parallel_residual_bwd_kernelINS_13Kernel_traitsIf13__nv_bfloat16fS2_fjLj6144ELj1ELj1ELj8ELj16ENS_18Kernel_traits_baseILj6144EfS2_fS2_fjLj256EEEEELb0ELb0ELb1EEEvNS_9BwdParamsE:
        /* <DEDUP_REMOVED lines=64> */
.L_x_1263:
        /* <DEDUP_REMOVED lines=10> */
[----:B------:R-:W-:Y:S01]  /*04a0*/  HFMA2.MMA R242, -RZ, RZ, 0, 5.9604644775390625e-08 ;  /* 0x00000001fff27435 */ /* 0x000fe200000001ff */
[----:B------:R-:W5:Y:S01]  /*04b0*/  LDG.E.128 R76, desc[UR4][R2.64] ;  /* 0x00000004024c7981 */ /* 0x000f62000c1e1d00 */
[----:B------:R-:W-:Y:S01]  /*04c0*/  HFMA2.MMA R231, -RZ, RZ, 0, 0 ;  /* 0x00000000ffe77435 */ /* 0x000fe200000001ff */
        /* <DEDUP_REMOVED lines=28> */
[----:B0-----:R-:W-:Y:S02]  /*0690*/  CS2R R2, SRZ ;  /* 0x0000000000027805 */ /* 0x001fe4000001ff00 */
        /* <DEDUP_REMOVED lines=24> */
[----:B------:R-:W-:-:S02]  /*0820*/  MOV R228, RZ ;  /* 0x000000ff00e47202 */ /* 0x000fc40000000f00 */
[----:B------:R-:W-:Y:S02]  /*0830*/  CS2R R224, SRZ ;  /* 0x0000000000e07805 */ /* 0x000fe4000001ff00 */
[----:B------:R-:W-:Y:S02]  /*0840*/  CS2R R172, SRZ ;  /* 0x0000000000ac7805 */ /* 0x000fe4000001ff00 */
[----:B------:R-:W-:Y:S02]  /*0850*/  CS2R R174, SRZ ;  /* 0x0000000000ae7805 */ /* 0x000fe4000001ff00 */
[----:B------:R-:W-:Y:S02]  /*0860*/  CS2R R176, SRZ ;  /* 0x0000000000b07805 */ /* 0x000fe4000001ff00 */
[----:B------:R-:W-:Y:S02]  /*0870*/  CS2R R178, SRZ ;  /* 0x0000000000b27805 */ /* 0x000fe4000001ff00 */
[----:B------:R-:W-:-:S02]  /*0880*/  CS2R R180, SRZ ;  /* 0x0000000000b47805 */ /* 0x000fc4000001ff00 */
[----:B------:R-:W-:-:S07]  /*0890*/  LOP3.LUT R230, R0, 0xff, RZ, 0xc0, !PT ;  /* 0x000000ff00e67812 */ /* 0x000fce00078ec0ff */
.L_x_1266:
        /* <DEDUP_REMOVED lines=11> */
[----:B-1----:R-:W-:-:S05]  /*0950*/  IMAD.WIDE.U32 R148, R234, 0x20, R160 ;  /* 0x00000020ea947825 */ /* 0x002fca00078e00a0 */
[----:B------:R-:W4:Y:S01]  /*0960*/  LDG.E.128 R116, desc[UR4][R148.64] ;  /* 0x0000000494747981 */ /* 0x000f22000c1e1d00 */
[----:B--2---:R-:W-:Y:S01]  /*0970*/  IMAD.WIDE.U32 R120, R234, 0x10, R152 ;  /* 0x00000010ea787825 */ /* 0x004fe200078e0098 */
[----:B------:R-:W1:Y:S02]  /*0980*/  @P0 LDC.64 R162, c[0x0][0x2c8] ;  /* 0x0000b200ffa20b82 */ /* 0x000e640000000a00 */
[----:B------:R-:W2:Y:S04]  /*0990*/  LDG.E.128 R128, desc[UR4][R148.64+0x10] ;  /* 0x0000100494807981 */ /* 0x000ea8000c1e1d00 */
[----:B------:R-:W2:Y:S01]  /*09a0*/  LDG.E.128 R120, desc[UR4][R120.64] ;  /* 0x0000000478787981 */ /* 0x000ea2000c1e1d00 */
[----:B---3--:R-:W-:Y:S01]  /*09b0*/  IMAD.WIDE R142, R232, 0x4, R142 ;  /* 0x00000004e88e7825 */ /* 0x008fe200078e028e */
[----:B------:R-:W3:Y:S04]  /*09c0*/  @P0 LDC.64 R238, c[0x0][0x2c8] ;  /* 0x0000b200ffee0b82 */ /* 0x000ee80000000a00 */
[----:B------:R-:W2:Y:S01]  /*09d0*/  LDG.E R235, desc[UR4][R142.64] ;  /* 0x000000048eeb7981 */ /* 0x000ea2000c1e1900 */
[----:B0-----:R-:W-:-:S03]  /*09e0*/  IMAD.WIDE.U32 R124, R234, 0x10, R156 ;  /* 0x00000010ea7c7825 */ /* 0x001fc600078e009c */
[----:B------:R-:W0:Y:S03]  /*09f0*/  @P0 LDC.64 R236, c[0x0][0x2c8] ;  /* 0x0000b200ffec0b82 */ /* 0x000e260000000a00 */
[----:B------:R-:W2:Y:S01]  /*0a00*/  LDG.E.128 R124, desc[UR4][R124.64] ;  /* 0x000000047c7c7981 */ /* 0x000ea2000c1e1d00 */
[----:B------:R-:W-:-:S05]  /*0a10*/  IADD3 R233, R234, 0x100, RZ ;  /* 0x00000100eae97810 */ /* 0x000fca0007ffe0ff */
[----:B------:R-:W-:-:S04]  /*0a20*/  IMAD.WIDE.U32 R240, R233, 0x20, R160 ;  /* 0x00000020e9f07825 */ /* 0x000fc800078e00a0 */
[C---:B------:R-:W-:Y:S01]  /*0a30*/  IMAD.WIDE.U32 R136, R233.reuse, 0x10, R152 ;  /* 0x00000010e9887825 */ /* 0x040fe200078e0098 */
[----:B------:R-:W2:Y:S03]  /*0a40*/  LDG.E.128 R132, desc[UR4][R240.64] ;  /* 0x00000004f0847981 */ /* 0x000ea6000c1e1d00 */
[----:B------:R-:W-:Y:S01]  /*0a50*/  IMAD.WIDE.U32 R140, R233, 0x10, R156 ;  /* 0x00000010e98c7825 */ /* 0x000fe200078e009c */
[----:B------:R1:W2:Y:S04]  /*0a60*/  LDG.E.128 R144, desc[UR4][R240.64+0x10] ;  /* 0x00001004f0907981 */ /* 0x0002a8000c1e1d00 */
[----:B------:R-:W2:Y:S04]  /*0a70*/  LDG.E.128 R136, desc[UR4][R136.64] ;  /* 0x0000000488887981 */ /* 0x000ea8000c1e1d00 */
[----:B------:R-:W2:Y:S01]  /*0a80*/  LDG.E.128 R140, desc[UR4][R140.64] ;  /* 0x000000048c8c7981 */ /* 0x000ea2000c1e1d00 */
[----:B------:R-:W-:-:S05]  /*0a90*/  IADD3 R229, R234, 0x200, RZ ;  /* 0x00000200eae57810 */ /* 0x000fca0007ffe0ff */
[----:B------:R-:W-:-:S04]  /*0aa0*/  IMAD.WIDE.U32 R160, R229, 0x20, R160 ;  /* 0x00000020e5a07825 */ /* 0x000fc800078e00a0 */
[C---:B------:R-:W-:Y:S01]  /*0ab0*/  IMAD.WIDE.U32 R152, R229.reuse, 0x10, R152 ;  /* 0x00000010e5987825 */ /* 0x040fe200078e0098 */
[----:B------:R-:W2:Y:S03]  /*0ac0*/  LDG.E.128 R148, desc[UR4][R160.64] ;  /* 0x00000004a0947981 */ /* 0x000ea6000c1e1d00 */
[C---:B------:R-:W-:Y:S02]  /*0ad0*/  IMAD.WIDE.U32 R156, R229.reuse, 0x10, R156 ;  /* 0x00000010e59c7825 */ /* 0x040fe400078e009c */
[----:B------:R-:W2:Y:S04]  /*0ae0*/  LDG.E.128 R152, desc[UR4][R152.64] ;  /* 0x0000000498987981 */ /* 0x000ea8000c1e1d00 */
[----:B------:R-:W2:Y:S01]  /*0af0*/  LDG.E.128 R156, desc[UR4][R156.64] ;  /* 0x000000049c9c7981 */ /* 0x000ea2000c1e1d00 */
[----:B-1----:R-:W-:-:S03]  /*0b00*/  @P0 IMAD.WIDE.U32 R240, R229, 0x20, R162 ;  /* 0x00000020e5f00825 */ /* 0x002fc600078e00a2 */
[----:B------:R-:W2:Y:S01]  /*0b10*/  LDG.E.128 R160, desc[UR4][R160.64+0x10] ;  /* 0x00001004a0a07981 */ /* 0x000ea2000c1e1d00 */
[----:B------:R-:W-:Y:S01]  /*0b20*/  ISETP.NE.AND P2, PT, RZ, UR11, PT ;  /* 0x0000000bff007c0c */ /* 0x000fe2000bf45270 */
[----:B---3--:R-:W-:Y:S02]  /*0b30*/  @P0 IMAD.WIDE.U32 R238, R234, 0x20, R238 ;  /* 0x00000020eaee0825 */ /* 0x008fe400078e00ee */
[----:B-----5:R-:W5:Y:S02]  /*0b40*/  @P0 LDG.E.128 R96, desc[UR4][R240.64] ;  /* 0x00000004f0600981 */ /* 0x020f64000c1e1d00 */
[----:B0-----:R-:W-:Y:S02]  /*0b50*/  @P0 IMAD.WIDE.U32 R236, R233, 0x20, R236 ;  /* 0x00000020e9ec0825 */ /* 0x001fe400078e00ec */
[----:B------:R-:W5:Y:S04]  /*0b60*/  @P0 LDG.E.128 R80, desc[UR4][R238.64] ;  /* 0x00000004ee500981 */ /* 0x000f68000c1e1d00 */
[----:B------:R2:W5:Y:S04]  /*0b70*/  @P0 LDG.E.128 R84, desc[UR4][R238.64+0x10] ;  /* 0x00001004ee540981 */ /* 0x000568000c1e1d00 */
[----:B------:R-:W5:Y:S04]  /*0b80*/  @P0 LDG.E.128 R88, desc[UR4][R236.64] ;  /* 0x00000004ec580981 */ /* 0x000f68000c1e1d00 */
[----:B------:R0:W5:Y:S04]  /*0b90*/  @P0 LDG.E.128 R92, desc[UR4][R236.64+0x10] ;  /* 0x00001004ec5c0981 */ /* 0x000168000c1e1d00 */
[----:B------:R1:W5:Y:S01]  /*0ba0*/  @P0 LDG.E.128 R100, desc[UR4][R240.64+0x10] ;  /* 0x00001004f0640981 */ /* 0x000362000c1e1d00 */
[----:B------:R-:W-:-:S02]  /*0bb0*/  LOP3.LUT P6, RZ, R242, 0xff, RZ, 0xc0, !PT ;  /* 0x000000fff2ff7812 */ /* 0x000fc400078cc0ff */
[----:B----4-:R-:W-:-:S05]  /*0bc0*/  FSEL R247, R247, RZ, !P2 ;  /* 0x000000fff7f77208 */ /* 0x010fca0005000000 */
[----:B------:R-:W-:Y:S01]  /*0bd0*/  FADD.FTZ R116, R116, -R247 ;  /* 0x800000f774747221 */ /* 0x000fe20000010000 */
[----:B--2---:R-:W-:-:S03]  /*0be0*/  SHF.L.U32 R239, R120, 0x10, RZ ;  /* 0x0000001078ef7819 */ /* 0x004fc600000006ff */
[----:B------:R-:W-:Y:S02]  /*0bf0*/  FMUL.FTZ R238, R235, R116 ;  /* 0x00000074ebee7220 */ /* 0x000fe40000410000 */
[----:B------:R-:W-:Y:S02]  /*0c00*/  FADD.FTZ R226, R239, R226 ;  /* 0x000000e2efe27221 */ /* 0x000fe40000010000 */
[-C--:B------:R-:W-:Y:S01]  /*0c10*/  FFMA.FTZ R227, R238, R239.reuse, R227 ;  /* 0x000000efeee37223 */ /* 0x080fe200000100e3 */
[----:B------:R-:W-:Y:S01]  /*0c20*/  FMUL.FTZ R239, R52, R239 ;  /* 0x000000ef34ef7220 */ /* 0x000fe20000410000 */
[----:B0-----:R-:W-:-:S05]  /*0c30*/  SHF.L.U32 R236, R124, 0x10, RZ ;  /* 0x000000107cec7819 */ /* 0x001fca00000006ff */
[----:B------:R-:W-:Y:S01]  /*0c40*/  FADD.FTZ R228, R236, R228 ;  /* 0x000000e4ece47221 */ /* 0x000fe20000010000 */
[-C--:B------:R-:W-:Y:S01]  /*0c50*/  FFMA.FTZ R231, R238, R236.reuse, R231 ;  /* 0x000000eceee77223 */ /* 0x080fe200000100e7 */
[----:B------:R-:W-:Y:S01]  /*0c60*/  FFMA.FTZ R236, R76, R236, R239 ;  /* 0x000000ec4cec7223 */ /* 0x000fe200000100ef */
[C---:B------:R-:W-:Y:S02]  /*0c70*/  SHF.L.U32 R239, R121.reuse, 0x10, RZ ;  /* 0x0000001079ef7819 */ /* 0x040fe400000006ff */
[----:B------:R-:W-:Y:S01]  /*0c80*/  PRMT R121, R121, 0x7632, R121 ;  /* 0x0000763279797816 */ /* 0x000fe20000000079 */
[--C-:B------:R-:W-:Y:S01]  /*0c90*/  FADD.FTZ R118, R118, -R247.reuse ;  /* 0x800000f776767221 */ /* 0x100fe20000010000 */
[----:B------:R-:W-:Y:S01]  /*0ca0*/  SHF.L.U32 R237, R125, 0x10, RZ ;  /* 0x000000107ded7819 */ /* 0x000fe200000006ff */
[----:B------:R-:W-:Y:S01]  /*0cb0*/  FADD.FTZ R244, R119, -R247 ;  /* 0x800000f777f47221 */ /* 0x000fe20000010000 */
[----:B------:R-:W-:Y:S02]  /*0cc0*/  PRMT R125, R125, 0x7632, R125 ;  /* 0x000076327d7d7816 */ /* 0x000fe4000000007d */
[----:B------:R-:W-:Y:S01]  /*0cd0*/  SHF.L.U32 R121, R121, 0x10, RZ ;  /* 0x0000001079797819 */ /* 0x000fe200000006ff */
[----:B-1----:R-:W-:Y:S01]  /*0ce0*/  FMUL.FTZ R240, R235, R118 ;  /* 0x00000076ebf07220 */ /* 0x002fe20000410000 */
[----:B------:R-:W-:Y:S01]  /*0cf0*/  SHF.L.U32 R116, R125, 0x10, RZ ;  /* 0x000000107d747819 */ /* 0x000fe200000006ff */
[----:B------:R-:W-:-:S02]  /*0d00*/  FMUL.FTZ R244, R235, R244 ;  /* 0x000000f4ebf47220 */ /* 0x000fc40000410000 */
[----:B------:R-:W-:Y:S02]  /*0d10*/  FMUL.FTZ R118, R55, R121 ;  /* 0x0000007937767220 */ /* 0x000fe40000410000 */
[-C--:B------:R-:W-:Y:S01]  /*0d20*/  FFMA.FTZ R217, R244, R116.reuse, R217 ;  /* 0x00000074f4d97223 */ /* 0x080fe200000100d9 */
[----:B------:R-:W-:Y:S01]  /*0d30*/  FADD.FTZ R216, R116, R216 ;  /* 0x000000d874d87221 */ /* 0x000fe20000010000 */
[----:B------:R-:W-:Y:S01]  /*0d40*/  FFMA.FTZ R241, R79, R116, R118 ;  /* 0x000000744ff17223 */ /* 0x000fe20000010076 */
[C---:B------:R-:W-:Y:S01]  /*0d50*/  SHF.L.U32 R116, R122.reuse, 0x10, RZ ;  /* 0x000000107a747819 */ /* 0x040fe200000006ff */
[----:B------:R-:W-:Y:S01]  /*0d60*/  FADD.FTZ R128, -R247, R128 ;  /* 0x00000080f7807221 */ /* 0x000fe20000010100 */
[----:B------:R-:W-:Y:S01]  /*0d70*/  PRMT R122, R122, 0x7632, R122 ;  /* 0x000076327a7a7816 */ /* 0x000fe2000000007a */
[----:B------:R-:W-:Y:S01]  /*0d80*/  FADD.FTZ R242, R117, -R247 ;  /* 0x800000f775f27221 */ /* 0x000fe20000010000 */
[C---:B------:R-:W-:Y:S01]  /*0d90*/  SHF.L.U32 R117, R126.reuse, 0x10, RZ ;  /* 0x000000107e757819 */ /* 0x040fe200000006ff */
[----:B------:R-:W-:Y:S01]  /*0da0*/  FMUL.FTZ R246, R235, R128 ;  /* 0x00000080ebf67220 */ /* 0x000fe20000410000 */
[----:B------:R-:W-:-:S02]  /*0db0*/  PRMT R126, R126, 0x7632, R126 ;  /* 0x000076327e7e7816 */ /* 0x000fc4000000007e */
[----:B------:R-:W-:Y:S01]  /*0dc0*/  SHF.L.U32 R122, R122, 0x10, RZ ;  /* 0x000000107a7a7819 */ /* 0x000fe200000006ff */
[-C--:B------:R-:W-:Y:S01]  /*0dd0*/  FMUL.FTZ R119, R48, R116.reuse ;  /* 0x0000007430777220 */ /* 0x080fe20000410000 */
[----:B------:R-:W-:Y:S01]  /*0de0*/  FADD.FTZ R210, R116, R210 ;  /* 0x000000d274d27221 */ /* 0x000fe20000010000 */
[----:B------:R-:W-:Y:S01]  /*0df0*/  FFMA.FTZ R211, R246, R116, R211 ;  /* 0x00000074f6d37223 */ /* 0x000fe200000100d3 */
[----:B------:R-:W-:Y:S01]  /*0e00*/  SHF.L.U32 R126, R126, 0x10, RZ ;  /* 0x000000107e7e7819 */ /* 0x000fe200000006ff */
[----:B------:R-:W-:Y:S01]  /*0e10*/  FMUL.FTZ R116, R49, R122 ;  /* 0x0000007a31747220 */ /* 0x000fe20000410000 */
[C---:B------:R-:W-:Y:S01]  /*0e20*/  FADD.FTZ R130, -R247.reuse, R130 ;  /* 0x00000082f7827221 */ /* 0x040fe20000010100 */
[----:B------:R-:W-:Y:S02]  /*0e30*/  FADD.FTZ R248, -R247, R129 ;  /* 0x00000081f7f87221 */ /* 0x000fe40000010100 */
[----:B------:R-:W-:Y:S01]  /*0e40*/  FFMA.FTZ R129, R73, R126, R116 ;  /* 0x0000007e49817223 */ /* 0x000fe20000010074 */
[----:B------:R-:W-:Y:S01]  /*0e50*/  SHF.L.U32 R116, R123, 0x10, RZ ;  /* 0x000000107b747819 */ /* 0x000fe200000006ff */
[----:B------:R-:W-:Y:S01]  /*0e60*/  FMUL.FTZ R250, R235, R130 ;  /* 0x00000082ebfa7220 */ /* 0x000fe20000410000 */
[----:B------:R-:W-:Y:S01]  /*0e70*/  PRMT R123, R123, 0x7632, R123 ;  /* 0x000076327b7b7816 */ /* 0x000fe2000000007b */
[----:B------:R-:W-:Y:S01]  /*0e80*/  FADD.FTZ R252, -R247, R131 ;  /* 0x00000083f7fc7221 */ /* 0x000fe20000010100 */
[-C--:B------:R-:W-:Y:S01]  /*0e90*/  FFMA.FTZ R128, R72, R117.reuse, R119 ;  /* 0x0000007548807223 */ /* 0x080fe20000010077 */
[-C--:B------:R-:W-:Y:S01]  /*0ea0*/  FMUL.FTZ R119, R50, R116.reuse ;  /* 0x0000007432777220 */ /* 0x080fe20000410000 */
[----:B------:R-:W-:Y:S01]  /*0eb0*/  FADD.FTZ R202, R116, R202 ;  /* 0x000000ca74ca7221 */ /* 0x000fe20000010000 */
[----:B------:R-:W-:Y:S01]  /*0ec0*/  FFMA.FTZ R203, R250, R116, R203 ;  /* 0x00000074facb7223 */ /* 0x000fe200000100cb */
[----:B------:R-:W-:Y:S01]  /*0ed0*/  SHF.L.U32 R116, R123, 0x10, RZ ;  /* 0x000000107b747819 */ /* 0x000fe200000006ff */
[----:B------:R-:W-:Y:S01]  /*0ee0*/  FMUL.FTZ R252, R235, R252 ;  /* 0x000000fcebfc7220 */ /* 0x000fe20000410000 */
[----:B------:R-:W-:Y:S01]  /*0ef0*/  FADD.FTZ R132, -R247, R132 ;  /* 0x00000084f7847221 */ /* 0x000fe20000010100 */
[----:B------:R-:W-:Y:S01]  /*0f00*/  FADD.FTZ R212, R117, R212 ;  /* 0x000000d475d47221 */ /* 0x000fe20000010000 */
        /* <DEDUP_REMOVED lines=10> */
[----:B------:R-:W-:Y:S01]  /*0fb0*/  SHF.L.U32 R132, R140, 0x10, RZ ;  /* 0x000000108c847819 */ /* 0x000fe200000006ff */
[----:B------:R-:W-:Y:S01]  /*0fc0*/  FADD.FTZ R134, -R247, R134 ;  /* 0x00000086f7867221 */ /* 0x000fe20000010100 */
[----:B------:R-:W-:Y:S01]  /*0fd0*/  FADD.FTZ R194, R116, R194 ;  /* 0x000000c274c27221 */ /* 0x000fe20000010000 */
[-C--:B------:R-:W-:Y:S01]  /*0fe0*/  FFMA.FTZ R195, R243, R116.reuse, R195 ;  /* 0x00000074f3c37223 */ /* 0x080fe200000100c3 */
[----:B------:R-:W-:Y:S01]  /*0ff0*/  FMUL.FTZ R117, R44, R116 ;  /* 0x000000742c757220 */ /* 0x000fe20000410000 */
[----:B------:R-:W-:Y:S01]  /*1000*/  SHF.L.U32 R116, R137, 0x10, RZ ;  /* 0x0000001089747819 */ /* 0x000fe200000006ff */
[----:B------:R-:W-:Y:S01]  /*1010*/  FMUL.FTZ R245, R235, R134 ;  /* 0x00000086ebf57220 */ /* 0x000fe20000410000 */
[----:B------:R-:W-:Y:S01]  /*1020*/  FADD.FTZ R196, R132, R196 ;  /* 0x000000c484c47221 */ /* 0x000fe20000010000 */
[-C--:B------:R-:W-:Y:S01]  /*1030*/  FFMA.FTZ R197, R243, R132.reuse, R197 ;  /* 0x00000084f3c57223 */ /* 0x080fe200000100c5 */
[----:B------:R-:W-:Y:S01]  /*1040*/  SHF.L.U32 R134, R141, 0x10, RZ ;  /* 0x000000108d867819 */ /* 0x000fe200000006ff */
[----:B------:R-:W-:Y:S01]  /*1050*/  FFMA.FTZ R132, R68, R132, R117 ;  /* 0x0000008444847223 */ /* 0x000fe20000010075 */
[-C--:B------:R-:W-:Y:S01]  /*1060*/  FMUL.FTZ R117, R46, R116.reuse ;  /* 0x000000742e757220 */ /* 0x080fe20000410000 */
[----:B------:R-:W-:Y:S01]  /*1070*/  PRMT R136, R136, 0x7632, R136 ;  /* 0x0000763288887816 */ /* 0x000fe20000000088 */
[----:B------:R-:W-:Y:S01]  /*1080*/  FADD.FTZ R186, R116, R186 ;  /* 0x000000ba74ba7221 */ /* 0x000fe20000010000 */
[C---:B------:R-:W-:Y:S01]  /*1090*/  FFMA.FTZ R187, R245.reuse, R116, R187 ;  /* 0x00000074f5bb7223 */ /* 0x040fe200000100bb */
[----:B------:R-:W-:Y:S01]  /*10a0*/  FADD.FTZ R188, R134, R188 ;  /* 0x000000bc86bc7221 */ /* 0x000fe20000010000 */
[-C--:B------:R-:W-:Y:S01]  /*10b0*/  FFMA.FTZ R189, R245, R134.reuse, R189 ;  /* 0x00000086f5bd7223 */ /* 0x080fe200000100bd */
[----:B------:R-:W-:Y:S01]  /*10c0*/  FFMA.FTZ R134, R70, R134, R117 ;  /* 0x0000008646867223 */ /* 0x000fe20000010075 */
[----:B------:R-:W-:Y:S01]  /*10d0*/  FADD.FTZ R116, -R247, R133 ;  /* 0x00000085f7747221 */ /* 0x000fe20000010100 */
[----:B------:R-:W-:Y:S01]  /*10e0*/  PRMT R140, R140, 0x7632, R140 ;  /* 0x000076328c8c7816 */ /* 0x000fe2000000008c */
[----:B------:R-:W-:Y:S01]  /*10f0*/  IMAD.U32 R117, R136, 0x10000, RZ ;  /* 0x0001000088757824 */ /* 0x000fe200078e00ff */
[----:B------:R-:W-:Y:S01]  /*1100*/  PRMT R127, R127, 0x7632, R127 ;  /* 0x000076327f7f7816 */ /* 0x000fe2000000007f */
[----:B------:R-:W-:Y:S01]  /*1110*/  FMUL.FTZ R136, R235, R116 ;  /* 0x00000074eb887220 */ /* 0x000fe20000410000 */
[----:B------:R-:W-:Y:S01]  /*1120*/  SHF.L.U32 R140, R140, 0x10, RZ ;  /* 0x000000108c8c7819 */ /* 0x000fe200000006ff */
[----:B------:R-:W-:Y:S01]  /*1130*/  FMUL.FTZ R116, R45, R117 ;  /* 0x000000752d747220 */ /* 0x000fe20000410000 */
[----:B------:R-:W-:-:S02]  /*1140*/  PRMT R137, R137, 0x7632, R137 ;  /* 0x0000763289897816 */ /* 0x000fc40000000089 */
[----:B------:R-:W-:Y:S01]  /*1150*/  SHF.L.U32 R127, R127, 0x10, RZ ;  /* 0x000000107f7f7819 */ /* 0x000fe200000006ff */
[-C--:B------:R-:W-:Y:S01]  /*1160*/  FFMA.FTZ R193, R136, R140.reuse, R193 ;  /* 0x0000008c88c17223 */ /* 0x080fe200000100c1 */
[----:B------:R-:W-:Y:S01]  /*1170*/  FADD.FTZ R192, R140, R192 ;  /* 0x000000c08cc07221 */ /* 0x000fe20000010000 */
[----:B------:R-:W-:Y:S01]  /*1180*/  FFMA.FTZ R133, R69, R140, R116 ;  /* 0x0000008c45857223 */ /* 0x000fe20000010074 */
[----:B------:R-:W-:Y:S01]  /*1190*/  PRMT R141, R141, 0x7632, R141 ;  /* 0x000076328d8d7816 */ /* 0x000fe2000000008d */
[----:B------:R-:W-:Y:S01]  /*11a0*/  FADD.FTZ R140, -R247, R135 ;  /* 0x00000087f78c7221 */ /* 0x000fe20000010100 */
[----:B------:R-:W-:Y:S01]  /*11b0*/  SHF.L.U32 R137, R137, 0x10, RZ ;  /* 0x0000001089897819 */ /* 0x000fe200000006ff */
[----:B------:R-:W-:Y:S01]  /*11c0*/  FFMA.FTZ R131, R75, R127, R118 ;  /* 0x0000007f4b837223 */ /* 0x000fe20000010076 */
[----:B------:R-:W-:Y:S01]  /*11d0*/  SHF.L.U32 R116, R141, 0x10, RZ ;  /* 0x000000108d747819 */ /* 0x000fe200000006ff */
[----:B------:R-:W-:Y:S02]  /*11e0*/  FMUL.FTZ R140, R235, R140 ;  /* 0x0000008ceb8c7220 */ /* 0x000fe40000410000 */
[-C--:B------:R-:W-:Y:S01]  /*11f0*/  FMUL.FTZ R118, R47, R137.reuse ;  /* 0x000000892f767220 */ /* 0x080fe20000410000 */
[----:B------:R-:W-:Y:S01]  /*1200*/  FADD.FTZ R144, -R247, R144 ;  /* 0x00000090f7907221 */ /* 0x000fe20000010100 */
[-C--:B------:R-:W-:Y:S01]  /*1210*/  FFMA.FTZ R185, R140, R116.reuse, R185 ;  /* 0x000000748cb97223 */ /* 0x080fe200000100b9 */
[----:B------:R-:W-:Y:S01]  /*1220*/  FADD.FTZ R184, R116, R184 ;  /* 0x000000b874b87221 */ /* 0x000fe20000010000 */
[----:B------:R-:W-:Y:S01]  /*1230*/  FFMA.FTZ R135, R71, R116, R118 ;  /* 0x0000007447877223 */ /* 0x000fe20000010076 */
[----:B------:R-:W-:Y:S01]  /*1240*/  SHF.L.U32 R116, R138, 0x10, RZ ;  /* 0x000000108a747819 */ /* 0x000fe200000006ff */
[----:B------:R-:W-:Y:S01]  /*1250*/  FFMA.FTZ R183, R140, R137, R183 ;  /* 0x000000898cb77223 */ /* 0x000fe200000100b7 */
[----:B------:R-:W-:Y:S01]  /*1260*/  FADD.FTZ R14, R137, R14 ;  /* 0x0000000e890e7221 */ /* 0x000fe20000010000 */
[----:B------:R-:W-:Y:S01]  /*1270*/  SHF.L.U32 R137, R142, 0x10, RZ ;  /* 0x000000108e897819 */ /* 0x000fe200000006ff */
[----:B------:R-:W-:Y:S01]  /*1280*/  FFMA.FTZ R191, R136, R117, R191 ;  /* 0x0000007588bf7223 */ /* 0x000fe200000100bf */
[----:B------:R-:W-:Y:S01]  /*1290*/  FADD.FTZ R190, R117, R190 ;  /* 0x000000be75be7221 */ /* 0x000fe20000010000 */
[----:B------:R-:W-:Y:S01]  /*12a0*/  FMUL.FTZ R144, R235, R144 ;  /* 0x00000090eb907220 */ /* 0x000fe20000410000 */
[-C--:B------:R-:W-:Y:S01]  /*12b0*/  FMUL.FTZ R117, R40, R116.reuse ;  /* 0x0000007428757220 */ /* 0x080fe20000410000 */
[----:B------:R-:W-:Y:S01]  /*12c0*/  PRMT R138, R138, 0x7632, R138 ;  /* 0x000076328a8a7816 */ /* 0x000fe2000000008a */
[----:B------:R-:W-:Y:S01]  /*12d0*/  FADD.FTZ R169, R137, R169 ;  /* 0x000000a989a97221 */ /* 0x000fe20000010000 */
[-C--:B------:R-:W-:Y:S01]  /*12e0*/  FFMA.FTZ R181, R144, R137.reuse, R181 ;  /* 0x0000008990b57223 */ /* 0x080fe200000100b5 */
[----:B------:R-:W-:Y:S01]  /*12f0*/  FFMA.FTZ R137, R64, R137, R117 ;  /* 0x0000008940897223 */ /* 0x000fe20000010075 */
[----:B------:R-:W-:Y:S01]  /*1300*/  FADD.FTZ R12, R116, R12 ;  /* 0x0000000c740c7221 */ /* 0x000fe20000010000 */
[----:B------:R-:W-:Y:S01]  /*1310*/  FFMA.FTZ R25, R144, R116, R25 ;  /* 0x0000007490197223 */ /* 0x000fe20000010019 */
[----:B------:R-:W-:Y:S01]  /*1320*/  PRMT R142, R142, 0x7632, R142 ;  /* 0x000076328e8e7816 */ /* 0x000fe2000000008e */
[----:B------:R-:W-:Y:S01]  /*1330*/  FADD.FTZ R116, -R247, R145 ;  /* 0x00000091f7747221 */ /* 0x000fe20000010100 */
[----:B------:R-:W-:-:S02]  /*1340*/  SHF.L.U32 R117, R138, 0x10, RZ ;  /* 0x000000108a757819 */ /* 0x000fc400000006ff */
[----:B------:R-:W-:Y:S01]  /*1350*/  SHF.L.U32 R142, R142, 0x10, RZ ;  /* 0x000000108e8e7819 */ /* 0x000fe200000006ff */
[----:B------:R-:W-:Y:S01]  /*1360*/  FMUL.FTZ R141, R235, R116 ;  /* 0x00000074eb8d7220 */ /* 0x000fe20000410000 */
[----:B------:R-:W-:Y:S01]  /*1370*/  FADD.FTZ R146, -R247, R146 ;  /* 0x00000092f7927221 */ /* 0x000fe20000010100 */
[-C--:B------:R-:W-:Y:S01]  /*1380*/  FMUL.FTZ R138, R41, R117.reuse ;  /* 0x00000075298a7220 */ /* 0x080fe20000410000 */
        /* <DEDUP_REMOVED lines=8> */
[-C--:B------:R-:W-:Y:S01]  /*1410*/  FMUL.FTZ R117, R42, R116.reuse ;  /* 0x000000742a757220 */ /* 0x080fe20000410000 */
[----:B------:R-:W-:Y:S01]  /*1420*/  PRMT R139, R139, 0x7632, R139 ;  /* 0x000076328b8b7816 */ /* 0x000fe2000000008b */
[----:B------:R-:W-:Y:S01]  /*1430*/  FADD.FTZ R10, R116, R10 ;  /* 0x0000000a740a7221 */ /* 0x000fe20000010000 */
[----:B------:R-:W-:Y:S01]  /*1440*/  FFMA.FTZ R23, R146, R116, R23 ;  /* 0x0000007492177223 */ /* 0x000fe20000010017 */
[----:B------:R-:W-:Y:S01]  /*1450*/  PRMT R143, R143, 0x7632, R143 ;  /* 0x000076328f8f7816 */ /* 0x000fe2000000008f */
[----:B------:R-:W-:Y:S01]  /*1460*/  FADD.FTZ R167, R142, R167 ;  /* 0x000000a78ea77221 */ /* 0x000fe20000010000 */
[-C--:B------:R-:W-:Y:S01]  /*1470*/  FFMA.FTZ R179, R146, R142.reuse, R179 ;  /* 0x0000008e92b37223 */ /* 0x080fe200000100b3 */
[----:B------:R-:W-:Y:S01]  /*1480*/  FADD.FTZ R116, -R247, R147 ;  /* 0x00000093f7747221 */ /* 0x000fe20000010100 */
[----:B------:R-:W-:Y:S01]  /*1490*/  FFMA.FTZ R142, R66, R142, R117 ;  /* 0x0000008e428e7223 */ /* 0x000fe20000010075 */
[----:B------:R-:W-:-:S02]  /*14a0*/  SHF.L.U32 R117, R139, 0x10, RZ ;  /* 0x000000108b757819 */ /* 0x000fc400000006ff */
[----:B------:R-:W-:Y:S01]  /*14b0*/  SHF.L.U32 R139, R143, 0x10, RZ ;  /* 0x000000108f8b7819 */ /* 0x000fe200000006ff */
[----:B------:R-:W-:Y:S01]  /*14c0*/  FMUL.FTZ R143, R235, R116 ;  /* 0x00000074eb8f7220 */ /* 0x000fe20000410000 */
[----:B------:R-:W-:Y:S01]  /*14d0*/  FADD.FTZ R148, -R247, R148 ;  /* 0x00000094f7947221 */ /* 0x000fe20000010100 */
        /* <DEDUP_REMOVED lines=9> */
[----:B------:R-:W-:Y:S01]  /*1570*/  FADD.FTZ R8, R117, R8 ;  /* 0x0000000875087221 */ /* 0x000fe20000010000 */
[-C--:B------:R-:W-:Y:S01]  /*1580*/  FFMA.FTZ R21, R148, R117.reuse, R21 ;  /* 0x0000007594157223 */ /* 0x080fe20000010015 */
[----:B------:R-:W-:Y:S01]  /*1590*/  FMUL.FTZ R145, R36, R117 ;  /* 0x0000007524917220 */ /* 0x000fe20000410000 */
[----:B------:R-:W-:Y:S01]  /*15a0*/  SHF.L.U32 R117, R153, 0x10, RZ ;  /* 0x0000001099757819 */ /* 0x000fe200000006ff */
[----:B------:R-:W-:Y:S01]  /*15b0*/  FADD.FTZ R150, -R247, R150 ;  /* 0x00000096f7967221 */ /* 0x000fe20000010100 */
[----:B------:R-:W-:Y:S01]  /*15c0*/  FADD.FTZ R165, R116, R165 ;  /* 0x000000a574a57221 */ /* 0x000fe20000010000 */
[-C--:B------:R-:W-:Y:S01]  /*15d0*/  FFMA.FTZ R177, R148, R116.reuse, R177 ;  /* 0x0000007494b17223 */ /* 0x080fe200000100b1 */
[----:B------:R-:W-:Y:S01]  /*15e0*/  FFMA.FTZ R145, R60, R116, R145 ;  /* 0x000000743c917223 */ /* 0x000fe20000010091 */
[----:B------:R-:W-:Y:S01]  /*15f0*/  SHF.L.U32 R116, R157, 0x10, RZ ;  /* 0x000000109d747819 */ /* 0x000fe200000006ff */
[----:B------:R-:W-:Y:S01]  /*1600*/  FMUL.FTZ R150, R235, R150 ;  /* 0x00000096eb967220 */ /* 0x000fe20000410000 */
[----:B------:R-:W-:-:S03]  /*1610*/  FMUL.FTZ R147, R38, R117 ;  /* 0x0000007526937220 */ /* 0x000fc60000410000 */
[----:B------:R-:W-:Y:S01]  /*1620*/  FADD.FTZ R31, R116, R31 ;  /* 0x0000001f741f7221 */ /* 0x000fe20000010000 */
[-C--:B------:R-:W-:Y:S01]  /*1630*/  FFMA.FTZ R175, R150, R116.reuse, R175 ;  /* 0x0000007496af7223 */ /* 0x080fe200000100af */
[----:B------:R-:W-:Y:S01]  /*1640*/  FFMA.FTZ R147, R62, R116, R147 ;  /* 0x000000743e937223 */ /* 0x000fe20000010093 */
[----:B------:R-:W-:Y:S01]  /*1650*/  FADD.FTZ R116, -R247, R149 ;  /* 0x00000095f7747221 */ /* 0x000fe20000010100 */
[----:B------:R-:W-:Y:S02]  /*1660*/  PRMT R152, R152, 0x7632, R152 ;  /* 0x0000763298987816 */ /* 0x000fe40000000098 */
[----:B------:R-:W-:Y:S01]  /*1670*/  PRMT R156, R156, 0x7632, R156 ;  /* 0x000076329c9c7816 */ /* 0x000fe2000000009c */
[----:B------:R-:W-:Y:S01]  /*1680*/  FMUL.FTZ R249, R235, R116 ;  /* 0x00000074ebf97220 */ /* 0x000fe20000410000 */
[----:B------:R-:W-:Y:S01]  /*1690*/  PRMT R153, R153, 0x7632, R153 ;  /* 0x0000763299997816 */ /* 0x000fe20000000099 */
[----:B------:R-:W-:Y:S01]  /*16a0*/  FADD.FTZ R116, -R247, R151 ;  /* 0x00000097f7747221 */ /* 0x000fe20000010100 */
[----:B------:R-:W-:-:S02]  /*16b0*/  SHF.L.U32 R152, R152, 0x10, RZ ;  /* 0x0000001098987819 */ /* 0x000fc400000006ff */
[----:B------:R-:W-:Y:S01]  /*16c0*/  SHF.L.U32 R149, R156, 0x10, RZ ;  /* 0x000000109c957819 */ /* 0x000fe200000006ff */
[----:B------:R-:W-:Y:S01]  /*16d0*/  FADD.FTZ R156, -R247, R160 ;  /* 0x000000a0f79c7221 */ /* 0x000fe20000010100 */
[----:B------:R-:W-:Y:S01]  /*16e0*/  SHF.L.U32 R118, R153, 0x10, RZ ;  /* 0x0000001099767819 */ /* 0x000fe200000006ff */
[----:B------:R-:W-:Y:S01]  /*16f0*/  FMUL.FTZ R153, R235, R116 ;  /* 0x00000074eb997220 */ /* 0x000fe20000410000 */
[----:B------:R-:W-:Y:S01]  /*1700*/  PRMT R157, R157, 0x7632, R157 ;  /* 0x000076329d9d7816 */ /* 0x000fe2000000009d */
[----:B------:R-:W-:Y:S01]  /*1710*/  FADD.FTZ R6, R117, R6 ;  /* 0x0000000675067221 */ /* 0x000fe20000010000 */
[----:B------:R-:W-:Y:S01]  /*1720*/  FFMA.FTZ R19, R150, R117, R19 ;  /* 0x0000007596137223 */ /* 0x000fe20000010013 */
[-C--:B------:R-:W-:Y:S01]  /*1730*/  FFMA.FTZ R22, R249, R152.reuse, R22 ;  /* 0x00000098f9167223 */ /* 0x080fe20000010016 */
[----:B------:R-:W-:Y:S01]  /*1740*/  FADD.FTZ R9, R152, R9 ;  /* 0x0000000998097221 */ /* 0x000fe20000010000 */
[----:B------:R-:W-:Y:S01]  /*1750*/  FMUL.FTZ R152, R37, R152 ;  /* 0x0000009825987220 */ /* 0x000fe20000410000 */
[----:B------:R-:W-:Y:S01]  /*1760*/  SHF.L.U32 R117, R154, 0x10, RZ ;  /* 0x000000109a757819 */ /* 0x000fe200000006ff */
[----:B------:R-:W-:Y:S01]  /*1770*/  FFMA.FTZ R20, R153, R118, R20 ;  /* 0x0000007699147223 */ /* 0x000fe20000010014 */
[----:B------:R-:W-:Y:S01]  /*1780*/  SHF.L.U32 R157, R157, 0x10, RZ ;  /* 0x000000109d9d7819 */ /* 0x000fe200000006ff */
[----:B------:R-:W-:Y:S01]  /*1790*/  FADD.FTZ R7, R118, R7 ;  /* 0x0000000776077221 */ /* 0x000fe20000010000 */
[----:B------:R-:W-:Y:S01]  /*17a0*/  FMUL.FTZ R156, R235, R156 ;  /* 0x0000009ceb9c7220 */ /* 0x000fe20000410000 */
[----:B------:R-:W-:Y:S01]  /*17b0*/  FMUL.FTZ R118, R39, R118 ;  /* 0x0000007627767220 */ /* 0x000fe20000410000 */
[----:B------:R-:W-:Y:S01]  /*17c0*/  PRMT R154, R154, 0x7632, R154 ;  /* 0x000076329a9a7816 */ /* 0x000fe2000000009a */
[-C--:B------:R-:W-:Y:S01]  /*17d0*/  FFMA.FTZ R178, R249, R149.reuse, R178 ;  /* 0x00000095f9b27223 */ /* 0x080fe200000100b2 */
[----:B------:R-:W-:Y:S01]  /*17e0*/  FADD.FTZ R166, R149, R166 ;  /* 0x000000a695a67221 */ /* 0x000fe20000010000 */
[----:B------:R-:W-:Y:S01]  /*17f0*/  FFMA.FTZ R149, R61, R149, R152 ;  /* 0x000000953d957223 */ /* 0x000fe20000010098 */
[----:B------:R-:W-:Y:S01]  /*1800*/  SHF.L.U32 R152, R158, 0x10, RZ ;  /* 0x000000109e987819 */ /* 0x000fe200000006ff */
[-C--:B------:R-:W-:Y:S01]  /*1810*/  FMUL.FTZ R119, R32, R117.reuse ;  /* 0x0000007520777220 */ /* 0x080fe20000410000 */
[----:B------:R-:W-:Y:S01]  /*1820*/  FADD.FTZ R4, R117, R4 ;  /* 0x0000000475047221 */ /* 0x000fe20000010000 */
[----:B------:R-:W-:Y:S01]  /*1830*/  FFMA.FTZ R17, R156, R117, R17 ;  /* 0x000000759c117223 */ /* 0x000fe20000010011 */
        /* <DEDUP_REMOVED lines=8> */
[----:B------:R-:W-:Y:S01]  /*18c0*/  FADD.FTZ R5, R117, R5 ;  /* 0x0000000575057221 */ /* 0x000fe20000010000 */
[----:B------:R-:W-:Y:S01]  /*18d0*/  FADD.FTZ R30, R158, R30 ;  /* 0x0000001e9e1e7221 */ /* 0x000fe20000010000 */
[-C--:B------:R-:W-:Y:S01]  /*18e0*/  FFMA.FTZ R174, R161, R158.reuse, R174 ;  /* 0x0000009ea1ae7223 */ /* 0x080fe200000100ae */
[----:B------:R-:W-:Y:S01]  /*18f0*/  FFMA.FTZ R154, R57, R158, R154 ;  /* 0x0000009e399a7223 */ /* 0x000fe2000001009a */
[----:B------:R-:W-:Y:S01]  /*1900*/  FFMA.FTZ R18, R161, R117, R18 ;  /* 0x00000075a1127223 */ /* 0x000fe20000010012 */
[----:B------:R-:W-:Y:S02]  /*1910*/  IMAD.U32 R117, R155, 0x10000, RZ ;  /* 0x000100009b757824 */ /* 0x000fe400078e00ff */
[----:B------:R-:W-:Y:S01]  /*1920*/  FMUL.FTZ R158, R235, R162 ;  /* 0x000000a2eb9e7220 */ /* 0x000fe20000410000 */
[----:B------:R-:W-:Y:S01]  /*1930*/  PRMT R120, R120, 0x7632, R120 ;  /* 0x0000763278787816 */ /* 0x000fe20000000078 */
[----:B------:R-:W-:Y:S01]  /*1940*/  FFMA.FTZ R176, R153, R157, R176 ;  /* 0x0000009d99b07223 */ /* 0x000fe200000100b0 */
[----:B------:R-:W-:Y:S01]  /*1950*/  PRMT R155, R155, 0x7632, R155 ;  /* 0x000076329b9b7816 */ /* 0x000fe2000000009b */
[----:B------:R-:W-:Y:S01]  /*1960*/  FADD.FTZ R164, R157, R164 ;  /* 0x000000a49da47221 */ /* 0x000fe20000010000 */
        /* <DEDUP_REMOVED lines=8> */
[----:B------:R-:W-:Y:S01]  /*19f0*/  FADD.FTZ R116, -R247, R163 ;  /* 0x000000a3f7747221 */ /* 0x000fe20000010100 */
[----:B------:R-:W-:Y:S01]  /*1a00*/  SHF.L.U32 R120, R120, 0x10, RZ ;  /* 0x0000001078787819 */ /* 0x000fe200000006ff */
[----:B------:R-:W-:Y:S01]  /*1a10*/  FMUL.FTZ R242, R235, R242 ;  /* 0x000000f2ebf27220 */ /* 0x000fe20000410000 */
[----:B------:R-:W-:-:S02]  /*1a20*/  SHF.L.U32 R117, R155, 0x10, RZ ;  /* 0x000000109b757819 */ /* 0x000fc400000006ff */
[----:B------:R-:W-:Y:S01]  /*1a30*/  PRMT R124, R124, 0x7632, R124 ;  /* 0x000076327c7c7816 */ /* 0x000fe2000000007c */
[----:B------:R-:W-:Y:S01]  /*1a40*/  FADD.FTZ R218, R239, R218 ;  /* 0x000000daefda7221 */ /* 0x000fe20000010000 */
[----:B------:R-:W-:Y:S01]  /*1a50*/  SHF.L.U32 R155, R159, 0x10, RZ ;  /* 0x000000109f9b7819 */ /* 0x000fe200000006ff */
[-C--:B------:R-:W-:Y:S01]  /*1a60*/  FFMA.FTZ R219, R240, R239.reuse, R219 ;  /* 0x000000eff0db7223 */ /* 0x080fe200000100db */
[----:B------:R-:W-:Y:S01]  /*1a70*/  FMUL.FTZ R159, R235, R116 ;  /* 0x00000074eb9f7220 */ /* 0x000fe20000410000 */
[----:B------:R-:W-:Y:S01]  /*1a80*/  FMUL.FTZ R239, R54, R239 ;  /* 0x000000ef36ef7220 */ /* 0x000fe20000410000 */
[----:B------:R-:W-:Y:S01]  /*1a90*/  SHF.L.U32 R124, R124, 0x10, RZ ;  /* 0x000000107c7c7819 */ /* 0x000fe200000006ff */
[-C--:B------:R-:W-:Y:S01]  /*1aa0*/  FFMA.FTZ R223, R242, R120.reuse, R223 ;  /* 0x00000078f2df7223 */ /* 0x080fe200000100df */
[----:B------:R-:W-:Y:S01]  /*1ab0*/  FADD.FTZ R222, R120, R222 ;  /* 0x000000de78de7221 */ /* 0x000fe20000010000 */
[----:B------:R-:W-:Y:S01]  /*1ac0*/  FMUL.FTZ R116, R35, R117 ;  /* 0x0000007523747220 */ /* 0x000fe20000410000 */
[----:B------:R-:W-:Y:S01]  /*1ad0*/  FMUL.FTZ R120, R53, R120 ;  /* 0x0000007835787220 */ /* 0x000fe20000410000 */
[----:B------:R-:W-:Y:S01]  /*1ae0*/  FADD.FTZ R220, R237, R220 ;  /* 0x000000dceddc7221 */ /* 0x000fe20000010000 */
[----:B------:R-:W-:Y:S01]  /*1af0*/  FFMA.FTZ R221, R240, R237, R221 ;  /* 0x000000edf0dd7223 */ /* 0x000fe200000100dd */
[----:B------:R-:W-:Y:S01]  /*1b00*/  FADD.FTZ R28, R155, R28 ;  /* 0x0000001c9b1c7221 */ /* 0x000fe20000010000 */
[----:B------:R-:W-:Y:S01]  /*1b10*/  FFMA.FTZ R172, R159, R155, R172 ;  /* 0x0000009b9fac7223 */ /* 0x000fe200000100ac */
[----:B------:R-:W-:Y:S01]  /*1b20*/  FFMA.FTZ R237, R78, R237, R239 ;  /* 0x000000ed4eed7223 */ /* 0x000fe200000100ef */
[----:B------:R-:W-:Y:S01]  /*1b30*/  FFMA.FTZ R155, R59, R155, R116 ;  /* 0x0000009b3b9b7223 */ /* 0x000fe20000010074 */
[----:B------:R-:W-:Y:S01]  /*1b40*/  FFMA.FTZ R239, R77, R124, R120 ;  /* 0x0000007c4def7223 */ /* 0x000fe20000010078 */
[----:B------:R-:W-:Y:S01]  /*1b50*/  FADD.FTZ R3, R117, R3 ;  /* 0x0000000375037221 */ /* 0x000fe20000010000 */
        /* <DEDUP_REMOVED lines=89> */
.L_x_1277:
        /* <DEDUP_REMOVED lines=92> */
[----:B------:R-:W-:Y:S01]  /*26b0*/  FMUL.FTZ R244, R235, R244 ;  /* 0x000000f4ebf47220 */ /* 0x000fe20000410000 */
[----:B------:R-:W-:Y:S01]  /*26c0*/  @P2 FADD.FTZ R119, R80, R119 ;  /* 0x0000007750772221 */ /* 0x000fe20000010000 */
[----:B------:R-:W-:Y:S01]  /*26d0*/  FADD.FTZ R124, R132, -R243 ;  /* 0x800000f3847c7221 */ /* 0x000fe20000010000 */
[----:B------:R-:W-:Y:S01]  /*26e0*/  FADD.FTZ R162, R147, -R150 ;  /* 0x8000009693a27221 */ /* 0x000fe20000010000 */
[----:B------:R-:W-:Y:S01]  /*26f0*/  FMUL.FTZ R122, R235, R248 ;  /* 0x000000f8eb7a7220 */ /* 0x000fe20000410000 */
[----:B------:R-:W-:Y:S01]  /*2700*/  @P2 FADD.FTZ R126, R87, R126 ;  /* 0x0000007e577e2221 */ /* 0x000fe20000010000 */
[C---:B------:R-:W-:Y:S01]  /*2710*/  FMUL.FTZ R147, R235.reuse, R144 ;  /* 0x00000090eb937220 */ /* 0x040fe20000410000 */
        /* <DEDUP_REMOVED lines=14> */
[----:B------:R-:W1:Y:S01]  /*2800*/  @P1 LDC.64 R132, c[0x0][0x308] ;  /* 0x0000c200ff841b82 */ /* 0x000e620000000a00 */
[----:B------:R-:W-:Y:S01]  /*2810*/  @P3 PRMT R107, R121, 0x7610, R107 ;  /* 0x00007610796b3816 */ /* 0x000fe2000000006b */
[----:B------:R-:W-:Y:S01]  /*2820*/  FMUL.FTZ R149, R235, R134 ;  /* 0x00000086eb957220 */ /* 0x000fe20000410000 */
[----:B------:R-:W-:Y:S01]  /*2830*/  @P3 PRMT R106, R118, 0x7610, R106 ;  /* 0x00007610766a3816 */ /* 0x000fe2000000006a */
[----:B------:R-:W-:Y:S01]  /*2840*/  FADD.FTZ R152, R152, -R127 ;  /* 0x8000007f98987221 */ /* 0x000fe20000010000 */
[-C--:B------:R-:W-:Y:S01]  /*2850*/  @P3 F2FP.BF16.F32.PACK_AB R117, RZ, R125.reuse ;  /* 0x0000007dff75323e */ /* 0x080fe200000010ff */
[----:B------:R-:W-:Y:S01]  /*2860*/  FADD.FTZ R156, R145, -R148 ;  /* 0x80000094919c7221 */ /* 0x000fe20000010000 */
[----:B------:R-:W-:Y:S01]  /*2870*/  @P3 F2FP.BF16.F32.PACK_AB R134, RZ, R120 ;  /* 0x00000078ff86323e */ /* 0x000fe200000010ff */
[----:B------:R-:W2:Y:S01]  /*2880*/  LDC.64 R128, c[0x0][0x2f8] ;  /* 0x0000be00ff807b82 */ /* 0x000ea20000000a00 */
[----:B------:R-:W-:Y:S01]  /*2890*/  @P3 PRMT R104, R116, 0x7610, R104 ;  /* 0x0000761074683816 */ /* 0x000fe20000000068 */
[----:B------:R-:W-:Y:S01]  /*28a0*/  FADD.FTZ R154, R154, -R161 ;  /* 0x800000a19a9a7221 */ /* 0x000fe20000010000 */
[----:B------:R-:W-:Y:S01]  /*28b0*/  F2FP.BF16.F32.PACK_AB R121, R244, R125 ;  /* 0x0000007df479723e */ /* 0x000fe200000010ff */
[----:B------:R-:W-:Y:S01]  /*28c0*/  FADD.FTZ R158, R157, -R158 ;  /* 0x8000009e9d9e7221 */ /* 0x000fe20000010000 */
        /* <DEDUP_REMOVED lines=133> */
[----:B------:R-:W-:Y:S02]  /*3120*/  MOV R94, R10 ;  /* 0x0000000a005e7202 */ /* 0x000fe40000000f00 */
[----:B------:R-:W-:Y:S02]  /*3130*/  MOV R91, R24 ;  /* 0x00000018005b7202 */ /* 0x000fe40000000f00 */
[----:B------:R-:W-:-:S02]  /*3140*/  MOV R95, R11 ;  /* 0x0000000b005f7202 */ /* 0x000fc40000000f00 */
[----:B------:R-:W-:Y:S02]  /*3150*/  MOV R105, R22 ;  /* 0x0000001600697202 */ /* 0x000fe40000000f00 */
[----:B------:R-:W-:Y:S02]  /*3160*/  MOV R107, R20 ;  /* 0x00000014006b7202 */ /* 0x000fe40000000f00 */
[----:B------:R-:W-:Y:S01]  /*3170*/  MOV R26, R27 ;  /* 0x0000001b001a7202 */ /* 0x000fe20000000f00 */
[----:B------:R-:W-:Y:S01]  /*3180*/  IMAD.MOV.U32 R27, RZ, RZ, R28 ;  /* 0x000000ffff1b7224 */ /* 0x000fe200078e001c */
        /* <DEDUP_REMOVED lines=81> */
.L_x_1264:
        /* <DEDUP_REMOVED lines=39> */
.L_x_1265:
[----:B------:R-:W-:Y:S01]  /*3910*/  HFMA2.MMA R121, -RZ, RZ, 0, 9.5367431640625e-07 ;  /* 0x00000010ff797435 */ /* 0x000fe200000001ff */
[----:B------:R-:W-:Y:S02]  /*3920*/  MOV R120, R119 ;  /* 0x0000007700787202 */ /* 0x000fe40000000f00 */
[----:B------:R-:W-:Y:S02]  /*3930*/  MOV R118, 0x1f ;  /* 0x0000001f00767802 */ /* 0x000fe40000000f00 */
[----:B------:R-:W-:-:S07]  /*3940*/  MOV R123, 0xffffffff ;  /* 0xffffffff007b7802 */ /* 0x000fce0000000f00 */
[----:B-----5:R-:W-:Y:S05]  /*3950*/  WARPSYNC.COLLECTIVE R123, `(.L_x_1267) ;  /* 0x000000007b087348 */ /* 0x020fea0003c00000 */
[----:B------:R0:W1:Y:S02]  /*3960*/  SHFL.DOWN P3, R122, R120, R121, R118 ;  /* 0x08000079787a7389 */ /* 0x0000640000060076 */
[----:B01---5:R-:W-:Y:S01]  /*3970*/  ENDCOLLECTIVE ;  /* 0x000000000000791b */ /* 0x023fe20003800000 */
.L_x_1267:
[----:B------:R-:W-:Y:S01]  /*3980*/  MOV R120, R124 ;  /* 0x0000007c00787202 */ /* 0x000fe20000000f00 */
[----:B------:R-:W-:-:S07]  /*3990*/  FADD.FTZ R126, R119, R122 ;  /* 0x0000007a777e7221 */ /* 0x000fce0000010000 */
[----:B------:R-:W-:Y:S05]  /*39a0*/  WARPSYNC.COLLECTIVE R123, `(.L_x_1268) ;  /* 0x000000007b087348 */ /* 0x000fea0003c00000 */
[----:B------:R0:W1:Y:S02]  /*39b0*/  SHFL.DOWN P3, R122, R120, R121, R118 ;  /* 0x08000079787a7389 */ /* 0x0000640000060076 */
[----:B01----:R-:W-:Y:S01]  /*39c0*/  ENDCOLLECTIVE ;  /* 0x000000000000791b */ /* 0x003fe20003800000 */
.L_x_1268:
[----:B------:R-:W-:Y:S01]  /*39d0*/  HFMA2.MMA R121, -RZ, RZ, 0, 4.76837158203125e-07 ;  /* 0x00000008ff797435 */ /* 0x000fe200000001ff */
[----:B------:R-:W-:Y:S02]  /*39e0*/  MOV R120, R126 ;  /* 0x0000007e00787202 */ /* 0x000fe40000000f00 */
[----:B------:R-:W-:-:S08]  /*39f0*/  MOV R125, R122 ;  /* 0x0000007a007d7202 */ /* 0x000fd00000000f00 */
[----:B------:R-:W-:Y:S05]  /*3a00*/  WARPSYNC.COLLECTIVE R123, `(.L_x_1269) ;  /* 0x000000007b087348 */ /* 0x000fea0003c00000 */
[----:B------:R0:W1:Y:S02]  /*3a10*/  SHFL.DOWN P3, R122, R120, R121, R118 ;  /* 0x08000079787a7389 */ /* 0x0000640000060076 */
[----:B01----:R-:W-:Y:S01]  /*3a20*/  ENDCOLLECTIVE ;  /* 0x000000000000791b */ /* 0x003fe20003800000 */
.L_x_1269:
[----:B------:R-:W-:-:S05]  /*3a30*/  FADD.FTZ R127, R124, R125 ;  /* 0x0000007d7c7f7221 */ /* 0x000fca0000010000 */
[----:B------:R-:W-:Y:S01]  /*3a40*/  MOV R120, R127 ;  /* 0x0000007f00787202 */ /* 0x000fe20000000f00 */
[----:B------:R-:W-:-:S07]  /*3a50*/  FADD.FTZ R162, R126, R122 ;  /* 0x0000007a7ea27221 */ /* 0x000fce0000010000 */
[----:B------:R-:W-:Y:S05]  /*3a60*/  WARPSYNC.COLLECTIVE R123, `(.L_x_1270) ;  /* 0x000000007b087348 */ /* 0x000fea0003c00000 */
[----:B------:R0:W1:Y:S02]  /*3a70*/  SHFL.DOWN P3, R122, R120, R121, R118 ;  /* 0x08000079787a7389 */ /* 0x0000640000060076 */
[----:B01----:R-:W-:Y:S01]  /*3a80*/  ENDCOLLECTIVE ;  /* 0x000000000000791b */ /* 0x003fe20003800000 */
.L_x_1270:
[----:B------:R-:W-:Y:S01]  /*3a90*/  HFMA2.MMA R121, -RZ, RZ, 0, 2.384185791015625e-07 ;  /* 0x00000004ff797435 */ /* 0x000fe200000001ff */
[----:B------:R-:W-:Y:S02]  /*3aa0*/  MOV R120, R162 ;  /* 0x000000a200787202 */ /* 0x000fe40000000f00 */
[----:B------:R-:W-:-:S08]  /*3ab0*/  MOV R160, R122 ;  /* 0x0000007a00a07202 */ /* 0x000fd00000000f00 */
[----:B------:R-:W-:Y:S05]  /*3ac0*/  WARPSYNC.COLLECTIVE R123, `(.L_x_1271) ;  /* 0x000000007b087348 */ /* 0x000fea0003c00000 */
[----:B------:R0:W1:Y:S02]  /*3ad0*/  SHFL.DOWN P3, R122, R120, R121, R118 ;  /* 0x08000079787a7389 */ /* 0x0000640000060076 */
[----:B01----:R-:W-:Y:S01]  /*3ae0*/  ENDCOLLECTIVE ;  /* 0x000000000000791b */ /* 0x003fe20003800000 */
.L_x_1271:
[----:B------:R-:W-:-:S05]  /*3af0*/  FADD.FTZ R160, R127, R160 ;  /* 0x000000a07fa07221 */ /* 0x000fca0000010000 */
[----:B------:R-:W-:Y:S01]  /*3b00*/  MOV R120, R160 ;  /* 0x000000a000787202 */ /* 0x000fe20000000f00 */
[----:B------:R-:W-:-:S07]  /*3b10*/  FADD.FTZ R163, R162, R122 ;  /* 0x0000007aa2a37221 */ /* 0x000fce0000010000 */
[----:B------:R-:W-:Y:S05]  /*3b20*/  WARPSYNC.COLLECTIVE R123, `(.L_x_1272) ;  /* 0x000000007b087348 */ /* 0x000fea0003c00000 */
[----:B------:R0:W1:Y:S02]  /*3b30*/  SHFL.DOWN P3, R122, R120, R121, R118 ;  /* 0x08000079787a7389 */ /* 0x0000640000060076 */
[----:B01----:R-:W-:Y:S01]  /*3b40*/  ENDCOLLECTIVE ;  /* 0x000000000000791b */ /* 0x003fe20003800000 */
.L_x_1272:
[----:B------:R-:W-:Y:S01]  /*3b50*/  HFMA2.MMA R121, -RZ, RZ, 0, 1.1920928955078125e-07 ;  /* 0x00000002ff797435 */ /* 0x000fe200000001ff */
[----:B------:R-:W-:Y:S02]  /*3b60*/  MOV R120, R163 ;  /* 0x000000a300787202 */ /* 0x000fe40000000f00 */
[----:B------:R-:W-:-:S08]  /*3b70*/  MOV R125, R122 ;  /* 0x0000007a007d7202 */ /* 0x000fd00000000f00 */
[----:B------:R-:W-:Y:S05]  /*3b80*/  WARPSYNC.COLLECTIVE R123, `(.L_x_1273) ;  /* 0x000000007b087348 */ /* 0x000fea0003c00000 */
[----:B------:R0:W1:Y:S02]  /*3b90*/  SHFL.DOWN P3, R122, R120, R121, R118 ;  /* 0x08000079787a7389 */ /* 0x0000640000060076 */
[----:B01----:R-:W-:Y:S01]  /*3ba0*/  ENDCOLLECTIVE ;  /* 0x000000000000791b */ /* 0x003fe20003800000 */
.L_x_1273:
[----:B------:R-:W-:-:S05]  /*3bb0*/  FADD.FTZ R119, R160, R125 ;  /* 0x0000007da0777221 */ /* 0x000fca0000010000 */
[----:B------:R-:W-:Y:S01]  /*3bc0*/  MOV R120, R119 ;  /* 0x0000007700787202 */ /* 0x000fe20000000f00 */
[----:B------:R-:W-:-:S07]  /*3bd0*/  FADD.FTZ R124, R163, R122 ;  /* 0x0000007aa37c7221 */ /* 0x000fce0000010000 */
[----:B------:R-:W-:Y:S05]  /*3be0*/  WARPSYNC.COLLECTIVE R123, `(.L_x_1274) ;  /* 0x000000007b087348 */ /* 0x000fea0003c00000 */
[----:B------:R0:W1:Y:S02]  /*3bf0*/  SHFL.DOWN P3, R122, R120, R121, R118 ;  /* 0x08000079787a7389 */ /* 0x0000640000060076 */
[----:B01----:R-:W-:Y:S01]  /*3c00*/  ENDCOLLECTIVE ;  /* 0x000000000000791b */ /* 0x003fe20003800000 */
.L_x_1274:
[----:B------:R-:W-:Y:S01]  /*3c10*/  HFMA2.MMA R121, -RZ, RZ, 0, 5.9604644775390625e-08 ;  /* 0x00000001ff797435 */ /* 0x000fe200000001ff */
[----:B------:R-:W-:Y:S02]  /*3c20*/  MOV R120, R124 ;  /* 0x0000007c00787202 */ /* 0x000fe40000000f00 */
[----:B------:R-:W-:-:S08]  /*3c30*/  MOV R125, R122 ;  /* 0x0000007a007d7202 */ /* 0x000fd00000000f00 */
[----:B------:R-:W-:Y:S05]  /*3c40*/  WARPSYNC.COLLECTIVE R123, `(.L_x_1275) ;  /* 0x000000007b087348 */ /* 0x000fea0003c00000 */
[----:B------:R0:W1:Y:S02]  /*3c50*/  SHFL.DOWN P3, R122, R120, R121, R118 ;  /* 0x08000079787a7389 */ /* 0x0000640000060076 */
[----:B01----:R-:W-:Y:S01]  /*3c60*/  ENDCOLLECTIVE ;  /* 0x000000000000791b */ /* 0x003fe20003800000 */
.L_x_1275:
[----:B------:R-:W-:-:S05]  /*3c70*/  FADD.FTZ R125, R119, R125 ;  /* 0x0000007d777d7221 */ /* 0x000fca0000010000 */
[----:B------:R-:W-:Y:S02]  /*3c80*/  MOV R120, R125 ;  /* 0x0000007d00787202 */ /* 0x000fe40000000f00 */
[----:B------:R-:W-:-:S07]  /*3c90*/  MOV R119, R122 ;  /* 0x0000007a00777202 */ /* 0x000fce0000000f00 */
[----:B------:R-:W-:Y:S05]  /*3ca0*/  WARPSYNC.COLLECTIVE R123, `(.L_x_1276) ;  /* 0x000000007b087348 */ /* 0x000fea0003c00000 */
[----:B------:R0:W1:Y:S02]  /*3cb0*/  SHFL.DOWN P3, R122, R120, R121, R118 ;  /* 0x08000079787a7389 */ /* 0x0000640000060076 */
[----:B01----:R-:W-:Y:S01]  /*3cc0*/  ENDCOLLECTIVE ;  /* 0x000000000000791b */ /* 0x003fe20003800000 */
.L_x_1276:
[----:B------:R-:W-:Y:S05]  /*3cd0*/  BRA `(.L_x_1277) ;  /* 0xffffffe400047947 */ /* 0x000fea000383ffff */
.L_x_1278:
        /* <DEDUP_REMOVED lines=10> */
.L_x_3263:


//--------------------- .text._ZN10layer_norm31ln_parallel_residual_bwd_kernelINS_13Kernel_traitsIf13__nv_bfloat16fS2_fjLj6144ELj1ELj1ELj8ELj16ENS_18Kernel_traits_baseILj6144EfS2_fS2_fjLj256EEEEELb0ELb1ELb0EEEvNS_9BwdParamsE --------------------------
	.section	.text._ZN10layer_norm31ln_parallel_residual_bwd_kernelINS_13Kernel_traitsIf13__nv_bfloat16fS2_fjLj6144ELj1ELj1ELj8ELj16ENS_18Kernel_traits_baseILj6144EfS2_fS2_fjLj256EEEEELb0ELb1ELb0EEEvNS_9BwdParamsE,"ax",@progbits
	.align	128
        .global         _ZN10layer_norm31ln_parallel_residual_bwd_kernelINS_13Kernel_traitsIf13__nv_bfloat16fS2_fjLj6144ELj1ELj1ELj8ELj16ENS_18Kernel_traits_baseILj6144EfS2_fS2_fjLj256EEEEELb0ELb1ELb0EEEvNS_9BwdParamsE
        .type           _ZN10layer_norm31ln_parallel_residual_bwd_kernelINS_13Kernel_traitsIf13__nv_bfloat16fS2_fjLj6144ELj1ELj1ELj8ELj16ENS_18Kernel_traits_baseILj6144EfS2_fS2_fjLj256EEEEELb0ELb1ELb0EEEvNS_9BwdParamsE,@function
        .size           _ZN10layer_norm31ln_parallel_residual_bwd_kernelINS_13Kernel_traitsIf13__nv_bfloat16fS2_fjLj6144ELj1ELj1ELj8ELj16ENS_18Kernel_traits_baseILj6144EfS2_fS2_fjLj256EEEEELb0ELb1ELb0EEEvNS_9BwdParamsE,(.L_x_3264 - _ZN10layer_norm31ln_parallel_residual_bwd_kernelINS_13Kernel_traitsIf13__nv_bfloat16fS2_fjLj6144ELj1ELj1ELj8ELj16ENS_18Kernel_traits_baseILj6144EfS2_fS2_fjLj256EEEEELb0ELb1ELb0EEEvNS_9BwdParamsE)
        .other          _ZN10layer_norm31ln_parallel_residual_bwd_kernelINS_13Kernel_traitsIf13__nv_bfloat16fS2_fjLj6144ELj1ELj1ELj8ELj16ENS_18Kernel_traits_baseILj6144EfS2_fS2_fjLj256EEEEELb0ELb1ELb0EEEvNS_9BwdParamsE,@"STO_CUDA_ENTRY STV_DEFAULT"
_ZN10layer_norm31ln_parallel_residual_bwd_kernelINS_13Kernel_traitsIf13__nv_bfloat16fS2_fjLj6144ELj1ELj1ELj8ELj16ENS_18Kernel_traits_baseILj6144EfS2_fS2_fjLj256EEEEELb0ELb1ELb0EEEvNS_9BwdParamsE:
.text._ZN10layer_norm31ln_parallel_residual_bwd_kernelINS_13Kernel_traitsIf13__nv_bfloat16fS2_fjLj6144ELj1ELj1ELj8ELj16ENS_18Kernel_traits_baseILj6144EfS2_fS2_fjLj256EEEEELb0ELb1ELb0EEEvNS_9BwdParamsE:
        /* <DEDUP_REMOVED lines=68> */
[----:B------:R-:W-:-:S05]  /*0440*/  MOV R57, RZ ;  /* 0x000000ff00397202 */ /* 0x000fca0000000f00 */
[----:B------:R-:W-:-:S13]  /*0450*/  PLOP3.LUT P4, PT, PT, PT, UP0, 0x80, 0x0 ;  /* 0x000000000000781c */ /* 0x000fda0003f8f008 */
.L_x_1293:
        /* <DEDUP_REMOVED lines=35> */
[C---:B------:R-:W-:Y:S01]  /*0690*/  FADD.FTZ R127, -R126.reuse, R117 ;  /* 0x000000757e7f7221 */ /* 0x040fe20000010100 */
[----:B---3--:R-:W-:Y:S02]  /*06a0*/  FADD.FTZ R133, -R126, R112 ;  /* 0x000000707e857221 */ /* 0x008fe40000010100 */
[C---:B-----5:R-:W-:Y:S02]  /*06b0*/  FMUL.FTZ R3, R130.reuse, R3 ;  /* 0x0000000382037220 */ /* 0x060fe40000410000 */
[----:B------:R-:W-:Y:S01]  /*06c0*/  FMUL.FTZ R133, R130, R133 ;  /* 0x0000008582857220 */ /* 0x000fe20000410000 */
[----:B------:R-:W-:Y:S01]  /*06d0*/  FADD.FTZ R131, -R126, R118 ;  /* 0x000000767e837221 */ /* 0x000fe20000010100 */
[----:B------:R-:W-:Y:S01]  /*06e0*/  FMUL.FTZ R138, R130, R127 ;  /* 0x0000007f828a7220 */ /* 0x000fe20000410000 */
[----:B----4-:R-:W-:-:S02]  /*06f0*/  PRMT R116, R120, 0x7632, R116 ;  /* 0x0000763278747816 */ /* 0x010fc40000000074 */
[----:B------:R-:W-:Y:S02]  /*0700*/  SHF.L.U32 R117, R120, 0x10, RZ ;  /* 0x0000001078757819 */ /* 0x000fe400000006ff */
[----:B------:R-:W-:Y:S02]  /*0710*/  SHF.L.U32 R135, R122, 0x10, RZ ;  /* 0x000000107a877819 */ /* 0x000fe400000006ff */
[----:B------:R-:W-:Y:S01]  /*0720*/  SHF.L.U32 R116, R116, 0x10, RZ ;  /* 0x0000001074747819 */ /* 0x000fe200000006ff */
[----:B------:R-:W-:Y:S01]  /*0730*/  FMUL.FTZ R132, R80, R117 ;  /* 0x0000007550847220 */ /* 0x000fe20000410000 */
[----:B------:R-:W-:Y:S01]  /*0740*/  PRMT R120, R122, 0x7632, R120 ;  /* 0x000076327a787816 */ /* 0x000fe20000000078 */
[----:B------:R-:W-:Y:S01]  /*0750*/  FADD.FTZ R28, R28, R135 ;  /* 0x000000871c1c7221 */ /* 0x000fe20000010000 */
[----:B------:R-:W-:Y:S01]  /*0760*/  PRMT R118, R121, 0x7632, R118 ;  /* 0x0000763279767816 */ /* 0x000fe20000000076 */
[-C--:B------:R-:W-:Y:S01]  /*0770*/  FFMA.FTZ R52, R133, R135.reuse, R52 ;  /* 0x0000008785347223 */ /* 0x080fe20000010034 */
[C---:B------:R-:W-:Y:S01]  /*0780*/  PRMT R122, R123.reuse, 0x7632, R122 ;  /* 0x000076327b7a7816 */ /* 0x040fe2000000007a */
[----:B------:R-:W-:Y:S01]  /*0790*/  FMUL.FTZ R136, R76, R135 ;  /* 0x000000874c887220 */ /* 0x000fe20000410000 */
[----:B------:R-:W-:Y:S01]  /*07a0*/  SHF.L.U32 R143, R123, 0x10, RZ ;  /* 0x000000107b8f7819 */ /* 0x000fe200000006ff */
[C---:B------:R-:W-:Y:S01]  /*07b0*/  FADD.FTZ R123, -R126.reuse, R113 ;  /* 0x000000717e7b7221 */ /* 0x040fe20000010100 */
[----:B------:R-:W-:Y:S01]  /*07c0*/  SHF.L.U32 R121, R121, 0x10, RZ ;  /* 0x0000001079797819 */ /* 0x000fe200000006ff */
[----:B------:R-:W-:Y:S01]  /*07d0*/  FMUL.FTZ R135, R81, R116 ;  /* 0x0000007451877220 */ /* 0x000fe20000410000 */
[----:B------:R-:W-:Y:S01]  /*07e0*/  FADD.FTZ R112, RZ, R132 ;  /* 0x00000084ff707221 */ /* 0x000fe20000010000 */
[----:B------:R-:W-:Y:S01]  /*07f0*/  FFMA.FTZ R113, R3, R132, RZ ;  /* 0x0000008403717223 */ /* 0x000fe200000100ff */
[----:B------:R-:W-:Y:S01]  /*0800*/  FADD.FTZ R179, -R126, R115 ;  /* 0x000000737eb37221 */ /* 0x000fe20000010100 */
[----:B------:R-:W-:Y:S01]  /*0810*/  SHF.L.U32 R118, R118, 0x10, RZ ;  /* 0x0000001076767819 */ /* 0x000fe200000006ff */
[----:B------:R-:W-:Y:S01]  /*0820*/  FADD.FTZ R115, R112, R135 ;  /* 0x0000008770737221 */ /* 0x000fe20000010000 */
[----:B------:R-:W-:Y:S01]  /*0830*/  FADD.FTZ R119, -R126, R119 ;  /* 0x000000777e777221 */ /* 0x000fe20000010100 */
[----:B------:R-:W-:Y:S01]  /*0840*/  FMUL.FTZ R131, R130, R131 ;  /* 0x0000008382837220 */ /* 0x000fe20000410000 */
[----:B------:R-:W-:Y:S01]  /*0850*/  FMUL.FTZ R134, R82, R121 ;  /* 0x0000007952867220 */ /* 0x000fe20000410000 */
[----:B------:R-:W-:Y:S01]  /*0860*/  FFMA.FTZ R112, R138, R135, R113 ;  /* 0x000000878a707223 */ /* 0x000fe20000010071 */
[----:B------:R-:W-:Y:S01]  /*0870*/  FADD.FTZ R139, -R126, R114 ;  /* 0x000000727e8b7221 */ /* 0x000fe20000010100 */
[----:B------:R-:W-:Y:S01]  /*0880*/  FMUL.FTZ R140, R130, R119 ;  /* 0x00000077828c7220 */ /* 0x000fe20000410000 */
[----:B------:R-:W-:Y:S01]  /*0890*/  FMUL.FTZ R137, R83, R118 ;  /* 0x0000007653897220 */ /* 0x000fe20000410000 */
[----:B------:R-:W-:Y:S01]  /*08a0*/  FADD.FTZ R114, R115, R134 ;  /* 0x0000008673727221 */ /* 0x000fe20000010000 */
[----:B------:R-:W-:Y:S01]  /*08b0*/  FFMA.FTZ R113, R131, R134, R112 ;  /* 0x0000008683717223 */ /* 0x000fe20000010070 */
[----:B------:R-:W-:-:S02]  /*08c0*/  SHF.L.U32 R120, R120, 0x10, RZ ;  /* 0x0000001078787819 */ /* 0x000fc400000006ff */
        /* <DEDUP_REMOVED lines=32> */
.L_x_1281:
[----:B------:R-:W-:Y:S05]  /*0ad0*/  BSYNC B0 ;  /* 0x0000000000007941 */ /* 0x000fea0003800000 */
.L_x_1280:
        /* <DEDUP_REMOVED lines=18> */
[----:B---3--:R-:W-:Y:S02]  /*0c00*/  FADD.FTZ R149, -R126, R112 ;  /* 0x000000707e957221 */ /* 0x008fe40000010100 */
[----:B-----5:R-:W-:-:S02]  /*0c10*/  FMUL.FTZ R145, R130, R145 ;  /* 0x0000009182917220 */ /* 0x020fc40000410000 */
[----:B------:R-:W-:Y:S01]  /*0c20*/  FMUL.FTZ R149, R130, R149 ;  /* 0x0000009582957220 */ /* 0x000fe20000410000 */
[----:B------:R-:W-:Y:S01]  /*0c30*/  FADD.FTZ R147, -R126, R118 ;  /* 0x000000767e937221 */ /* 0x000fe20000010100 */
[----:B------:R-:W-:Y:S01]  /*0c40*/  FMUL.FTZ R154, R130, R153 ;  /* 0x00000099829a7220 */ /* 0x000fe20000410000 */
[C---:B----4-:R-:W-:Y:S02]  /*0c50*/  PRMT R116, R120.reuse, 0x7632, R116 ;  /* 0x0000763278747816 */ /* 0x050fe40000000074 */
        /* <DEDUP_REMOVED lines=13> */
[----:B------:R-:W-:Y:S01]  /*0d30*/  FADD.FTZ R112, R127, R148 ;  /* 0x000000947f707221 */ /* 0x000fe20000010000 */
[----:B------:R-:W-:Y:S01]  /*0d40*/  FMUL.FTZ R151, R73, R116 ;  /* 0x0000007449977220 */ /* 0x000fe20000410000 */
[----:B------:R-:W-:Y:S01]  /*0d50*/  FFMA.FTZ R113, R145, R148, R180 ;  /* 0x0000009491717223 */ /* 0x000fe200000100b4 */
        /* <DEDUP_REMOVED lines=44> */
.L_x_1283:
[----:B------:R-:W-:Y:S05]  /*1020*/  BSYNC B0 ;  /* 0x0000000000007941 */ /* 0x000fea0003800000 */
.L_x_1282:
        /* <DEDUP_REMOVED lines=17> */
[----:B------:R-:W-:Y:S02]  /*1140*/  FADD.FTZ R163, -R126, R114 ;  /* 0x000000727ea37221 */ /* 0x000fe40000010100 */
[----:B-----5:R-:W-:Y:S01]  /*1150*/  FMUL.FTZ R161, R130, R161 ;  /* 0x000000a182a17220 */ /* 0x020fe20000410000 */
[C---:B------:R-:W-:Y:S01]  /*1160*/  FADD.FTZ R171, -R126.reuse, R115 ;  /* 0x000000737eab7221 */ /* 0x040fe20000010100 */
[----:B---3--:R-:W-:Y:S01]  /*1170*/  FADD.FTZ R165, -R126, R120 ;  /* 0x000000787ea57221 */ /* 0x008fe20000010100 */
[----:B----4-:R-:W-:-:S02]  /*1180*/  PRMT R112, R116, 0x7632, R112 ;  /* 0x0000763274707816 */ /* 0x010fc40000000070 */
[----:B------:R-:W-:Y:S02]  /*1190*/  SHF.L.U32 R113, R116, 0x10, RZ ;  /* 0x0000001074717819 */ /* 0x000fe400000006ff */
[----:B------:R-:W-:Y:S02]  /*11a0*/  PRMT R167, R118, 0x7632, R167 ;  /* 0x0000763276a77816 */ /* 0x000fe400000000a7 */
[----:B------:R-:W-:Y:S01]  /*11b0*/  SHF.L.U32 R114, R112, 0x10, RZ ;  /* 0x0000001070727819 */ /* 0x000fe200000006ff */
[-C--:B------:R-:W-:Y:S01]  /*11c0*/  FMUL.FTZ R164, R64, R113.reuse ;  /* 0x0000007140a47220 */ /* 0x080fe20000410000 */
[----:B------:R-:W-:Y:S02]  /*11d0*/  PRMT R170, R119, 0x7632, R170 ;  /* 0x0000763277aa7816 */ /* 0x000fe400000000aa */
[----:B------:R-:W-:Y:S01]  /*11e0*/  SHF.L.U32 R173, R118, 0x10, RZ ;  /* 0x0000001076ad7819 */ /* 0x000fe200000006ff */
[----:B------:R-:W-:Y:S01]  /*11f0*/  FADD.FTZ R16, R16, R113 ;  /* 0x0000007110107221 */ /* 0x000fe20000010000 */
[----:B------:R-:W-:Y:S01]  /*1200*/  PRMT R115, R117, 0x7632, R115 ;  /* 0x0000763275737816 */ /* 0x000fe20000000073 */
[----:B------:R-:W-:Y:S01]  /*1210*/  FFMA.FTZ R40, R161, R113, R40 ;  /* 0x00000071a1287223 */ /* 0x000fe20000010028 */
[----:B------:R-:W-:Y:S01]  /*1220*/  SHF.L.U32 R118, R167, 0x10, RZ ;  /* 0x00000010a7767819 */ /* 0x000fe200000006ff */
[----:B------:R-:W-:Y:S01]  /*1230*/  FADD.FTZ R112, R127, R164 ;  /* 0x000000a47f707221 */ /* 0x000fe20000010000 */
[----:B------:R-:W-:Y:S01]  /*1240*/  SHF.L.U32 R117, R117, 0x10, RZ ;  /* 0x0000001075757819 */ /* 0x000fe200000006ff */
[----:B------:R-:W-:Y:S01]  /*1250*/  FMUL.FTZ R167, R65, R114 ;  /* 0x0000007241a77220 */ /* 0x000fe20000410000 */
[----:B------:R-:W-:Y:S01]  /*1260*/  SHF.L.U32 R120, R170, 0x10, RZ ;  /* 0x00000010aa787819 */ /* 0x000fe200000006ff */
[----:B------:R-:W-:Y:S01]  /*1270*/  FMUL.FTZ R170, R130, R169 ;  /* 0x000000a982aa7220 */ /* 0x000fe20000410000 */
[----:B------:R-:W-:Y:S01]  /*1280*/  FFMA.FTZ R113, R161, R164, R180 ;  /* 0x000000a4a1717223 */ /* 0x000fe200000100b4 */
[----:B------:R-:W-:Y:S01]  /*1290*/  SHF.L.U32 R116, R115, 0x10, RZ ;  /* 0x0000001073747819 */ /* 0x000fe200000006ff */
[----:B------:R-:W-:Y:S01]  /*12a0*/  FADD.FTZ R115, R112, R167 ;  /* 0x000000a770737221 */ /* 0x000fe20000010000 */
[----:B------:R-:W-:Y:S01]  /*12b0*/  FMUL.FTZ R163, R130, R163 ;  /* 0x000000a382a37220 */ /* 0x000fe20000410000 */
[----:B------:R-:W-:Y:S01]  /*12c0*/  FMUL.FTZ R166, R66, R117 ;  /* 0x0000007542a67220 */ /* 0x000fe20000410000 */
[C---:B------:R-:W-:Y:S01]  /*12d0*/  FFMA.FTZ R112, R170.reuse, R167, R113 ;  /* 0x000000a7aa707223 */ /* 0x040fe20000010071 */
[----:B------:R-:W-:Y:S01]  /*12e0*/  FADD.FTZ R17, R17, R114 ;  /* 0x0000007211117221 */ /* 0x000fe20000010000 */
[----:B------:R-:W-:Y:S01]  /*12f0*/  FFMA.FTZ R41, R170, R114, R41 ;  /* 0x00000072aa297223 */ /* 0x000fe20000010029 */
[C---:B------:R-:W-:Y:S01]  /*1300*/  FMUL.FTZ R172, R130.reuse, R171 ;  /* 0x000000ab82ac7220 */ /* 0x040fe20000410000 */
[----:B------:R-:W-:Y:S01]  /*1310*/  FMUL.FTZ R169, R67, R116 ;  /* 0x0000007443a97220 */ /* 0x000fe20000410000 */
[----:B------:R-:W-:Y:S01]  /*1320*/  FADD.FTZ R114, R115, R166 ;  /* 0x000000a673727221 */ /* 0x000fe20000010000 */
[----:B------:R-:W-:Y:S01]  /*1330*/  FFMA.FTZ R113, R163, R166, R112 ;  /* 0x000000a6a3717223 */ /* 0x000fe20000010070 */
[----:B------:R-:W-:Y:S01]  /*1340*/  FMUL.FTZ R165, R130, R165 ;  /* 0x000000a582a57220 */ /* 0x000fe20000410000 */
[----:B------:R-:W-:Y:S01]  /*1350*/  FADD.FTZ R121, -R126, R121 ;  /* 0x000000797e797221 */ /* 0x000fe20000010100 */
[----:B------:R-:W-:Y:S01]  /*1360*/  FMUL.FTZ R168, R60, R173 ;  /* 0x000000ad3ca87220 */ /* 0x000fe20000410000 */
[----:B------:R-:W-:Y:S01]  /*1370*/  FADD.FTZ R115, R114, R169 ;  /* 0x000000a972737221 */ /* 0x000fe20000010000 */
[----:B------:R-:W-:Y:S01]  /*1380*/  FFMA.FTZ R112, R172, R169, R113 ;  /* 0x000000a9ac707223 */ /* 0x000fe20000010071 */
[----:B------:R-:W-:Y:S01]  /*1390*/  SHF.L.U32 R175, R119, 0x10, RZ ;  /* 0x0000001077af7819 */ /* 0x000fe200000006ff */
        /* <DEDUP_REMOVED lines=28> */
.L_x_1285:
[----:B------:R-:W-:Y:S05]  /*1560*/  BSYNC B0 ;  /* 0x0000000000007941 */ /* 0x000fea0003800000 */
.L_x_1284:
        /* <DEDUP_REMOVED lines=21> */
.L_x_1308:
        /* <DEDUP_REMOVED lines=116> */
.L_x_1288:
[----:B------:R-:W-:Y:S05]  /*1e00*/  BSYNC B0 ;  /* 0x0000000000007941 */ /* 0x000fea0003800000 */
.L_x_1287:
        /* <DEDUP_REMOVED lines=79> */
.L_x_1290:
[----:B------:R-:W-:Y:S05]  /*2300*/  BSYNC B0 ;  /* 0x0000000000007941 */ /* 0x000fea0003800000 */
.L_x_1289:
        /* <DEDUP_REMOVED lines=78> */
.L_x_1292:
[----:B------:R-:W-:Y:S05]  /*27f0*/  BSYNC B0 ;  /* 0x0000000000007941 */ /* 0x000fea0003800000 */
.L_x_1291:
[----:B------:R-:W-:Y:S02]  /*2800*/  IADD3 R129, R129, UR18, RZ ;  /* 0x0000001281817c10 */ /* 0x000fe4000fffe0ff */
[----:B012---:R-:W-:Y:S02]  /*2810*/  SEL R116, RZ, 0x1, P5 ;  /* 0x00000001ff747807 */ /* 0x007fe40002800000 */
[----:B------:R-:W-:-:S13]  /*2820*/  ISETP.GE.AND P0, PT, R129, UR19, PT ;  /* 0x0000001381007c0c */ /* 0x000fda000bf06270 */
[----:B------:R-:W-:Y:S05]  /*2830*/  @!P0 BRA `(.L_x_1293) ;  /* 0xffffffdc00088947 */ /* 0x000fea000383ffff */
.L_x_1279:
        /* <DEDUP_REMOVED lines=17> */
.L_x_1295:
[----:B------:R-:W-:Y:S05]  /*2950*/  BSYNC B0 ;  /* 0x0000000000007941 */ /* 0x000fea0003800000 */
.L_x_1294:
        /* <DEDUP_REMOVED lines=11> */
.L_x_1297:
[----:B------:R-:W-:Y:S05]  /*2a10*/  BSYNC B0 ;  /* 0x0000000000007941 */ /* 0x000fea0003800000 */
.L_x_1296:
        /* <DEDUP_REMOVED lines=10> */
.L_x_1286:
[----:B------:R-:W-:Y:S01]  /*2ac0*/  HFMA2.MMA R122, -RZ, RZ, 0, 9.5367431640625e-07 ;  /* 0x00000010ff7a7435 */ /* 0x000fe200000001ff */
[----:B------:R-:W-:Y:S02]  /*2ad0*/  MOV R123, R127 ;  /* 0x0000007f007b7202 */ /* 0x000fe40000000f00 */
[----:B------:R-:W-:Y:S02]  /*2ae0*/  MOV R179, 0x1f ;  /* 0x0000001f00b37802 */ /* 0x000fe40000000f00 */
[----:B------:R-:W-:-:S07]  /*2af0*/  MOV R120, 0xffffffff ;  /* 0xffffffff00787802 */ /* 0x000fce0000000f00 */
[----:B-----5:R-:W-:Y:S05]  /*2b00*/  WARPSYNC.COLLECTIVE R120, `(.L_x_1298) ;  /* 0x0000000078087348 */ /* 0x020fea0003c00000 */
[----:B------:R0:W1:Y:S02]  /*2b10*/  SHFL.DOWN P0, R121, R123, R122, R179 ;  /* 0x0800007a7b797389 */ /* 0x00006400000000b3 */
[----:B01---5:R-:W-:Y:S01]  /*2b20*/  ENDCOLLECTIVE ;  /* 0x000000000000791b */ /* 0x023fe20003800000 */
.L_x_1298:
[----:B------:R-:W-:Y:S02]  /*2b30*/  MOV R123, R180 ;  /* 0x000000b4007b7202 */ /* 0x000fe40000000f00 */
[----:B------:R-:W-:-:S07]  /*2b40*/  MOV R112, R121 ;  /* 0x0000007900707202 */ /* 0x000fce0000000f00 */
[----:B------:R-:W-:Y:S05]  /*2b50*/  WARPSYNC.COLLECTIVE R120, `(.L_x_1299) ;  /* 0x0000000078087348 */ /* 0x000fea0003c00000 */
[----:B------:R0:W1:Y:S02]  /*2b60*/  SHFL.DOWN P0, R121, R123, R122, R179 ;  /* 0x0800007a7b797389 */ /* 0x00006400000000b3 */
[----:B01----:R-:W-:Y:S01]  /*2b70*/  ENDCOLLECTIVE ;  /* 0x000000000000791b */ /* 0x003fe20003800000 */
.L_x_1299:
[----:B------:R-:W-:Y:S01]  /*2b80*/  FADD.FTZ R112, R112, R127 ;  /* 0x0000007f70707221 */ /* 0x000fe20000010000 */
[----:B------:R-:W-:-:S04]  /*2b90*/  HFMA2.MMA R122, -RZ, RZ, 0, 4.76837158203125e-07 ;  /* 0x00000008ff7a7435 */ /* 0x000fc800000001ff */
[----:B------:R-:W-:Y:S02]  /*2ba0*/  MOV R123, R112 ;  /* 0x00000070007b7202 */ /* 0x000fe40000000f00 */
[----:B------:R-:W-:-:S07]  /*2bb0*/  MOV R113, R121 ;  /* 0x0000007900717202 */ /* 0x000fce0000000f00 */
[----:B------:R-:W-:Y:S05]  /*2bc0*/  WARPSYNC.COLLECTIVE R120, `(.L_x_1300) ;  /* 0x0000000078087348 */ /* 0x000fea0003c00000 */
[----:B------:R0:W1:Y:S02]  /*2bd0*/  SHFL.DOWN P0, R121, R123, R122, R179 ;  /* 0x0800007a7b797389 */ /* 0x00006400000000b3 */
[----:B01----:R-:W-:Y:S01]  /*2be0*/  ENDCOLLECTIVE ;  /* 0x000000000000791b */ /* 0x003fe20003800000 */
.L_x_1300:
[----:B------:R-:W-:-:S05]  /*2bf0*/  FADD.FTZ R113, R113, R180 ;  /* 0x000000b471717221 */ /* 0x000fca0000010000 */
[----:B------:R-:W-:Y:S02]  /*2c00*/  MOV R123, R113 ;  /* 0x00000071007b7202 */ /* 0x000fe40000000f00 */
[----:B------:R-:W-:-:S07]  /*2c10*/  MOV R115, R121 ;  /* 0x0000007900737202 */ /* 0x000fce0000000f00 */
[----:B------:R-:W-:Y:S05]  /*2c20*/  WARPSYNC.COLLECTIVE R120, `(.L_x_1301) ;  /* 0x0000000078087348 */ /* 0x000fea0003c00000 */
[----:B------:R0:W1:Y:S02]  /*2c30*/  SHFL.DOWN P0, R121, R123, R122, R179 ;  /* 0x0800007a7b797389 */ /* 0x00006400000000b3 */
[----:B01----:R-:W-:Y:S01]  /*2c40*/  ENDCOLLECTIVE ;  /* 0x000000000000791b */ /* 0x003fe20003800000 */
.L_x_1301:
[----:B------:R-:W-:Y:S01]  /*2c50*/  FADD.FTZ R115, R112, R115 ;  /* 0x0000007370737221 */ /* 0x000fe20000010000 */
[----:B------:R-:W-:-:S04]  /*2c60*/  HFMA2.MMA R122, -RZ, RZ, 0, 2.384185791015625e-07 ;  /* 0x00000004ff7a7435 */ /* 0x000fc800000001ff */
[----:B------:R-:W-:Y:S02]  /*2c70*/  MOV R123, R115 ;  /* 0x00000073007b7202 */ /* 0x000fe40000000f00 */
[----:B------:R-:W-:-:S07]  /*2c80*/  MOV R114, R121 ;  /* 0x0000007900727202 */ /* 0x000fce0000000f00 */
[----:B------:R-:W-:Y:S05]  /*2c90*/  WARPSYNC.COLLECTIVE R120, `(.L_x_1302) ;  /* 0x0000000078087348 */ /* 0x000fea0003c00000 */
[----:B------:R0:W1:Y:S02]  /*2ca0*/  SHFL.DOWN P0, R121, R123, R122, R179 ;  /* 0x0800007a7b797389 */ /* 0x00006400000000b3 */
[----:B01----:R-:W-:Y:S01]  /*2cb0*/  ENDCOLLECTIVE ;  /* 0x000000000000791b */ /* 0x003fe20003800000 */
.L_x_1302:
[----:B------:R-:W-:-:S05]  /*2cc0*/  FADD.FTZ R114, R113, R114 ;  /* 0x0000007271727221 */ /* 0x000fca0000010000 */
[----:B------:R-:W-:Y:S02]  /*2cd0*/  MOV R123, R114 ;  /* 0x00000072007b7202 */ /* 0x000fe40000000f00 */
[----:B------:R-:W-:-:S07]  /*2ce0*/  MOV R116, R121 ;  /* 0x0000007900747202 */ /* 0x000fce0000000f00 */
[----:B------:R-:W-:Y:S05]  /*2cf0*/  WARPSYNC.COLLECTIVE R120, `(.L_x_1303) ;  /* 0x0000000078087348 */ /* 0x000fea0003c00000 */
[----:B------:R0:W1:Y:S02]  /*2d00*/  SHFL.DOWN P0, R121, R123, R122, R179 ;  /* 0x0800007a7b797389 */ /* 0x00006400000000b3 */
[----:B01----:R-:W-:Y:S01]  /*2d10*/  ENDCOLLECTIVE ;  /* 0x000000000000791b */ /* 0x003fe20003800000 */
.L_x_1303:
[----:B------:R-:W-:Y:S01]  /*2d20*/  FADD.FTZ R116, R115, R116 ;  /* 0x0000007473747221 */ /* 0x000fe20000010000 */
[----:B------:R-:W-:-:S04]  /*2d30*/  HFMA2.MMA R122, -RZ, RZ, 0, 1.1920928955078125e-07 ;  /* 0x00000002ff7a7435 */ /* 0x000fc800000001ff */
[----:B------:R-:W-:Y:S02]  /*2d40*/  MOV R123, R116 ;  /* 0x00000074007b7202 */ /* 0x000fe40000000f00 */
[----:B------:R-:W-:-:S07]  /*2d50*/  MOV R117, R121 ;  /* 0x0000007900757202 */ /* 0x000fce0000000f00 */
[----:B------:R-:W-:Y:S05]  /*2d60*/  WARPSYNC.COLLECTIVE R120, `(.L_x_1304) ;  /* 0x0000000078087348 */ /* 0x000fea0003c00000 */
[----:B------:R0:W1:Y:S02]  /*2d70*/  SHFL.DOWN P0, R121, R123, R122, R179 ;  /* 0x0800007a7b797389 */ /* 0x00006400000000b3 */
[----:B01----:R-:W-:Y:S01]  /*2d80*/  ENDCOLLECTIVE ;  /* 0x000000000000791b */ /* 0x003fe20003800000 */
.L_x_1304:
[----:B------:R-:W-:-:S05]  /*2d90*/  FADD.FTZ R117, R114, R117 ;  /* 0x0000007572757221 */ /* 0x000fca0000010000 */
[----:B------:R-:W-:Y:S02]  /*2da0*/  MOV R123, R117 ;  /* 0x00000075007b7202 */ /* 0x000fe40000000f00 */
[----:B------:R-:W-:-:S07]  /*2db0*/  MOV R119, R121 ;  /* 0x0000007900777202 */ /* 0x000fce0000000f00 */
[----:B------:R-:W-:Y:S05]  /*2dc0*/  WARPSYNC.COLLECTIVE R120, `(.L_x_1305) ;  /* 0x0000000078087348 */ /* 0x000fea0003c00000 */
[----:B------:R0:W1:Y:S02]  /*2dd0*/  SHFL.DOWN P0, R121, R123, R122, R179 ;  /* 0x0800007a7b797389 */ /* 0x00006400000000b3 */
[----:B01----:R-:W-:Y:S01]  /*2de0*/  ENDCOLLECTIVE ;  /* 0x000000000000791b */ /* 0x003fe20003800000 */
.L_x_1305:
[----:B------:R-:W-:Y:S01]  /*2df0*/  FADD.FTZ R119, R116, R119 ;  /* 0x0000007774777221 */ /* 0x000fe20000010000 */
[----:B------:R-:W-:-:S04]  /*2e00*/  HFMA2.MMA R122, -RZ, RZ, 0, 5.9604644775390625e-08 ;  /* 0x00000001ff7a7435 */ /* 0x000fc800000001ff */
[----:B------:R-:W-:Y:S02]  /*2e10*/  MOV R123, R119 ;  /* 0x00000077007b7202 */ /* 0x000fe40000000f00 */
[----:B------:R-:W-:-:S07]  /*2e20*/  MOV R118, R121 ;  /* 0x0000007900767202 */ /* 0x000fce0000000f00 */
[----:B------:R-:W-:Y:S05]  /*2e30*/  WARPSYNC.COLLECTIVE R120, `(.L_x_1306) ;  /* 0x0000000078087348 */ /* 0x000fea0003c00000 */
[----:B------:R0:W1:Y:S02]  /*2e40*/  SHFL.DOWN P0, R121, R123, R122, R179 ;  /* 0x0800007a7b797389 */ /* 0x00006400000000b3 */
[----:B01----:R-:W-:Y:S01]  /*2e50*/  ENDCOLLECTIVE ;  /* 0x000000000000791b */ /* 0x003fe20003800000 */
.L_x_1306:
[----:B------:R-:W-:-:S05]  /*2e60*/  FADD.FTZ R118, R117, R118 ;  /* 0x0000007675767221 */ /* 0x000fca0000010000 */
[----:B------:R-:W-:Y:S02]  /*2e70*/  MOV R123, R118 ;  /* 0x00000076007b7202 */ /* 0x000fe40000000f00 */
[----:B------:R-:W-:-:S07]  /*2e80*/  MOV R112, R121 ;  /* 0x0000007900707202 */ /* 0x000fce0000000f00 */
[----:B------:R-:W-:Y:S05]  /*2e90*/  WARPSYNC.COLLECTIVE R120, `(.L_x_1307) ;  /* 0x0000000078087348 */ /* 0x000fea0003c00000 */
[----:B------:R0:W1:Y:S02]  /*2ea0*/  SHFL.DOWN P0, R121, R123, R122, R179 ;  /* 0x0800007a7b797389 */ /* 0x00006400000000b3 */
[----:B01----:R-:W-:Y:S01]  /*2eb0*/  ENDCOLLECTIVE ;  /* 0x000000000000791b */ /* 0x003fe20003800000 */
.L_x_1307:
[----:B------:R-:W-:Y:S01]  /*2ec0*/  MOV R113, R121 ;  /* 0x0000007900717202 */ /* 0x000fe20000000f00 */
[----:B------:R-:W-:Y:S06]  /*2ed0*/  BRA `(.L_x_1308) ;  /* 0xffffffe400f87947 */ /* 0x000fec000383ffff */
.L_x_1309:
        /* <DEDUP_REMOVED lines=10> */
.L_x_3264:


//--------------------- .text._ZN10layer_norm31ln_parallel_residual_bwd_kernelINS_13Kernel_traitsIf13__nv_bfloat16fS2_fjLj6144ELj1ELj1ELj8ELj16ENS_18Kernel_traits_baseILj6144EfS2_fS2_fjLj256EEEEELb0ELb1ELb1EEEvNS_9BwdParamsE --------------------------
	.section	.text._ZN10layer_norm31ln_parallel_residual_bwd_kernelINS_13Kernel_traitsIf13__nv_bfloat16fS2_fjLj6144ELj1ELj1ELj8ELj16ENS_18Kernel_traits_baseILj6144EfS2_fS2_fjLj256EEEEELb0ELb1ELb1EEEvNS_9BwdParamsE,"ax",@progbits
	.align	128
        .global         _ZN10layer_norm31ln_parallel_residual_bwd_kernelINS_13Kernel_traitsIf13__nv_bfloat16fS2_fjLj6144ELj1ELj1ELj8ELj16ENS_18Kernel_traits_baseILj6144EfS2_fS2_fjLj256EEEEELb0ELb1ELb1EEEvNS_9BwdParamsE
        .type           _ZN10layer_norm31ln_parallel_residual_bwd_kernelINS_13Kernel_traitsIf13__nv_bfloat16fS2_fjLj6144ELj1ELj1ELj8ELj16ENS_18Kernel_traits_baseILj6144EfS2_fS2_fjLj256EEEEELb0ELb1ELb1EEEvNS_9BwdParamsE,@function
        .size           _ZN10layer_norm31ln_parallel_residual_bwd_kernelINS_13Kernel_traitsIf13__nv_bfloat16fS2_fjLj6144ELj1ELj1ELj8ELj16ENS_18Kernel_traits_baseILj6144EfS2_fS2_fjLj256EEEEELb0ELb1ELb1EEEvNS_9BwdParamsE,(.L_x_3265 - _ZN10layer_norm31ln_parallel_residual_bwd_kernelINS_13Kernel_traitsIf13__nv_bfloat16fS2_fjLj6144ELj1ELj1ELj8ELj16ENS_18Kernel_traits_baseILj6144EfS2_fS2_fjLj256EEEEELb0ELb1ELb1EEEvNS_9BwdParamsE)
        .other          _ZN10layer_norm31ln_parallel_residual_bwd_kernelINS_13Kernel_traitsIf13__nv_bfloat16fS2_fjLj6144ELj1ELj1ELj8ELj16ENS_18Kernel_traits_baseILj6144EfS2_fS2_fjLj256EEEEELb0ELb1ELb1EEEvNS_9BwdParamsE,@"STO_CUDA_ENTRY STV_DEFAULT"
_ZN10layer_norm31ln_parallel_residual_bwd_kernelINS_13Kernel_traitsIf13__nv_bfloat16fS2_fjLj6144ELj1ELj1ELj8ELj16ENS_18Kernel_traits_baseILj6144EfS2_fS2_fjLj256EEEEELb0ELb1ELb1EEEvNS_9BwdParamsE:
.text._ZN10layer_norm31ln_parallel_residual_bwd_kernelINS_13Kernel_traitsIf13__nv_bfloat16fS2_fjLj6144ELj1ELj1ELj8ELj16ENS_18Kernel_traits_baseILj6144EfS2_fS2_fjLj256EEEEELb0ELb1ELb1EEEvNS_9BwdParamsE:
        /* <DEDUP_REMOVED lines=40> */
.L_x_1310:
[----:B------:R-:W-:Y:S01]  /*0280*/  SHF.L.U32 R0, R148, 0x5, RZ ;  /* 0x0000000594007819 */ /* 0x000fe200000006ff */
[----:B------:R-:W-:-:S03]  /*0290*/  ULDC.64 UR6, c[0x0][0x260] ;  /* 0x0000980000067ab9 */ /* 0x000fc60000000a00 */
        /* <DEDUP_REMOVED lines=41> */
[----:B0-----:R-:W-:-:S07]  /*0530*/  LOP3.LUT R101, R148, 0xff, RZ, 0xc0, !PT ;  /* 0x000000ff94657812 */ /* 0x001fce00078ec0ff */
.L_x_1313:
        /* <DEDUP_REMOVED lines=34> */
[----:B-----5:R-:W5:Y:S04]  /*0760*/  @P0 LDG.E.128 R36, desc[UR4][R156.64] ;  /* 0x000000049c240981 */ /* 0x020f68000c1e1d00 */
[----:B------:R-:W5:Y:S01]  /*0770*/  @P0 LDG.E.128 R40, desc[UR4][R156.64+0x10] ;  /* 0x000010049c280981 */ /* 0x000f62000c1e1d00 */
[----:B------:R-:W-:-:S03]  /*0780*/  LOP3.LUT P6, RZ, R0, 0xff, RZ, 0xc0, !PT ;  /* 0x000000ff00ff7812 */ /* 0x000fc600078cc0ff */
[----:B------:R-:W5:Y:S04]  /*0790*/  @P0 LDG.E.128 R44, desc[UR4][R158.64] ;  /* 0x000000049e2c0981 */ /* 0x000f68000c1e1d00 */
[----:B------:R-:W5:Y:S01]  /*07a0*/  @P0 LDG.E.128 R48, desc[UR4][R158.64+0x10] ;  /* 0x000010049e300981 */ /* 0x000f62000c1e1d00 */
        /* <DEDUP_REMOVED lines=34> */
[--C-:B------:R-:W-:Y:S01]  /*09d0*/  FADD.FTZ R175, -R160, R78.reuse ;  /* 0x0000004ea0af7221 */ /* 0x100fe20000010100 */
        /* <DEDUP_REMOVED lines=34> */
[----:B------:R-:W-:Y:S01]  /*0c00*/  PRMT R166, R93, 0x7632, R166 ;  /* 0x000076325da67816 */ /* 0x000fe200000000a6 */
[----:B------:R-:W-:Y:S01]  /*0c10*/  FMUL.FTZ R90, R21, R156 ;  /* 0x0000009c155a7220 */ /* 0x000fe20000410000 */
[----:B------:R-:W-:Y:S01]  /*0c20*/  SHF.L.U32 R197, R93, 0x10, RZ ;  /* 0x000000105dc57819 */ /* 0x000fe200000006ff */
[----:B------:R-:W-:Y:S01]  /*0c30*/  FADD.FTZ R71, R68, R89 ;  /* 0x0000005944477221 */ /* 0x000fe20000010000 */
[----:B------:R-:W-:Y:S01]  /*0c40*/  FMUL.FTZ R93, R154, R73 ;  /* 0x000000499a5d7220 */ /* 0x000fe20000410000 */
[----:B------:R-:W-:Y:S01]  /*0c50*/  FFMA.FTZ R66, R82, R89, R69 ;  /* 0x0000005952427223 */ /* 0x000fe20000010045 */
[----:B------:R-:W-:Y:S01]  /*0c60*/  FADD.FTZ R199, -R160, R91 ;  /* 0x0000005ba0c77221 */ /* 0x000fe20000010100 */
[----:B------:R-:W-:Y:S01]  /*0c70*/  SHF.L.U32 R70, R70, 0x10, RZ ;  /* 0x0000001046467819 */ /* 0x000fe200000006ff */
[----:B------:R-:W-:Y:S01]  /*0c80*/  FADD.FTZ R179, -R160, R84 ;  /* 0x00000054a0b37221 */ /* 0x000fe20000010100 */
        /* <DEDUP_REMOVED lines=17> */
[----:B------:R-:W-:Y:S01]  /*0da0*/  PRMT R168, R94, 0x7632, R168 ;  /* 0x000076325ea87816 */ /* 0x000fe200000000a8 */
[----:B------:R-:W-:Y:S01]  /*0db0*/  FMUL.FTZ R157, R16, R77 ;  /* 0x0000004d109d7220 */ /* 0x000fe20000410000 */
[----:B------:R-:W-:Y:S01]  /*0dc0*/  SHF.L.U32 R203, R94, 0x10, RZ ;  /* 0x000000105ecb7819 */ /* 0x000fe200000006ff */
[----:B------:R-:W-:Y:S01]  /*0dd0*/  FADD.FTZ R68, R71, R92 ;  /* 0x0000005c47447221 */ /* 0x000fe20000010000 */
[----:B------:R-:W-:Y:S01]  /*0de0*/  FADD.FTZ R67, -R160, R97 ;  /* 0x00000061a0437221 */ /* 0x000fe20000010100 */
[C---:B------:R-:W-:Y:S01]  /*0df0*/  FMUL.FTZ R94, R154.reuse, R171 ;  /* 0x000000ab9a5e7220 */ /* 0x040fe20000410000 */
[----:B------:R-:W-:Y:S01]  /*0e00*/  FFMA.FTZ R71, R95, R92, R66 ;  /* 0x0000005c5f477223 */ /* 0x000fe20000010042 */
        /* <DEDUP_REMOVED lines=9> */
[----:B------:R-:W-:Y:S01]  /*0ea0*/  FADD.FTZ R68, R69, R164 ;  /* 0x000000a445447221 */ /* 0x000fe20000010000 */
[----:B------:R-:W-:Y:S01]  /*0eb0*/  FMUL.FTZ R96, R154, R175 ;  /* 0x000000af9a607220 */ /* 0x000fe20000410000 */
[----:B------:R-:W-:Y:S01]  /*0ec0*/  FMUL.FTZ R159, R18, R79 ;  /* 0x0000004f129f7220 */ /* 0x000fe20000410000 */
[----:B------:R-:W-:Y:S01]  /*0ed0*/  FFMA.FTZ R69, R97, R164, R66 ;  /* 0x000000a461457223 */ /* 0x000fe20000010042 */
[----:B------:R-:W-:Y:S01]  /*0ee0*/  FADD.FTZ R131, R70, R131 ;  /* 0x0000008346837221 */ /* 0x000fe20000010000 */
[----:B------:R-:W-:Y:S01]  /*0ef0*/  FFMA.FTZ R108, R95, R70, R108 ;  /* 0x000000465f6c7223 */ /* 0x000fe2000001006c */
[----:B------:R-:W-:Y:S01]  /*0f00*/  SHF.L.U32 R70, R168, 0x10, RZ ;  /* 0x00000010a8467819 */ /* 0x000fe200000006ff */
[----:B------:R-:W-:Y:S01]  /*0f10*/  FMUL.FTZ R155, R154, R177 ;  /* 0x000000b19a9b7220 */ /* 0x000fe20000410000 */
[----:B------:R-:W-:Y:S01]  /*0f20*/  FMUL.FTZ R168, R19, R74 ;  /* 0x0000004a13a87220 */ /* 0x000fe20000410000 */
[----:B------:R-:W-:Y:S01]  /*0f30*/  FADD.FTZ R71, R68, R159 ;  /* 0x0000009f44477221 */ /* 0x000fe20000010000 */
[----:B------:R-:W-:Y:S01]  /*0f40*/  FFMA.FTZ R66, R96, R159, R69 ;  /* 0x0000009f60427223 */ /* 0x000fe20000010045 */
        /* <DEDUP_REMOVED lines=8> */
[----:B------:R-:W-:Y:S01]  /*0fd0*/  FFMA.FTZ R110, R97, R72, R110 ;  /* 0x00000048616e7223 */ /* 0x000fe2000001006e */
[----:B------:R-:W-:Y:S01]  /*0fe0*/  FADD.FTZ R133, R72, R133 ;  /* 0x0000008548857221 */ /* 0x000fe20000010000 */
[----:B------:R-:W-:Y:S01]  /*0ff0*/  SHF.L.U32 R72, R170, 0x10, RZ ;  /* 0x00000010aa487819 */ /* 0x000fe200000006ff */
[----:B------:R-:W-:Y:S01]  /*1000*/  FMUL.FTZ R165, R154, R183 ;  /* 0x000000b79aa57220 */ /* 0x000fe20000410000 */
[----:B------:R-:W-:Y:S01]  /*1010*/  FMUL.FTZ R170, R13, R76 ;  /* 0x0000004c0daa7220 */ /* 0x000fe20000410000 */
        /* <DEDUP_REMOVED lines=15> */
[----:B------:R-:W-:Y:S01]  /*1110*/  SHF.L.U32 R176, R162, 0x10, RZ ;  /* 0x00000010a2b07819 */ /* 0x000fe200000006ff */
[C---:B------:R-:W-:Y:S01]  /*1120*/  FMUL.FTZ R169, R154.reuse, R193 ;  /* 0x000000c19aa97220 */ /* 0x040fe20000410000 */
        /* <DEDUP_REMOVED lines=8> */
[----:B------:R-:W-:Y:S01]  /*11b0*/  FADD.FTZ R99, -R160, R99 ;  /* 0x00000063a0637221 */ /* 0x000fe20000010100 */
[----:B------:R-:W-:Y:S01]  /*11c0*/  SHF.L.U32 R179, R166, 0x10, RZ ;  /* 0x00000010a6b37819 */ /* 0x000fe200000006ff */
[C---:B------:R-:W-:Y:S01]  /*11d0*/  FMUL.FTZ R160, R154.reuse, R199 ;  /* 0x000000c79aa07220 */ /* 0x040fe20000410000 */
[----:B------:R-:W-:Y:S01]  /*11e0*/  FMUL.FTZ R171, R154, R195 ;  /* 0x000000c39aab7220 */ /* 0x000fe20000410000 */
[----:B------:R-:W-:Y:S01]  /*11f0*/  FMUL.FTZ R162, R10, R197 ;  /* 0x000000c50aa27220 */ /* 0x000fe20000410000 */
        /* <DEDUP_REMOVED lines=69> */
.L_x_1324:
        /* <DEDUP_REMOVED lines=75> */
[----:B------:R-:W-:Y:S01]  /*1b00*/  @P1 F2FP.BF16.F32.PACK_AB R3, RZ, R89 ;  /* 0x00000059ff03123e */ /* 0x000fe200000010ff */
[----:B------:R-:W-:Y:S01]  /*1b10*/  FADD.FTZ R83, R88, -R83 ;  /* 0x8000005358537221 */ /* 0x000fe20000010000 */
[----:B------:R-:W-:Y:S01]  /*1b20*/  @P1 F2FP.BF16.F32.PACK_AB R2, RZ, R87 ;  /* 0x00000057ff02123e */ /* 0x000fe200000010ff */
[----:B------:R-:W-:Y:S01]  /*1b30*/  FADD.FTZ R91, R91, -R84 ;  /* 0x800000545b5b7221 */ /* 0x000fe20000010000 */
[----:B------:R-:W-:Y:S01]  /*1b40*/  @P1 PRMT R54, R3, 0x7610, R54 ;  /* 0x0000761003361816 */ /* 0x000fe20000000036 */
[----:B------:R-:W-:Y:S01]  /*1b50*/  FMUL.FTZ R66, R154, R83 ;  /* 0x000000539a427220 */ /* 0x000fe20000410000 */
[----:B------:R-:W-:Y:S01]  /*1b60*/  @P1 PRMT R53, R2, 0x7610, R53 ;  /* 0x0000761002351816 */ /* 0x000fe20000000035 */
[----:B------:R-:W2:Y:S01]  /*1b70*/  @P1 LDC.64 R82, c[0x0][0x300] ;  /* 0x0000c000ff521b82 */ /* 0x000ea20000000a00 */
[----:B------:R-:W-:Y:S01]  /*1b80*/  FADD.FTZ R85, R85, -R0 ;  /* 0x8000000055557221 */ /* 0x000fe20000010000 */
        /* <DEDUP_REMOVED lines=65> */
[----:B-1----:R-:W-:Y:S01]  /*1fa0*/  @P2 IMAD.WIDE.U32 R78, R153, 0x20, R78 ;  /* 0x00000020994e2825 */ /* 0x002fe200078e004e */
[----:B------:R-:W-:-:S02]  /*1fb0*/  @P1 F2FP.BF16.F32.PACK_AB R69, RZ, R74 ;  /* 0x0000004aff45123e */ /* 0x000fc400000010ff */
[----:B------:R-:W-:Y:S01]  /*1fc0*/  @P1 F2FP.BF16.F32.PACK_AB R0, RZ, R85 ;  /* 0x00000055ff00123e */ /* 0x000fe200000010ff */
[----:B---3--:R-:W-:Y:S01]  /*1fd0*/  IMAD.WIDE.U32 R80, R153, 0x10, R2 ;  /* 0x0000001099507825 */ /* 0x008fe200078e0002 */
[----:B------:R-:W-:Y:S02]  /*1fe0*/  @P1 PRMT R55, R67, 0x7610, R55 ;  /* 0x0000761043371816 */ /* 0x000fe40000000037 */
[----:B------:R-:W-:Y:S01]  /*1ff0*/  @P1 F2FP.BF16.F32.PACK_AB R65, RZ, R70 ;  /* 0x00000046ff41123e */ /* 0x000fe200000010ff */
[----:B--2---:R-:W-:Y:S01]  /*2000*/  @P1 IMAD.WIDE.U32 R82, R153, 0x10, R82 ;  /* 0x0000001099521825 */ /* 0x004fe200078e0052 */
[----:B------:R-:W-:Y:S02]  /*2010*/  @P1 F2FP.BF16.F32.PACK_AB R64, RZ, R66 ;  /* 0x00000042ff40123e */ /* 0x000fe400000010ff */
[----:B------:R-:W-:Y:S01]  /*2020*/  ISETP.NE.AND.EX P3, PT, RZ, UR15, PT, P3 ;  /* 0x0000000fff007c0c */ /* 0x000fe2000bf65330 */
[----:B0-----:R-:W-:Y:S01]  /*2030*/  @P2 IMAD.WIDE.U32 R76, R152, 0x20, R76 ;  /* 0x00000020984c2825 */ /* 0x001fe200078e004c */
        /* <DEDUP_REMOVED lines=16> */
[----:B------:R-:W-:Y:S02]  /*2140*/  F2FP.BF16.F32.PACK_AB R68, R68, R85 ;  /* 0x000000554444723e */ /* 0x000fe400000010ff */
[----:B------:R-:W-:Y:S01]  /*2150*/  F2FP.BF16.F32.PACK_AB R70, R70, R89 ;  /* 0x000000594646723e */ /* 0x000fe200000010ff */
[----:B------:R1:W-:Y:S01]  /*2160*/  @P2 STG.E.128 desc[UR4][R78.64+0x10], R72 ;  /* 0x000010484e002986 */ /* 0x0003e2000c101d04 */
[----:B------:R-:W-:Y:S02]  /*2170*/  @P1 PRMT R52, R52, 0x5410, R84 ;  /* 0x0000541034341816 */ /* 0x000fe40000000054 */
[----:B------:R-:W-:Y:S01]  /*2180*/  @P1 F2FP.BF16.F32.PACK_AB R0, RZ, R157 ;  /* 0x0000009dff00123e */ /* 0x000fe200000010ff */
[----:B------:R-:W2:Y:S01]  /*2190*/  @P1 LDC.64 R84, c[0x0][0x300] ;  /* 0x0000c000ff541b82 */ /* 0x000ea20000000a00 */
        /* <DEDUP_REMOVED lines=8> */
[----:B-1----:R-:W-:-:S02]  /*2220*/  @P1 F2FP.BF16.F32.PACK_AB R79, RZ, R159 ;  /* 0x0000009fff4f123e */ /* 0x002fc400000010ff */
[----:B------:R-:W-:Y:S02]  /*2230*/  SEL R67, R88, R59, P3 ;  /* 0x0000003b58437207 */ /* 0x000fe40001800000 */
[----:B------:R-:W-:Y:S02]  /*2240*/  SEL R66, R159, R58, P3 ;  /* 0x0000003a9f427207 */ /* 0x000fe40001800000 */
[----:B---3--:R-:W-:Y:S02]  /*2250*/  @P1 F2FP.BF16.F32.PACK_AB R81, RZ, R86 ;  /* 0x00000056ff51123e */ /* 0x008fe400000010ff */
[----:B------:R-:W-:Y:S01]  /*2260*/  SEL R73, R90, R61, P3 ;  /* 0x0000003d5a497207 */ /* 0x000fe20001800000 */
[----:B------:R-:W-:Y:S01]  /*2270*/  @P2 STG.E.128 desc[UR4][R76.64], R64 ;  /* 0x000000404c002986 */ /* 0x000fe2000c101d04 */
[----:B----4-:R-:W-:Y:S02]  /*2280*/  @P1 PRMT R52, R0, 0x7610, R52 ;  /* 0x0000761000341816 */ /* 0x010fe40000000034 */
[----:B------:R-:W-:-:S02]  /*2290*/  @P1 F2FP.BF16.F32.PACK_AB R83, RZ, R88 ;  /* 0x00000058ff53123e */ /* 0x000fc400000010ff */
[----:B------:R-:W-:Y:S01]  /*22a0*/  @P1 PRMT R53, R79, 0x7610, R53 ;  /* 0x000076104f351816 */ /* 0x000fe20000000035 */
[----:B------:R-:W-:Y:S01]  /*22b0*/  IMAD.WIDE.U32 R78, R152, 0x10, R2 ;  /* 0x00000010984e7825 */ /* 0x000fe200078e0002 */
[----:B------:R-:W-:Y:S02]  /*22c0*/  @P1 PRMT R52, R52, 0x5410, R81 ;  /* 0x0000541034341816 */ /* 0x000fe40000000051 */
[----:B------:R-:W0:Y:S01]  /*22d0*/  @P2 LDC.64 R80, c[0x0][0x308] ;  /* 0x0000c200ff502b82 */ /* 0x000e220000000a00 */
[----:B------:R-:W-:Y:S01]  /*22e0*/  @P1 PRMT R53, R53, 0x5410, R83 ;  /* 0x0000541035351816 */ /* 0x000fe20000000053 */
[----:B--2---:R-:W-:Y:S01]  /*22f0*/  @P1 IMAD.WIDE.U32 R152, R152, 0x10, R84 ;  /* 0x0000001098981825 */ /* 0x004fe200078e0054 */
[----:B------:R-:W-:Y:S02]  /*2300*/  @P1 PRMT R55, R91, 0x7610, R55 ;  /* 0x000076105b371816 */ /* 0x000fe40000000037 */
[----:B------:R-:W-:Y:S01]  /*2310*/  @P1 PRMT R54, R87, 0x7610, R54 ;  /* 0x0000761057361816 */ /* 0x000fe20000000036 */
[----:B------:R-:W-:Y:S01]  /*2320*/  IMAD.WIDE.U32 R2, R100, 0x10, R2 ;  /* 0x0000001064027825 */ /* 0x000fe200078e0002 */
[----:B------:R-:W-:Y:S01]  /*2330*/  SEL R72, R161, R60, P3 ;  /* 0x0000003ca1487207 */ /* 0x000fe20001800000 */
[----:B------:R-:W1:Y:S01]  /*2340*/  @P1 LDC.64 R82, c[0x0][0x300] ;  /* 0x0000c000ff521b82 */ /* 0x000e620000000a00 */
[----:B------:R-:W-:-:S02]  /*2350*/  SEL R75, R92, R63, P3 ;  /* 0x0000003f5c4b7207 */ /* 0x000fc40001800000 */
[----:B------:R-:W-:Y:S02]  /*2360*/  SEL R74, R163, R62, P3 ;  /* 0x0000003ea34a7207 */ /* 0x000fe40001800000 */
        /* <DEDUP_REMOVED lines=12> */
[----:B------:R-:W-:Y:S02]  /*2430*/  @P1 F2FP.BF16.F32.PACK_AB R87, RZ, R154 ;  /* 0x0000009aff57123e */ /* 0x000fe400000010ff */
[----:B------:R-:W-:-:S02]  /*2440*/  @P1 F2FP.BF16.F32.PACK_AB R85, RZ, R98 ;  /* 0x00000062ff55123e */ /* 0x000fc400000010ff */
[----:B--2---:R-:W-:Y:S02]  /*2450*/  @P1 F2FP.BF16.F32.PACK_AB R77, RZ, R171 ;  /* 0x000000abff4d123e */ /* 0x004fe400000010ff */
[----:B------:R-:W-:Y:S02]  /*2460*/  @P1 F2FP.BF16.F32.PACK_AB R72, RZ, R94 ;  /* 0x0000005eff48123e */ /* 0x000fe400000010ff */
[----:B------:R-:W-:Y:S02]  /*2470*/  SEL R56, R173, R56, P3 ;  /* 0x00000038ad387207 */ /* 0x000fe40001800000 */
[----:B------:R-:W-:Y:S01]  /*2480*/  SEL R57, R94, R57, P3 ;  /* 0x000000395e397207 */ /* 0x000fe20001800000 */
[C---:B0-----:R-:W-:Y:S01]  /*2490*/  @P2 IMAD.WIDE.U32 R68, R100.reuse, 0x20, R80 ;  /* 0x0000002064442825 */ /* 0x041fe200078e0050 */
[----:B------:R-:W-:Y:S02]  /*24a0*/  @P1 F2FP.BF16.F32.PACK_AB R79, RZ, R96 ;  /* 0x00000060ff4f123e */ /* 0x000fe400000010ff */
[----:B------:R-:W-:Y:S01]  /*24b0*/  SEL R58, R171, R58, P3 ;  /* 0x0000003aab3a7207 */ /* 0x000fe20001800000 */
[----:B-1----:R-:W-:Y:S01]  /*24c0*/  @P1 IMAD.WIDE.U32 R70, R100, 0x10, R82 ;  /* 0x0000001064461825 */ /* 0x002fe200078e0052 */
[----:B---3--:R-:W-:-:S02]  /*24d0*/  @P1 PRMT R55, R86, 0x7610, R55 ;  /* 0x0000761056371816 */ /* 0x008fc40000000037 */
[----:B------:R-:W-:Y:S02]  /*24e0*/  @P1 PRMT R54, R84, 0x7610, R54 ;  /* 0x0000761054361816 */ /* 0x000fe40000000036 */
[----:B------:R-:W-:Y:S02]  /*24f0*/  @P1 PRMT R53, R77, 0x7610, R53 ;  /* 0x000076104d351816 */ /* 0x000fe40000000035 */
[----:B------:R-:W-:Y:S02]  /*2500*/  @P1 PRMT R52, R0, 0x7610, R52 ;  /* 0x0000761000341816 */ /* 0x000fe40000000034 */
[----:B------:R-:W-:Y:S02]  /*2510*/  SEL R59, R96, R59, P3 ;  /* 0x0000003b603b7207 */ /* 0x000fe40001800000 */
[----:B------:R-:W-:Y:S02]  /*2520*/  SEL R60, R175, R60, P3 ;  /* 0x0000003caf3c7207 */ /* 0x000fe40001800000 */
[----:B------:R-:W-:Y:S01]  /*2530*/  SEL R61, R98, R61, P3 ;  /* 0x0000003d623d7207 */ /* 0x000fe20001800000 */
[----:B------:R0:W-:Y:S01]  /*2540*/  @P2 STG.E.128 desc[UR4][R68.64], R56 ;  /* 0x0000003844002986 */ /* 0x0001e2000c101d04 */
        /* <DEDUP_REMOVED lines=54> */
.L_x_1311:
[----:B------:R-:W1:Y:S01]  /*28b0*/  S2UR UR6, SR_CTAID.X ;  /* 0x00000000000679c3 */ /* 0x000e620000002500 */
[----:B------:R-:W-:-:S07]  /*28c0*/  LOP3.LUT R15, R148, 0xff, RZ, 0xc0, !PT ;  /* 0x000000ff940f7812 */ /* 0x000fce00078ec0ff */
[----:B0-----:R-:W0:Y:S08]  /*28d0*/  LDC.64 R2, c[0x0][0x2d0] ;  /* 0x0000b400ff027b82 */ /* 0x001e300000000a00 */
[----:B------:R-:W2:Y:S01]  /*28e0*/  LDC.64 R12, c[0x0][0x2d8] ;  /* 0x0000b600ff0c7b82 */ /* 0x000ea20000000a00 */
[----:B-1----:R-:W-:Y:S01]  /*28f0*/  LEA.HI R0, R148, UR6, RZ, 0x18 ;  /* 0x0000000694007c11 */ /* 0x002fe2000f8fc0ff */
[----:B------:R-:W-:-:S04]  /*2900*/  ULDC UR6, c[0x0][0x218] ;  /* 0x0000860000067ab9 */ /* 0x000fc80000000800 */
[----:B------:R-:W-:-:S05]  /*2910*/  IMAD R0, R0, UR6, RZ ;  /* 0x0000000600007c24 */ /* 0x000fca000f8e02ff */
[----:B------:R-:W-:-:S05]  /*2920*/  LEA.HI R15, R0, R15, RZ, 0x1d ;  /* 0x0000000f000f7211 */ /* 0x000fca00078fe8ff */
[----:B0-----:R-:W-:-:S04]  /*2930*/  IMAD.WIDE.U32 R2, R15, 0x20, R2 ;  /* 0x000000200f027825 */ /* 0x001fc800078e0002 */
        /* <DEDUP_REMOVED lines=14> */
.L_x_1312:
[----:B------:R-:W-:Y:S01]  /*2a20*/  HFMA2.MMA R75, -RZ, RZ, 0, 9.5367431640625e-07 ;  /* 0x00000010ff4b7435 */ /* 0x000fe200000001ff */
[----:B------:R-:W-:Y:S02]  /*2a30*/  MOV R74, R68 ;  /* 0x00000044004a7202 */ /* 0x000fe40000000f00 */
[----:B------:R-:W-:Y:S02]  /*2a40*/  MOV R76, 0x1f ;  /* 0x0000001f004c7802 */ /* 0x000fe40000000f00 */
[----:B------:R-:W-:-:S07]  /*2a50*/  MOV R71, 0xffffffff ;  /* 0xffffffff00477802 */ /* 0x000fce0000000f00 */
[----:B-----5:R-:W-:Y:S05]  /*2a60*/  WARPSYNC.COLLECTIVE R71, `(.L_x_1314) ;  /* 0x0000000047087348 */ /* 0x020fea0003c00000 */
[----:B------:R0:W1:Y:S02]  /*2a70*/  SHFL.DOWN P2, R73, R74, R75, R76 ;  /* 0x0800004b4a497389 */ /* 0x000064000004004c */
[----:B01---5:R-:W-:Y:S01]  /*2a80*/  ENDCOLLECTIVE ;  /* 0x000000000000791b */ /* 0x023fe20003800000 */
.L_x_1314:
[----:B------:R-:W-:Y:S02]  /*2a90*/  MOV R74, R66 ;  /* 0x00000042004a7202 */ /* 0x000fe40000000f00 */
[----:B------:R-:W-:-:S07]  /*2aa0*/  MOV R3, R73 ;  /* 0x0000004900037202 */ /* 0x000fce0000000f00 */
[----:B------:R-:W-:Y:S05]  /*2ab0*/  WARPSYNC.COLLECTIVE R71, `(.L_x_1315) ;  /* 0x0000000047087348 */ /* 0x000fea0003c00000 */
[----:B------:R0:W1:Y:S02]  /*2ac0*/  SHFL.DOWN P2, R73, R74, R75, R76 ;  /* 0x0800004b4a497389 */ /* 0x000064000004004c */
[----:B01----:R-:W-:Y:S01]  /*2ad0*/  ENDCOLLECTIVE ;  /* 0x000000000000791b */ /* 0x003fe20003800000 */
.L_x_1315:
[----:B------:R-:W-:Y:S01]  /*2ae0*/  FADD.FTZ R3, R68, R3 ;  /* 0x0000000344037221 */ /* 0x000fe20000010000 */
[----:B------:R-:W-:-:S04]  /*2af0*/  HFMA2.MMA R75, -RZ, RZ, 0, 4.76837158203125e-07 ;  /* 0x00000008ff4b7435 */ /* 0x000fc800000001ff */
[----:B------:R-:W-:Y:S02]  /*2b00*/  MOV R74, R3 ;  /* 0x00000003004a7202 */ /* 0x000fe40000000f00 */
[----:B------:R-:W-:-:S07]  /*2b10*/  MOV R65, R73 ;  /* 0x0000004900417202 */ /* 0x000fce0000000f00 */
[----:B------:R-:W-:Y:S05]  /*2b20*/  WARPSYNC.COLLECTIVE R71, `(.L_x_1316) ;  /* 0x0000000047087348 */ /* 0x000fea0003c00000 */
[----:B------:R0:W1:Y:S02]  /*2b30*/  SHFL.DOWN P2, R73, R74, R75, R76 ;  /* 0x0800004b4a497389 */ /* 0x000064000004004c */
[----:B01----:R-:W-:Y:S01]  /*2b40*/  ENDCOLLECTIVE ;  /* 0x000000000000791b */ /* 0x003fe20003800000 */
.L_x_1316:
[----:B------:R-:W-:-:S05]  /*2b50*/  FADD.FTZ R65, R66, R65 ;  /* 0x0000004142417221 */ /* 0x000fca0000010000 */
[----:B------:R-:W-:Y:S02]  /*2b60*/  MOV R74, R65 ;  /* 0x00000041004a7202 */ /* 0x000fe40000000f00 */
[----:B------:R-:W-:-:S07]  /*2b70*/  MOV R70, R73 ;  /* 0x0000004900467202 */ /* 0x000fce0000000f00 */
[----:B------:R-:W-:Y:S05]  /*2b80*/  WARPSYNC.COLLECTIVE R71, `(.L_x_1317) ;  /* 0x0000000047087348 */ /* 0x000fea0003c00000 */
[----:B------:R0:W1:Y:S02]  /*2b90*/  SHFL.DOWN P2, R73, R74, R75, R76 ;  /* 0x0800004b4a497389 */ /* 0x000064000004004c */
[----:B01----:R-:W-:Y:S01]  /*2ba0*/  ENDCOLLECTIVE ;  /* 0x000000000000791b */ /* 0x003fe20003800000 */
.L_x_1317:
[----:B------:R-:W-:Y:S01]  /*2bb0*/  FADD.FTZ R70, R3, R70 ;  /* 0x0000004603467221 */ /* 0x000fe20000010000 */
[----:B------:R-:W-:-:S04]  /*2bc0*/  HFMA2.MMA R75, -RZ, RZ, 0, 2.384185791015625e-07 ;  /* 0x00000004ff4b7435 */ /* 0x000fc800000001ff */
[----:B------:R-:W-:Y:S02]  /*2bd0*/  MOV R74, R70 ;  /* 0x00000046004a7202 */ /* 0x000fe40000000f00 */
[----:B------:R-:W-:-:S07]  /*2be0*/  MOV R72, R73 ;  /* 0x0000004900487202 */ /* 0x000fce0000000f00 */
[----:B------:R-:W-:Y:S05]  /*2bf0*/  WARPSYNC.COLLECTIVE R71, `(.L_x_1318) ;  /* 0x0000000047087348 */ /* 0x000fea0003c00000 */
[----:B------:R0:W1:Y:S02]  /*2c00*/  SHFL.DOWN P2, R73, R74, R75, R76 ;  /* 0x0800004b4a497389 */ /* 0x000064000004004c */
[----:B01----:R-:W-:Y:S01]  /*2c10*/  ENDCOLLECTIVE ;  /* 0x000000000000791b */ /* 0x003fe20003800000 */
.L_x_1318:
[----:B------:R-:W-:-:S05]  /*2c20*/  FADD.FTZ R72, R65, R72 ;  /* 0x0000004841487221 */ /* 0x000fca0000010000 */
[----:B------:R-:W-:Y:S02]  /*2c30*/  MOV R74, R72 ;  /* 0x00000048004a7202 */ /* 0x000fe40000000f00 */
[----:B------:R-:W-:-:S07]  /*2c40*/  MOV R67, R73 ;  /* 0x0000004900437202 */ /* 0x000fce0000000f00 */
[----:B------:R-:W-:Y:S05]  /*2c50*/  WARPSYNC.COLLECTIVE R71, `(.L_x_1319) ;  /* 0x0000000047087348 */ /* 0x000fea0003c00000 */
[----:B------:R0:W1:Y:S02]  /*2c60*/  SHFL.DOWN P2, R73, R74, R75, R76 ;  /* 0x0800004b4a497389 */ /* 0x000064000004004c */
[----:B01----:R-:W-:Y:S01]  /*2c70*/  ENDCOLLECTIVE ;  /* 0x000000000000791b */ /* 0x003fe20003800000 */
.L_x_1319:
[----:B------:R-:W-:Y:S01]  /*2c80*/  FADD.FTZ R67, R70, R67 ;  /* 0x0000004346437221 */ /* 0x000fe20000010000 */
[----:B------:R-:W-:-:S04]  /*2c90*/  HFMA2.MMA R75, -RZ, RZ, 0, 1.1920928955078125e-07 ;  /* 0x00000002ff4b7435 */ /* 0x000fc800000001ff */
[----:B------:R-:W-:Y:S02]  /*2ca0*/  MOV R74, R67 ;  /* 0x00000043004a7202 */ /* 0x000fe40000000f00 */
[----:B------:R-:W-:-:S07]  /*2cb0*/  MOV R69, R73 ;  /* 0x0000004900457202 */ /* 0x000fce0000000f00 */
[----:B------:R-:W-:Y:S05]  /*2cc0*/  WARPSYNC.COLLECTIVE R71, `(.L_x_1320) ;  /* 0x0000000047087348 */ /* 0x000fea0003c00000 */
[----:B------:R0:W1:Y:S02]  /*2cd0*/  SHFL.DOWN P2, R73, R74, R75, R76 ;  /* 0x0800004b4a497389 */ /* 0x000064000004004c */
[----:B01----:R-:W-:Y:S01]  /*2ce0*/  ENDCOLLECTIVE ;  /* 0x000000000000791b */ /* 0x003fe20003800000 */
.L_x_1320:
[----:B------:R-:W-:-:S05]  /*2cf0*/  FADD.FTZ R69, R72, R69 ;  /* 0x0000004548457221 */ /* 0x000fca0000010000 */
[----:B------:R-:W-:Y:S02]  /*2d00*/  MOV R74, R69 ;  /* 0x00000045004a7202 */ /* 0x000fe40000000f00 */
[----:B------:R-:W-:-:S07]  /*2d10*/  MOV R66, R73 ;  /* 0x0000004900427202 */ /* 0x000fce0000000f00 */
[----:B------:R-:W-:Y:S05]  /*2d20*/  WARPSYNC.COLLECTIVE R71, `(.L_x_1321) ;  /* 0x0000000047087348 */ /* 0x000fea0003c00000 */
[----:B------:R0:W1:Y:S02]  /*2d30*/  SHFL.DOWN P2, R73, R74, R75, R76 ;  /* 0x0800004b4a497389 */ /* 0x000064000004004c */
[----:B01----:R-:W-:Y:S01]  /*2d40*/  ENDCOLLECTIVE ;  /* 0x000000000000791b */ /* 0x003fe20003800000 */
.L_x_1321:
[----:B------:R-:W-:Y:S01]  /*2d50*/  FADD.FTZ R66, R67, R66 ;  /* 0x0000004243427221 */ /* 0x000fe20000010000 */
[----:B------:R-:W-:-:S04]  /*2d60*/  HFMA2.MMA R75, -RZ, RZ, 0, 5.9604644775390625e-08 ;  /* 0x00000001ff4b7435 */ /* 0x000fc800000001ff */
[----:B------:R-:W-:Y:S02]  /*2d70*/  MOV R74, R66 ;  /* 0x00000042004a7202 */ /* 0x000fe40000000f00 */
[----:B------:R-:W-:-:S07]  /*2d80*/  MOV R68, R73 ;  /* 0x0000004900447202 */ /* 0x000fce0000000f00 */
[----:B------:R-:W-:Y:S05]  /*2d90*/  WARPSYNC.COLLECTIVE R71, `(.L_x_1322) ;  /* 0x0000000047087348 */ /* 0x000fea0003c00000 */
[----:B------:R0:W1:Y:S02]  /*2da0*/  SHFL.DOWN P2, R73, R74, R75, R76 ;  /* 0x0800004b4a497389 */ /* 0x000064000004004c */
[----:B01----:R-:W-:Y:S01]  /*2db0*/  ENDCOLLECTIVE ;  /* 0x000000000000791b */ /* 0x003fe20003800000 */
.L_x_1322:
[----:B------:R-:W-:-:S05]  /*2dc0*/  FADD.FTZ R68, R69, R68 ;  /* 0x0000004445447221 */ /* 0x000fca0000010000 */
[----:B------:R-:W-:Y:S02]  /*2dd0*/  MOV R74, R68 ;  /* 0x00000044004a7202 */ /* 0x000fe40000000f00 */
[----:B------:R-:W-:-:S07]  /*2de0*/  MOV R65, R73 ;  /* 0x0000004900417202 */ /* 0x000fce0000000f00 */
[----:B------:R-:W-:Y:S05]  /*2df0*/  WARPSYNC.COLLECTIVE R71, `(.L_x_1323) ;  /* 0x0000000047087348 */ /* 0x000fea0003c00000 */
[----:B------:R0:W1:Y:S02]  /*2e00*/  SHFL.DOWN P2, R73, R74, R75, R76 ;  /* 0x0800004b4a497389 */ /* 0x000064000004004c */
[----:B01----:R-:W-:Y:S01]  /*2e10*/  ENDCOLLECTIVE ;  /* 0x000000000000791b */ /* 0x003fe20003800000 */
.L_x_1323:
[----:B------:R-:W-:Y:S01]  /*2e20*/  MOV R3, R73 ;  /* 0x0000004900037202 */ /* 0x000fe20000000f00 */
[----:B------:R-:W-:Y:S06]  /*2e30*/  BRA `(.L_x_1324) ;  /* 0xffffffe800047947 */ /* 0x000fec000383ffff */
.L_x_1325:
        /* <DEDUP_REMOVED lines=12> */
.L_x_3265:


//--------------------- .text._ZN10layer_norm31ln_parallel_residual_bwd_kernelINS_13Kernel_traitsIf13__nv_bfloat16fS2_fjLj6144ELj1ELj1ELj8ELj16ENS_18Kernel_traits_baseILj6144EfS2_fS2_fjLj256EEEEELb1ELb0ELb0EEEvNS_9BwdParamsE --------------------------
	.section	.text._ZN10layer_norm31ln_parallel_residual_bwd_kernelINS_13Kernel_traitsIf13__nv_bfloat16fS2_fjLj6144ELj1ELj1ELj8ELj16ENS_18Kernel_traits_baseILj6144EfS2_fS2_fjLj256EEEEELb1ELb0ELb0EEEvNS_9BwdParamsE,"ax",@progbits
	.align	128
        .global         _ZN10layer_norm31ln_parallel_residual_bwd_kernelINS_13Kernel_traitsIf13__nv_bfloat16fS2_fjLj6144ELj1ELj1ELj8ELj16ENS_18Kernel_traits_baseILj6144EfS2_fS2_fjLj256EEEEELb1ELb0ELb0EEEvNS_9BwdParamsE
        .type           _ZN10layer_norm31ln_parallel_residual_bwd_kernelINS_13Kernel_traitsIf13__nv_bfloat16fS2_fjLj6144ELj1ELj1ELj8ELj16ENS_18Kernel_traits_baseILj6144EfS2_fS2_fjLj256EEEEELb1ELb0ELb0EEEvNS_9BwdParamsE,@function
        .size           _ZN10layer_norm31ln_parallel_residual_bwd_kernelINS_13Kernel_traitsIf13__nv_bfloat16fS2_fjLj6144ELj1ELj1ELj8ELj16ENS_18Kernel_traits_baseILj6144EfS2_fS2_fjLj256EEEEELb1ELb0ELb0EEEvNS_9BwdParamsE,(.L_x_3266 - _ZN10layer_norm31ln_parallel_residual_bwd_kernelINS_13Kernel_traitsIf13__nv_bfloat16fS2_fjLj6144ELj1ELj1ELj8ELj16ENS_18Kernel_traits_baseILj6144EfS2_fS2_fjLj256EEEEELb1ELb0ELb0EEEvNS_9BwdParamsE)
        .other          _ZN10layer_norm31ln_parallel_residual_bwd_kernelINS_13Kernel_traitsIf13__nv_bfloat16fS2_fjLj6144ELj1ELj1ELj8ELj16ENS_18Kernel_traits_baseILj6144EfS2_fS2_fjLj256EEEEELb1ELb0ELb0EEEvNS_9BwdParamsE,@"STO_CUDA_ENTRY STV_DEFAULT"
_ZN10layer_norm31ln_parallel_residual_bwd_kernelINS_13Kernel_traitsIf13__nv_bfloat16fS2_fjLj6144ELj1ELj1ELj8ELj16ENS_18Kernel_traits_baseILj6144EfS2_fS2_fjLj256EEEEELb1ELb0ELb0EEEvNS_9BwdParamsE:
.text._ZN10layer_norm31ln_parallel_residual_bwd_kernelINS_13Kernel_traitsIf13__nv_bfloat16fS2_fjLj6144ELj1ELj1ELj8ELj16ENS_18Kernel_traits_baseILj6144EfS2_fS2_fjLj256EEEEELb1ELb0ELb0EEEvNS_9BwdParamsE:
[----:B------:R-:W0:Y:S01]  /*0000*/  LDC R1, c[0x0][0x28] ;  /* 0x00000a00ff017b82 */ /* 0x000e220000000800 */
[----:B------:R-:W1:Y:S01]  /*0010*/  S2R R18, SR_TID.X ;  /* 0x0000000000127919 */ /* 0x000e620000002100 */
[----:B------:R-:W-:Y:S01]  /*0020*/  ULDC UR4, c[0x0][0x218] ;  /* 0x0000860000047ab9 */ /* 0x000fe20000000800 */
[----:B0-----:R-:W-:-:S05]  /*0030*/  IADD3 R1, R1, -0x38, RZ ;  /* 0xffffffc801017810 */ /* 0x001fca0007ffe0ff */
[----:B------:R-:W0:Y:S01]  /*0040*/  S2UR UR6, SR_CTAID.X ;  /* 0x00000000000679c3 */ /* 0x000e220000002500 */
[----:B------:R-:W-:Y:S01]  /*0050*/  MOV R2, UR4 ;  /* 0x0000000400027c02 */ /* 0x000fe20008000f00 */
[----:B------:R-:W-:Y:S01]  /*0060*/  ULDC.64 UR4, c[0x0][0x208] ;  /* 0x0000820000047ab9 */ /* 0x000fe20000000a00 */
[----:B------:R-:W-:Y:S01]  /*0070*/  ULDC UR7, c[0x0][0x214] ;  /* 0x0000850000077ab9 */ /* 0x000fe20000000800 */
[----:B------:R-:W-:Y:S01]  /*0080*/  ULDC UR17, c[0x0][0x298] ;  /* 0x0000a60000117ab9 */ /* 0x000fe20000000800 */
[----:B------:R-:W-:Y:S01]  /*0090*/  SHF.R.S32.HI R0, RZ, 0x1f, R2 ;  /* 0x0000001fff007819 */ /* 0x000fe20000011402 */
[----:B------:R2:W-:Y:S01]  /*00a0*/  STL [R1+0x2c], R2 ;  /* 0x00002c0201007387 */ /* 0x0005e20000100800 */
[----:B------:R-:W-:Y:S01]  /*00b0*/  ULDC UR21, c[0x0][0x218] ;  /* 0x0000860000157ab9 */ /* 0x000fe20000000800 */
[----:B------:R-:W-:Y:S01]  /*00c0*/  ULDC UR16, c[0x0][0x290] ;  /* 0x0000a40000107ab9 */ /* 0x000fe20000000800 */
[----:B------:R-:W-:Y:S01]  /*00d0*/  LEA.HI R0, R0, R2, RZ, 0x3 ;  /* 0x0000000200007211 */ /* 0x000fe200078f18ff */
[----:B------:R-:W-:Y:S01]  /*00e0*/  ULDC.64 UR8, c[0x0][0x2c8] ;  /* 0x0000b20000087ab9 */ /* 0x000fe20000000a00 */
[----:B------:R-:W-:Y:S01]  /*00f0*/  ULDC.64 UR14, c[0x0][0x300] ;  /* 0x0000c000000e7ab9 */ /* 0x000fe20000000a00 */
[----:B------:R-:W-:Y:S01]  /*0100*/  ULDC.64 UR10, c[0x0][0x238] ;  /* 0x00008e00000a7ab9 */ /* 0x000fe20000000a00 */
[----:B------:R-:W-:Y:S01]  /*0110*/  ULDC.64 UR12, c[0x0][0x240] ;  /* 0x00009000000c7ab9 */ /* 0x000fe20000000a00 */
[----:B------:R-:W-:Y:S01]  /*0120*/  ULDC.64 UR18, c[0x0][0x210] ;  /* 0x0000840000127ab9 */ /* 0x000fe20000000a00 */
[----:B-1----:R-:W-:-:S02]  /*0130*/  LOP3.LUT R3, R18, 0xff, RZ, 0xc, !PT ;  /* 0x000000ff12037812 */ /* 0x002fc400078e0cff */
[----:B------:R-:W-:Y:S02]  /*0140*/  LOP3.LUT R19, R18, 0xff, RZ, 0xc0, !PT ;  /* 0x000000ff12137812 */ /* 0x000fe400078ec0ff */
[----:B------:R-:W-:-:S04]  /*0150*/  LEA.HI.SX32 R0, R0, R3, 0x1d ;  /* 0x0000000300007211 */ /* 0x000fc800078feaff */
[C---:B------:R-:W-:Y:S02]  /*0160*/  LOP3.LUT P2, RZ, R0.reuse, 0xffffff00, RZ, 0xc0, !PT ;  /* 0xffffff0000ff7812 */ /* 0x040fe4000784c0ff */
[C---:B------:R-:W-:Y:S02]  /*0170*/  ISETP.GE.U32.AND P0, PT, R0.reuse, 0x200, PT ;  /* 0x000002000000780c */ /* 0x040fe40003f06070 */
[----:B------:R-:W-:Y:S02]  /*0180*/  ISETP.GE.U32.AND P1, PT, R0, 0x300, PT ;  /* 0x000003000000780c */ /* 0x000fe40003f26070 */
[----:B------:R-:W-:-:S05]  /*0190*/  P2R R0, PR, RZ, 0x4 ;  /* 0x00000004ff007803 */ /* 0x000fca0000000000 */
[----:B------:R1:W-:Y:S02]  /*01a0*/  STL [R1+0x34], R0 ;  /* 0x0000340001007387 */ /* 0x0003e40000100800 */
[----:B--2---:R-:W2:Y:S08]  /*01b0*/  @P2 LDC.64 R2, c[0x0][0x260] ;  /* 0x00009800ff022b82 */ /* 0x004eb00000000a00 */
[----:B------:R-:W3:Y:S01]  /*01c0*/  @P2 LDC.64 R4, c[0x0][0x268] ;  /* 0x00009a00ff042b82 */ /* 0x000ee20000000a00 */
[----:B-1----:R-:W-:-:S05]  /*01d0*/  P2R R0, PR, RZ, 0x2 ;  /* 0x00000002ff007803 */ /* 0x002fca0000000000 */
[----:B------:R0:W-:Y:S02]  /*01e0*/  STL [R1+0x30], R0 ;  /* 0x0000300001007387 */ /* 0x0001e40000100800 */
[----:B------:R-:W1:Y:S08]  /*01f0*/  @P0 LDC.64 R6, c[0x0][0x260] ;  /* 0x00009800ff060b82 */ /* 0x000e700000000a00 */
[----:B------:R-:W4:Y:S01]  /*0200*/  @P0 LDC.64 R8, c[0x0][0x268] ;  /* 0x00009a00ff080b82 */ /* 0x000f220000000a00 */
[----:B--2---:R-:W-:-:S05]  /*0210*/  @P2 IMAD.WIDE.U32 R2, R19, 0x20, R2 ;  /* 0x0000002013022825 */ /* 0x004fca00078e0002 */
[----:B------:R2:W5:Y:S01]  /*0220*/  @P2 LDG.E.128 R48, desc[UR4][R2.64] ;  /* 0x0000000402302981 */ /* 0x000562000c1e1d00 */
[C---:B---3--:R-:W-:Y:S01]  /*0230*/  @P2 IMAD.WIDE.U32 R4, R19.reuse, 0x20, R4 ;  /* 0x0000002013042825 */ /* 0x048fe200078e0004 */
[----:B------:R-:W-:Y:S02]  /*0240*/  @P2 LOP3.LUT R19, R19, 0x100, RZ, 0xfc, !PT ;  /* 0x0000010013132812 */ /* 0x000fe400078efcff */
[----:B------:R2:W5:Y:S01]  /*0250*/  @P2 LDG.E.128 R52, desc[UR4][R2.64+0x10] ;  /* 0x0000100402342981 */ /* 0x000562000c1e1d00 */
[----:B------:R-:W3:Y:S03]  /*0260*/  @P1 LDC.64 R14, c[0x0][0x260] ;  /* 0x00009800ff0e1b82 */ /* 0x000ee60000000a00 */
[----:B------:R2:W5:Y:S01]  /*0270*/  @P2 LDG.E.128 R56, desc[UR4][R4.64] ;  /* 0x0000000404382981 */ /* 0x000562000c1e1d00 */
[----:B-1----:R-:W-:-:S03]  /*0280*/  @P0 IMAD.WIDE.U32 R10, R19, 0x20, R6 ;  /* 0x00000020130a0825 */ /* 0x002fc600078e0006 */
[----:B------:R2:W5:Y:S01]  /*0290*/  @P2 LDG.E.128 R60, desc[UR4][R4.64+0x10] ;  /* 0x00001004043c2981 */ /* 0x000562000c1e1d00 */
[----:B------:R-:W1:Y:S03]  /*02a0*/  @P1 LDC.64 R16, c[0x0][0x268] ;  /* 0x00009a00ff101b82 */ /* 0x000e660000000a00 */
[----:B------:R2:W5:Y:S01]  /*02b0*/  @P0 LDG.E.128 R64, desc[UR4][R10.64] ;  /* 0x000000040a400981 */ /* 0x000562000c1e1d00 */
[C---:B----4-:R-:W-:Y:S01]  /*02c0*/  @P0 IMAD.WIDE.U32 R12, R19.reuse, 0x20, R8 ;  /* 0x00000020130c0825 */ /* 0x050fe200078e0008 */
[----:B------:R-:W-:Y:S02]  /*02d0*/  @P0 IADD3 R19, R19, 0x100, RZ ;  /* 0x0000010013130810 */ /* 0x000fe40007ffe0ff */
[----:B------:R2:W5:Y:S04]  /*02e0*/  @P0 LDG.E.128 R68, desc[UR4][R10.64+0x10] ;  /* 0x000010040a440981 */ /* 0x000568000c1e1d00 */
[----:B------:R2:W5:Y:S04]  /*02f0*/  @P0 LDG.E.128 R72, desc[UR4][R12.64] ;  /* 0x000000040c480981 */ /* 0x000568000c1e1d00 */
[----:B------:R2:W5:Y:S01]  /*0300*/  @P0 LDG.E.128 R76, desc[UR4][R12.64+0x10] ;  /* 0x000010040c4c0981 */ /* 0x000562000c1e1d00 */
[----:B---3--:R-:W-:Y:S01]  /*0310*/  @P1 IMAD.WIDE.U32 R6, R19, 0x20, R14 ;  /* 0x0000002013061825 */ /* 0x008fe200078e000e */
[----:B0-----:R-:W-:-:S04]  /*0320*/  LEA.HI R0, R18, UR6, RZ, 0x18 ;  /* 0x0000000612007c11 */ /* 0x001fc8000f8fc0ff */
[----:B------:R2:W5:Y:S01]  /*0330*/  @P1 LDG.E.128 R80, desc[UR4][R6.64] ;  /* 0x0000000406501981 */ /* 0x000562000c1e1d00 */
[----:B-1----:R-:W-:-:S03]  /*0340*/  @P1 IMAD.WIDE.U32 R8, R19, 0x20, R16 ;  /* 0x0000002013081825 */ /* 0x002fc600078e0010 */
[----:B------:R2:W5:Y:S04]  /*0350*/  @P1 LDG.E.128 R84, desc[UR4][R6.64+0x10] ;  /* 0x0000100406541981 */ /* 0x000568000c1e1d00 */
[----:B------:R2:W5:Y:S04]  /*0360*/  @P1 LDG.E.128 R88, desc[UR4][R8.64] ;  /* 0x0000000408581981 */ /* 0x000568000c1e1d00 */
[----:B------:R2:W5:Y:S01]  /*0370*/  @P1 LDG.E.128 R92, desc[UR4][R8.64+0x10] ;  /* 0x00001004085c1981 */ /* 0x000562000c1e1d00 */
[----:B------:R-:W-:Y:S01]  /*0380*/  ISETP.GE.AND P1, PT, R0, UR7, PT ;  /* 0x0000000700007c0c */ /* 0x000fe2000bf26270 */
[----:B------:R-:W-:Y:S01]  /*0390*/  ULDC.64 UR6, c[0x0][0x308] ;  /* 0x0000c20000067ab9 */ /* 0x000fe20000000a00 */
        /* <DEDUP_REMOVED lines=48> */
[----:B--2---:R-:W-:Y:S06]  /*06a0*/  @P1 BRA `(.L_x_1326) ;  /* 0x0000003400fc1947 */ /* 0x004fec0003800000 */
[----:B------:R-:W-:Y:S01]  /*06b0*/  HFMA2.MMA R206, -RZ, RZ, 0, 5.9604644775390625e-08 ;  /* 0x00000001ffce7435 */ /* 0x000fe200000001ff */
[----:B------:R-:W-:-:S10]  /*06c0*/  MOV R97, RZ ;  /* 0x000000ff00617202 */ /* 0x000fd40000000f00 */
.L_x_1340:
[----:B-----5:R-:W2:Y:S01]  /*06d0*/  LDL R2, [R1+0x34] ;  /* 0x0000340001027983 */ /* 0x020ea20000100800 */
[----:B01----:R-:W0:Y:S02]  /*06e0*/  LDC.64 R204, c[0x0][0x250] ;  /* 0x00009400ffcc7b82 */ /* 0x003e240000000a00 */
[----:B0-----:R-:W-:-:S05]  /*06f0*/  IMAD.WIDE R204, R0, 0x4, R204 ;  /* 0x0000000400cc7825 */ /* 0x001fca00078e02cc */
[----:B-----5:R-:W5:Y:S01]  /*0700*/  LDG.E R240, desc[UR4][R204.64] ;  /* 0x00000004ccf07981 */ /* 0x020f62000c1e1900 */
[----:B------:R-:W0:Y:S01]  /*0710*/  S2R R208, SR_TID.X ;  /* 0x0000000000d07919 */ /* 0x000e220000002100 */
[----:B------:R-:W-:Y:S01]  /*0720*/  IMAD.U32 R207, RZ, RZ, UR21 ;  /* 0x00000015ffcf7e24 */ /* 0x000fe2000f8e00ff */
[----:B------:R-:W-:-:S03]  /*0730*/  LOP3.LUT P1, RZ, R206, 0xff, RZ, 0xc0, !PT ;  /* 0x000000ffceff7812 */ /* 0x000fc6000782c0ff */
[----:B------:R-:W-:Y:S01]  /*0740*/  IMAD R206, R0, R207, RZ ;  /* 0x000000cf00ce7224 */ /* 0x000fe200078e02ff */
[----:B------:R1:W-:Y:S04]  /*0750*/  STL [R1+0x2c], R207 ;  /* 0x00002ccf01007387 */ /* 0x0003e80000100800 */
[----:B-1----:R-:W-:-:S04]  /*0760*/  SHF.R.S32.HI R207, RZ, 0x1f, R206 ;  /* 0x0000001fffcf7819 */ /* 0x002fc800000114ce */
[----:B------:R-:W-:Y:S01]  /*0770*/  LEA.HI R207, R207, R206, RZ, 0x3 ;  /* 0x000000cecfcf7211 */ /* 0x000fe200078f18ff */
[----:B------:R-:W-:Y:S01]  /*0780*/  BSSY B0, `(.L_x_1327) ;  /* 0x0000096000007945 */ /* 0x000fe20003800000 */
[----:B------:R-:W-:Y:S02]  /*0790*/  MOV R235, RZ ;  /* 0x000000ff00eb7202 */ /* 0x000fe40000000f00 */
[----:B------:R-:W-:Y:S02]  /*07a0*/  MOV R237, RZ ;  /* 0x000000ff00ed7202 */ /* 0x000fe40000000f00 */
[----:B0-----:R-:W-:Y:S02]  /*07b0*/  LOP3.LUT R206, R208, 0xff, RZ, 0xc0, !PT ;  /* 0x000000ffd0ce7812 */ /* 0x001fe400078ec0ff */
[----:B--2---:R-:W-:Y:S02]  /*07c0*/  ISETP.NE.AND P5, PT, R2, RZ, PT ;  /* 0x000000ff0200720c */ /* 0x004fe40003fa5270 */
[----:B------:R-:W0:Y:S02]  /*07d0*/  LDC.64 R2, c[0x0][0x258] ;  /* 0x00009600ff027b82 */ /* 0x000e240000000a00 */
[----:B0-----:R-:W-:-:S06]  /*07e0*/  IMAD.WIDE R2, R0, 0x4, R2 ;  /* 0x0000000400027825 */ /* 0x001fcc00078e0202 */
[----:B------:R0:W5:Y:S02]  /*07f0*/  LDG.E R2, desc[UR4][R2.64] ;  /* 0x0000000402027981 */ /* 0x000164000c1e1900 */
[----:B0-----:R-:W-:-:S04]  /*0800*/  LEA.HI.SX32 R3, R207, R206, 0x1d ;  /* 0x000000cecf037211 */ /* 0x001fc800078feaff */
[----:B------:R-:W-:Y:S01]  /*0810*/  MOV R236, R3 ;  /* 0x0000000300ec7202 */ /* 0x000fe20000000f00 */
[----:B------:R-:W-:Y:S06]  /*0820*/  @!P5 BRA `(.L_x_1328) ;  /* 0x00000008002cd947 */ /* 0x000fec0003800000 */
        /* <DEDUP_REMOVED lines=12> */
[----:B-1----:R-:W-:Y:S01]  /*08f0*/  IMAD.WIDE.U32 R208, R3, 0x10, R208 ;  /* 0x0000001003d07825 */ /* 0x002fe200078e00d0 */
[----:B------:R-:W-:-:S05]  /*0900*/  ISETP.NE.AND.EX P3, PT, RZ, UR15, PT, P3 ;  /* 0x0000000fff007c0c */ /* 0x000fca000bf65330 */
[----:B------:R-:W4:Y:S08]  /*0910*/  LDG.E.128 R208, desc[UR4][R208.64] ;  /* 0x00000004d0d07981 */ /* 0x000f30000c1e1d00 */
        /* <DEDUP_REMOVED lines=14> */
[----:B-----5:R-:W-:-:S05]  /*0a00*/  FSEL R221, R240, RZ, !P2 ;  /* 0x000000fff0dd7208 */ /* 0x020fca0005000000 */
[--C-:B--2---:R-:W-:Y:S01]  /*0a10*/  FADD.FTZ R213, R213, -R221.reuse ;  /* 0x800000ddd5d57221 */ /* 0x104fe20000010000 */
[--C-:B------:R-:W-:Y:S01]  /*0a20*/  FADD.FTZ R212, R212, -R221.reuse ;  /* 0x800000ddd4d47221 */ /* 0x100fe20000010000 */
[--C-:B----4-:R-:W-:Y:S02]  /*0a30*/  FADD.FTZ R4, R217, -R221.reuse ;  /* 0x800000ddd9047221 */ /* 0x110fe40000010000 */
[----:B------:R-:W-:Y:S01]  /*0a40*/  FMUL.FTZ R239, R2, R213 ;  /* 0x000000d502ef7220 */ /* 0x000fe20000410000 */
[--C-:B------:R-:W-:Y:S01]  /*0a50*/  FADD.FTZ R214, R214, -R221.reuse ;  /* 0x800000ddd6d67221 */ /* 0x100fe20000010000 */
[C---:B------:R-:W-:Y:S01]  /*0a60*/  IMAD.U32 R217, R204.reuse, 0x10000, RZ ;  /* 0x00010000ccd97824 */ /* 0x040fe200078e00ff */
[----:B------:R-:W-:Y:S01]  /*0a70*/  PRMT R204, R204, 0x7632, R204 ;  /* 0x00007632cccc7816 */ /* 0x000fe200000000cc */
[----:B------:R-:W-:-:S03]  /*0a80*/  FADD.FTZ R215, R215, -R221 ;  /* 0x800000ddd7d77221 */ /* 0x000fc60000010000 */
[----:B------:R-:W-:Y:S01]  /*0a90*/  SHF.L.U32 R204, R204, 0x10, RZ ;  /* 0x00000010cccc7819 */ /* 0x000fe200000006ff */
[--C-:B------:R-:W-:Y:S01]  /*0aa0*/  FADD.FTZ R216, R216, -R221.reuse ;  /* 0x800000ddd8d87221 */ /* 0x100fe20000010000 */
[--C-:B------:R-:W-:Y:S01]  /*0ab0*/  FADD.FTZ R5, R218, -R221.reuse ;  /* 0x800000ddda057221 */ /* 0x100fe20000010000 */
[----:B------:R-:W-:Y:S01]  /*0ac0*/  FADD.FTZ R219, R219, -R221 ;  /* 0x800000dddbdb7221 */ /* 0x000fe20000010000 */
[----:B------:R-:W-:Y:S01]  /*0ad0*/  SHF.L.U32 R221, R208, 0x10, RZ ;  /* 0x00000010d0dd7819 */ /* 0x000fe200000006ff */
[----:B------:R-:W-:Y:S01]  /*0ae0*/  FMUL.FTZ R228, R2, R212 ;  /* 0x000000d402e47220 */ /* 0x000fe20000410000 */
[----:B------:R-:W-:Y:S01]  /*0af0*/  PRMT R208, R208, 0x7632, R208 ;  /* 0x00007632d0d07816 */ /* 0x000fe200000000d0 */
[-C--:B------:R-:W-:Y:S01]  /*0b00*/  FMUL.FTZ R212, R57, R204.reuse ;  /* 0x000000cc39d47220 */ /* 0x080fe20000410000 */
[--C-:B------:R-:W-:Y:S01]  /*0b10*/  FADD.FTZ R153, R153, R204.reuse ;  /* 0x000000cc99997221 */ /* 0x100fe20000010000 */
[----:B------:R-:W-:Y:S01]  /*0b20*/  FFMA.FTZ R137, R239, R204, R137 ;  /* 0x000000ccef897223 */ /* 0x000fe20000010089 */
[----:B------:R-:W-:Y:S01]  /*0b30*/  FMUL.FTZ R227, R56, R217 ;  /* 0x000000d938e37220 */ /* 0x000fe20000410000 */
[----:B------:R-:W-:-:S02]  /*0b40*/  PRMT R204, R205, 0x7632, R204 ;  /* 0x00007632cdcc7816 */ /* 0x000fc400000000cc */
[----:B------:R-:W-:Y:S01]  /*0b50*/  SHF.L.U32 R208, R208, 0x10, RZ ;  /* 0x00000010d0d07819 */ /* 0x000fe200000006ff */
[----:B------:R-:W-:Y:S01]  /*0b60*/  FFMA.FTZ R242, R48, R221, R227 ;  /* 0x000000dd30f27223 */ /* 0x000fe200000100e3 */
[----:B------:R-:W-:Y:S01]  /*0b70*/  FMUL.FTZ R227, R2, R215 ;  /* 0x000000d702e37220 */ /* 0x000fe20000410000 */
[----:B------:R-:W-:Y:S02]  /*0b80*/  IMAD.U32 R204, R204, 0x10000, RZ ;  /* 0x00010000cccc7824 */ /* 0x000fe400078e00ff */
[----:B------:R-:W-:Y:S01]  /*0b90*/  FADD.FTZ R152, R152, R217 ;  /* 0x000000d998987221 */ /* 0x000fe20000010000 */
[----:B------:R-:W-:Y:S01]  /*0ba0*/  FFMA.FTZ R218, R49, R208, R212 ;  /* 0x000000d031da7223 */ /* 0x000fe200000100d4 */
[----:B------:R-:W-:Y:S01]  /*0bb0*/  FFMA.FTZ R136, R228, R217, R136 ;  /* 0x000000d9e4887223 */ /* 0x000fe20000010088 */
[-C--:B------:R-:W-:Y:S01]  /*0bc0*/  FMUL.FTZ R212, R59, R204.reuse ;  /* 0x000000cc3bd47220 */ /* 0x080fe20000410000 */
[----:B------:R-:W-:Y:S01]  /*0bd0*/  FADD.FTZ R155, R155, R204 ;  /* 0x000000cc9b9b7221 */ /* 0x000fe20000010000 */
[----:B------:R-:W-:Y:S01]  /*0be0*/  FFMA.FTZ R139, R227, R204, R139 ;  /* 0x000000cce38b7223 */ /* 0x000fe2000001008b */
[----:B------:R-:W-:-:S02]  /*0bf0*/  SHF.L.U32 R217, R209, 0x10, RZ ;  /* 0x00000010d1d97819 */ /* 0x000fc400000006ff */
[----:B------:R-:W-:Y:S01]  /*0c00*/  PRMT R204, R206, 0x7632, R204 ;  /* 0x00007632cecc7816 */ /* 0x000fe200000000cc */
[----:B------:R-:W-:Y:S01]  /*0c10*/  FMUL.FTZ R238, R2, R214 ;  /* 0x000000d602ee7220 */ /* 0x000fe20000410000 */
[----:B------:R-:W-:Y:S02]  /*0c20*/  SHF.L.U32 R213, R205, 0x10, RZ ;  /* 0x00000010cdd57819 */ /* 0x000fe400000006ff */
[----:B------:R-:W-:Y:S02]  /*0c30*/  PRMT R209, R209, 0x7632, R209 ;  /* 0x00007632d1d17816 */ /* 0x000fe400000000d1 */
[----:B------:R-:W-:Y:S01]  /*0c40*/  SHF.L.U32 R205, R206, 0x10, RZ ;  /* 0x00000010cecd7819 */ /* 0x000fe200000006ff */
[----:B------:R-:W-:Y:S01]  /*0c50*/  FADD.FTZ R117, R117, R208 ;  /* 0x000000d075757221 */ /* 0x000fe20000010000 */
[----:B------:R-:W-:Y:S01]  /*0c60*/  FFMA.FTZ R97, R239, R208, R97 ;  /* 0x000000d0ef617223 */ /* 0x000fe20000010061 */
[----:B------:R-:W-:Y:S01]  /*0c70*/  SHF.L.U32 R204, R204, 0x10, RZ ;  /* 0x00000010cccc7819 */ /* 0x000fe200000006ff */
[----:B------:R-:W-:Y:S01]  /*0c80*/  FADD.FTZ R116, R116, R221 ;  /* 0x000000dd74747221 */ /* 0x000fe20000010000 */
[----:B------:R-:W-:Y:S01]  /*0c90*/  FFMA.FTZ R96, R228, R221, R96 ;  /* 0x000000dde4607223 */ /* 0x000fe20000010060 */
[----:B------:R-:W-:Y:S01]  /*0ca0*/  SHF.L.U32 R208, R209, 0x10, RZ ;  /* 0x00000010d1d07819 */ /* 0x000fe200000006ff */
[----:B------:R-:W-:Y:S01]  /*0cb0*/  FMUL.FTZ R4, R2, R4 ;  /* 0x0000000402047220 */ /* 0x000fe20000410000 */
[-C--:B------:R-:W-:Y:S01]  /*0cc0*/  FMUL.FTZ R221, R58, R213.reuse ;  /* 0x000000d53add7220 */ /* 0x080fe20000410000 */
[----:B------:R-:W-:Y:S01]  /*0cd0*/  FADD.FTZ R154, R154, R213 ;  /* 0x000000d59a9a7221 */ /* 0x000fe20000010000 */
[----:B------:R-:W-:Y:S01]  /*0ce0*/  FFMA.FTZ R138, R238, R213, R138 ;  /* 0x000000d5ee8a7223 */ /* 0x000fe2000001008a */
[----:B------:R-:W-:Y:S01]  /*0cf0*/  SHF.L.U32 R209, R210, 0x10, RZ ;  /* 0x00000010d2d17819 */ /* 0x000fe200000006ff */
[----:B------:R-:W-:Y:S01]  /*0d00*/  FMUL.FTZ R226, R2, R216 ;  /* 0x000000d802e27220 */ /* 0x000fe20000410000 */
[----:B------:R-:W-:Y:S01]  /*0d10*/  FMUL.FTZ R213, R60, R205 ;  /* 0x000000cd3cd57220 */ /* 0x000fe20000410000 */
[----:B------:R-:W-:Y:S01]  /*0d20*/  PRMT R210, R210, 0x7632, R210 ;  /* 0x00007632d2d27816 */ /* 0x000fe200000000d2 */
[-C--:B------:R-:W-:Y:S01]  /*0d30*/  FMUL.FTZ R206, R61, R204.reuse ;  /* 0x000000cc3dce7220 */ /* 0x080fe20000410000 */
[--C-:B------:R-:W-:Y:S01]  /*0d40*/  FADD.FTZ R157, R157, R204.reuse ;  /* 0x000000cc9d9d7221 */ /* 0x100fe20000010000 */
[----:B------:R-:W-:Y:S01]  /*0d50*/  FFMA.FTZ R141, R4, R204, R141 ;  /* 0x000000cc048d7223 */ /* 0x000fe2000001008d */
[----:B------:R-:W-:Y:S01]  /*0d60*/  PRMT R204, R207, 0x7632, R204 ;  /* 0x00007632cfcc7816 */ /* 0x000fe200000000cc */
[----:B------:R-:W-:Y:S01]  /*0d70*/  FADD.FTZ R120, R120, R209 ;  /* 0x000000d178787221 */ /* 0x000fe20000010000 */
[-C--:B------:R-:W-:Y:S01]  /*0d80*/  FFMA.FTZ R100, R226, R209.reuse, R100 ;  /* 0x000000d1e2647223 */ /* 0x080fe20000010064 */
[----:B------:R-:W-:Y:S01]  /*0d90*/  FFMA.FTZ R235, R52, R209, R213 ;  /* 0x000000d134eb7223 */ /* 0x000fe200000100d5 */
[----:B------:R-:W-:-:S02]  /*0da0*/  SHF.L.U32 R209, R211, 0x10, RZ ;  /* 0x00000010d3d17819 */ /* 0x000fc400000006ff */
[----:B------:R-:W-:Y:S02]  /*0db0*/  SHF.L.U32 R210, R210, 0x10, RZ ;  /* 0x00000010d2d27819 */ /* 0x000fe400000006ff */
[----:B------:R-:W-:Y:S02]  /*0dc0*/  PRMT R211, R211, 0x7632, R211 ;  /* 0x00007632d3d37816 */ /* 0x000fe400000000d3 */
[----:B------:R-:W-:Y:S01]  /*0dd0*/  SHF.L.U32 R204, R204, 0x10, RZ ;  /* 0x00000010cccc7819 */ /* 0x000fe200000006ff */
[----:B------:R-:W-:Y:S01]  /*0de0*/  FFMA.FTZ R237, R50, R217, R221 ;  /* 0x000000d932ed7223 */ /* 0x000fe200000100dd */
[----:B------:R-:W-:Y:S01]  /*0df0*/  SHF.L.U32 R246, R211, 0x10, RZ ;  /* 0x00000010d3f67819 */ /* 0x000fe200000006ff */
        /* <DEDUP_REMOVED lines=9> */
[----:B------:R-:W-:-:S02]  /*0e90*/  IMAD.U32 R205, R207, 0x10000, RZ ;  /* 0x00010000cfcd7824 */ /* 0x000fc400078e00ff */
[----:B------:R-:W-:Y:S01]  /*0ea0*/  FMUL.FTZ R5, R2, R5 ;  /* 0x0000000502057220 */ /* 0x000fe20000410000 */
[----:B------:R-:W-:Y:S01]  /*0eb0*/  FFMA.FTZ R246, R55, R246, R206 ;  /* 0x000000f637f67223 */ /* 0x000fe200000100ce */
[----:B------:R-:W-:Y:S01]  /*0ec0*/  FADD.FTZ R204, RZ, R242 ;  /* 0x000000f2ffcc7221 */ /* 0x000fe20000010000 */
[----:B------:R-:W-:Y:S01]  /*0ed0*/  FFMA.FTZ R206, R228, R242, RZ ;  /* 0x000000f2e4ce7223 */ /* 0x000fe200000100ff */
[-C--:B------:R-:W-:Y:S01]  /*0ee0*/  FMUL.FTZ R213, R62, R205.reuse ;  /* 0x000000cd3ed57220 */ /* 0x080fe20000410000 */
[----:B------:R-:W-:Y:S01]  /*0ef0*/  FADD.FTZ R158, R158, R205 ;  /* 0x000000cd9e9e7221 */ /* 0x000fe20000010000 */
[----:B------:R-:W-:Y:S01]  /*0f00*/  FFMA.FTZ R142, R5, R205, R142 ;  /* 0x000000cd058e7223 */ /* 0x000fe2000001008e */
[----:B------:R-:W-:Y:S01]  /*0f10*/  FADD.FTZ R204, R204, R218 ;  /* 0x000000dacccc7221 */ /* 0x000fe20000010000 */
[----:B------:R-:W-:Y:S01]  /*0f20*/  FFMA.FTZ R205, R239, R218, R206 ;  /* 0x000000daefcd7223 */ /* 0x000fe200000100ce */
[----:B------:R-:W-:Y:S02]  /*0f30*/  FFMA.FTZ R236, R51, R208, R212 ;  /* 0x000000d033ec7223 */ /* 0x000fe400000100d4 */
[----:B------:R-:W-:Y:S01]  /*0f40*/  FADD.FTZ R204, R204, R237 ;  /* 0x000000edcccc7221 */ /* 0x000fe20000010000 */
[----:B------:R-:W-:-:S03]  /*0f50*/  FFMA.FTZ R206, R238, R237, R205 ;  /* 0x000000edeece7223 */ /* 0x000fc600000100cd */
[----:B------:R-:W-:Y:S01]  /*0f60*/  FADD.FTZ R204, R204, R236 ;  /* 0x000000eccccc7221 */ /* 0x000fe20000010000 */
[----:B------:R-:W-:-:S03]  /*0f70*/  FFMA.FTZ R205, R227, R236, R206 ;  /* 0x000000ece3cd7223 */ /* 0x000fc600000100ce */
[----:B------:R-:W-:Y:S01]  /*0f80*/  FADD.FTZ R204, R204, R235 ;  /* 0x000000ebcccc7221 */ /* 0x000fe20000010000 */
[----:B------:R-:W-:Y:S01]  /*0f90*/  FFMA.FTZ R205, R226, R235, R205 ;  /* 0x000000ebe2cd7223 */ /* 0x000fe200000100cd */
[----:B------:R-:W-:Y:S02]  /*0fa0*/  FFMA.FTZ R248, R54, R209, R213 ;  /* 0x000000d136f87223 */ /* 0x000fe400000100d5 */
[----:B------:R-:W-:Y:S01]  /*0fb0*/  FADD.FTZ R207, R204, R249 ;  /* 0x000000f9cccf7221 */ /* 0x000fe20000010000 */
[----:B------:R-:W-:Y:S01]  /*0fc0*/  FFMA.FTZ R204, R4, R249, R205 ;  /* 0x000000f904cc7223 */ /* 0x000fe200000100cd */
[----:B------:R-:W-:Y:S02]  /*0fd0*/  STL [R1+0x28], R218 ;  /* 0x000028da01007387 */ /* 0x000fe40000100800 */
[----:B------:R-:W-:Y:S01]  /*0fe0*/  FADD.FTZ R207, R207, R248 ;  /* 0x000000f8cfcf7221 */ /* 0x000fe20000010000 */
[----:B------:R-:W-:Y:S01]  /*0ff0*/  FFMA.FTZ R204, R5, R248, R204 ;  /* 0x000000f805cc7223 */ /* 0x000fe200000100cc */
[----:B------:R0:W-:Y:S01]  /*1000*/  STL [R1+0x1c], R237 ;  /* 0x00001ced01007387 */ /* 0x0001e20000100800 */
[----:B------:R-:W-:Y:S01]  /*1010*/  FADD.FTZ R118, R118, R217 ;  /* 0x000000d976767221 */ /* 0x000fe20000010000 */
[----:B------:R-:W-:-:S02]  /*1020*/  FFMA.FTZ R98, R238, R217, R98 ;  /* 0x000000d9ee627223 */ /* 0x000fc40000010062 */
[----:B------:R1:W-:Y:S01]  /*1030*/  STL [R1+0x8], R236 ;  /* 0x000008ec01007387 */ /* 0x0003e20000100800 */
[----:B------:R-:W-:Y:S01]  /*1040*/  FADD.FTZ R119, R119, R208 ;  /* 0x000000d077777221 */ /* 0x000fe20000010000 */
[----:B------:R-:W-:Y:S01]  /*1050*/  FFMA.FTZ R99, R227, R208, R99 ;  /* 0x000000d0e3637223 */ /* 0x000fe20000010063 */
[----:B------:R-:W-:Y:S01]  /*1060*/  FADD.FTZ R121, R121, R210 ;  /* 0x000000d279797221 */ /* 0x000fe20000010000 */
[----:B------:R2:W-:Y:S01]  /*1070*/  STL [R1+0x4], R235 ;  /* 0x000004eb01007387 */ /* 0x0005e20000100800 */
[----:B------:R-:W-:Y:S01]  /*1080*/  FFMA.FTZ R101, R4, R210, R101 ;  /* 0x000000d204657223 */ /* 0x000fe20000010065 */
[----:B------:R-:W-:Y:S01]  /*1090*/  FADD.FTZ R122, R122, R209 ;  /* 0x000000d17a7a7221 */ /* 0x000fe20000010000 */
[----:B------:R-:W-:Y:S01]  /*10a0*/  FFMA.FTZ R102, R5, R209, R102 ;  /* 0x000000d105667223 */ /* 0x000fe20000010066 */
[----:B0-----:R-:W-:Y:S01]  /*10b0*/  FFMA.FTZ R237, R221, R246, R204 ;  /* 0x000000f6dded7223 */ /* 0x001fe200000100cc */
[----:B-1----:R-:W-:Y:S01]  /*10c0*/  IADD3 R236, R3, 0x100, RZ ;  /* 0x0000010003ec7810 */ /* 0x002fe20007ffe0ff */
[----:B--2---:R-:W-:-:S07]  /*10d0*/  FADD.FTZ R235, R207, R246 ;  /* 0x000000f6cfeb7221 */ /* 0x004fce0000010000 */
.L_x_1328:
[----:B------:R-:W-:Y:S05]  /*10e0*/  BSYNC B0 ;  /* 0x0000000000007941 */ /* 0x000fea0003800000 */
.L_x_1327:
        /* <DEDUP_REMOVED lines=31> */
[----:B0----5:R-:W-:Y:S01]  /*12e0*/  FSEL R6, R240, RZ, !P2 ;  /* 0x000000fff0067208 */ /* 0x021fe20005000000 */
[----:B------:R-:W-:-:S04]  /*12f0*/  VIADD R236, R236, 0x100 ;  /* 0x00000100ecec7836 */ /* 0x000fc80000000000 */
[C---:B--2---:R-:W-:Y:S01]  /*1300*/  FADD.FTZ R212, -R6.reuse, R212 ;  /* 0x000000d406d47221 */ /* 0x044fe20000010100 */
[C---:B------:R-:W-:Y:S01]  /*1310*/  FADD.FTZ R213, -R6.reuse, R213 ;  /* 0x000000d506d57221 */ /* 0x040fe20000010100 */
[C---:B------:R-:W-:Y:S01]  /*1320*/  FADD.FTZ R214, -R6.reuse, R214 ;  /* 0x000000d606d67221 */ /* 0x040fe20000010100 */
[----:B------:R-:W-:Y:S01]  /*1330*/  FADD.FTZ R215, -R6, R215 ;  /* 0x000000d706d77221 */ /* 0x000fe20000010100 */
[----:B------:R-:W-:Y:S01]  /*1340*/  FMUL.FTZ R234, R2, R212 ;  /* 0x000000d402ea7220 */ /* 0x000fe20000410000 */
[C---:B----4-:R-:W-:Y:S01]  /*1350*/  FADD.FTZ R216, -R6.reuse, R216 ;  /* 0x000000d806d87221 */ /* 0x050fe20000010100 */
[C---:B------:R-:W-:Y:S01]  /*1360*/  FADD.FTZ R217, -R6.reuse, R217 ;  /* 0x000000d906d97221 */ /* 0x040fe20000010100 */
[C---:B------:R-:W-:Y:S01]  /*1370*/  FADD.FTZ R7, -R6.reuse, R218 ;  /* 0x000000da06077221 */ /* 0x040fe20000010100 */
[----:B------:R-:W-:Y:S01]  /*1380*/  FADD.FTZ R219, -R6, R219 ;  /* 0x000000db06db7221 */ /* 0x000fe20000010100 */
[----:B------:R-:W-:-:S05]  /*1390*/  SHF.L.U32 R6, R204, 0x10, RZ ;  /* 0x00000010cc067819 */ /* 0x000fca00000006ff */
[-C--:B------:R-:W-:Y:S01]  /*13a0*/  FMUL.FTZ R212, R72, R6.reuse ;  /* 0x0000000648d47220 */ /* 0x080fe20000410000 */
[----:B------:R-:W-:Y:S01]  /*13b0*/  FADD.FTZ R28, R28, R6 ;  /* 0x000000061c1c7221 */ /* 0x000fe20000010000 */
[----:B------:R-:W-:Y:S01]  /*13c0*/  FFMA.FTZ R24, R234, R6, R24 ;  /* 0x00000006ea187223 */ /* 0x000fe20000010018 */
[----:B------:R-:W-:Y:S01]  /*13d0*/  PRMT R6, R204, 0x7632, R6 ;  /* 0x00007632cc067816 */ /* 0x000fe20000000006 */
[----:B------:R-:W-:Y:S01]  /*13e0*/  FMUL.FTZ R232, R2, R213 ;  /* 0x000000d502e87220 */ /* 0x000fe20000410000 */
[----:B------:R-:W-:Y:S02]  /*13f0*/  PRMT R204, R208, 0x7632, R204 ;  /* 0x00007632d0cc7816 */ /* 0x000fe400000000cc */
[----:B------:R-:W-:Y:S02]  /*1400*/  SHF.L.U32 R6, R6, 0x10, RZ ;  /* 0x0000001006067819 */ /* 0x000fe400000006ff */
[----:B------:R-:W-:Y:S02]  /*1410*/  SHF.L.U32 R218, R208, 0x10, RZ ;  /* 0x00000010d0da7819 */ /* 0x000fe400000006ff */
[----:B------:R-:W-:Y:S01]  /*1420*/  SHF.L.U32 R204, R204, 0x10, RZ ;  /* 0x00000010cccc7819 */ /* 0x000fe200000006ff */
[-C--:B------:R-:W-:Y:S01]  /*1430*/  FMUL.FTZ R208, R73, R6.reuse ;  /* 0x0000000649d07220 */ /* 0x080fe20000410000 */
[----:B------:R-:W-:Y:S01]  /*1440*/  FADD.FTZ R29, R29, R6 ;  /* 0x000000061d1d7221 */ /* 0x000fe20000010000 */
[----:B------:R-:W-:Y:S01]  /*1450*/  FFMA.FTZ R25, R232, R6, R25 ;  /* 0x00000006e8197223 */ /* 0x000fe20000010019 */
[----:B------:R-:W-:Y:S01]  /*1460*/  SHF.L.U32 R6, R205, 0x10, RZ ;  /* 0x00000010cd067819 */ /* 0x000fe200000006ff */
[----:B------:R-:W-:Y:S01]  /*1470*/  FMUL.FTZ R231, R2, R214 ;  /* 0x000000d602e77220 */ /* 0x000fe20000410000 */
[-C--:B------:R-:W-:Y:S01]  /*1480*/  FFMA.FTZ R213, R65, R204.reuse, R208 ;  /* 0x000000cc41d57223 */ /* 0x080fe200000100d0 */
[----:B------:R-:W-:Y:S01]  /*1490*/  FADD.FTZ R37, R37, R204 ;  /* 0x000000cc25257221 */ /* 0x000fe20000010000 */
[----:B------:R-:W-:Y:S01]  /*14a0*/  FFMA.FTZ R33, R232, R204, R33 ;  /* 0x000000cce8217223 */ /* 0x000fe20000010021 */
[-C--:B------:R-:W-:Y:S01]  /*14b0*/  FMUL.FTZ R208, R74, R6.reuse ;  /* 0x000000064ad07220 */ /* 0x080fe20000410000 */
[----:B------:R-:W-:Y:S01]  /*14c0*/  FADD.FTZ R30, R30, R6 ;  /* 0x000000061e1e7221 */ /* 0x000fe20000010000 */
[----:B------:R-:W-:Y:S01]  /*14d0*/  FFMA.FTZ R26, R231, R6, R26 ;  /* 0x00000006e71a7223 */ /* 0x000fe2000001001a */
[----:B------:R-:W-:Y:S01]  /*14e0*/  IMAD.U32 R204, R209, 0x10000, RZ ;  /* 0x00010000d1cc7824 */ /* 0x000fe200078e00ff */
        /* <DEDUP_REMOVED lines=9> */
[----:B------:R-:W-:-:S03]  /*1580*/  PRMT R204, R209, 0x7632, R204 ;  /* 0x00007632d1cc7816 */ /* 0x000fc600000000cc */
[-C--:B------:R-:W-:Y:S01]  /*1590*/  FMUL.FTZ R205, R75, R6.reuse ;  /* 0x000000064bcd7220 */ /* 0x080fe20000410000 */
[----:B------:R-:W-:Y:S01]  /*15a0*/  SHF.L.U32 R204, R204, 0x10, RZ ;  /* 0x00000010cccc7819 */ /* 0x000fe200000006ff */
[----:B------:R-:W-:Y:S01]  /*15b0*/  FADD.FTZ R31, R31, R6 ;  /* 0x000000061f1f7221 */ /* 0x000fe20000010000 */
[----:B------:R-:W-:Y:S01]  /*15c0*/  FFMA.FTZ R27, R225, R6, R27 ;  /* 0x00000006e11b7223 */ /* 0x000fe2000001001b */
[----:B------:R-:W-:Y:S01]  /*15d0*/  SHF.L.U32 R6, R206, 0x10, RZ ;  /* 0x00000010ce067819 */ /* 0x000fe200000006ff */
[----:B------:R-:W-:Y:S01]  /*15e0*/  FMUL.FTZ R224, R2, R216 ;  /* 0x000000d802e07220 */ /* 0x000fe20000410000 */
[----:B------:R-:W-:Y:S01]  /*15f0*/  SHF.L.U32 R252, R210, 0x10, RZ ;  /* 0x00000010d2fc7819 */ /* 0x000fe200000006ff */
[----:B------:R-:W-:Y:S01]  /*1600*/  FADD.FTZ R39, R39, R204 ;  /* 0x000000cc27277221 */ /* 0x000fe20000010000 */
[-C--:B------:R-:W-:Y:S01]  /*1610*/  FFMA.FTZ R35, R225, R204.reuse, R35 ;  /* 0x000000cce1237223 */ /* 0x080fe20000010023 */
[----:B------:R-:W-:Y:S01]  /*1620*/  FFMA.FTZ R212, R67, R204, R205 ;  /* 0x000000cc43d47223 */ /* 0x000fe200000100cd */
[----:B------:R-:W-:Y:S01]  /*1630*/  FMUL.FTZ R204, R76, R6 ;  /* 0x000000064ccc7220 */ /* 0x000fe20000410000 */
[----:B------:R-:W-:Y:S01]  /*1640*/  FADD.FTZ R104, R104, R252 ;  /* 0x000000fc68687221 */ /* 0x000fe20000010000 */
[----:B------:R-:W-:Y:S01]  /*1650*/  FFMA.FTZ R124, R224, R252, R124 ;  /* 0x000000fce07c7223 */ /* 0x000fe2000001007c */
[----:B------:R-:W-:Y:S01]  /*1660*/  MOV R214, R220 ;  /* 0x000000dc00d67202 */ /* 0x000fe20000000f00 */
[--C-:B------:R-:W-:Y:S01]  /*1670*/  FFMA.FTZ R252, R68, R252, R204.reuse ;  /* 0x000000fc44fc7223 */ /* 0x100fe200000100cc */
[----:B------:R-:W-:Y:S01]  /*1680*/  PRMT R204, R206, 0x7632, R204 ;  /* 0x00007632cecc7816 */ /* 0x000fe200000000cc */
[----:B------:R-:W-:Y:S01]  /*1690*/  FADD.FTZ R180, R180, R6 ;  /* 0x00000006b4b47221 */ /* 0x000fe20000010000 */
[----:B------:R-:W-:Y:S01]  /*16a0*/  FFMA.FTZ R160, R224, R6, R160 ;  /* 0x00000006e0a07223 */ /* 0x000fe200000100a0 */
[----:B------:R-:W-:Y:S01]  /*16b0*/  PRMT R247, R210, 0x7632, R247 ;  /* 0x00007632d2f77816 */ /* 0x000fe200000000f7 */
[----:B------:R-:W-:Y:S01]  /*16c0*/  FMUL.FTZ R6, R2, R217 ;  /* 0x000000d902067220 */ /* 0x000fe20000410000 */
[----:B------:R-:W-:-:S02]  /*16d0*/  IMAD.U32 R204, R204, 0x10000, RZ ;  /* 0x00010000cccc7824 */ /* 0x000fc400078e00ff */
[----:B------:R-:W-:Y:S01]  /*16e0*/  FADD.FTZ R235, R235, R214 ;  /* 0x000000d6ebeb7221 */ /* 0x000fe20000010000 */
[----:B------:R-:W-:Y:S01]  /*16f0*/  FFMA.FTZ R237, R234, R214, R237 ;  /* 0x000000d6eaed7223 */ /* 0x000fe200000100ed */
[----:B------:R-:W-:Y:S01]  /*1700*/  SHF.L.U32 R247, R247, 0x10, RZ ;  /* 0x00000010f7f77819 */ /* 0x000fe200000006ff */
[-C--:B------:R-:W-:Y:S01]  /*1710*/  FMUL.FTZ R205, R77, R204.reuse ;  /* 0x000000cc4dcd7220 */ /* 0x080fe20000410000 */
[----:B------:R-:W-:Y:S01]  /*1720*/  FADD.FTZ R181, R181, R204 ;  /* 0x000000ccb5b57221 */ /* 0x000fe20000010000 */
[----:B------:R-:W-:Y:S01]  /*1730*/  FFMA.FTZ R161, R6, R204, R161 ;  /* 0x000000cc06a17223 */ /* 0x000fe200000100a1 */
[----:B------:R-:W-:Y:S01]  /*1740*/  FADD.FTZ R235, R235, R213 ;  /* 0x000000d5ebeb7221 */ /* 0x000fe20000010000 */
[----:B------:R-:W-:Y:S01]  /*1750*/  FFMA.FTZ R237, R232, R213, R237 ;  /* 0x000000d5e8ed7223 */ /* 0x000fe200000100ed */
[----:B------:R0:W-:Y:S01]  /*1760*/  STL [R1+0x24], R220 ;  /* 0x000024dc01007387 */ /* 0x0001e20000100800 */
[----:B------:R-:W-:Y:S01]  /*1770*/  SHF.L.U32 R204, R207, 0x10, RZ ;  /* 0x00000010cfcc7819 */ /* 0x000fe200000006ff */
[----:B------:R-:W-:-:S02]  /*1780*/  FMUL.FTZ R7, R2, R7 ;  /* 0x0000000702077220 */ /* 0x000fc40000410000 */
[----:B------:R1:W-:Y:S01]  /*1790*/  STL [R1+0x18], R213 ;  /* 0x000018d501007387 */ /* 0x0003e20000100800 */
[----:B------:R-:W-:Y:S01]  /*17a0*/  FADD.FTZ R105, R105, R247 ;  /* 0x000000f769697221 */ /* 0x000fe20000010000 */
[-C--:B------:R-:W-:Y:S01]  /*17b0*/  FFMA.FTZ R125, R6, R247.reuse, R125 ;  /* 0x000000f7067d7223 */ /* 0x080fe2000001007d */
[----:B------:R-:W-:Y:S01]  /*17c0*/  FADD.FTZ R235, R235, R218 ;  /* 0x000000daebeb7221 */ /* 0x000fe20000010000 */
[----:B------:R1:W-:Y:S01]  /*17d0*/  STL [R1+0x14], R218 ;  /* 0x000014da01007387 */ /* 0x0003e20000100800 */
[----:B------:R-:W-:Y:S01]  /*17e0*/  FFMA.FTZ R237, R231, R218, R237 ;  /* 0x000000dae7ed7223 */ /* 0x000fe200000100ed */
[----:B------:R-:W-:Y:S02]  /*17f0*/  FFMA.FTZ R247, R69, R247, R205 ;  /* 0x000000f745f77223 */ /* 0x000fe400000100cd */
[----:B------:R1:W-:Y:S01]  /*1800*/  STL [R1], R212 ;  /* 0x000000d401007387 */ /* 0x0003e20000100800 */
        /* <DEDUP_REMOVED lines=8> */
[----:B------:R-:W-:Y:S01]  /*1890*/  FADD.FTZ R235, R235, R252 ;  /* 0x000000fcebeb7221 */ /* 0x000fe20000010000 */
[----:B------:R-:W-:Y:S01]  /*18a0*/  SHF.L.U32 R204, R204, 0x10, RZ ;  /* 0x00000010cccc7819 */ /* 0x000fe200000006ff */
[----:B------:R-:W-:Y:S01]  /*18b0*/  FFMA.FTZ R237, R224, R252, R237 ;  /* 0x000000fce0ed7223 */ /* 0x000fe200000100ed */
[----:B------:R-:W-:Y:S01]  /*18c0*/  FADD.FTZ R106, R106, R245 ;  /* 0x000000f56a6a7221 */ /* 0x000fe20000010000 */
[-C--:B------:R-:W-:Y:S01]  /*18d0*/  FFMA.FTZ R126, R7, R245.reuse, R126 ;  /* 0x000000f5077e7223 */ /* 0x080fe2000001007e */
[----:B------:R-:W-:Y:S01]  /*18e0*/  SHF.L.U32 R241, R241, 0x10, RZ ;  /* 0x00000010f1f17819 */ /* 0x000fe200000006ff */
[----:B------:R-:W-:Y:S01]  /*18f0*/  FFMA.FTZ R245, R70, R245, R205 ;  /* 0x000000f546f57223 */ /* 0x000fe200000100cd */
[----:B0-----:R-:W-:Y:S01]  /*1900*/  FMUL.FTZ R220, R2, R219 ;  /* 0x000000db02dc7220 */ /* 0x001fe20000410000 */
[-C--:B------:R-:W-:Y:S01]  /*1910*/  FMUL.FTZ R205, R79, R204.reuse ;  /* 0x000000cc4fcd7220 */ /* 0x080fe20000410000 */
[----:B------:R-:W-:Y:S01]  /*1920*/  FADD.FTZ R235, R235, R247 ;  /* 0x000000f7ebeb7221 */ /* 0x000fe20000010000 */
[----:B------:R-:W-:Y:S01]  /*1930*/  FFMA.FTZ R237, R6, R247, R237 ;  /* 0x000000f706ed7223 */ /* 0x000fe200000100ed */
[----:B------:R-:W-:Y:S01]  /*1940*/  FADD.FTZ R107, R107, R241 ;  /* 0x000000f16b6b7221 */ /* 0x000fe20000010000 */
[CC--:B------:R-:W-:Y:S01]  /*1950*/  FFMA.FTZ R127, R220.reuse, R241.reuse, R127 ;  /* 0x000000f1dc7f7223 */ /* 0x0c0fe2000001007f */
[----:B------:R-:W-:Y:S01]  /*1960*/  FFMA.FTZ R241, R71, R241, R205 ;  /* 0x000000f147f17223 */ /* 0x000fe200000100cd */
[----:B------:R-:W-:Y:S01]  /*1970*/  FADD.FTZ R235, R235, R245 ;  /* 0x000000f5ebeb7221 */ /* 0x000fe20000010000 */
[----:B------:R-:W-:Y:S01]  /*1980*/  FFMA.FTZ R237, R7, R245, R237 ;  /* 0x000000f507ed7223 */ /* 0x000fe200000100ed */
[----:B------:R-:W-:Y:S01]  /*1990*/  FADD.FTZ R183, R183, R204 ;  /* 0x000000ccb7b77221 */ /* 0x000fe20000010000 */
[C---:B------:R-:W-:Y:S01]  /*19a0*/  FFMA.FTZ R163, R220.reuse, R204, R163 ;  /* 0x000000ccdca37223 */ /* 0x040fe200000100a3 */
[----:B------:R-:W-:Y:S01]  /*19b0*/  FADD.FTZ R235, R235, R241 ;  /* 0x000000f1ebeb7221 */ /* 0x000fe20000010000 */
[----:B-1----:R-:W-:-:S07]  /*19c0*/  FFMA.FTZ R237, R220, R241, R237 ;  /* 0x000000f1dced7223 */ /* 0x002fce00000100ed */
.L_x_1330:
[----:B------:R-:W-:Y:S05]  /*19d0*/  BSYNC B0 ;  /* 0x0000000000007941 */ /* 0x000fea0003800000 */
.L_x_1329:
[----:B------:R-:W2:Y:S01]  /*19e0*/  LDL R219, [R1+0x30] ;  /* 0x0000300001db7983 */ /* 0x000ea20000100800 */
[----:B------:R-:W0:Y:S01]  /*19f0*/  LDC.U8 R218, c[0x0][0x2a0] ;  /* 0x0000a800ffda7b82 */ /* 0x000e220000000000 */
[----:B------:R-:W-:Y:S01]  /*1a00*/  BSSY B0, `(.L_x_1331) ;  /* 0x000008b000007945 */ /* 0x000fe20003800000 */
[----:B--2---:R-:W-:-:S13]  /*1a10*/  ISETP.NE.AND P2, PT, R219, RZ, PT ;  /* 0x000000ffdb00720c */ /* 0x004fda0003f45270 */
[----:B0-----:R-:W-:Y:S05]  /*1a20*/  @!P2 BRA `(.L_x_1332) ;  /* 0x000000080020a947 */ /* 0x001fea0003800000 */
[----:B------:R-:W0:Y:S01]  /*1a30*/  LDC.64 R8, c[0x0][0x2c0] ;  /* 0x0000b000ff087b82 */ /* 0x000e220000000a00 */
[----:B------:R-:W-:-:S04]  /*1a40*/  LEA R212, P2, R236, UR10, 0x5 ;  /* 0x0000000aecd47c11 */ /* 0x000fc8000f8428ff */
[----:B------:R-:W-:-:S03]  /*1a50*/  LEA.HI.X R213, R236, UR11, RZ, 0x5, P2 ;  /* 0x0000000becd57c11 */ /* 0x000fc600090f2cff */
[----:B------:R-:W1:Y:S02]  /*1a60*/  LDC.64 R204, c[0x0][0x2b8] ;  /* 0x0000ae00ffcc7b82 */ /* 0x000e640000000a00 */
[----:B------:R-:W2:Y:S01]  /*1a70*/  LDG.E.128 R208, desc[UR4][R212.64] ;  /* 0x00000004d4d07981 */ /* 0x000ea2000c1e1d00 */
[----:B------:R-:W-:Y:S01]  /*1a80*/  ISETP.NE.U32.AND P3, PT, RZ, UR14, PT ;  /* 0x0000000eff007c0c */ /* 0x000fe2000bf65070 */
[C---:B0-----:R-:W-:Y:S02]  /*1a90*/  IMAD.WIDE.U32 R8, R236.reuse, 0x10, R8 ;  /* 0x00000010ec087825 */ /* 0x041fe400078e0008 */
[----:B------:R-:W3:Y:S04]  /*1aa0*/  LDG.E.128 R212, desc[UR4][R212.64+0x10] ;  /* 0x00001004d4d47981 */ /* 0x000ee8000c1e1d00 */
[----:B------:R-:W4:Y:S01]  /*1ab0*/  LDG.E.128 R8, desc[UR4][R8.64] ;  /* 0x0000000408087981 */ /* 0x000f22000c1e1d00 */
[----:B-1----:R-:W-:-:S06]  /*1ac0*/  IMAD.WIDE.U32 R204, R236, 0x10, R204 ;  /* 0x00000010eccc7825 */ /* 0x002fcc00078e00cc */
[----:B------:R-:W3:Y:S01]  /*1ad0*/  LDG.E.128 R204, desc[UR4][R204.64] ;  /* 0x00000004cccc7981 */ /* 0x000ee2000c1e1d00 */
[----:B------:R-:W-:-:S13]  /*1ae0*/  ISETP.NE.AND.EX P3, PT, RZ, UR15, PT, P3 ;  /* 0x0000000fff007c0c */ /* 0x000fda000bf65330 */
[----:B------:R-:W0:Y:S01]  /*1af0*/  @P3 LDC.64 R12, c[0x0][0x248] ;  /* 0x00009200ff0c3b82 */ /* 0x000e220000000a00 */
[----:B------:R-:W-:Y:S02]  /*1b00*/  ISETP.NE.U32.AND P2, PT, RZ, UR8, PT ;  /* 0x00000008ff007c0c */ /* 0x000fe4000bf45070 */
[----:B------:R-:W-:Y:S02]  /*1b10*/  SHF.L.U32 R217, R236, 0x3, RZ ;  /* 0x00000003ecd97819 */ /* 0x000fe400000006ff */
[----:B------:R-:W-:Y:S02]  /*1b20*/  ISETP.NE.AND.EX P2, PT, RZ, UR9, PT, P2 ;  /* 0x00000009ff007c0c */ /* 0x000fe4000bf45320 */
[----:B------:R-:W-:Y:S02]  /*1b30*/  SHF.R.U32.HI R216, RZ, 0x1d, R236 ;  /* 0x0000001dffd87819 */ /* 0x000fe400000116ec */
        /* <DEDUP_REMOVED lines=10> */
[----:B------:R-:W-:-:S04]  /*1be0*/  ISETP.NE.AND P2, PT, R218, RZ, PT ;  /* 0x000000ffda00720c */ /* 0x000fc80003f45270 */
[----:B-----5:R-:W-:-:S05]  /*1bf0*/  FSEL R240, R240, RZ, !P2 ;  /* 0x000000fff0f07208 */ /* 0x020fca0005000000 */
[C---:B--2---:R-:W-:Y:S01]  /*1c00*/  FADD.FTZ R208, -R240.reuse, R208 ;  /* 0x000000d0f0d07221 */ /* 0x044fe20000010100 */
[----:B------:R-:W-:-:S03]  /*1c10*/  FADD.FTZ R209, -R240, R209 ;  /* 0x000000d1f0d17221 */ /* 0x000fc60000010100 */
[C---:B------:R-:W-:Y:S01]  /*1c20*/  FMUL.FTZ R233, R2.reuse, R208 ;  /* 0x000000d002e97220 */ /* 0x040fe20000410000 */
[----:B------:R-:W-:Y:S01]  /*1c30*/  FMUL.FTZ R230, R2, R209 ;  /* 0x000000d102e67220 */ /* 0x000fe20000410000 */
[----:B------:R-:W-:Y:S01]  /*1c40*/  FADD.FTZ R210, -R240, R210 ;  /* 0x000000d2f0d27221 */ /* 0x000fe20000010100 */
[C---:B----4-:R-:W-:Y:S02]  /*1c50*/  SHF.L.U32 R216, R8.reuse, 0x10, RZ ;  /* 0x0000001008d87819 */ /* 0x050fe400000006ff */
[----:B------:R-:W-:-:S03]  /*1c60*/  PRMT R8, R8, 0x7632, R8 ;  /* 0x0000763208087816 */ /* 0x000fc60000000008 */
[----:B------:R-:W-:Y:S01]  /*1c70*/  FMUL.FTZ R208, R88, R216 ;  /* 0x000000d858d07220 */ /* 0x000fe20000410000 */
[----:B------:R-:W-:Y:S02]  /*1c80*/  SHF.L.U32 R8, R8, 0x10, RZ ;  /* 0x0000001008087819 */ /* 0x000fe400000006ff */
[C---:B---3--:R-:W-:Y:S02]  /*1c90*/  SHF.L.U32 R217, R204.reuse, 0x10, RZ ;  /* 0x00000010ccd97819 */ /* 0x048fe400000006ff */
[----:B------:R-:W-:Y:S01]  /*1ca0*/  PRMT R204, R204, 0x7632, R204 ;  /* 0x00007632cccc7816 */ /* 0x000fe200000000cc */
[----:B------:R-:W-:Y:S02]  /*1cb0*/  FADD.FTZ R165, R165, R8 ;  /* 0x00000008a5a57221 */ /* 0x000fe40000010000 */
[----:B------:R-:W-:Y:S01]  /*1cc0*/  FADD.FTZ R128, R128, R217 ;  /* 0x000000d980807221 */ /* 0x000fe20000010000 */
[-C--:B------:R-:W-:Y:S01]  /*1cd0*/  FFMA.FTZ R108, R233, R217.reuse, R108 ;  /* 0x000000d9e96c7223 */ /* 0x080fe2000001006c */
[----:B------:R-:W-:Y:S01]  /*1ce0*/  FFMA.FTZ R217, R80, R217, R208 ;  /* 0x000000d950d97223 */ /* 0x000fe200000100d0 */
[-C--:B------:R-:W-:Y:S01]  /*1cf0*/  FMUL.FTZ R208, R89, R8.reuse ;  /* 0x0000000859d07220 */ /* 0x080fe20000410000 */
[----:B------:R-:W-:Y:S01]  /*1d00*/  FFMA.FTZ R145, R230, R8, R145 ;  /* 0x00000008e6917223 */ /* 0x000fe20000010091 */
[----:B------:R-:W-:Y:S01]  /*1d10*/  IMAD.U32 R204, R204, 0x10000, RZ ;  /* 0x00010000cccc7824 */ /* 0x000fe200078e00ff */
[----:B------:R-:W-:Y:S01]  /*1d20*/  SHF.L.U32 R8, R9, 0x10, RZ ;  /* 0x0000001009087819 */ /* 0x000fe200000006ff */
[----:B------:R-:W-:Y:S01]  /*1d30*/  FMUL.FTZ R229, R2, R210 ;  /* 0x000000d202e57220 */ /* 0x000fe20000410000 */
[C---:B------:R-:W-:Y:S01]  /*1d40*/  FADD.FTZ R211, -R240.reuse, R211 ;  /* 0x000000d3f0d37221 */ /* 0x040fe20000010100 */
[C---:B------:R-:W-:Y:S01]  /*1d50*/  FADD.FTZ R212, -R240.reuse, R212 ;  /* 0x000000d4f0d47221 */ /* 0x040fe20000010100 */
[C---:B------:R-:W-:Y:S01]  /*1d60*/  FADD.FTZ R213, -R240.reuse, R213 ;  /* 0x000000d5f0d57221 */ /* 0x040fe20000010100 */
[C---:B------:R-:W-:Y:S01]  /*1d70*/  FADD.FTZ R214, -R240.reuse, R214 ;  /* 0x000000d6f0d67221 */ /* 0x040fe20000010100 */
[----:B------:R-:W-:Y:S01]  /*1d80*/  FADD.FTZ R215, -R240, R215 ;  /* 0x000000d7f0d77221 */ /* 0x000fe20000010100 */
[----:B------:R-:W-:Y:S01]  /*1d90*/  FFMA.FTZ R240, R81, R204, R208 ;  /* 0x000000cc51f07223 */ /* 0x000fe200000100d0 */
[-C--:B------:R-:W-:Y:S01]  /*1da0*/  FMUL.FTZ R208, R90, R8.reuse ;  /* 0x000000085ad07220 */ /* 0x080fe20000410000 */
[----:B------:R-:W-:Y:S01]  /*1db0*/  FADD.FTZ R166, R166, R8 ;  /* 0x00000008a6a67221 */ /* 0x000fe20000010000 */
[----:B------:R-:W-:Y:S01]  /*1dc0*/  FFMA.FTZ R146, R229, R8, R146 ;  /* 0x00000008e5927223 */ /* 0x000fe20000010092 */
[----:B------:R-:W-:Y:S01]  /*1dd0*/  PRMT R8, R9, 0x7632, R8 ;  /* 0x0000763209087816 */ /* 0x000fe20000000008 */
[----:B------:R-:W-:Y:S01]  /*1de0*/  FADD.FTZ R129, R129, R204 ;  /* 0x000000cc81817221 */ /* 0x000fe20000010000 */
[----:B------:R-:W-:Y:S01]  /*1df0*/  FFMA.FTZ R109, R230, R204, R109 ;  /* 0x000000cce66d7223 */ /* 0x000fe2000001006d */
[----:B------:R-:W-:Y:S01]  /*1e00*/  SHF.L.U32 R204, R205, 0x10, RZ ;  /* 0x00000010cdcc7819 */ /* 0x000fe200000006ff */
[----:B------:R-:W-:Y:S01]  /*1e10*/  FMUL.FTZ R223, R2, R211 ;  /* 0x000000d302df7220 */ /* 0x000fe20000410000 */
[----:B------:R-:W-:-:S03]  /*1e20*/  SHF.L.U32 R8, R8, 0x10, RZ ;  /* 0x0000001008087819 */ /* 0x000fc600000006ff */
[-C--:B------:R-:W-:Y:S01]  /*1e30*/  FFMA.FTZ R236, R82, R204.reuse, R208 ;  /* 0x000000cc52ec7223 */ /* 0x080fe200000100d0 */
[----:B------:R-:W-:Y:S01]  /*1e40*/  FADD.FTZ R130, R130, R204 ;  /* 0x000000cc82827221 */ /* 0x000fe20000010000 */
[----:B------:R-:W-:Y:S01]  /*1e50*/  FFMA.FTZ R110, R229, R204, R110 ;  /* 0x000000cce56e7223 */ /* 0x000fe2000001006e */
[-C--:B------:R-:W-:Y:S01]  /*1e60*/  FMUL.FTZ R208, R91, R8.reuse ;  /* 0x000000085bd07220 */ /* 0x080fe20000410000 */
[----:B------:R-:W-:Y:S01]  /*1e70*/  FADD.FTZ R167, R167, R8 ;  /* 0x00000008a7a77221 */ /* 0x000fe20000010000 */
[----:B------:R-:W-:Y:S01]  /*1e80*/  FFMA.FTZ R147, R223, R8, R147 ;  /* 0x00000008df937223 */ /* 0x000fe20000010093 */
[----:B------:R-:W-:Y:S01]  /*1e90*/  PRMT R204, R205, 0x7632, R204 ;  /* 0x00007632cdcc7816 */ /* 0x000fe200000000cc */
[----:B------:R-:W-:Y:S01]  /*1ea0*/  FMUL.FTZ R222, R2, R212 ;  /* 0x000000d402de7220 */ /* 0x000fe20000410000 */
[C---:B------:R-:W-:Y:S02]  /*1eb0*/  SHF.L.U32 R8, R10.reuse, 0x10, RZ ;  /* 0x000000100a087819 */ /* 0x040fe400000006ff */
[----:B------:R-:W-:-:S02]  /*1ec0*/  PRMT R10, R10, 0x7632, R10 ;  /* 0x000076320a0a7816 */ /* 0x000fc4000000000a */
[----:B------:R-:W-:Y:S01]  /*1ed0*/  SHF.L.U32 R204, R204, 0x10, RZ ;  /* 0x00000010cccc7819 */ /* 0x000fe200000006ff */
[-C--:B------:R-:W-:Y:S01]  /*1ee0*/  FMUL.FTZ R9, R92, R8.reuse ;  /* 0x000000085c097220 */ /* 0x080fe20000410000 */
[----:B------:R-:W-:Y:S01]  /*1ef0*/  FADD.FTZ R168, R168, R8 ;  /* 0x00000008a8a87221 */ /* 0x000fe20000010000 */
[----:B------:R-:W-:Y:S01]  /*1f00*/  FFMA.FTZ R148, R222, R8, R148 ;  /* 0x00000008de947223 */ /* 0x000fe20000010094 */
[----:B------:R-:W-:Y:S01]  /*1f10*/  PRMT R244, R206, 0x7632, R244 ;  /* 0x00007632cef47816 */ /* 0x000fe200000000f4 */
[----:B------:R-:W-:Y:S02]  /*1f20*/  IMAD.U32 R10, R10, 0x10000, RZ ;  /* 0x000100000a0a7824 */ /* 0x000fe400078e00ff */
[----:B------:R-:W-:Y:S01]  /*1f30*/  FMUL.FTZ R8, R2, R213 ;  /* 0x000000d502087220 */ /* 0x000fe20000410000 */
[----:B------:R-:W-:Y:S01]  /*1f40*/  SHF.L.U32 R250, R206, 0x10, RZ ;  /* 0x00000010cefa7819 */ /* 0x000fe200000006ff */
        /* <DEDUP_REMOVED lines=8> */
[----:B------:R-:W-:Y:S01]  /*1fd0*/  FADD.FTZ R132, R132, R250 ;  /* 0x000000fa84847221 */ /* 0x000fe20000010000 */
[-C--:B------:R-:W-:Y:S01]  /*1fe0*/  FFMA.FTZ R112, R222, R250.reuse, R112 ;  /* 0x000000fade707223 */ /* 0x080fe20000010070 */
[----:B------:R-:W-:Y:S01]  /*1ff0*/  FFMA.FTZ R250, R84, R250, R9 ;  /* 0x000000fa54fa7223 */ /* 0x000fe20000010009 */
[----:B------:R-:W-:Y:S01]  /*2000*/  FADD.FTZ R133, R133, R244 ;  /* 0x000000f485857221 */ /* 0x000fe20000010000 */
[-C--:B------:R-:W-:Y:S01]  /*2010*/  FFMA.FTZ R113, R8, R244.reuse, R113 ;  /* 0x000000f408717223 */ /* 0x080fe20000010071 */
[----:B------:R-:W-:Y:S01]  /*2020*/  SHF.L.U32 R243, R207, 0x10, RZ ;  /* 0x00000010cff37819 */ /* 0x000fe200000006ff */
[----:B------:R-:W-:Y:S01]  /*2030*/  FFMA.FTZ R244, R85, R244, R204 ;  /* 0x000000f455f47223 */ /* 0x000fe200000100cc */
[----:B------:R-:W-:Y:S01]  /*2040*/  FMUL.FTZ R9, R2, R214 ;  /* 0x000000d602097220 */ /* 0x000fe20000410000 */
[----:B------:R-:W-:-:S02]  /*2050*/  FMUL.FTZ R204, R94, R10 ;  /* 0x0000000a5ecc7220 */ /* 0x000fc40000410000 */
[----:B------:R-:W-:Y:S01]  /*2060*/  FADD.FTZ R134, R134, R243 ;  /* 0x000000f386867221 */ /* 0x000fe20000010000 */
[-C--:B------:R-:W-:Y:S01]  /*2070*/  FFMA.FTZ R114, R9, R243.reuse, R114 ;  /* 0x000000f309727223 */ /* 0x080fe20000010072 */
[--C-:B------:R-:W-:Y:S01]  /*2080*/  FFMA.FTZ R243, R86, R243, R204.reuse ;  /* 0x000000f356f37223 */ /* 0x100fe200000100cc */
[----:B------:R-:W-:Y:S01]  /*2090*/  PRMT R204, R11, 0x7632, R204 ;  /* 0x000076320bcc7816 */ /* 0x000fe200000000cc */
[----:B------:R-:W-:Y:S01]  /*20a0*/  FADD.FTZ R170, R170, R10 ;  /* 0x0000000aaaaa7221 */ /* 0x000fe20000010000 */
[----:B------:R-:W-:Y:S01]  /*20b0*/  FFMA.FTZ R150, R9, R10, R150 ;  /* 0x0000000a09967223 */ /* 0x000fe20000010096 */
[----:B------:R-:W-:Y:S01]  /*20c0*/  PRMT R206, R207, 0x7632, R206 ;  /* 0x00007632cfce7816 */ /* 0x000fe200000000ce */
[----:B------:R-:W-:Y:S01]  /*20d0*/  FMUL.FTZ R10, R2, R215 ;  /* 0x000000d7020a7220 */ /* 0x000fe20000410000 */
[----:B------:R-:W-:Y:S01]  /*20e0*/  SHF.L.U32 R204, R204, 0x10, RZ ;  /* 0x00000010cccc7819 */ /* 0x000fe200000006ff */
[----:B------:R-:W-:Y:S01]  /*20f0*/  FADD.FTZ R235, R235, R217 ;  /* 0x000000d9ebeb7221 */ /* 0x000fe20000010000 */
[----:B------:R-:W-:Y:S01]  /*2100*/  FFMA.FTZ R237, R233, R217, R237 ;  /* 0x000000d9e9ed7223 */ /* 0x000fe200000100ed */
[----:B------:R-:W-:-:S02]  /*2110*/  SHF.L.U32 R206, R206, 0x10, RZ ;  /* 0x00000010cece7819 */ /* 0x000fc400000006ff */
[-C--:B------:R-:W-:Y:S01]  /*2120*/  FMUL.FTZ R208, R95, R204.reuse ;  /* 0x000000cc5fd07220 */ /* 0x080fe20000410000 */
[----:B------:R-:W-:Y:S01]  /*2130*/  FADD.FTZ R171, R171, R204 ;  /* 0x000000ccabab7221 */ /* 0x000fe20000010000 */
[----:B------:R-:W-:Y:S01]  /*2140*/  FFMA.FTZ R151, R10, R204, R151 ;  /* 0x000000cc0a977223 */ /* 0x000fe20000010097 */
[----:B------:R-:W-:Y:S01]  /*2150*/  FADD.FTZ R235, R235, R240 ;  /* 0x000000f0ebeb7221 */ /* 0x000fe20000010000 */
[----:B------:R-:W-:Y:S01]  /*2160*/  FFMA.FTZ R204, R230, R240, R237 ;  /* 0x000000f0e6cc7223 */ /* 0x000fe200000100ed */
[----:B------:R0:W-:Y:S01]  /*2170*/  STL [R1+0x20], R217 ;  /* 0x000020d901007387 */ /* 0x0001e20000100800 */
[----:B------:R-:W-:Y:S01]  /*2180*/  FADD.FTZ R135, R135, R206 ;  /* 0x000000ce87877221 */ /* 0x000fe20000010000 */
[-C--:B------:R-:W-:Y:S01]  /*2190*/  FFMA.FTZ R115, R10, R206.reuse, R115 ;  /* 0x000000ce0a737223 */ /* 0x080fe20000010073 */
[----:B------:R-:W-:Y:S01]  /*21a0*/  FFMA.FTZ R11, R87, R206, R208 ;  /* 0x000000ce570b7223 */ /* 0x000fe200000100d0 */
[----:B------:R0:W-:Y:S01]  /*21b0*/  STL [R1+0x10], R240 ;  /* 0x000010f001007387 */ /* 0x0001e20000100800 */
[----:B------:R-:W-:Y:S01]  /*21c0*/  FADD.FTZ R206, R235, R236 ;  /* 0x000000ecebce7221 */ /* 0x000fe20000010000 */
[----:B------:R-:W-:-:S02]  /*21d0*/  FFMA.FTZ R204, R229, R236, R204 ;  /* 0x000000ece5cc7223 */ /* 0x000fc400000100cc */
[----:B------:R0:W-:Y:S01]  /*21e0*/  STL [R1+0xc], R236 ;  /* 0x00000cec01007387 */ /* 0x0001e20000100800 */
        /* <DEDUP_REMOVED lines=11> */
[----:B0-----:R-:W-:-:S07]  /*22a0*/  FFMA.FTZ R237, R10, R11, R237 ;  /* 0x0000000b0aed7223 */ /* 0x001fce00000100ed */
.L_x_1332:
[----:B------:R-:W-:Y:S05]  /*22b0*/  BSYNC B0 ;  /* 0x0000000000007941 */ /* 0x000fea0003800000 */
.L_x_1331:
[----:B------:R-:W0:Y:S01]  /*22c0*/  S2R R204, SR_TID.X ;  /* 0x0000000000cc7919 */ /* 0x000e220000002100 */
[----:B------:R-:W-:Y:S01]  /*22d0*/  UMOV UR20, 0xffffffff ;  /* 0xffffffff00147882 */ /* 0x000fe20000000000 */
[----:B0-----:R-:W-:Y:S02]  /*22e0*/  SHF.R.U32.HI R213, RZ, 0x5, R204 ;  /* 0x00000005ffd57819 */ /* 0x001fe400000116cc */
[----:B------:R-:W-:Y:S02]  /*22f0*/  LOP3.LUT P2, RZ, R204, 0x1f, RZ, 0xc0, !PT ;  /* 0x0000001fccff7812 */ /* 0x000fe4000784c0ff */
[----:B------:R-:W-:-:S04]  /*2300*/  LOP3.LUT R208, R213, 0x7fffff8, RZ, 0xc0, !PT ;  /* 0x07fffff8d5d07812 */ /* 0x000fc800078ec0ff */
[----:B------:R-:W-:Y:S01]  /*2310*/  @!P1 IADD3 R208, R208, 0x8, RZ ;  /* 0x00000008d0d09810 */ /* 0x000fe20007ffe0ff */
        /* <DEDUP_REMOVED lines=19> */
.L_x_1355:
[----:B------:R-:W2:Y:S01]  /*2450*/  S2R R207, SR_CgaCtaId ;  /* 0x0000000000cf7919 */ /* 0x000ea20000008800 */
[----:B------:R-:W-:Y:S01]  /*2460*/  @!P2 LOP3.LUT R213, R213, 0x7, RZ, 0xc0, !PT ;  /* 0x00000007d5d5a812 */ /* 0x000fe200078ec0ff */
[----:B------:R-:W-:Y:S01]  /*2470*/  FADD.FTZ R204, R210, R212 ;  /* 0x000000d4d2cc7221 */ /* 0x000fe20000010000 */
[----:B------:R-:W-:Y:S01]  /*2480*/  MOV R206, 0x400 ;  /* 0x0000040000ce7802 */ /* 0x000fe20000000f00 */
[----:B0-----:R-:W-:Y:S01]  /*2490*/  FADD.FTZ R205, R209, R205 ;  /* 0x000000cdd1cd7221 */ /* 0x001fe20000010000 */
[----:B------:R-:W-:Y:S05]  /*24a0*/  WARPSYNC.ALL ;  /* 0x0000000000007948 */ /* 0x000fea0003800000 */
[----:B------:R-:W-:Y:S01]  /*24b0*/  @!P2 IMAD.IADD R213, R208, 0x1, R213 ;  /* 0x00000001d0d5a824 */ /* 0x000fe200078e02d5 */
[----:B------:R-:W-:Y:S01]  /*24c0*/  BSSY B0, `(.L_x_1334) ;  /* 0x000009a000007945 */ /* 0x000fe20003800000 */
[----:B--2---:R-:W-:-:S04]  /*24d0*/  LEA R206, R207, R206, 0x18 ;  /* 0x000000cecfce7211 */ /* 0x004fc800078ec0ff */
[-C--:B------:R-:W-:Y:S02]  /*24e0*/  @!P2 LEA R213, R213, R206.reuse, 0x3 ;  /* 0x000000ced5d5a211 */ /* 0x080fe400078e18ff */
[----:B------:R-:W-:-:S03]  /*24f0*/  LEA R208, R208, R206, 0x3 ;  /* 0x000000ced0d07211 */ /* 0x000fc600078e18ff */
[----:B------:R-:W-:Y:S01]  /*2500*/  @!P2 STS.64 [R213+0x6000], R204 ;  /* 0x006000ccd500a388 */ /* 0x000fe20000000a00 */
[----:B------:R-:W-:Y:S06]  /*2510*/  BAR.SYNC.DEFER_BLOCKING 0x0 ;  /* 0x0000000000007b1d */ /* 0x000fec0000010000 */
[----:B------:R-:W0:Y:S02]  /*2520*/  LDS.128 R204, [R208+0x6000] ;  /* 0x00600000d0cc7984 */ /* 0x000e240000000c00 */
[----:B0-----:R-:W-:Y:S01]  /*2530*/  FADD.FTZ R204, RZ, R204 ;  /* 0x000000ccffcc7221 */ /* 0x001fe20000010000 */
[----:B-1----:R-:W-:-:S03]  /*2540*/  FADD.FTZ R210, RZ, R205 ;  /* 0x000000cdffd27221 */ /* 0x002fc60000010000 */
        /* <DEDUP_REMOVED lines=18> */
[----:B------:R-:W-:Y:S01]  /*2670*/  FMUL.FTZ R211, R207, UR16 ;  /* 0x00000010cfd37c20 */ /* 0x000fe20008410000 */
[----:B------:R-:W-:Y:S06]  /*2680*/  @!P5 BRA `(.L_x_1335) ;  /* 0x0000000400f4d947 */ /* 0x000fec0003800000 */
[----:B------:R-:W2:Y:S04]  /*2690*/  LDL R215, [R1+0x1c] ;  /* 0x00001c0001d77983 */ /* 0x000ea80000100800 */
[----:B------:R-:W3:Y:S01]  /*26a0*/  LDL R214, [R1+0x28] ;  /* 0x0000280001d67983 */ /* 0x000ee20000100800 */
[----:B------:R-:W-:-:S03]  /*26b0*/  ISETP.NE.AND P3, PT, R218, RZ, PT ;  /* 0x000000ffda00720c */ /* 0x000fc60003f65270 */
[----:B------:R-:W4:Y:S01]  /*26c0*/  LDL R216, [R1+0x8] ;  /* 0x0000080001d87983 */ /* 0x000f220000100800 */
[----:B------:R-:W-:Y:S02]  /*26d0*/  FSEL R204, R210, RZ, !P3 ;  /* 0x000000ffd2cc7208 */ /* 0x000fe40005800000 */
[----:B------:R-:W-:Y:S02]  /*26e0*/  ISETP.NE.U32.AND P5, PT, RZ, UR8, PT ;  /* 0x00000008ff007c0c */ /* 0x000fe4000bfa5070 */
[----:B------:R-:W-:Y:S01]  /*26f0*/  ISETP.NE.U32.AND P2, PT, RZ, UR14, PT ;  /* 0x0000000eff007c0c */ /* 0x000fe2000bf45070 */
[-CC-:B------:R-:W-:Y:S01]  /*2700*/  FFMA.FTZ R207, R238, R211.reuse, R204.reuse ;  /* 0x000000d3eecf7223 */ /* 0x180fe200000100cc */
[----:B------:R-:W-:Y:S01]  /*2710*/  ISETP.NE.AND.EX P5, PT, RZ, UR9, PT, P5 ;  /* 0x00000009ff007c0c */ /* 0x000fe2000bfa5350 */
[----:B------:R-:W-:Y:S01]  /*2720*/  FFMA.FTZ R209, R228, R211, R204 ;  /* 0x000000d3e4d17223 */ /* 0x000fe200000100cc */
[----:B------:R-:W-:-:S03]  /*2730*/  ISETP.NE.AND.EX P2, PT, RZ, UR15, PT, P2 ;  /* 0x0000000fff007c0c */ /* 0x000fc6000bf45320 */
[----:B------:R-:W-:Y:S01]  /*2740*/  FADD.FTZ R209, R242, -R209 ;  /* 0x800000d1f2d17221 */ /* 0x000fe20000010000 */
[----:B------:R-:W-:-:S03]  /*2750*/  ISETP.NE.U32.AND P4, PT, RZ, UR6, PT ;  /* 0x00000006ff007c0c */ /* 0x000fc6000bf85070 */
[----:B-----5:R-:W-:Y:S01]  /*2760*/  FMUL.FTZ R209, R2, R209 ;  /* 0x000000d102d17220 */ /* 0x020fe20000410000 */
[----:B------:R-:W-:-:S03]  /*2770*/  ISETP.NE.AND.EX P4, PT, RZ, UR7, PT, P4 ;  /* 0x00000007ff007c0c */ /* 0x000fc6000bf85340 */
[----:B------:R-:W-:Y:S01]  /*2780*/  @P5 FADD.FTZ R209, R172, R209 ;  /* 0x000000d1acd15221 */ /* 0x000fe20000010000 */
[----:B--2---:R-:W-:Y:S02]  /*2790*/  FADD.FTZ R207, R215, -R207 ;  /* 0x800000cfd7cf7221 */ /* 0x004fe40000010000 */
[----:B------:R-:W2:Y:S01]  /*27a0*/  LDL R215, [R1+0x4] ;  /* 0x0000040001d77983 */ /* 0x000ea20000100800 */
[C---:B------:R-:W-:Y:S01]  /*27b0*/  FMUL.FTZ R206, R209.reuse, UR17 ;  /* 0x00000011d1ce7c20 */ /* 0x040fe20008410000 */
[----:B------:R-:W-:Y:S01]  /*27c0*/  SEL R192, R209, R192, P4 ;  /* 0x000000c0d1c07207 */ /* 0x000fe20002000000 */
[----:B------:R-:W-:Y:S01]  /*27d0*/  FFMA.FTZ R209, R239, R211, R204 ;  /* 0x000000d3efd17223 */ /* 0x000fe200000100cc */
[----:B------:R-:W-:Y:S01]  /*27e0*/  @P2 MOV R205, R16 ;  /* 0x0000001000cd2202 */ /* 0x000fe20000000f00 */
[----:B------:R-:W-:Y:S01]  /*27f0*/  FMUL.FTZ R207, R2, R207 ;  /* 0x000000cf02cf7220 */ /* 0x000fe20000410000 */
[----:B------:R-:W-:Y:S01]  /*2800*/  @P2 LOP3.LUT P6, RZ, R17, 0xff00, RZ, 0xc0, !PT ;  /* 0x0000ff0011ff2812 */ /* 0x000fe200078cc0ff */
[----:B---3--:R-:W-:Y:S01]  /*2810*/  FADD.FTZ R209, R214, -R209 ;  /* 0x800000d1d6d17221 */ /* 0x008fe20000010000 */
[----:B------:R-:W-:Y:S01]  /*2820*/  @P2 LOP3.LUT P3, RZ, R205, 0xff, RZ, 0xc0, !PT ;  /* 0x000000ffcdff2812 */ /* 0x000fe2000786c0ff */
[----:B------:R-:W-:-:S02]  /*2830*/  @P5 FADD.FTZ R207, R174, R207 ;  /* 0x000000cfaecf5221 */ /* 0x000fc40000010000 */
[----:B------:R-:W-:Y:S01]  /*2840*/  FMUL.FTZ R209, R2, R209 ;  /* 0x000000d102d17220 */ /* 0x000fe20000410000 */
[----:B------:R-:W-:Y:S01]  /*2850*/  @P2 FSEL R205, R206, RZ, P3 ;  /* 0x000000ffcecd2208 */ /* 0x000fe20001800000 */
[----:B------:R-:W-:Y:S01]  /*2860*/  FMUL.FTZ R213, R207, UR17 ;  /* 0x00000011cfd57c20 */ /* 0x000fe20008410000 */
[C---:B------:R-:W-:Y:S01]  /*2870*/  @P2 LOP3.LUT P3, RZ, R16.reuse, 0xff0000, RZ, 0xc0, !PT ;  /* 0x00ff000010ff2812 */ /* 0x040fe2000786c0ff */
[----:B------:R-:W-:Y:S01]  /*2880*/  @P5 FADD.FTZ R209, R173, R209 ;  /* 0x000000d1add15221 */ /* 0x000fe20000010000 */
[----:B------:R-:W-:Y:S02]  /*2890*/  SEL R194, R207, R194, P4 ;  /* 0x000000c2cfc27207 */ /* 0x000fe40002000000 */
[----:B------:R-:W-:Y:S01]  /*28a0*/  @P2 FSEL R208, R213, RZ, P3 ;  /* 0x000000ffd5d02208 */ /* 0x000fe20001800000 */
[C---:B------:R-:W-:Y:S01]  /*28b0*/  FMUL.FTZ R207, R209.reuse, UR17 ;  /* 0x00000011d1cf7c20 */ /* 0x040fe20008410000 */
[----:B------:R-:W-:Y:S02]  /*28c0*/  @P2 LOP3.LUT P3, RZ, R16, 0xff00, RZ, 0xc0, !PT ;  /* 0x0000ff0010ff2812 */ /* 0x000fe4000786c0ff */
[----:B------:R-:W-:Y:S01]  /*28d0*/  SEL R193, R209, R193, P4 ;  /* 0x000000c1d1c17207 */ /* 0x000fe20002000000 */
[----:B------:R-:W-:Y:S01]  /*28e0*/  FFMA.FTZ R209, R227, R211, R204 ;  /* 0x000000d3e3d17223 */ /* 0x000fe200000100cc */
[----:B------:R-:W-:-:S02]  /*28f0*/  @P2 F2FP.BF16.F32.PACK_AB R208, RZ, R208 ;  /* 0x000000d0ffd0223e */ /* 0x000fc400000010ff */
[----:B------:R-:W-:Y:S01]  /*2900*/  @P2 FSEL R214, R207, RZ, P3 ;  /* 0x000000ffcfd62208 */ /* 0x000fe20001800000 */
[----:B----4-:R-:W-:Y:S01]  /*2910*/  FADD.FTZ R209, R216, -R209 ;  /* 0x800000d1d8d17221 */ /* 0x010fe20000010000 */
[----:B------:R-:W-:Y:S02]  /*2920*/  @P2 PRMT R197, R208, 0x7610, R197 ;  /* 0x00007610d0c52816 */ /* 0x000fe400000000c5 */
[----:B------:R-:W-:Y:S01]  /*2930*/  @P2 F2FP.BF16.F32.PACK_AB R208, RZ, R214 ;  /* 0x000000d6ffd0223e */ /* 0x000fe200000010ff */
[----:B------:R-:W-:Y:S01]  /*2940*/  FFMA.FTZ R214, R226, R211, R204 ;  /* 0x000000d3e2d67223 */ /* 0x000fe200000100cc */
[----:B------:R-:W-:Y:S01]  /*2950*/  FMUL.FTZ R209, R2, R209 ;  /* 0x000000d102d17220 */ /* 0x000fe20000410000 */
[----:B------:R-:W-:Y:S02]  /*2960*/  @P2 F2FP.BF16.F32.PACK_AB R205, RZ, R205 ;  /* 0x000000cdffcd223e */ /* 0x000fe400000010ff */
[----:B------:R-:W-:Y:S01]  /*2970*/  @P2 LOP3.LUT P3, RZ, R16, 0xff000000, RZ, 0xc0, !PT ;  /* 0xff00000010ff2812 */ /* 0x000fe2000786c0ff */
[----:B------:R-:W-:Y:S01]  /*2980*/  @P5 FADD.FTZ R209, R175, R209 ;  /* 0x000000d1afd15221 */ /* 0x000fe20000010000 */
[----:B------:R-:W-:-:S03]  /*2990*/  @P2 PRMT R196, R205, 0x7610, R196 ;  /* 0x00007610cdc42816 */ /* 0x000fc600000000c4 */
[----:B------:R-:W-:Y:S01]  /*29a0*/  FMUL.FTZ R212, R209, UR17 ;  /* 0x00000011d1d47c20 */ /* 0x000fe20008410000 */
[----:B------:R-:W-:Y:S01]  /*29b0*/  @P2 PRMT R196, R196, 0x5410, R208 ;  /* 0x00005410c4c42816 */ /* 0x000fe200000000d0 */
[--C-:B------:R-:W-:Y:S01]  /*29c0*/  FFMA.FTZ R208, R5, R211, R204.reuse ;  /* 0x000000d305d07223 */ /* 0x100fe200000100cc */
[----:B------:R-:W-:Y:S01]  /*29d0*/  SEL R195, R209, R195, P4 ;  /* 0x000000c3d1c37207 */ /* 0x000fe20002000000 */
[----:B------:R-:W-:Y:S01]  /*29e0*/  FFMA.FTZ R209, R221, R211, R204 ;  /* 0x000000d3ddd17223 */ /* 0x000fe200000100cc */
[----:B------:R-:W-:Y:S01]  /*29f0*/  @P2 FSEL R205, R212, RZ, P3 ;  /* 0x000000ffd4cd2208 */ /* 0x000fe20001800000 */
[----:B------:R-:W-:Y:S01]  /*2a00*/  FADD.FTZ R208, R248, -R208 ;  /* 0x800000d0f8d07221 */ /* 0x000fe20000010000 */
[----:B------:R-:W-:Y:S01]  /*2a10*/  @P2 LOP3.LUT P3, RZ, R17, 0xff, RZ, 0xc0, !PT ;  /* 0x000000ff11ff2812 */ /* 0x000fe2000786c0ff */
[----:B------:R-:W-:Y:S01]  /*2a20*/  FADD.FTZ R209, R246, -R209 ;  /* 0x800000d1f6d17221 */ /* 0x000fe20000010000 */
[----:B------:R-:W-:Y:S01]  /*2a30*/  @P2 F2FP.BF16.F32.PACK_AB R205, RZ, R205 ;  /* 0x000000cdffcd223e */ /* 0x000fe200000010ff */
[----:B------:R-:W-:-:S02]  /*2a40*/  FMUL.FTZ R208, R2, R208 ;  /* 0x000000d002d07220 */ /* 0x000fc40000410000 */
[----:B------:R-:W-:Y:S01]  /*2a50*/  FMUL.FTZ R209, R2, R209 ;  /* 0x000000d102d17220 */ /* 0x000fe20000410000 */
[----:B------:R-:W-:Y:S01]  /*2a60*/  @P2 PRMT R197, R197, 0x5410, R205 ;  /* 0x00005410c5c52816 */ /* 0x000fe200000000cd */
[----:B------:R-:W-:Y:S02]  /*2a70*/  @P5 FADD.FTZ R208, R178, R208 ;  /* 0x000000d0b2d05221 */ /* 0x000fe40000010000 */
[----:B------:R-:W-:-:S03]  /*2a80*/  @P5 FADD.FTZ R209, R179, R209 ;  /* 0x000000d1b3d15221 */ /* 0x000fc60000010000 */
[C---:B------:R-:W-:Y:S01]  /*2a90*/  SEL R202, R208.reuse, R202, P4 ;  /* 0x000000cad0ca7207 */ /* 0x040fe20002000000 */
[----:B------:R-:W-:Y:S01]  /*2aa0*/  FMUL.FTZ R208, R208, UR17 ;  /* 0x00000011d0d07c20 */ /* 0x000fe20008410000 */
[----:B------:R-:W-:Y:S01]  /*2ab0*/  SEL R203, R209, R203, P4 ;  /* 0x000000cbd1cb7207 */ /* 0x000fe20002000000 */
[----:B--2---:R-:W-:-:S04]  /*2ac0*/  FADD.FTZ R214, R215, -R214 ;  /* 0x800000d6d7d67221 */ /* 0x004fc80000010000 */
[----:B------:R-:W-:-:S04]  /*2ad0*/  FMUL.FTZ R214, R2, R214 ;  /* 0x000000d602d67220 */ /* 0x000fc80000410000 */
[----:B------:R-:W-:-:S05]  /*2ae0*/  @P5 FADD.FTZ R214, R176, R214 ;  /* 0x000000d6b0d65221 */ /* 0x000fca0000010000 */
[C---:B------:R-:W-:Y:S01]  /*2af0*/  SEL R200, R214.reuse, R200, P4 ;  /* 0x000000c8d6c87207 */ /* 0x040fe20002000000 */
[----:B------:R-:W-:-:S05]  /*2b00*/  FMUL.FTZ R214, R214, UR17 ;  /* 0x00000011d6d67c20 */ /* 0x000fca0008410000 */
        /* <DEDUP_REMOVED lines=14> */
[----:B------:R-:W-:Y:S02]  /*2bf0*/  @P2 PRMT R198, R198, 0x5410, R205 ;  /* 0x00005410c6c62816 */ /* 0x000fe400000000cd */
        /* <DEDUP_REMOVED lines=35> */
[C---:B------:R-:W-:Y:S02]  /*2e30*/  @P2 LEA.HI.X R205, R3.reuse, UR15, RZ, 0x4, P3 ;  /* 0x0000000f03cd2c11 */ /* 0x040fe400098f24ff */
[----:B------:R-:W-:-:S03]  /*2e40*/  IADD3 R3, R3, 0x100, RZ ;  /* 0x0000010003037810 */ /* 0x000fc60007ffe0ff */
[----:B------:R0:W-:Y:S04]  /*2e50*/  @P2 STG.E.128 desc[UR4][R204.64], R196 ;  /* 0x000000c4cc002986 */ /* 0x0001e8000c101d04 */
.L_x_1335:
[----:B------:R-:W-:Y:S05]  /*2e60*/  BSYNC B0 ;  /* 0x0000000000007941 */ /* 0x000fea0003800000 */
.L_x_1334:
[----:B------:R-:W-:Y:S04]  /*2e70*/  BSSY B0, `(.L_x_1336) ;  /* 0x000007f000007945 */ /* 0x000fe80003800000 */
[----:B------:R-:W-:Y:S05]  /*2e80*/  @!P0 BRA `(.L_x_1337) ;  /* 0x0000000400f48947 */ /* 0x000fea0003800000 */
[----:B------:R-:W2:Y:S04]  /*2e90*/  LDL R206, [R1+0x24] ;  /* 0x0000240001ce7983 */ /* 0x000ea80000100800 */
[----:B0-----:R-:W3:Y:S04]  /*2ea0*/  LDL R205, [R1+0x14] ;  /* 0x0000140001cd7983 */ /* 0x001ee80000100800 */
[----:B------:R-:W4:Y:S04]  /*2eb0*/  LDL R214, [R1+0x18] ;  /* 0x0000180001d67983 */ /* 0x000f280000100800 */
[----:B------:R-:W4:Y:S01]  /*2ec0*/  LDL R212, [R1] ;  /* 0x0000000001d47983 */ /* 0x000f220000100800 */
[----:B------:R-:W-:-:S02]  /*2ed0*/  ISETP.NE.AND P3, PT, R218, RZ, PT ;  /* 0x000000ffda00720c */ /* 0x000fc40003f65270 */
[----:B------:R-:W-:Y:S02]  /*2ee0*/  ISETP.NE.U32.AND P5, PT, RZ, UR8, PT ;  /* 0x00000008ff007c0c */ /* 0x000fe4000bfa5070 */
[----:B------:R-:W-:Y:S02]  /*2ef0*/  FSEL R204, R210, RZ, !P3 ;  /* 0x000000ffd2cc7208 */ /* 0x000fe40005800000 */
[----:B------:R-:W-:Y:S02]  /*2f00*/  ISETP.NE.AND.EX P5, PT, RZ, UR9, PT, P5 ;  /* 0x00000009ff007c0c */ /* 0x000fe4000bfa5350 */
[----:B------:R-:W-:Y:S01]  /*2f10*/  ISETP.NE.U32.AND P2, PT, RZ, UR14, PT ;  /* 0x0000000eff007c0c */ /* 0x000fe2000bf45070 */
[-CC-:B------:R-:W-:Y:S01]  /*2f20*/  FFMA.FTZ R209, R234, R211.reuse, R204.reuse ;  /* 0x000000d3ead17223 */ /* 0x180fe200000100cc */
[----:B------:R-:W-:Y:S01]  /*2f30*/  ISETP.NE.U32.AND P4, PT, RZ, UR6, PT ;  /* 0x00000006ff007c0c */ /* 0x000fe2000bf85070 */
[----:B------:R-:W-:Y:S01]  /*2f40*/  FFMA.FTZ R207, R231, R211, R204 ;  /* 0x000000d3e7cf7223 */ /* 0x000fe200000100cc */
[----:B------:R-:W-:-:S02]  /*2f50*/  ISETP.NE.AND.EX P2, PT, RZ, UR15, PT, P2 ;  /* 0x0000000fff007c0c */ /* 0x000fc4000bf45320 */
[----:B------:R-:W-:-:S11]  /*2f60*/  ISETP.NE.AND.EX P4, PT, RZ, UR7, PT, P4 ;  /* 0x00000007ff007c0c */ /* 0x000fd6000bf85340 */
[----:B------:R-:W-:Y:S01]  /*2f70*/  @P2 LOP3.LUT P6, RZ, R21, 0xff00, RZ, 0xc0, !PT ;  /* 0x0000ff0015ff2812 */ /* 0x000fe200078cc0ff */
[----:B--2---:R-:W-:-:S04]  /*2f80*/  FADD.FTZ R209, R206, -R209 ;  /* 0x800000d1ced17221 */ /* 0x004fc80000010000 */
[----:B-----5:R-:W-:Y:S01]  /*2f90*/  FMUL.FTZ R209, R2, R209 ;  /* 0x000000d102d17220 */ /* 0x020fe20000410000 */
[----:B---3--:R-:W-:Y:S01]  /*2fa0*/  FADD.FTZ R207, R205, -R207 ;  /* 0x800000cfcdcf7221 */ /* 0x008fe20000010000 */
[----:B------:R-:W-:Y:S02]  /*2fb0*/  @P2 MOV R205, R20 ;  /* 0x0000001400cd2202 */ /* 0x000fe40000000f00 */
[----:B------:R-:W-:Y:S01]  /*2fc0*/  @P5 FADD.FTZ R209, R44, R209 ;  /* 0x000000d12cd15221 */ /* 0x000fe20000010000 */
[----:B------:R-:W-:Y:S01]  /*2fd0*/  FMUL.FTZ R207, R2, R207 ;  /* 0x000000cf02cf7220 */ /* 0x000fe20000410000 */
[----:B------:R-:W-:Y:S02]  /*2fe0*/  @P2 LOP3.LUT P3, RZ, R205, 0xff, RZ, 0xc0, !PT ;  /* 0x000000ffcdff2812 */ /* 0x000fe4000786c0ff */
[C---:B------:R-:W-:Y:S01]  /*2ff0*/  FMUL.FTZ R206, R209.reuse, UR17 ;  /* 0x00000011d1ce7c20 */ /* 0x040fe20008410000 */
[----:B------:R-:W-:Y:S01]  /*3000*/  SEL R192, R209, R192, P4 ;  /* 0x000000c0d1c07207 */ /* 0x000fe20002000000 */
[----:B------:R-:W-:Y:S01]  /*3010*/  FFMA.FTZ R209, R232, R211, R204 ;  /* 0x000000d3e8d17223 */ /* 0x000fe200000100cc */
[----:B------:R-:W-:-:S02]  /*3020*/  @P5 FADD.FTZ R207, R46, R207 ;  /* 0x000000cf2ecf5221 */ /* 0x000fc40000010000 */
[----:B------:R-:W-:Y:S01]  /*3030*/  @P2 FSEL R205, R206, RZ, P3 ;  /* 0x000000ffcecd2208 */ /* 0x000fe20001800000 */
[----:B----4-:R-:W-:Y:S01]  /*3040*/  FADD.FTZ R209, R214, -R209 ;  /* 0x800000d1d6d17221 */ /* 0x010fe20000010000 */
[C---:B------:R-:W-:Y:S01]  /*3050*/  FMUL.FTZ R213, R207.reuse, UR17 ;  /* 0x00000011cfd57c20 */ /* 0x040fe20008410000 */
[----:B------:R-:W-:Y:S02]  /*3060*/  @P2 LOP3.LUT P3, RZ, R20, 0xff0000, RZ, 0xc0, !PT ;  /* 0x00ff000014ff2812 */ /* 0x000fe4000786c0ff */
[----:B------:R-:W-:Y:S01]  /*3070*/  FMUL.FTZ R209, R2, R209 ;  /* 0x000000d102d17220 */ /* 0x000fe20000410000 */
[----:B------:R-:W-:Y:S02]  /*3080*/  SEL R194, R207, R194, P4 ;  /* 0x000000c2cfc27207 */ /* 0x000fe40002000000 */
[----:B------:R-:W-:Y:S01]  /*3090*/  @P2 FSEL R208, R213, RZ, P3 ;  /* 0x000000ffd5d02208 */ /* 0x000fe20001800000 */
[----:B------:R-:W-:Y:S01]  /*30a0*/  @P5 FADD.FTZ R209, R45, R209 ;  /* 0x000000d12dd15221 */ /* 0x000fe20000010000 */
[----:B------:R-:W-:-:S02]  /*30b0*/  @P2 LOP3.LUT P3, RZ, R20, 0xff00, RZ, 0xc0, !PT ;  /* 0x0000ff0014ff2812 */ /* 0x000fc4000786c0ff */
[----:B------:R-:W-:Y:S01]  /*30c0*/  @P2 F2FP.BF16.F32.PACK_AB R208, RZ, R208 ;  /* 0x000000d0ffd0223e */ /* 0x000fe200000010ff */
[C---:B------:R-:W-:Y:S01]  /*30d0*/  FMUL.FTZ R207, R209.reuse, UR17 ;  /* 0x00000011d1cf7c20 */ /* 0x040fe20008410000 */
[----:B------:R-:W-:Y:S01]  /*30e0*/  SEL R193, R209, R193, P4 ;  /* 0x000000c1d1c17207 */ /* 0x000fe20002000000 */
[--C-:B------:R-:W-:Y:S01]  /*30f0*/  FFMA.FTZ R209, R225, R211, R204.reuse ;  /* 0x000000d3e1d17223 */ /* 0x100fe200000100cc */
[----:B------:R-:W-:Y:S02]  /*3100*/  @P2 PRMT R197, R208, 0x7610, R197 ;  /* 0x00007610d0c52816 */ /* 0x000fe400000000c5 */
[----:B------:R-:W-:Y:S01]  /*3110*/  @P2 FSEL R214, R207, RZ, P3 ;  /* 0x000000ffcfd62208 */ /* 0x000fe20001800000 */
[----:B------:R-:W-:Y:S01]  /*3120*/  FADD.FTZ R209, R212, -R209 ;  /* 0x800000d1d4d17221 */ /* 0x000fe20000010000 */
[----:B------:R-:W-:Y:S02]  /*3130*/  @P2 F2FP.BF16.F32.PACK_AB R205, RZ, R205 ;  /* 0x000000cdffcd223e */ /* 0x000fe400000010ff */
[----:B------:R-:W-:Y:S01]  /*3140*/  @P2 F2FP.BF16.F32.PACK_AB R208, RZ, R214 ;  /* 0x000000d6ffd0223e */ /* 0x000fe200000010ff */
[----:B------:R-:W-:Y:S01]  /*3150*/  FFMA.FTZ R214, R224, R211, R204 ;  /* 0x000000d3e0d67223 */ /* 0x000fe200000100cc */
[----:B------:R-:W-:Y:S01]  /*3160*/  FMUL.FTZ R209, R2, R209 ;  /* 0x000000d102d17220 */ /* 0x000fe20000410000 */
[----:B------:R-:W-:-:S02]  /*3170*/  @P2 LOP3.LUT P3, RZ, R20, 0xff000000, RZ, 0xc0, !PT ;  /* 0xff00000014ff2812 */ /* 0x000fc4000786c0ff */
[----:B------:R-:W-:Y:S01]  /*3180*/  FADD.FTZ R214, R252, -R214 ;  /* 0x800000d6fcd67221 */ /* 0x000fe20000010000 */
[----:B------:R-:W-:Y:S01]  /*3190*/  @P5 FADD.FTZ R209, R47, R209 ;  /* 0x000000d12fd15221 */ /* 0x000fe20000010000 */
[----:B------:R-:W-:Y:S02]  /*31a0*/  @P2 PRMT R196, R205, 0x7610, R196 ;  /* 0x00007610cdc42816 */ /* 0x000fe400000000c4 */
[----:B------:R-:W-:Y:S01]  /*31b0*/  FMUL.FTZ R214, R2, R214 ;  /* 0x000000d602d67220 */ /* 0x000fe20000410000 */
[----:B------:R-:W-:Y:S01]  /*31c0*/  FMUL.FTZ R212, R209, UR17 ;  /* 0x00000011d1d47c20 */ /* 0x000fe20008410000 */
[----:B------:R-:W-:Y:S01]  /*31d0*/  @P2 PRMT R196, R196, 0x5410, R208 ;  /* 0x00005410c4c42816 */ /* 0x000fe200000000d0 */
[----:B------:R-:W-:Y:S01]  /*31e0*/  FFMA.FTZ R208, R7, R211, R204 ;  /* 0x000000d307d07223 */ /* 0x000fe200000100cc */
[----:B------:R-:W-:Y:S01]  /*31f0*/  @P5 FADD.FTZ R214, R40, R214 ;  /* 0x000000d628d65221 */ /* 0x000fe20000010000 */
[----:B------:R-:W-:Y:S01]  /*3200*/  SEL R195, R209, R195, P4 ;  /* 0x000000c3d1c37207 */ /* 0x000fe20002000000 */
[----:B------:R-:W-:Y:S01]  /*3210*/  FFMA.FTZ R209, R220, R211, R204 ;  /* 0x000000d3dcd17223 */ /* 0x000fe200000100cc */
[----:B------:R-:W-:Y:S01]  /*3220*/  @P2 FSEL R205, R212, RZ, P3 ;  /* 0x000000ffd4cd2208 */ /* 0x000fe20001800000 */
[----:B------:R-:W-:Y:S01]  /*3230*/  FADD.FTZ R208, R245, -R208 ;  /* 0x800000d0f5d07221 */ /* 0x000fe20000010000 */
[C---:B------:R-:W-:Y:S01]  /*3240*/  SEL R200, R214.reuse, R200, P4 ;  /* 0x000000c8d6c87207 */ /* 0x040fe20002000000 */
[----:B------:R-:W-:Y:S01]  /*3250*/  FMUL.FTZ R214, R214, UR17 ;  /* 0x00000011d6d67c20 */ /* 0x000fe20008410000 */
[----:B------:R-:W-:Y:S01]  /*3260*/  @P2 F2FP.BF16.F32.PACK_AB R205, RZ, R205 ;  /* 0x000000cdffcd223e */ /* 0x000fe200000010ff */
[----:B------:R-:W-:Y:S01]  /*3270*/  FMUL.FTZ R208, R2, R208 ;  /* 0x000000d002d07220 */ /* 0x000fe20000410000 */
[----:B------:R-:W-:Y:S01]  /*3280*/  @P2 LOP3.LUT P3, RZ, R21, 0xff, RZ, 0xc0, !PT ;  /* 0x000000ff15ff2812 */ /* 0x000fe2000786c0ff */
[----:B------:R-:W-:Y:S01]  /*3290*/  FADD.FTZ R209, R241, -R209 ;  /* 0x800000d1f1d17221 */ /* 0x000fe20000010000 */
[----:B------:R-:W-:Y:S01]  /*32a0*/  @P2 PRMT R197, R197, 0x5410, R205 ;  /* 0x00005410c5c52816 */ /* 0x000fe200000000cd */
[----:B------:R-:W-:Y:S01]  /*32b0*/  @P5 FADD.FTZ R208, R42, R208 ;  /* 0x000000d02ad05221 */ /* 0x000fe20000010000 */
[----:B------:R-:W-:Y:S01]  /*32c0*/  @P2 FSEL R205, R214, RZ, P3 ;  /* 0x000000ffd6cd2208 */ /* 0x000fe20001800000 */
[----:B------:R-:W-:-:S03]  /*32d0*/  FMUL.FTZ R209, R2, R209 ;  /* 0x000000d102d17220 */ /* 0x000fc60000410000 */
[----:B------:R-:W-:Y:S01]  /*32e0*/  @P2 F2FP.BF16.F32.PACK_AB R205, RZ, R205 ;  /* 0x000000cdffcd223e */ /* 0x000fe200000010ff */
[----:B------:R-:W-:Y:S01]  /*32f0*/  @P5 FADD.FTZ R209, R43, R209 ;  /* 0x000000d12bd15221 */ /* 0x000fe20000010000 */
[C---:B------:R-:W-:Y:S01]  /*3300*/  SEL R202, R208.reuse, R202, P4 ;  /* 0x000000cad0ca7207 */ /* 0x040fe20002000000 */
[----:B------:R-:W-:Y:S01]  /*3310*/  FMUL.FTZ R208, R208, UR17 ;  /* 0x00000011d0d07c20 */ /* 0x000fe20008410000 */
[----:B------:R-:W-:Y:S01]  /*3320*/  @P2 PRMT R198, R205, 0x7610, R198 ;  /* 0x00007610cdc62816 */ /* 0x000fe200000000c6 */
[----:B------:R-:W-:Y:S01]  /*3330*/  IMAD.MOV.U32 R205, RZ, RZ, R22 ;  /* 0x000000ffffcd7224 */ /* 0x000fe200078e0016 */
[----:B------:R-:W-:-:S04]  /*3340*/  SEL R203, R209, R203, P4 ;  /* 0x000000cbd1cb7207 */ /* 0x000fc80002000000 */
        /* <DEDUP_REMOVED lines=49> */
.L_x_1337:
[----:B------:R-:W-:Y:S05]  /*3660*/  BSYNC B0 ;  /* 0x0000000000007941 */ /* 0x000fea0003800000 */
.L_x_1336:
[----:B------:R-:W-:Y:S01]  /*3670*/  ISETP.NE.AND P2, PT, R219, RZ, PT ;  /* 0x000000ffdb00720c */ /* 0x000fe20003f45270 */
[----:B------:R-:W-:-:S12]  /*3680*/  BSSY B0, `(.L_x_1338) ;  /* 0x000007d000007945 */ /* 0x000fd80003800000 */
[----:B------:R-:W-:Y:S05]  /*3690*/  @!P2 BRA `(.L_x_1339) ;  /* 0x0000000400eca947 */ /* 0x000fea0003800000 */
[----:B01----:R-:W2:Y:S04]  /*36a0*/  LDL R205, [R1+0x20] ;  /* 0x0000200001cd7983 */ /* 0x003ea80000100800 */
[----:B------:R-:W3:Y:S04]  /*36b0*/  LDL R207, [R1+0x10] ;  /* 0x0000100001cf7983 */ /* 0x000ee80000100800 */
[----:B------:R-:W4:Y:S01]  /*36c0*/  LDL R209, [R1+0xc] ;  /* 0x00000c0001d17983 */ /* 0x000f220000100800 */
[----:B------:R-:W-:Y:S02]  /*36d0*/  ISETP.NE.AND P3, PT, R218, RZ, PT ;  /* 0x000000ffda00720c */ /* 0x000fe40003f65270 */
[----:B------:R-:W-:-:S02]  /*36e0*/  ISETP.NE.U32.AND P5, PT, RZ, UR8, PT ;  /* 0x00000008ff007c0c */ /* 0x000fc4000bfa5070 */
[----:B------:R-:W-:Y:S02]  /*36f0*/  FSEL R212, R210, RZ, !P3 ;  /* 0x000000ffd2d47208 */ /* 0x000fe40005800000 */
[----:B------:R-:W-:Y:S02]  /*3700*/  ISETP.NE.AND.EX P5, PT, RZ, UR9, PT, P5 ;  /* 0x00000009ff007c0c */ /* 0x000fe4000bfa5350 */
[----:B------:R-:W-:Y:S01]  /*3710*/  ISETP.NE.U32.AND P2, PT, RZ, UR14, PT ;  /* 0x0000000eff007c0c */ /* 0x000fe2000bf45070 */
[----:B------:R-:W-:Y:S01]  /*3720*/  FFMA.FTZ R204, R233, R211, R212 ;  /* 0x000000d3e9cc7223 */ /* 0x000fe200000100d4 */
[----:B------:R-:W-:Y:S02]  /*3730*/  ISETP.NE.U32.AND P4, PT, RZ, UR6, PT ;  /* 0x00000006ff007c0c */ /* 0x000fe4000bf85070 */
[----:B------:R-:W-:Y:S02]  /*3740*/  ISETP.NE.AND.EX P2, PT, RZ, UR15, PT, P2 ;  /* 0x0000000fff007c0c */ /* 0x000fe4000bf45320 */
[----:B------:R-:W-:-:S11]  /*3750*/  ISETP.NE.AND.EX P4, PT, RZ, UR7, PT, P4 ;  /* 0x00000007ff007c0c */ /* 0x000fd6000bf85340 */
[----:B------:R-:W-:Y:S01]  /*3760*/  @P2 LOP3.LUT P6, RZ, R15, 0xff, RZ, 0xc0, !PT ;  /* 0x000000ff0fff2812 */ /* 0x000fe200078cc0ff */
[----:B--2---:R-:W-:Y:S01]  /*3770*/  FADD.FTZ R205, R205, -R204 ;  /* 0x800000cccdcd7221 */ /* 0x004fe20000010000 */
[----:B------:R-:W-:-:S03]  /*3780*/  @P2 MOV R204, R14 ;  /* 0x0000000e00cc2202 */ /* 0x000fc60000000f00 */
[----:B-----5:R-:W-:Y:S01]  /*3790*/  FMUL.FTZ R206, R2, R205 ;  /* 0x000000cd02ce7220 */ /* 0x020fe20000410000 */
[----:B------:R-:W-:Y:S01]  /*37a0*/  FFMA.FTZ R205, R230, R211, R212 ;  /* 0x000000d3e6cd7223 */ /* 0x000fe200000100d4 */
[----:B------:R-:W-:Y:S02]  /*37b0*/  @P2 LOP3.LUT P3, RZ, R204, 0xff, RZ, 0xc0, !PT ;  /* 0x000000ffccff2812 */ /* 0x000fe4000786c0ff */
[----:B------:R-:W-:Y:S01]  /*37c0*/  @P5 FADD.FTZ R206, R184, R206 ;  /* 0x000000ceb8ce5221 */ /* 0x000fe20000010000 */
[----:B---3--:R-:W-:-:S03]  /*37d0*/  FADD.FTZ R205, R207, -R205 ;  /* 0x800000cdcfcd7221 */ /* 0x008fc60000010000 */
[----:B------:R-:W-:Y:S01]  /*37e0*/  FMUL.FTZ R208, R206, UR17 ;  /* 0x00000011ced07c20 */ /* 0x000fe20008410000 */
[----:B------:R-:W-:Y:S01]  /*37f0*/  FMUL.FTZ R205, R2, R205 ;  /* 0x000000cd02cd7220 */ /* 0x000fe20000410000 */
[----:B------:R-:W-:-:S03]  /*3800*/  SEL R192, R206, R192, P4 ;  /* 0x000000c0cec07207 */ /* 0x000fc60002000000 */
[----:B------:R-:W-:Y:S01]  /*3810*/  @P5 FADD.FTZ R205, R185, R205 ;  /* 0x000000cdb9cd5221 */ /* 0x000fe20000010000 */
[----:B------:R-:W-:Y:S02]  /*3820*/  @P2 FSEL R204, R208, RZ, P3 ;  /* 0x000000ffd0cc2208 */ /* 0x000fe40001800000 */
[----:B------:R-:W-:Y:S01]  /*3830*/  @P2 LOP3.LUT P3, RZ, R14, 0xff00, RZ, 0xc0, !PT ;  /* 0x0000ff000eff2812 */ /* 0x000fe2000786c0ff */
[C---:B------:R-:W-:Y:S01]  /*3840*/  FMUL.FTZ R207, R205.reuse, UR17 ;  /* 0x00000011cdcf7c20 */ /* 0x040fe20008410000 */
[----:B------:R-:W-:Y:S01]  /*3850*/  SEL R193, R205, R193, P4 ;  /* 0x000000c1cdc17207 */ /* 0x000fe20002000000 */
[-CC-:B------:R-:W-:Y:S01]  /*3860*/  FFMA.FTZ R205, R229, R211.reuse, R212.reuse ;  /* 0x000000d3e5cd7223 */ /* 0x180fe200000100d4 */
[----:B------:R-:W-:Y:S02]  /*3870*/  @P2 F2FP.BF16.F32.PACK_AB R204, RZ, R204 ;  /* 0x000000ccffcc223e */ /* 0x000fe400000010ff */
[----:B------:R-:W-:Y:S01]  /*3880*/  @P2 FSEL R206, R207, RZ, P3 ;  /* 0x000000ffcfce2208 */ /* 0x000fe20001800000 */
[----:B----4-:R-:W-:Y:S01]  /*3890*/  FADD.FTZ R205, R209, -R205 ;  /* 0x800000cdd1cd7221 */ /* 0x010fe20000010000 */
[----:B------:R-:W-:Y:S01]  /*38a0*/  FFMA.FTZ R209, R223, R211, R212 ;  /* 0x000000d3dfd17223 */ /* 0x000fe200000100d4 */
[----:B------:R-:W-:-:S02]  /*38b0*/  @P2 PRMT R196, R204, 0x7610, R196 ;  /* 0x00007610ccc42816 */ /* 0x000fc400000000c4 */
[----:B------:R-:W-:Y:S01]  /*38c0*/  FMUL.FTZ R205, R2, R205 ;  /* 0x000000cd02cd7220 */ /* 0x000fe20000410000 */
[----:B------:R-:W-:Y:S01]  /*38d0*/  @P2 LOP3.LUT P3, RZ, R14, 0xff0000, RZ, 0xc0, !PT ;  /* 0x00ff00000eff2812 */ /* 0x000fe2000786c0ff */
[----:B------:R-:W-:Y:S01]  /*38e0*/  FADD.FTZ R209, R251, -R209 ;  /* 0x800000d1fbd17221 */ /* 0x000fe20000010000 */
[----:B------:R-:W-:Y:S01]  /*38f0*/  @P2 F2FP.BF16.F32.PACK_AB R206, RZ, R206 ;  /* 0x000000ceffce223e */ /* 0x000fe200000010ff */
[----:B------:R-:W-:Y:S02]  /*3900*/  @P5 FADD.FTZ R205, R186, R205 ;  /* 0x000000cdbacd5221 */ /* 0x000fe40000010000 */
[----:B------:R-:W-:Y:S01]  /*3910*/  FMUL.FTZ R209, R2, R209 ;  /* 0x000000d102d17220 */ /* 0x000fe20000410000 */
[----:B------:R-:W-:Y:S01]  /*3920*/  @P2 PRMT R196, R196, 0x5410, R206 ;  /* 0x00005410c4c42816 */ /* 0x000fe200000000ce */
[C---:B------:R-:W-:Y:S01]  /*3930*/  FMUL.FTZ R204, R205.reuse, UR17 ;  /* 0x00000011cdcc7c20 */ /* 0x040fe20008410000 */
[----:B------:R-:W-:Y:S01]  /*3940*/  SEL R194, R205, R194, P4 ;  /* 0x000000c2cdc27207 */ /* 0x000fe20002000000 */
[----:B------:R-:W-:-:S03]  /*3950*/  @P5 FADD.FTZ R209, R187, R209 ;  /* 0x000000d1bbd15221 */ /* 0x000fc60000010000 */
[----:B------:R-:W-:Y:S02]  /*3960*/  @P2 FSEL R205, R204, RZ, P3 ;  /* 0x000000ffcccd2208 */ /* 0x000fe40001800000 */
[----:B------:R-:W-:Y:S02]  /*3970*/  @P2 LOP3.LUT P3, RZ, R14, 0xff000000, RZ, 0xc0, !PT ;  /* 0xff0000000eff2812 */ /* 0x000fe4000786c0ff */
[----:B------:R-:W-:Y:S02]  /*3980*/  @P2 F2FP.BF16.F32.PACK_AB R205, RZ, R205 ;  /* 0x000000cdffcd223e */ /* 0x000fe400000010ff */
[----:B------:R-:W-:Y:S02]  /*3990*/  SEL R195, R209, R195, P4 ;  /* 0x000000c3d1c37207 */ /* 0x000fe40002000000 */
[----:B------:R-:W-:Y:S01]  /*39a0*/  @P2 PRMT R197, R205, 0x7610, R197 ;  /* 0x00007610cdc52816 */ /* 0x000fe200000000c5 */
        /* <DEDUP_REMOVED lines=9> */
[----:B------:R-:W-:-:S05]  /*3a40*/  @P5 FADD.FTZ R206, R188, R206 ;  /* 0x000000cebcce5221 */ /* 0x000fca0000010000 */
[C---:B------:R-:W-:Y:S01]  /*3a50*/  SEL R200, R206.reuse, R200, P4 ;  /* 0x000000c8cec87207 */ /* 0x040fe20002000000 */
[----:B------:R-:W-:-:S05]  /*3a60*/  FMUL.FTZ R206, R206, UR17 ;  /* 0x00000011cece7c20 */ /* 0x000fca0008410000 */
        /* <DEDUP_REMOVED lines=22> */
[----:B------:R-:W-:-:S03]  /*3bd0*/  LOP3.LUT P5, RZ, R12, 0xff0000, RZ, 0xc0, !PT ;  /* 0x00ff00000cff7812 */ /* 0x000fc600078ac0ff */
[C---:B------:R-:W-:Y:S01]  /*3be0*/  SEL R202, R209.reuse, R202, P4 ;  /* 0x000000cad1ca7207 */ /* 0x040fe20002000000 */
[----:B------:R-:W-:Y:S01]  /*3bf0*/  FMUL.FTZ R209, R209, UR17 ;  /* 0x00000011d1d17c20 */ /* 0x000fe20008410000 */
[----:B------:R-:W-:Y:S02]  /*3c00*/  FSEL R212, R204, RZ, P5 ;  /* 0x000000ffccd47208 */ /* 0x000fe40002800000 */
[----:B------:R-:W-:Y:S02]  /*3c10*/  LOP3.LUT P5, RZ, R12, 0xff000000, RZ, 0xc0, !PT ;  /* 0xff0000000cff7812 */ /* 0x000fe400078ac0ff */
[C---:B------:R-:W-:Y:S01]  /*3c20*/  SEL R203, R2.reuse, R203, P4 ;  /* 0x000000cb02cb7207 */ /* 0x040fe20002000000 */
[----:B------:R-:W-:Y:S01]  /*3c30*/  FMUL.FTZ R2, R2, UR17 ;  /* 0x0000001102027c20 */ /* 0x000fe20008410000 */
[----:B------:R-:W-:Y:S02]  /*3c40*/  FSEL R211, R205, RZ, P5 ;  /* 0x000000ffcdd37208 */ /* 0x000fe40002800000 */
[----:B------:R-:W0:Y:S01]  /*3c50*/  @P4 LDC.64 R204, c[0x0][0x308] ;  /* 0x0000c200ffcc4b82 */ /* 0x000e220000000a00 */
[----:B------:R-:W-:-:S02]  /*3c60*/  LOP3.LUT P5, RZ, R13, 0xff, RZ, 0xc0, !PT ;  /* 0x000000ff0dff7812 */ /* 0x000fc400078ac0ff */
[----:B------:R-:W-:Y:S02]  /*3c70*/  @P2 FSEL R213, R209, RZ, P6 ;  /* 0x000000ffd1d52208 */ /* 0x000fe40003000000 */
[----:B------:R-:W-:Y:S02]  /*3c80*/  FSEL R206, R206, RZ, P5 ;  /* 0x000000ffcece7208 */ /* 0x000fe40002800000 */
[----:B------:R-:W-:Y:S02]  /*3c90*/  LOP3.LUT P5, RZ, R13, 0xff00, RZ, 0xc0, !PT ;  /* 0x0000ff000dff7812 */ /* 0x000fe400078ac0ff */
[----:B------:R-:W-:Y:S02]  /*3ca0*/  @P2 F2FP.BF16.F32.PACK_AB R213, RZ, R213 ;  /* 0x000000d5ffd5223e */ /* 0x000fe400000010ff */
[----:B------:R-:W-:Y:S02]  /*3cb0*/  FSEL R210, R210, RZ, P5 ;  /* 0x000000ffd2d27208 */ /* 0x000fe40002800000 */
[----:B------:R-:W-:-:S02]  /*3cc0*/  @P2 PRMT R199, R213, 0x7610, R199 ;  /* 0x00007610d5c72816 */ /* 0x000fc400000000c7 */
        /* <DEDUP_REMOVED lines=13> */
[C---:B------:R-:W-:Y:S02]  /*3da0*/  FSEL R207, R2.reuse, RZ, P3 ;  /* 0x000000ff02cf7208 */ /* 0x040fe40001800000 */
[----:B------:R-:W-:Y:S02]  /*3db0*/  @P2 LOP3.LUT P3, RZ, R15, 0xff000000, RZ, 0xc0, !PT ;  /* 0xff0000000fff2812 */ /* 0x000fe4000786c0ff */
[----:B------:R-:W-:Y:S01]  /*3dc0*/  F2FP.BF16.F32.PACK_AB R207, R207, R209 ;  /* 0x000000d1cfcf723e */ /* 0x000fe200000010ff */
[C---:B0-----:R-:W-:Y:S01]  /*3dd0*/  IMAD.WIDE.U32 R208, R3.reuse, 0x10, R210 ;  /* 0x0000001003d07825 */ /* 0x041fe200078e00d2 */
[----:B------:R-:W-:Y:S02]  /*3de0*/  @P2 FSEL R210, R2, RZ, P3 ;  /* 0x000000ff02d22208 */ /* 0x000fe40001800000 */
[C---:B------:R-:W-:Y:S02]  /*3df0*/  @P2 LEA R2, P3, R3.reuse, UR14, 0x4 ;  /* 0x0000000e03022c11 */ /* 0x040fe4000f8620ff */
[----:B------:R-:W-:Y:S01]  /*3e00*/  @P2 F2FP.BF16.F32.PACK_AB R210, RZ, R210 ;  /* 0x000000d2ffd2223e */ /* 0x000fe200000010ff */
[----:B------:R2:W-:Y:S01]  /*3e10*/  STG.E.128 desc[UR4][R208.64], R204 ;  /* 0x000000ccd0007986 */ /* 0x0005e2000c101d04 */
[----:B------:R-:W-:-:S02]  /*3e20*/  @P2 LEA.HI.X R3, R3, UR15, RZ, 0x4, P3 ;  /* 0x0000000f03032c11 */ /* 0x000fc400098f24ff */
[----:B------:R-:W-:-:S05]  /*3e30*/  @P2 PRMT R199, R199, 0x5410, R210 ;  /* 0x00005410c7c72816 */ /* 0x000fca00000000d2 */
[----:B------:R2:W-:Y:S02]  /*3e40*/  @P2 STG.E.128 desc[UR4][R2.64], R196 ;  /* 0x000000c402002986 */ /* 0x0005e4000c101d04 */
.L_x_1339:
[----:B------:R-:W-:Y:S05]  /*3e50*/  BSYNC B0 ;  /* 0x0000000000007941 */ /* 0x000fea0003800000 */
.L_x_1338:
[----:B------:R-:W-:Y:S02]  /*3e60*/  IADD3 R0, R0, UR18, RZ ;  /* 0x0000001200007c10 */ /* 0x000fe4000fffe0ff */
[----:B--2---:R-:W-:Y:S02]  /*3e70*/  SEL R206, RZ, 0x1, P1 ;  /* 0x00000001ffce7807 */ /* 0x004fe40000800000 */
[----:B------:R-:W-:-:S13]  /*3e80*/  ISETP.GE.AND P2, PT, R0, UR19, PT ;  /* 0x0000001300007c0c */ /* 0x000fda000bf46270 */
[----:B------:R-:W-:Y:S05]  /*3e90*/  @!P2 BRA `(.L_x_1340) ;  /* 0xffffffc8000ca947 */ /* 0x000fea000383ffff */
.L_x_1326:
[----:B------:R-:W2:Y:S04]  /*3ea0*/  LDL.LU R3, [R1+0x2c] ;  /* 0x00002c0001037983 */ /* 0x000ea80000300800 */
[----:B-----5:R-:W3:Y:S01]  /*3eb0*/  LDL.LU R2, [R1+0x34] ;  /* 0x0000340001027983 */ /* 0x020ee20000300800 */
[----:B------:R-:W4:Y:S01]  /*3ec0*/  S2UR UR20, SR_CTAID.X ;  /* 0x00000000001479c3 */ /* 0x000f220000002500 */
[----:B------:R-:W-:Y:S01]  /*3ed0*/  BSSY B0, `(.L_x_1341) ;  /* 0x0000019000007945 */ /* 0x000fe20003800000 */
[----:B---3--:R-:W-:Y:S02]  /*3ee0*/  ISETP.NE.AND P1, PT, R2, RZ, PT ;  /* 0x000000ff0200720c */ /* 0x008fe40003f25270 */
[----:B------:R-:W4:Y:S02]  /*3ef0*/  S2R R2, SR_TID.X ;  /* 0x0000000000027919 */ /* 0x000f240000002100 */
[----:B----4-:R-:W-:-:S02]  /*3f00*/  LEA.HI R0, R2, UR20, RZ, 0x18 ;  /* 0x0000001402007c11 */ /* 0x010fc4000f8fc0ff */
[----:B------:R-:W-:-:S03]  /*3f10*/  LOP3.LUT R11, R2, 0xff, RZ, 0xc0, !PT ;  /* 0x000000ff020b7812 */ /* 0x000fc600078ec0ff */
[----:B--2---:R-:W-:-:S05]  /*3f20*/  IMAD R0, R0, R3, RZ ;  /* 0x0000000300007224 */ /* 0x004fca00078e02ff */
[----:B------:R-:W-:Y:S01]  /*3f30*/  LEA.HI R11, R0, R11, RZ, 0x1d ;  /* 0x0000000b000b7211 */ /* 0x000fe200078fe8ff */
[----:B------:R-:W-:Y:S06]  /*3f40*/  @!P1 BRA `(.L_x_1342) ;  /* 0x0000000000449947 */ /* 0x000fec0003800000 */
[----:B------:R-:W2:Y:S08]  /*3f50*/  LDC.64 R2, c[0x0][0x2d0] ;  /* 0x0000b400ff027b82 */ /* 0x000eb00000000a00 */
[----:B------:R-:W3:Y:S08]  /*3f60*/  LDC.64 R4, c[0x0][0x2d8] ;  /* 0x0000b600ff047b82 */ /* 0x000ef00000000a00 */
[----:B------:R-:W4:Y:S08]  /*3f70*/  LDC.64 R6, c[0x0][0x2e0] ;  /* 0x0000b800ff067b82 */ /* 0x000f300000000a00 */
[----:B------:R-:W5:Y:S01]  /*3f80*/  LDC.64 R8, c[0x0][0x2e8] ;  /* 0x0000ba00ff087b82 */ /* 0x000f620000000a00 */
[----:B--2---:R-:W-:-:S05]  /*3f90*/  IMAD.WIDE.U32 R2, R11, 0x20, R2 ;  /* 0x000000200b027825 */ /* 0x004fca00078e0002 */
[----:B------:R2:W-:Y:S01]  /*3fa0*/  STG.E.128 desc[UR4][R2.64], R116 ;  /* 0x0000007402007986 */ /* 0x0005e2000c101d04 */
[----:B---3--:R-:W-:-:S03]  /*3fb0*/  IMAD.WIDE.U32 R4, R11, 0x20, R4 ;  /* 0x000000200b047825 */ /* 0x008fc600078e0004 */
[----:B------:R2:W-:Y:S04]  /*3fc0*/  STG.E.128 desc[UR4][R2.64+0x10], R120 ;  /* 0x0000107802007986 */ /* 0x0005e8000c101d04 */
[----:B------:R2:W-:Y:S01]  /*3fd0*/  STG.E.128 desc[UR4][R4.64], R96 ;  /* 0x0000006004007986 */ /* 0x0005e2000c101d04 */
[----:B----4-:R-:W-:-:S03]  /*3fe0*/  IMAD.WIDE.U32 R6, R11, 0x20, R6 ;  /* 0x000000200b067825 */ /* 0x010fc600078e0006 */
[----:B------:R2:W-:Y:S04]  /*3ff0*/  STG.E.128 desc[UR4][R4.64+0x10], R100 ;  /* 0x0000106404007986 */ /* 0x0005e8000c101d04 */
[----:B------:R2:W-:Y:S01]  /*4000*/  STG.E.128 desc[UR4][R6.64], R152 ;  /* 0x0000009806007986 */ /* 0x0005e2000c101d04 */
[C---:B-----5:R-:W-:Y:S01]  /*4010*/  IMAD.WIDE.U32 R8, R11.reuse, 0x20, R8 ;  /* 0x000000200b087825 */ /* 0x060fe200078e0008 */
[----:B------:R-:W-:Y:S02]  /*4020*/  IADD3 R11, R11, 0x100, RZ ;  /* 0x000001000b0b7810 */ /* 0x000fe40007ffe0ff */
[----:B------:R2:W-:Y:S04]  /*4030*/  STG.E.128 desc[UR4][R6.64+0x10], R156 ;  /* 0x0000109c06007986 */ /* 0x0005e8000c101d04 */
[----:B------:R2:W-:Y:S04]  /*4040*/  STG.E.128 desc[UR4][R8.64], R136 ;  /* 0x0000008808007986 */ /* 0x0005e8000c101d04 */
[----:B------:R2:W-:Y:S02]  /*4050*/  STG.E.128 desc[UR4][R8.64+0x10], R140 ;  /* 0x0000108c08007986 */ /* 0x0005e4000c101d04 */
.L_x_1342:
[----:B------:R-:W-:Y:S05]  /*4060*/  BSYNC B0 ;  /* 0x0000000000007941 */ /* 0x000fea0003800000 */
.L_x_1341:
[----:B------:R-:W-:Y:S04]  /*4070*/  BSSY B0, `(.L_x_1343) ;  /* 0x0000013000007945 */ /* 0x000fe80003800000 */
[----:B------:R-:W-:Y:S05]  /*4080*/  @!P0 BRA `(.L_x_1344) ;  /* 0x0000000000448947 */ /* 0x000fea0003800000 */
[----:B--2---:R-:W2:Y:S08]  /*4090*/  LDC.64 R2, c[0x0][0x2d0] ;  /* 0x0000b400ff027b82 */ /* 0x004eb00000000a00 */
        /* <DEDUP_REMOVED lines=16> */
.L_x_1344:
[----:B------:R-:W-:Y:S05]  /*41a0*/  BSYNC B0 ;  /* 0x0000000000007941 */ /* 0x000fea0003800000 */
.L_x_1343:
[----:B------:R-:W3:Y:S02]  /*41b0*/  LDL.LU R0, [R1+0x30] ;  /* 0x0000300001007983 */ /* 0x000ee40000300800 */
[----:B---3--:R-:W-:-:S13]  /*41c0*/  ISETP.NE.AND P0, PT, R0, RZ, PT ;  /* 0x000000ff0000720c */ /* 0x008fda0003f05270 */
[----:B------:R-:W-:Y:S05]  /*41d0*/  @!P0 EXIT ;  /* 0x000000000000894d */ /* 0x000fea0003800000 */
[----:B--2---:R-:W2:Y:S08]  /*41e0*/  LDC.64 R2, c[0x0][0x2d0] ;  /* 0x0000b400ff027b82 */ /* 0x004eb00000000a00 */
[----:B------:R-:W3:Y:S08]  /*41f0*/  LDC.64 R4, c[0x0][0x2d8] ;  /* 0x0000b600ff047b82 */ /* 0x000ef00000000a00 */
[----:B------:R-:W4:Y:S08]  /*4200*/  LDC.64 R6, c[0x0][0x2e0] ;  /* 0x0000b800ff067b82 */ /* 0x000f300000000a00 */
[----:B------:R-:W5:Y:S01]  /*4210*/  LDC.64 R8, c[0x0][0x2e8] ;  /* 0x0000ba00ff087b82 */ /* 0x000f620000000a00 */
[----:B--2---:R-:W-:-:S05]  /*4220*/  IMAD.WIDE.U32 R2, R11, 0x20, R2 ;  /* 0x000000200b027825 */ /* 0x004fca00078e0002 */
[----:B------:R-:W-:Y:S01]  /*4230*/  STG.E.128 desc[UR4][R2.64], R128 ;  /* 0x0000008002007986 */ /* 0x000fe2000c101d04 */
[----:B---3--:R-:W-:-:S03]  /*4240*/  IMAD.WIDE.U32 R4, R11, 0x20, R4 ;  /* 0x000000200b047825 */ /* 0x008fc600078e0004 */
[----:B------:R-:W-:Y:S04]  /*4250*/  STG.E.128 desc[UR4][R2.64+0x10], R132 ;  /* 0x0000108402007986 */ /* 0x000fe8000c101d04 */
[----:B------:R-:W-:Y:S01]  /*4260*/  STG.E.128 desc[UR4][R4.64], R108 ;  /* 0x0000006c04007986 */ /* 0x000fe2000c101d04 */
[----:B----4-:R-:W-:-:S03]  /*4270*/  IMAD.WIDE.U32 R6, R11, 0x20, R6 ;  /* 0x000000200b067825 */ /* 0x010fc600078e0006 */
[----:B------:R-:W-:Y:S04]  /*4280*/  STG.E.128 desc[UR4][R4.64+0x10], R112 ;  /* 0x0000107004007986 */ /* 0x000fe8000c101d04 */
[----:B------:R-:W-:Y:S01]  /*4290*/  STG.E.128 desc[UR4][R6.64], R164 ;  /* 0x000000a406007986 */ /* 0x000fe2000c101d04 */
[----:B-----5:R-:W-:-:S03]  /*42a0*/  IMAD.WIDE.U32 R8, R11, 0x20, R8 ;  /* 0x000000200b087825 */ /* 0x020fc600078e0008 */
[----:B------:R-:W-:Y:S04]  /*42b0*/  STG.E.128 desc[UR4][R6.64+0x10], R168 ;  /* 0x000010a806007986 */ /* 0x000fe8000c101d04 */
[----:B------:R-:W-:Y:S04]  /*42c0*/  STG.E.128 desc[UR4][R8.64], R144 ;  /* 0x0000009008007986 */ /* 0x000fe8000c101d04 */
[----:B------:R-:W-:Y:S01]  /*42d0*/  STG.E.128 desc[UR4][R8.64+0x10], R148 ;  /* 0x0000109408007986 */ /* 0x000fe2000c101d04 */
[----:B------:R-:W-:Y:S05]  /*42e0*/  EXIT ;  /* 0x000000000000794d */ /* 0x000fea0003800000 */
.L_x_1333:
[----:B------:R-:W-:Y:S01]  /*42f0*/  HFMA2.MMA R204, -RZ, RZ, 0, 9.5367431640625e-07 ;  /* 0x00000010ffcc7435 */ /* 0x000fe200000001ff */
[----:B------:R-:W-:Y:S01]  /*4300*/  IMAD.MOV.U32 R207, RZ, RZ, R235 ;  /* 0x000000ffffcf7224 */ /* 0x000fe200078e00eb */
[----:B------:R-:W-:Y:S02]  /*4310*/  MOV R205, 0x1f ;  /* 0x0000001f00cd7802 */ /* 0x000fe40000000f00 */
[----:B------:R-:W-:-:S07]  /*4320*/  MOV R206, 0xffffffff ;  /* 0xffffffff00ce7802 */ /* 0x000fce0000000f00 */
[----:B-----5:R-:W-:Y:S05]  /*4330*/  WARPSYNC.COLLECTIVE R206, `(.L_x_1345) ;  /* 0x00000000ce087348 */ /* 0x020fea0003c00000 */
[----:B------:R0:W1:Y:S02]  /*4340*/  SHFL.DOWN P3, R211, R207, R204, R205 ;  /* 0x080000cccfd37389 */ /* 0x00006400000600cd */
[----:B01---5:R-:W-:Y:S01]  /*4350*/  ENDCOLLECTIVE ;  /* 0x000000000000791b */ /* 0x023fe20003800000 */
.L_x_1345:
[----:B------:R-:W-:Y:S01]  /*4360*/  MOV R207, R237 ;  /* 0x000000ed00cf7202 */ /* 0x000fe20000000f00 */
[----:B------:R-:W-:-:S07]  /*4370*/  FADD.FTZ R235, R211, R235 ;  /* 0x000000ebd3eb7221 */ /* 0x000fce0000010000 */
[----:B------:R-:W-:Y:S05]  /*4380*/  WARPSYNC.COLLECTIVE R206, `(.L_x_1346) ;  /* 0x00000000ce087348 */ /* 0x000fea0003c00000 */
[----:B------:R0:W1:Y:S02]  /*4390*/  SHFL.DOWN P3, R211, R207, R204, R205 ;  /* 0x080000cccfd37389 */ /* 0x00006400000600cd */
[----:B01----:R-:W-:Y:S01]  /*43a0*/  ENDCOLLECTIVE ;  /* 0x000000000000791b */ /* 0x003fe20003800000 */
.L_x_1346:
[----:B------:R-:W-:Y:S01]  /*43b0*/  HFMA2.MMA R204, -RZ, RZ, 0, 4.76837158203125e-07 ;  /* 0x00000008ffcc7435 */ /* 0x000fe200000001ff */
[----:B------:R-:W-:Y:S01]  /*43c0*/  MOV R207, R235 ;  /* 0x000000eb00cf7202 */ /* 0x000fe20000000f00 */
[----:B------:R-:W-:-:S09]  /*43d0*/  FADD.FTZ R237, R211, R237 ;  /* 0x000000edd3ed7221 */ /* 0x000fd20000010000 */
[----:B------:R-:W-:Y:S05]  /*43e0*/  WARPSYNC.COLLECTIVE R206, `(.L_x_1347) ;  /* 0x00000000ce087348 */ /* 0x000fea0003c00000 */
[----:B------:R0:W1:Y:S02]  /*43f0*/  SHFL.DOWN P3, R211, R207, R204, R205 ;  /* 0x080000cccfd37389 */ /* 0x00006400000600cd */
[----:B01----:R-:W-:Y:S01]  /*4400*/  ENDCOLLECTIVE ;  /* 0x000000000000791b */ /* 0x003fe20003800000 */
.L_x_1347:
[----:B------:R-:W-:Y:S02]  /*4410*/  IMAD.MOV.U32 R207, RZ, RZ, R237 ;  /* 0x000000ffffcf7224 */ /* 0x000fe400078e00ed */
[----:B------:R-:W-:-:S07]  /*4420*/  FADD.FTZ R235, R235, R211 ;  /* 0x000000d3ebeb7221 */ /* 0x000fce0000010000 */
[----:B------:R-:W-:Y:S05]  /*4430*/  WARPSYNC.COLLECTIVE R206, `(.L_x_1348) ;  /* 0x00000000ce087348 */ /* 0x000fea0003c00000 */
[----:B------:R0:W1:Y:S02]  /*4440*/  SHFL.DOWN P3, R211, R207, R204, R205 ;  /* 0x080000cccfd37389 */ /* 0x00006400000600cd */
[----:B01----:R-:W-:Y:S01]  /*4450*/  ENDCOLLECTIVE ;  /* 0x000000000000791b */ /* 0x003fe20003800000 */
.L_x_1348:
[----:B------:R-:W-:Y:S01]  /*4460*/  HFMA2.MMA R204, -RZ, RZ, 0, 2.384185791015625e-07 ;  /* 0x00000004ffcc7435 */ /* 0x000fe200000001ff */
[----:B------:R-:W-:Y:S01]  /*4470*/  MOV R207, R235 ;  /* 0x000000eb00cf7202 */ /* 0x000fe20000000f00 */
[----:B------:R-:W-:-:S09]  /*4480*/  FADD.FTZ R237, R237, R211 ;  /* 0x000000d3eded7221 */ /* 0x000fd20000010000 */
[----:B------:R-:W-:Y:S05]  /*4490*/  WARPSYNC.COLLECTIVE R206, `(.L_x_1349) ;  /* 0x00000000ce087348 */ /* 0x000fea0003c00000 */
[----:B------:R0:W1:Y:S02]  /*44a0*/  SHFL.DOWN P3, R211, R207, R204, R205 ;  /* 0x080000cccfd37389 */ /* 0x00006400000600cd */
[----:B01----:R-:W-:Y:S01]  /*44b0*/  ENDCOLLECTIVE ;  /* 0x000000000000791b */ /* 0x003fe20003800000 */
.L_x_1349:
[----:B------:R-:W-:Y:S02]  /*44c0*/  MOV R207, R237 ;  /* 0x000000ed00cf7202 */ /* 0x000fe40000000f00 */
[----:B------:R-:W-:-:S07]  /*44d0*/  MOV R210, R211 ;  /* 0x000000d300d27202 */ /* 0x000fce0000000f00 */
[----:B------:R-:W-:Y:S05]  /*44e0*/  WARPSYNC.COLLECTIVE R206, `(.L_x_1350) ;  /* 0x00000000ce087348 */ /* 0x000fea0003c00000 */
[----:B------:R0:W1:Y:S02]  /*44f0*/  SHFL.DOWN P3, R211, R207, R204, R205 ;  /* 0x080000cccfd37389 */ /* 0x00006400000600cd */
[----:B01----:R-:W-:Y:S01]  /*4500*/  ENDCOLLECTIVE ;  /* 0x000000000000791b */ /* 0x003fe20003800000 */
.L_x_1350:
[----:B------:R-:W-:-:S05]  /*4510*/  FADD.FTZ R210, R235, R210 ;  /* 0x000000d2ebd27221 */ /* 0x000fca0000010000 */
[----:B------:R-:W-:Y:S01]  /*4520*/  MOV R207, R210 ;  /* 0x000000d200cf7202 */ /* 0x000fe20000000f00 */
[----:B------:R-:W-:Y:S01]  /*4530*/  IMAD.MOV.U32 R204, RZ, RZ, 0x2 ;  /* 0x00000002ffcc7424 */ /* 0x000fe200078e00ff */
[----:B------:R-:W-:-:S07]  /*4540*/  MOV R209, R211 ;  /* 0x000000d300d17202 */ /* 0x000fce0000000f00 */
[----:B------:R-:W-:Y:S05]  /*4550*/  WARPSYNC.COLLECTIVE R206, `(.L_x_1351) ;  /* 0x00000000ce087348 */ /* 0x000fea0003c00000 */
[----:B------:R0:W1:Y:S02]  /*4560*/  SHFL.DOWN P3, R211, R207, R204, R205 ;  /* 0x080000cccfd37389 */ /* 0x00006400000600cd */
[----:B01----:R-:W-:Y:S01]  /*4570*/  ENDCOLLECTIVE ;  /* 0x000000000000791b */ /* 0x003fe20003800000 */
.L_x_1351:
[----:B------:R-:W-:-:S05]  /*4580*/  FADD.FTZ R209, R237, R209 ;  /* 0x000000d1edd17221 */ /* 0x000fca0000010000 */
[----:B------:R-:W-:Y:S01]  /*4590*/  MOV R207, R209 ;  /* 0x000000d100cf7202 */ /* 0x000fe20000000f00 */
[----:B------:R-:W-:-:S07]  /*45a0*/  FADD.FTZ R210, R210, R211 ;  /* 0x000000d3d2d27221 */ /* 0x000fce0000010000 */
[----:B------:R-:W-:Y:S05]  /*45b0*/  WARPSYNC.COLLECTIVE R206, `(.L_x_1352) ;  /* 0x00000000ce087348 */ /* 0x000fea0003c00000 */
[----:B------:R0:W1:Y:S02]  /*45c0*/  SHFL.DOWN P3, R211, R207, R204, R205 ;  /* 0x080000cccfd37389 */ /* 0x00006400000600cd */
[----:B01----:R-:W-:Y:S01]  /*45d0*/  ENDCOLLECTIVE ;  /* 0x000000000000791b */ /* 0x003fe20003800000 */
.L_x_1352:
[----:B------:R-:W-:Y:S01]  /*45e0*/  HFMA2.MMA R204, -RZ, RZ, 0, 5.9604644775390625e-08 ;  /* 0x00000001ffcc7435 */ /* 0x000fe200000001ff */
[----:B------:R-:W-:Y:S01]  /*45f0*/  MOV R207, R210 ;  /* 0x000000d200cf7202 */ /* 0x000fe20000000f00 */
[----:B------:R-:W-:-:S09]  /*4600*/  FADD.FTZ R209, R209, R211 ;  /* 0x000000d3d1d17221 */ /* 0x000fd20000010000 */
[----:B------:R-:W-:Y:S05]  /*4610*/  WARPSYNC.COLLECTIVE R206, `(.L_x_1353) ;  /* 0x00000000ce087348 */ /* 0x000fea0003c00000 */
[----:B------:R0:W1:Y:S02]  /*4620*/  SHFL.DOWN P3, R211, R207, R204, R205 ;  /* 0x080000cccfd37389 */ /* 0x00006400000600cd */
[----:B01----:R-:W-:Y:S01]  /*4630*/  ENDCOLLECTIVE ;  /* 0x000000000000791b */ /* 0x003fe20003800000 */
.L_x_1353:
[----:B------:R-:W-:Y:S02]  /*4640*/  MOV R207, R209 ;  /* 0x000000d100cf7202 */ /* 0x000fe40000000f00 */
[----:B------:R-:W-:-:S07]  /*4650*/  MOV R212, R211 ;  /* 0x000000d300d47202 */ /* 0x000fce0000000f00 */
[----:B------:R-:W-:Y:S05]  /*4660*/  WARPSYNC.COLLECTIVE R206, `(.L_x_1354) ;  /* 0x00000000ce087348 */ /* 0x000fea0003c00000 */
[----:B------:R0:W1:Y:S02]  /*4670*/  SHFL.DOWN P3, R211, R207, R204, R205 ;  /* 0x080000cccfd37389 */ /* 0x00006400000600cd */
[----:B01----:R-:W-:Y:S01]  /*4680*/  ENDCOLLECTIVE ;  /* 0x000000000000791b */ /* 0x003fe20003800000 */
.L_x_1354:
[----:B------:R-:W-:Y:S01]  /*4690*/  MOV R205, R211 ;  /* 0x000000d300cd7202 */ /* 0x000fe20000000f00 */
[----:B------:R-:W-:Y:S06]  /*46a0*/  BRA `(.L_x_1355) ;  /* 0xffffffdc00687947 */ /* 0x000fec000383ffff */
.L_x_1356:
        /* <DEDUP_REMOVED lines=13> */
.L_x_3266:


//--------------------- .text._ZN10layer_norm31ln_parallel_residual_bwd_kernelINS_13Kernel_traitsIf13__nv_bfloat16fS2_fjLj6144ELj1ELj1ELj8ELj16ENS_18Kernel_traits_baseILj6144EfS2_fS2_fjLj256EEEEELb1ELb0ELb1EEEvNS_9BwdParamsE --------------------------
	.section	.text._ZN10layer_norm31ln_parallel_residual_bwd_kernelINS_13Kernel_traitsIf13__nv_bfloat16fS2_fjLj6144ELj1ELj1ELj8ELj16ENS_18Kernel_traits_baseILj6144EfS2_fS2_fjLj256EEEEELb1ELb0ELb1EEEvNS_9BwdParamsE,"ax",@progbits
	.align	128
        .global         _ZN10layer_norm31ln_parallel_residual_bwd_kernelINS_13Kernel_traitsIf13__nv_bfloat16fS2_fjLj6144ELj1ELj1ELj8ELj16ENS_18Kernel_traits_baseILj6144EfS2_fS2_fjLj256EEEEELb1ELb0ELb1EEEvNS_9BwdParamsE
        .type           _ZN10layer_norm31ln_parallel_residual_bwd_kernelINS_13Kernel_traitsIf13__nv_bfloat16fS2_fjLj6144ELj1ELj1ELj8ELj16ENS_18Kernel_traits_baseILj6144EfS2_fS2_fjLj256EEEEELb1ELb0ELb1EEEvNS_9BwdParamsE,@function
        .size           _ZN10layer_norm31ln_parallel_residual_bwd_kernelINS_13Kernel_traitsIf13__nv_bfloat16fS2_fjLj6144ELj1ELj1ELj8ELj16ENS_18Kernel_traits_baseILj6144EfS2_fS2_fjLj256EEEEELb1ELb0ELb1EEEvNS_9BwdParamsE,(.L_x_3267 - _ZN10layer_norm31ln_parallel_residual_bwd_kernelINS_13Kernel_traitsIf13__nv_bfloat16fS2_fjLj6144ELj1ELj1ELj8ELj16ENS_18Kernel_traits_baseILj6144EfS2_fS2_fjLj256EEEEELb1ELb0ELb1EEEvNS_9BwdParamsE)
        .other          _ZN10layer_norm31ln_parallel_residual_bwd_kernelINS_13Kernel_traitsIf13__nv_bfloat16fS2_fjLj6144ELj1ELj1ELj8ELj16ENS_18Kernel_traits_baseILj6144EfS2_fS2_fjLj256EEEEELb1ELb0ELb1EEEvNS_9BwdParamsE,@"STO_CUDA_ENTRY STV_DEFAULT"
_ZN10layer_norm31ln_parallel_residual_bwd_kernelINS_13Kernel_traitsIf13__nv_bfloat16fS2_fjLj6144ELj1ELj1ELj8ELj16ENS_18Kernel_traits_baseILj6144EfS2_fS2_fjLj256EEEEELb1ELb0ELb1EEEvNS_9BwdParamsE:
.text._ZN10layer_norm31ln_parallel_residual_bwd_kernelINS_13Kernel_traitsIf13__nv_bfloat16fS2_fjLj6144ELj1ELj1ELj8ELj16ENS_18Kernel_traits_baseILj6144EfS2_fS2_fjLj256EEEEELb1ELb0ELb1EEEvNS_9BwdParamsE:
        /* <DEDUP_REMOVED lines=66> */
.L_x_1357:
[----:B------:R0:W-:Y:S01]  /*0420*/  STL [R1+0x2c], RZ ;  /* 0x00002cff01007387 */ /* 0x0001e20000100800 */
[----:B------:R-:W-:Y:S01]  /*0430*/  SHF.L.U32 R0, R0, 0x5, RZ ;  /* 0x0000000500007819 */ /* 0x000fe200000006ff */
[----:B------:R-:W-:Y:S01]  /*0440*/  ULDC.64 UR6, c[0x0][0x260] ;  /* 0x0000980000067ab9 */ /* 0x000fe20000000a00 */
[----:B------:R-:W-:Y:S01]  /*0450*/  ULDC.64 UR8, c[0x0][0x268] ;  /* 0x00009a0000087ab9 */ /* 0x000fe20000000a00 */
[----:B------:R0:W-:Y:S01]  /*0460*/  STL [R1+0x28], RZ ;  /* 0x000028ff01007387 */ /* 0x0001e20000100800 */
[----:B------:R-:W-:-:S03]  /*0470*/  LOP3.LUT R0, R0, 0x1fe0, RZ, 0xc0, !PT ;  /* 0x00001fe000007812 */ /* 0x000fc600078ec0ff */
[----:B------:R0:W-:Y:S01]  /*0480*/  STL [R1+0x24], RZ ;  /* 0x000024ff01007387 */ /* 0x0001e20000100800 */
[C---:B------:R-:W-:Y:S02]  /*0490*/  IADD3 R2, P0, R0.reuse, UR6, RZ ;  /* 0x0000000600027c10 */ /* 0x040fe4000ff1e0ff */
[----:B------:R-:W-:Y:S01]  /*04a0*/  IADD3 R4, P1, R0, UR8, RZ ;  /* 0x0000000800047c10 */ /* 0x000fe2000ff3e0ff */
[----:B------:R0:W-:Y:S01]  /*04b0*/  STL [R1+0x20], RZ ;  /* 0x000020ff01007387 */ /* 0x0001e20000100800 */
[----:B------:R-:W-:Y:S01]  /*04c0*/  IADD3.X R3, RZ, UR7, RZ, P0, !PT ;  /* 0x00000007ff037c10 */ /* 0x000fe200087fe4ff */
[----:B------:R-:W-:Y:S01]  /*04d0*/  ULDC.64 UR6, c[0x0][0x2c8] ;  /* 0x0000b20000067ab9 */ /* 0x000fe20000000a00 */
[----:B------:R-:W-:Y:S01]  /*04e0*/  IADD3.X R5, RZ, UR9, RZ, P1, !PT ;  /* 0x00000009ff057c10 */ /* 0x000fe20008ffe4ff */
[----:B------:R0:W-:Y:S04]  /*04f0*/  STL [R1+0x8], RZ ;  /* 0x000008ff01007387 */ /* 0x0001e80000100800 */
[----:B------:R0:W-:Y:S04]  /*0500*/  STL [R1+0x4], RZ ;  /* 0x000004ff01007387 */ /* 0x0001e80000100800 */
[----:B------:R0:W-:Y:S04]  /*0510*/  STL [R1], RZ ;  /* 0x000000ff01007387 */ /* 0x0001e80000100800 */
[----:B------:R0:W-:Y:S04]  /*0520*/  STL [R1+0x1c], RZ ;  /* 0x00001cff01007387 */ /* 0x0001e80000100800 */
[----:B------:R0:W-:Y:S04]  /*0530*/  STL [R1+0x18], RZ ;  /* 0x000018ff01007387 */ /* 0x0001e80000100800 */
[----:B------:R0:W-:Y:S04]  /*0540*/  STL [R1+0x14], RZ ;  /* 0x000014ff01007387 */ /* 0x0001e80000100800 */
[----:B------:R0:W-:Y:S04]  /*0550*/  STL [R1+0x10], RZ ;  /* 0x000010ff01007387 */ /* 0x0001e80000100800 */
[----:B------:R0:W-:Y:S01]  /*0560*/  STL [R1+0xc], RZ ;  /* 0x00000cff01007387 */ /* 0x0001e20000100800 */
[----:B------:R-:W-:Y:S01]  /*0570*/  ISETP.NE.U32.AND P0, PT, RZ, UR6, PT ;  /* 0x00000006ff007c0c */ /* 0x000fe2000bf05070 */
[----:B------:R-:W-:-:S02]  /*0580*/  HFMA2.MMA R24, -RZ, RZ, 0, 0 ;  /* 0x00000000ff187435 */ /* 0x000fc400000001ff */
[----:B------:R-:W-:Y:S01]  /*0590*/  HFMA2.MMA R216, -RZ, RZ, 0, 0 ;  /* 0x00000000ffd87435 */ /* 0x000fe200000001ff */
[----:B------:R-:W5:Y:S01]  /*05a0*/  LDG.E.128 R76, desc[UR4][R2.64] ;  /* 0x00000004024c7981 */ /* 0x000f62000c1e1d00 */
[----:B------:R-:W-:Y:S02]  /*05b0*/  HFMA2.MMA R0, -RZ, RZ, 0, 0 ;  /* 0x00000000ff007435 */ /* 0x000fe400000001ff */
[----:B------:R-:W-:Y:S01]  /*05c0*/  HFMA2.MMA R195, -RZ, RZ, 0, 0 ;  /* 0x00000000ffc37435 */ /* 0x000fe200000001ff */
[----:B------:R-:W5:Y:S01]  /*05d0*/  LDG.E.128 R72, desc[UR4][R2.64+0x10] ;  /* 0x0000100402487981 */ /* 0x000f62000c1e1d00 */
[----:B------:R-:W-:Y:S01]  /*05e0*/  ISETP.NE.AND.EX P0, PT, RZ, UR7, PT, P0 ;  /* 0x00000007ff007c0c */ /* 0x000fe2000bf05300 */
[----:B------:R-:W-:Y:S01]  /*05f0*/  IMAD.MOV.U32 R217, RZ, RZ, 0x1 ;  /* 0x00000001ffd97424 */ /* 0x000fe200078e00ff */
[----:B------:R-:W-:Y:S01]  /*0600*/  CS2R R22, SRZ ;  /* 0x0000000000167805 */ /* 0x000fe2000001ff00 */
[----:B------:R-:W5:Y:S01]  /*0610*/  LDG.E.128 R68, desc[UR4][R2.64+0x2000] ;  /* 0x0020000402447981 */ /* 0x000f62000c1e1d00 */
[----:B------:R-:W-:-:S02]  /*0620*/  CS2R R20, SRZ ;  /* 0x0000000000147805 */ /* 0x000fc4000001ff00 */
[----:B------:R-:W-:Y:S02]  /*0630*/  CS2R R18, SRZ ;  /* 0x0000000000127805 */ /* 0x000fe4000001ff00 */
[----:B------:R-:W-:Y:S01]  /*0640*/  CS2R R16, SRZ ;  /* 0x0000000000107805 */ /* 0x000fe2000001ff00 */
[----:B------:R-:W5:Y:S01]  /*0650*/  LDG.E.128 R64, desc[UR4][R2.64+0x2010] ;  /* 0x0020100402407981 */ /* 0x000f62000c1e1d00 */
[----:B------:R-:W-:Y:S02]  /*0660*/  MOV R252, RZ ;  /* 0x000000ff00fc7202 */ /* 0x000fe40000000f00 */
[----:B------:R-:W-:Y:S02]  /*0670*/  CS2R R242, SRZ ;  /* 0x0000000000f27805 */ /* 0x000fe4000001ff00 */
[----:B------:R-:W-:Y:S01]  /*0680*/  CS2R R240, SRZ ;  /* 0x0000000000f07805 */ /* 0x000fe2000001ff00 */
[----:B------:R-:W5:Y:S01]  /*0690*/  LDG.E.128 R60, desc[UR4][R2.64+0x4000] ;  /* 0x00400004023c7981 */ /* 0x000f62000c1e1d00 */
[----:B------:R-:W-:-:S02]  /*06a0*/  CS2R R214, SRZ ;  /* 0x0000000000d67805 */ /* 0x000fc4000001ff00 */
[----:B------:R-:W-:Y:S02]  /*06b0*/  CS2R R212, SRZ ;  /* 0x0000000000d47805 */ /* 0x000fe4000001ff00 */
[----:B------:R-:W-:Y:S01]  /*06c0*/  CS2R R14, SRZ ;  /* 0x00000000000e7805 */ /* 0x000fe2000001ff00 */
[----:B------:R1:W5:Y:S01]  /*06d0*/  LDG.E.128 R56, desc[UR4][R2.64+0x4010] ;  /* 0x0040100402387981 */ /* 0x000362000c1e1d00 */
[----:B------:R-:W-:Y:S02]  /*06e0*/  CS2R R12, SRZ ;  /* 0x00000000000c7805 */ /* 0x000fe4000001ff00 */
[----:B------:R-:W-:Y:S02]  /*06f0*/  CS2R R10, SRZ ;  /* 0x00000000000a7805 */ /* 0x000fe4000001ff00 */
[----:B------:R-:W-:Y:S01]  /*0700*/  CS2R R8, SRZ ;  /* 0x0000000000087805 */ /* 0x000fe2000001ff00 */
[----:B------:R-:W5:Y:S01]  /*0710*/  LDG.E.128 R52, desc[UR4][R4.64] ;  /* 0x0000000404347981 */ /* 0x000f62000c1e1d00 */
[----:B------:R-:W-:-:S02]  /*0720*/  CS2R R250, SRZ ;  /* 0x0000000000fa7805 */ /* 0x000fc4000001ff00 */
[----:B------:R-:W-:Y:S02]  /*0730*/  CS2R R248, SRZ ;  /* 0x0000000000f87805 */ /* 0x000fe4000001ff00 */
[----:B------:R-:W-:Y:S01]  /*0740*/  MOV R230, RZ ;  /* 0x000000ff00e67202 */ /* 0x000fe20000000f00 */
[----:B------:R-:W5:Y:S01]  /*0750*/  LDG.E.128 R48, desc[UR4][R4.64+0x10] ;  /* 0x0000100404307981 */ /* 0x000f62000c1e1d00 */
[----:B------:R-:W-:Y:S01]  /*0760*/  IMAD.MOV.U32 R229, RZ, RZ, RZ ;  /* 0x000000ffffe57224 */ /* 0x000fe200078e00ff */
[----:B------:R-:W-:Y:S02]  /*0770*/  CS2R R210, SRZ ;  /* 0x0000000000d27805 */ /* 0x000fe4000001ff00 */
[----:B------:R-:W-:Y:S01]  /*0780*/  CS2R R208, SRZ ;  /* 0x0000000000d07805 */ /* 0x000fe2000001ff00 */
[----:B------:R-:W5:Y:S01]  /*0790*/  LDG.E.128 R44, desc[UR4][R4.64+0x2000] ;  /* 0x00200004042c7981 */ /* 0x000f62000c1e1d00 */
[----:B------:R-:W-:Y:S02]  /*07a0*/  CS2R R206, SRZ ;  /* 0x0000000000ce7805 */ /* 0x000fe4000001ff00 */
[----:B------:R-:W-:-:S02]  /*07b0*/  CS2R R6, SRZ ;  /* 0x0000000000067805 */ /* 0x000fc4000001ff00 */
[----:B-1----:R-:W-:Y:S01]  /*07c0*/  CS2R R2, SRZ ;  /* 0x0000000000027805 */ /* 0x002fe2000001ff00 */
[----:B------:R-:W5:Y:S01]  /*07d0*/  LDG.E.128 R40, desc[UR4][R4.64+0x2010] ;  /* 0x0020100404287981 */ /* 0x000f62000c1e1d00 */
[----:B------:R-:W-:Y:S02]  /*07e0*/  CS2R R246, SRZ ;  /* 0x0000000000f67805 */ /* 0x000fe4000001ff00 */
[----:B------:R-:W-:Y:S02]  /*07f0*/  CS2R R244, SRZ ;  /* 0x0000000000f47805 */ /* 0x000fe4000001ff00 */
[----:B------:R-:W-:Y:S01]  /*0800*/  CS2R R204, SRZ ;  /* 0x0000000000cc7805 */ /* 0x000fe2000001ff00 */
[----:B------:R-:W5:Y:S01]  /*0810*/  LDG.E.128 R36, desc[UR4][R4.64+0x4000] ;  /* 0x0040000404247981 */ /* 0x000f62000c1e1d00 */
[----:B------:R-:W-:Y:S02]  /*0820*/  MOV R197, RZ ;  /* 0x000000ff00c57202 */ /* 0x000fe40000000f00 */
        /* <DEDUP_REMOVED lines=12> */
[----:B-1----:R-:W-:Y:S02]  /*08f0*/  CS2R R4, SRZ ;  /* 0x0000000000047805 */ /* 0x002fe4000001ff00 */
[----:B------:R-:W-:-:S02]  /*0900*/  CS2R R186, SRZ ;  /* 0x0000000000ba7805 */ /* 0x000fc4000001ff00 */
[----:B------:R-:W-:Y:S02]  /*0910*/  CS2R R188, SRZ ;  /* 0x0000000000bc7805 */ /* 0x000fe4000001ff00 */
[----:B------:R-:W-:Y:S02]  /*0920*/  CS2R R190, SRZ ;  /* 0x0000000000be7805 */ /* 0x000fe4000001ff00 */
[----:B0-----:R-:W-:-:S07]  /*0930*/  CS2R R192, SRZ ;  /* 0x0000000000c07805 */ /* 0x001fce000001ff00 */
.L_x_1360:
[----:B0-----:R-:W0:Y:S01]  /*0940*/  S2R R231, SR_TID.X ;  /* 0x0000000000e77919 */ /* 0x001e220000002100 */
[----:B------:R-:W1:Y:S01]  /*0950*/  LDC.64 R226, c[0x0][0x250] ;  /* 0x00009400ffe27b82 */ /* 0x000e620000000a00 */
[----:B------:R-:W-:Y:S01]  /*0960*/  IMAD R116, R25, UR10, RZ ;  /* 0x0000000a19747c24 */ /* 0x000fe2000f8e02ff */
[----:B------:R-:W2:Y:S06]  /*0970*/  LDL.LU R233, [R1] ;  /* 0x0000000001e97983 */ /* 0x000eac0000300800 */
[----:B------:R-:W3:Y:S08]  /*0980*/  LDC.64 R160, c[0x0][0x238] ;  /* 0x00008e00ffa07b82 */ /* 0x000ef00000000a00 */
[----:B------:R-:W4:Y:S01]  /*0990*/  LDC.64 R154, c[0x0][0x2c0] ;  /* 0x0000b000ff9a7b82 */ /* 0x000f220000000a00 */
[----:B------:R-:W-:Y:S01]  /*09a0*/  SHF.R.S32.HI R117, RZ, 0x1f, R116 ;  /* 0x0000001fff757819 */ /* 0x000fe20000011474 */
[----:B------:R-:W2:Y:S03]  /*09b0*/  LDL.LU R232, [R1+0x8] ;  /* 0x0000080001e87983 */ /* 0x000ea60000300800 */
[----:B------:R-:W-:-:S03]  /*09c0*/  LEA.HI R117, R117, R116, RZ, 0x3 ;  /* 0x0000007475757211 */ /* 0x000fc600078f18ff */
[----:B------:R-:W4:Y:S01]  /*09d0*/  LDC.64 R126, c[0x0][0x258] ;  /* 0x00009600ff7e7b82 */ /* 0x000f220000000a00 */
[----:B-1----:R-:W-:Y:S01]  /*09e0*/  IMAD.WIDE R226, R25, 0x4, R226 ;  /* 0x0000000419e27825 */ /* 0x002fe200078e02e2 */
[----:B0-----:R-:W-:-:S06]  /*09f0*/  LOP3.LUT R200, R231, 0xff, RZ, 0xc0, !PT ;  /* 0x000000ffe7c87812 */ /* 0x001fcc00078ec0ff */
[----:B------:R-:W0:Y:S01]  /*0a00*/  LDC.64 R156, c[0x0][0x2b8] ;  /* 0x0000ae00ff9c7b82 */ /* 0x000e220000000a00 */
[----:B------:R-:W2:Y:S01]  /*0a10*/  LDG.E R226, desc[UR4][R226.64] ;  /* 0x00000004e2e27981 */ /* 0x000ea2000c1e1900 */
[----:B------:R-:W-:-:S05]  /*0a20*/  LEA.HI.SX32 R200, R117, R200, 0x1d ;  /* 0x000000c875c87211 */ /* 0x000fca00078feaff */
[C---:B---3--:R-:W-:Y:S01]  /*0a30*/  IMAD.WIDE.U32 R128, R200.reuse, 0x20, R160 ;  /* 0x00000020c8807825 */ /* 0x048fe200078e00a0 */
[----:B------:R-:W1:Y:S03]  /*0a40*/  @P0 LDC.64 R162, c[0x0][0x2c8] ;  /* 0x0000b200ffa20b82 */ /* 0x000e660000000a00 */
[C---:B----4-:R-:W-:Y:S01]  /*0a50*/  IMAD.WIDE.U32 R120, R200.reuse, 0x10, R154 ;  /* 0x00000010c8787825 */ /* 0x050fe200078e009a */
[----:B------:R-:W3:Y:S03]  /*0a60*/  LDG.E.128 R116, desc[UR4][R128.64] ;  /* 0x0000000480747981 */ /* 0x000ee6000c1e1d00 */
[----:B------:R-:W-:Y:S01]  /*0a70*/  IMAD.WIDE R126, R25, 0x4, R126 ;  /* 0x00000004197e7825 */ /* 0x000fe200078e027e */
[----:B------:R-:W4:Y:S01]  /*0a80*/  @P0 LDC.64 R202, c[0x0][0x2c8] ;  /* 0x0000b200ffca0b82 */ /* 0x000f220000000a00 */
[----:B------:R-:W3:Y:S04]  /*0a90*/  LDG.E.128 R120, desc[UR4][R120.64] ;  /* 0x0000000478787981 */ /* 0x000ee8000c1e1d00 */
[----:B------:R-:W3:Y:S01]  /*0aa0*/  LDG.E R201, desc[UR4][R126.64] ;  /* 0x000000047ec97981 */ /* 0x000ee2000c1e1900 */
[----:B0-----:R-:W-:-:S02]  /*0ab0*/  IMAD.WIDE.U32 R124, R200, 0x10, R156 ;  /* 0x00000010c87c7825 */ /* 0x001fc400078e009c */
[----:B------:R-:W0:Y:S01]  /*0ac0*/  @P0 LDC.64 R198, c[0x0][0x2c8] ;  /* 0x0000b200ffc60b82 */ /* 0x000e220000000a00 */
        /* <DEDUP_REMOVED lines=9> */
[----:B-1----:R-:W-:Y:S01]  /*0b60*/  @P0 IMAD.WIDE.U32 R162, R200, 0x20, R162 ;  /* 0x00000020c8a20825 */ /* 0x002fe200078e00a2 */
[----:B------:R-:W-:-:S04]  /*0b70*/  ISETP.NE.AND P4, PT, RZ, UR11, PT ;  /* 0x0000000bff007c0c */ /* 0x000fc8000bf85270 */
[----:B-----5:R-:W5:Y:S01]  /*0b80*/  @P0 LDG.E.128 R80, desc[UR4][R162.64] ;  /* 0x00000004a2500981 */ /* 0x020f62000c1e1d00 */
[----:B------:R-:W-:-:S03]  /*0b90*/  VIADD R194, R200, 0x200 ;  /* 0x00000200c8c27836 */ /* 0x000fc60000000000 */
[----:B------:R4:W5:Y:S01]  /*0ba0*/  @P0 LDG.E.128 R84, desc[UR4][R162.64+0x10] ;  /* 0x00001004a2540981 */ /* 0x000962000c1e1d00 */
[----:B------:R-:W-:-:S03]  /*0bb0*/  LOP3.LUT P1, RZ, R217, 0xff, RZ, 0xc0, !PT ;  /* 0x000000ffd9ff7812 */ /* 0x000fc6000782c0ff */
[----:B------:R-:W3:Y:S01]  /*0bc0*/  LDG.E.128 R144, desc[UR4][R144.64+0x10] ;  /* 0x0000100490907981 */ /* 0x000ee2000c1e1d00 */
[----:B----4-:R-:W-:-:S05]  /*0bd0*/  @P0 IMAD.WIDE.U32 R162, R196, 0x20, R202 ;  /* 0x00000020c4a20825 */ /* 0x010fca00078e00ca */
[----:B------:R-:W5:Y:S04]  /*0be0*/  @P0 LDG.E.128 R88, desc[UR4][R162.64] ;  /* 0x00000004a2580981 */ /* 0x000f68000c1e1d00 */
[----:B------:R0:W5:Y:S02]  /*0bf0*/  @P0 LDG.E.128 R92, desc[UR4][R162.64+0x10] ;  /* 0x00001004a25c0981 */ /* 0x000164000c1e1d00 */
[----:B0-----:R-:W-:Y:S01]  /*0c00*/  @P0 IMAD.WIDE.U32 R162, R194, 0x20, R198 ;  /* 0x00000020c2a20825 */ /* 0x001fe200078e00c6 */
[----:B--2---:R-:W-:Y:S02]  /*0c10*/  FSEL R226, R226, RZ, !P4 ;  /* 0x000000ffe2e27208 */ /* 0x004fe40006000000 */
[----:B---3--:R-:W-:-:S03]  /*0c20*/  SHF.L.U32 R219, R121, 0x10, RZ ;  /* 0x0000001079db7819 */ /* 0x008fc600000006ff */
[----:B------:R-:W-:Y:S01]  /*0c30*/  FADD.FTZ R116, R116, -R226 ;  /* 0x800000e274747221 */ /* 0x000fe20000010000 */
[----:B------:R-:W-:Y:S02]  /*0c40*/  SHF.L.U32 R203, R120, 0x10, RZ ;  /* 0x0000001078cb7819 */ /* 0x000fe400000006ff */
[----:B------:R-:W-:Y:S01]  /*0c50*/  SHF.L.U32 R224, R127, 0x10, RZ ;  /* 0x000000107fe07819 */ /* 0x000fe200000006ff */
[----:B------:R-:W-:Y:S01]  /*0c60*/  FMUL.FTZ R198, R201, R116 ;  /* 0x00000074c9c67220 */ /* 0x000fe20000410000 */
[----:B------:R-:W-:Y:S01]  /*0c70*/  SHF.L.U32 R199, R124, 0x10, RZ ;  /* 0x000000107cc77819 */ /* 0x000fe200000006ff */
[----:B------:R-:W-:Y:S01]  /*0c80*/  FADD.FTZ R214, R203, R214 ;  /* 0x000000d6cbd67221 */ /* 0x000fe20000010000 */
[----:B------:R-:W-:Y:S01]  /*0c90*/  SHF.L.U32 R217, R125, 0x10, RZ ;  /* 0x000000107dd97819 */ /* 0x000fe200000006ff */
[-C--:B------:R-:W-:Y:S01]  /*0ca0*/  FFMA.FTZ R208, R198, R203.reuse, R208 ;  /* 0x000000cbc6d07223 */ /* 0x080fe200000100d0 */
[----:B------:R-:W-:Y:S01]  /*0cb0*/  FMUL.FTZ R203, R52, R203 ;  /* 0x000000cb34cb7220 */ /* 0x000fe20000410000 */
[--C-:B------:R-:W-:Y:S01]  /*0cc0*/  FADD.FTZ R118, R118, -R226.reuse ;  /* 0x800000e276767221 */ /* 0x100fe20000010000 */
[----:B------:R-:W-:Y:S01]  /*0cd0*/  PRMT R121, R121, 0x7632, R121 ;  /* 0x0000763279797816 */ /* 0x000fe20000000079 */
[----:B------:R-:W-:Y:S01]  /*0ce0*/  FADD.FTZ R220, R119, -R226 ;  /* 0x800000e277dc7221 */ /* 0x000fe20000010000 */
[----:B------:R-:W-:Y:S01]  /*0cf0*/  FADD.FTZ R30, R199, R30 ;  /* 0x0000001ec71e7221 */ /* 0x000fe20000010000 */
[-C--:B------:R-:W-:Y:S01]  /*0d00*/  FFMA.FTZ R192, R198, R199.reuse, R192 ;  /* 0x000000c7c6c07223 */ /* 0x080fe200000100c0 */
[----:B------:R-:W-:Y:S01]  /*0d10*/  SHF.L.U32 R119, R122, 0x10, RZ ;  /* 0x000000107a777819 */ /* 0x000fe200000006ff */
[----:B------:R-:W-:Y:S01]  /*0d20*/  FFMA.FTZ R199, R76, R199, R203 ;  /* 0x000000c74cc77223 */ /* 0x000fe200000100cb */
[--C-:B------:R-:W-:Y:S01]  /*0d30*/  FADD.FTZ R128, R128, -R226.reuse ;  /* 0x800000e280807221 */ /* 0x100fe20000010000 */
[----:B------:R-:W-:Y:S01]  /*0d40*/  FMUL.FTZ R203, R201, R118 ;  /* 0x00000076c9cb7220 */ /* 0x000fe20000410000 */
[----:B------:R-:W-:Y:S01]  /*0d50*/  SHF.L.U32 R118, R121, 0x10, RZ ;  /* 0x0000001079767819 */ /* 0x000fe200000006ff */
[----:B------:R-:W-:Y:S01]  /*0d60*/  FADD.FTZ R218, R117, -R226 ;  /* 0x800000e275da7221 */ /* 0x000fe20000010000 */
[----:B------:R-:W-:Y:S01]  /*0d70*/  PRMT R125, R125, 0x7632, R125 ;  /* 0x000076327d7d7816 */ /* 0x000fe2000000007d */
[----:B------:R-:W-:Y:S01]  /*0d80*/  FMUL.FTZ R220, R201, R220 ;  /* 0x000000dcc9dc7220 */ /* 0x000fe20000410000 */
[----:B------:R-:W-:Y:S01]  /*0d90*/  PRMT R120, R120, 0x7632, R120 ;  /* 0x0000763278787816 */ /* 0x000fe20000000078 */
[----:B------:R-:W-:-:S02]  /*0da0*/  IMAD.U32 R117, R126, 0x10000, RZ ;  /* 0x000100007e757824 */ /* 0x000fc400078e00ff */
[----:B------:R-:W-:Y:S01]  /*0db0*/  FMUL.FTZ R221, R201, R128 ;  /* 0x00000080c9dd7220 */ /* 0x000fe20000410000 */
[----:B------:R-:W-:Y:S01]  /*0dc0*/  FMUL.FTZ R121, R48, R119 ;  /* 0x0000007730797220 */ /* 0x000fe20000410000 */
[----:B------:R-:W-:Y:S01]  /*0dd0*/  FADD.FTZ R216, R219, R216 ;  /* 0x000000d8dbd87221 */ /* 0x000fe20000010000 */
[-C--:B------:R-:W-:Y:S01]  /*0de0*/  FFMA.FTZ R210, R203, R219.reuse, R210 ;  /* 0x000000dbcbd27223 */ /* 0x080fe200000100d2 */
[----:B------:R-:W-:Y:S01]  /*0df0*/  FMUL.FTZ R219, R54, R219 ;  /* 0x000000db36db7220 */ /* 0x000fe20000410000 */
[----:B------:R-:W-:Y:S01]  /*0e00*/  SHF.L.U32 R116, R125, 0x10, RZ ;  /* 0x000000107d747819 */ /* 0x000fe200000006ff */
[-C--:B------:R-:W-:Y:S01]  /*0e10*/  FFMA.FTZ R209, R220, R118.reuse, R209 ;  /* 0x00000076dcd17223 */ /* 0x080fe200000100d1 */
[----:B------:R-:W-:Y:S01]  /*0e20*/  FADD.FTZ R215, R118, R215 ;  /* 0x000000d776d77221 */ /* 0x000fe20000010000 */
[----:B------:R-:W-:Y:S01]  /*0e30*/  FMUL.FTZ R118, R55, R118 ;  /* 0x0000007637767220 */ /* 0x000fe20000410000 */
[----:B------:R-:W-:Y:S01]  /*0e40*/  FADD.FTZ R26, R117, R26 ;  /* 0x0000001a751a7221 */ /* 0x000fe20000010000 */
[-C--:B------:R-:W-:Y:S01]  /*0e50*/  FFMA.FTZ R188, R221, R117.reuse, R188 ;  /* 0x00000075ddbc7223 */ /* 0x080fe200000100bc */
[----:B------:R-:W-:Y:S01]  /*0e60*/  FFMA.FTZ R128, R72, R117, R121 ;  /* 0x0000007548807223 */ /* 0x000fe20000010079 */
[----:B------:R-:W-:Y:S01]  /*0e70*/  PRMT R124, R124, 0x7632, R124 ;  /* 0x000076327c7c7816 */ /* 0x000fe2000000007c */
[----:B------:R-:W-:-:S02]  /*0e80*/  IMAD.U32 R120, R120, 0x10000, RZ ;  /* 0x0001000078787824 */ /* 0x000fc400078e00ff */
[----:B------:R-:W-:Y:S01]  /*0e90*/  FMUL.FTZ R218, R201, R218 ;  /* 0x000000dac9da7220 */ /* 0x000fe20000410000 */
[C---:B------:R-:W-:Y:S01]  /*0ea0*/  SHF.L.U32 R117, R123.reuse, 0x10, RZ ;  /* 0x000000107b757819 */ /* 0x040fe200000006ff */
[----:B------:R-:W-:Y:S01]  /*0eb0*/  FFMA.FTZ R202, R78, R217, R219 ;  /* 0x000000d94eca7223 */ /* 0x000fe200000100db */
[----:B------:R-:W-:Y:S01]  /*0ec0*/  PRMT R123, R123, 0x7632, R123 ;  /* 0x000076327b7b7816 */ /* 0x000fe2000000007b */
[-C--:B------:R-:W-:Y:S01]  /*0ed0*/  FFMA.FTZ R191, R220, R116.reuse, R191 ;  /* 0x00000074dcbf7223 */ /* 0x080fe200000100bf */
[----:B------:R-:W-:Y:S01]  /*0ee0*/  FADD.FTZ R29, R116, R29 ;  /* 0x0000001d741d7221 */ /* 0x000fe20000010000 */
[----:B------:R-:W-:Y:S01]  /*0ef0*/  FFMA.FTZ R219, R79, R116, R118 ;  /* 0x000000744fdb7223 */ /* 0x000fe20000010076 */
[----:B------:R-:W-:Y:S01]  /*0f00*/  SHF.L.U32 R124, R124, 0x10, RZ ;  /* 0x000000107c7c7819 */ /* 0x000fe200000006ff */
[-C--:B------:R-:W-:Y:S01]  /*0f10*/  FFMA.FTZ R207, R218, R120.reuse, R207 ;  /* 0x00000078dacf7223 */ /* 0x080fe200000100cf */
[----:B------:R-:W-:Y:S01]  /*0f20*/  FADD.FTZ R213, R120, R213 ;  /* 0x000000d578d57221 */ /* 0x000fe20000010000 */
[--C-:B------:R-:W-:Y:S01]  /*0f30*/  FADD.FTZ R116, R129, -R226.reuse ;  /* 0x800000e281747221 */ /* 0x100fe20000010000 */
[----:B------:R-:W-:Y:S01]  /*0f40*/  FMUL.FTZ R120, R53, R120 ;  /* 0x0000007835787220 */ /* 0x000fe20000410000 */
[----:B------:R-:W-:Y:S01]  /*0f50*/  PRMT R127, R127, 0x7632, R127 ;  /* 0x000076327f7f7816 */ /* 0x000fe2000000007f */
[----:B------:R-:W-:Y:S01]  /*0f60*/  FADD.FTZ R228, R131, -R226 ;  /* 0x800000e283e47221 */ /* 0x000fe20000010000 */
[----:B------:R-:W-:-:S02]  /*0f70*/  IMAD.U32 R118, R123, 0x10000, RZ ;  /* 0x000100007b767824 */ /* 0x000fc400078e00ff */
[----:B------:R-:W-:Y:S01]  /*0f80*/  FADD.FTZ R28, R217, R28 ;  /* 0x0000001cd91c7221 */ /* 0x000fe20000010000 */
[----:B------:R-:W-:Y:S01]  /*0f90*/  FFMA.FTZ R190, R203, R217, R190 ;  /* 0x000000d9cbbe7223 */ /* 0x000fe200000100be */
[----:B------:R-:W-:Y:S01]  /*0fa0*/  FMUL.FTZ R223, R201, R116 ;  /* 0x00000074c9df7220 */ /* 0x000fe20000410000 */
[----:B------:R-:W-:Y:S01]  /*0fb0*/  FFMA.FTZ R217, R77, R124, R120 ;  /* 0x0000007c4dd97223 */ /* 0x000fe20000010078 */
[----:B------:R-:W-:Y:S01]  /*0fc0*/  SHF.L.U32 R116, R127, 0x10, RZ ;  /* 0x000000107f747819 */ /* 0x000fe200000006ff */
[----:B------:R-:W-:Y:S01]  /*0fd0*/  FADD.FTZ R130, R130, -R226 ;  /* 0x800000e282827221 */ /* 0x000fe20000010000 */
[----:B------:R-:W-:Y:S01]  /*0fe0*/  FMUL.FTZ R228, R201, R228 ;  /* 0x000000e4c9e47220 */ /* 0x000fe20000410000 */
[----:B------:R-:W-:Y:S01]  /*0ff0*/  FMUL.FTZ R120, R51, R118 ;  /* 0x0000007633787220 */ /* 0x000fe20000410000 */
[----:B------:R-:W-:Y:S01]  /*1000*/  FADD.FTZ R241, R119, R241 ;  /* 0x000000f177f17221 */ /* 0x000fe20000010000 */
[----:B------:R-:W-:Y:S01]  /*1010*/  FFMA.FTZ R212, R221, R119, R212 ;  /* 0x00000077ddd47223 */ /* 0x000fe200000100d4 */
[----:B------:R-:W-:Y:S01]  /*1020*/  FMUL.FTZ R225, R201, R130 ;  /* 0x00000082c9e17220 */ /* 0x000fe20000410000 */
[----:B------:R-:W-:Y:S01]  /*1030*/  FADD.FTZ R195, R116, R195 ;  /* 0x000000c374c37221 */ /* 0x000fe20000010000 */
[-C--:B------:R-:W-:Y:S01]  /*1040*/  FFMA.FTZ R187, R228, R116.reuse, R187 ;  /* 0x00000074e4bb7223 */ /* 0x080fe200000100bb */
[----:B------:R-:W-:Y:S01]  /*1050*/  FFMA.FTZ R227, R75, R116, R120 ;  /* 0x000000744be37223 */ /* 0x000fe20000010078 */
[-C--:B------:R-:W-:Y:S01]  /*1060*/  FMUL.FTZ R119, R50, R117.reuse ;  /* 0x0000007532777220 */ /* 0x080fe20000410000 */
[----:B------:R-:W-:Y:S01]  /*1070*/  SHF.L.U32 R116, R136, 0x10, RZ ;  /* 0x0000001088747819 */ /* 0x000fe200000006ff */
[----:B------:R-:W-:Y:S01]  /*1080*/  FADD.FTZ R132, -R226, R132 ;  /* 0x00000084e2847221 */ /* 0x000fe20000010100 */
[----:B------:R-:W-:Y:S01]  /*1090*/  FADD.FTZ R197, R224, R197 ;  /* 0x000000c5e0c57221 */ /* 0x000fe20000010000 */
[-C--:B------:R-:W-:Y:S01]  /*10a0*/  FFMA.FTZ R186, R225, R224.reuse, R186 ;  /* 0x000000e0e1ba7223 */ /* 0x080fe200000100ba */
[----:B------:R-:W-:Y:S01]  /*10b0*/  FADD.FTZ R243, R117, R243 ;  /* 0x000000f375f37221 */ /* 0x000fe20000010000 */
[----:B------:R-:W-:Y:S01]  /*10c0*/  FFMA.FTZ R230, R225, R117, R230 ;  /* 0x00000075e1e67223 */ /* 0x000fe200000100e6 */
[----:B------:R-:W-:Y:S01]  /*10d0*/  FFMA.FTZ R224, R74, R224, R119 ;  /* 0x000000e04ae07223 */ /* 0x000fe20000010077 */
[----:B------:R-:W-:Y:S01]  /*10e0*/  SHF.L.U32 R117, R140, 0x10, RZ ;  /* 0x000000108c757819 */ /* 0x000fe200000006ff */
[----:B------:R-:W-:Y:S01]  /*10f0*/  FMUL.FTZ R129, R201, R132 ;  /* 0x00000084c9817220 */ /* 0x000fe20000410000 */
[----:B------:R-:W-:Y:S01]  /*1100*/  FMUL.FTZ R119, R44, R116 ;  /* 0x000000742c777220 */ /* 0x000fe20000410000 */
[----:B------:R-:W-:Y:S01]  /*1110*/  ISETP.NE.U32.AND P2, PT, RZ, UR14, PT ;  /* 0x0000000eff007c0c */ /* 0x000fe2000bf45070 */
[----:B------:R-:W-:-:S04]  /*1120*/  IMAD.WIDE.U32 R160, R194, 0x20, R160 ;  /* 0x00000020c2a07825 */ /* 0x000fc800078e00a0 */
[----:B------:R-:W-:Y:S01]  /*1130*/  FADD.FTZ R205, R117, R205 ;  /* 0x000000cd75cd7221 */ /* 0x000fe20000010000 */
[-C--:B------:R-:W-:Y:S01]  /*1140*/  FFMA.FTZ R184, R129, R117.reuse, R184 ;  /* 0x0000007581b87223 */ /* 0x080fe200000100b8 */
[----:B------:R-:W-:Y:S01]  /*1150*/  FFMA.FTZ R130, R68, R117, R119 ;  /* 0x0000007544827223 */ /* 0x000fe20000010077 */
[----:B------:R-:W-:Y:S01]  /*1160*/  SHF.L.U32 R117, R137, 0x10, RZ ;  /* 0x0000001089757819 */ /* 0x000fe200000006ff */
[----:B------:R-:W-:Y:S01]  /*1170*/  FADD.FTZ R233, R116, R233 ;  /* 0x000000e974e97221 */ /* 0x000fe20000010000 */
[----:B------:R-:W-:Y:S01]  /*1180*/  FADD.FTZ R242, R118, R242 ;  /* 0x000000f276f27221 */ /* 0x000fe20000010000 */
[----:B------:R-:W-:Y:S01]  /*1190*/  FFMA.FTZ R229, R228, R118, R229 ;  /* 0x00000076e4e57223 */ /* 0x000fe200000100e5 */
[----:B------:R-:W-:-:S04]  /*11a0*/  IMAD.WIDE.U32 R156, R194, 0x10, R156 ;  /* 0x00000010c29c7825 */ /* 0x000fc800078e009c */
[----:B------:R-:W-:Y:S01]  /*11b0*/  FADD.FTZ R232, R117, R232 ;  /* 0x000000e875e87221 */ /* 0x000fe20000010000 */
[----:B------:R-:W-:Y:S04]  /*11c0*/  STL [R1], R233 ;  /* 0x000000e901007387 */ /* 0x000fe80000100800 */
[----:B------:R-:W2:Y:S04]  /*11d0*/  LDL.LU R118, [R1+0x4] ;  /* 0x0000040001767983 */ /* 0x000ea80000300800 */
[----:B------:R-:W3:Y:S04]  /*11e0*/  LDL.LU R236, [R1+0x24] ;  /* 0x0000240001ec7983 */ /* 0x000ee80000300800 */
[----:B------:R0:W-:Y:S01]  /*11f0*/  STL [R1+0x8], R232 ;  /* 0x000008e801007387 */ /* 0x0001e20000100800 */
[----:B------:R-:W-:-:S02]  /*1200*/  ISETP.NE.AND.EX P2, PT, RZ, UR15, PT, P2 ;  /* 0x0000000fff007c0c */ /* 0x000fc4000bf45320 */
[----:B------:R-:W-:Y:S01]  /*1210*/  PRMT R122, R122, 0x7632, R122 ;  /* 0x000076327a7a7816 */ /* 0x000fe2000000007a */
[----:B------:R-:W5:Y:S01]  /*1220*/  @P0 LDG.E.128 R96, desc[UR4][R162.64] ;  /* 0x00000004a2600981 */ /* 0x000f62000c1e1d00 */
[----:B------:R-:W-:Y:S01]  /*1230*/  PRMT R126, R126, 0x7632, R126 ;  /* 0x000076327e7e7816 */ /* 0x000fe2000000007e */
[----:B------:R-:W-:Y:S01]  /*1240*/  FFMA.FTZ R249, R129, R116, R249 ;  /* 0x0000007481f97223 */ /* 0x000fe200000100f9 */
[----:B------:R-:W-:Y:S01]  /*1250*/  PRMT R136, R136, 0x7632, R136 ;  /* 0x0000763288887816 */ /* 0x000fe20000000088 */
[----:B------:R-:W-:Y:S01]  /*1260*/  IMAD.U32 R127, R141, 0x10000, RZ ;  /* 0x000100008d7f7824 */ /* 0x000fe200078e00ff */
[----:B------:R-:W-:Y:S01]  /*1270*/  PRMT R140, R140, 0x7632, R140 ;  /* 0x000076328c8c7816 */ /* 0x000fe2000000008c */
[----:B0-----:R-:W4:Y:S01]  /*1280*/  LDL.LU R232, [R1+0x14] ;  /* 0x0000140001e87983 */ /* 0x001f220000300800 */
[----:B------:R-:W-:Y:S02]  /*1290*/  SHF.L.U32 R122, R122, 0x10, RZ ;  /* 0x000000107a7a7819 */ /* 0x000fe400000006ff */
[----:B------:R-:W-:Y:S01]  /*12a0*/  SHF.L.U32 R126, R126, 0x10, RZ ;  /* 0x000000107e7e7819 */ /* 0x000fe200000006ff */
[----:B------:R-:W0:Y:S01]  /*12b0*/  @P2 LDC.64 R152, c[0x0][0x248] ;  /* 0x00009200ff982b82 */ /* 0x000e220000000a00 */
[----:B------:R-:W-:Y:S01]  /*12c0*/  FADD.FTZ R116, -R226, R133 ;  /* 0x00000085e2747221 */ /* 0x000fe20000010100 */
[----:B------:R-:W-:Y:S01]  /*12d0*/  FMUL.FTZ R222, R49, R122 ;  /* 0x0000007a31de7220 */ /* 0x000fe20000410000 */
[----:B------:R-:W-:Y:S01]  /*12e0*/  PRMT R141, R141, 0x7632, R141 ;  /* 0x000076328d8d7816 */ /* 0x000fe2000000008d */
[----:B------:R-:W-:Y:S01]  /*12f0*/  FADD.FTZ R27, R126, R27 ;  /* 0x0000001b7e1b7221 */ /* 0x000fe20000010000 */
[-C--:B------:R-:W-:Y:S01]  /*1300*/  FFMA.FTZ R189, R223, R126.reuse, R189 ;  /* 0x0000007edfbd7223 */ /* 0x080fe200000100bd */
[----:B------:R-:W-:Y:S01]  /*1310*/  FFMA.FTZ R222, R73, R126, R222 ;  /* 0x0000007e49de7223 */ /* 0x000fe200000100de */
[----:B------:R-:W-:Y:S01]  /*1320*/  FADD.FTZ R126, -R226, R134 ;  /* 0x00000086e27e7221 */ /* 0x000fe20000010100 */
[----:B------:R-:W1:Y:S01]  /*1330*/  @P2 LDC.64 R148, c[0x0][0x248] ;  /* 0x00009200ff942b82 */ /* 0x000e620000000a00 */
[----:B------:R-:W-:Y:S01]  /*1340*/  SHF.L.U32 R136, R136, 0x10, RZ ;  /* 0x0000001088887819 */ /* 0x000fe200000006ff */
[C---:B------:R-:W-:Y:S01]  /*1350*/  FMUL.FTZ R131, R201.reuse, R116 ;  /* 0x00000074c9837220 */ /* 0x040fe20000410000 */
[----:B------:R-:W-:Y:S01]  /*1360*/  FMUL.FTZ R126, R201, R126 ;  /* 0x0000007ec97e7220 */ /* 0x000fe20000410000 */
[----:B------:R-:W-:Y:S01]  /*1370*/  PRMT R137, R137, 0x7632, R137 ;  /* 0x0000763289897816 */ /* 0x000fe20000000089 */
[----:B------:R-:W4:Y:S03]  /*1380*/  LDL.LU R235, [R1+0x20] ;  /* 0x0000200001eb7983 */ /* 0x000f260000300800 */
[----:B------:R-:W1:Y:S01]  /*1390*/  @P2 LDC.64 R150, c[0x0][0x248] ;  /* 0x00009200ff962b82 */ /* 0x000e620000000a00 */
[-C--:B------:R-:W-:Y:S01]  /*13a0*/  FFMA.FTZ R251, R126, R117.reuse, R251 ;  /* 0x000000757efb7223 */ /* 0x080fe200000100fb */
[----:B------:R-:W-:Y:S01]  /*13b0*/  SHF.L.U32 R140, R140, 0x10, RZ ;  /* 0x000000108c8c7819 */ /* 0x000fe200000006ff */
[----:B------:R-:W-:Y:S01]  /*13c0*/  FMUL.FTZ R117, R46, R117 ;  /* 0x000000752e757220 */ /* 0x000fe20000410000 */
[----:B------:R-:W-:Y:S01]  /*13d0*/  SHF.L.U32 R116, R141, 0x10, RZ ;  /* 0x000000108d747819 */ /* 0x000fe200000006ff */
[-C--:B------:R-:W-:Y:S01]  /*13e0*/  FFMA.FTZ R248, R131, R136.reuse, R248 ;  /* 0x0000008883f87223 */ /* 0x080fe200000100f8 */
[----:B------:R-:W-:Y:S01]  /*13f0*/  FADD.FTZ R252, R136, R252 ;  /* 0x000000fc88fc7221 */ /* 0x000fe20000010000 */
[----:B------:R-:W-:Y:S01]  /*1400*/  FMUL.FTZ R132, R45, R136 ;  /* 0x000000882d847220 */ /* 0x000fe20000410000 */
[----:B------:R-:W4:Y:S01]  /*1410*/  LDL.LU R141, [R1+0x10] ;  /* 0x00001000018d7983 */ /* 0x000f220000300800 */
[----:B------:R-:W-:Y:S01]  /*1420*/  SHF.L.U32 R137, R137, 0x10, RZ ;  /* 0x0000001089897819 */ /* 0x000fe200000006ff */
[----:B------:R-:W-:Y:S01]  /*1430*/  FADD.FTZ R136, -R226, R144 ;  /* 0x00000090e2887221 */ /* 0x000fe20000010100 */
[----:B------:R-:W-:Y:S01]  /*1440*/  FADD.FTZ R244, R127, R244 ;  /* 0x000000f47ff47221 */ /* 0x000fe20000010000 */
[-C--:B------:R-:W-:Y:S01]  /*1450*/  FFMA.FTZ R182, R126, R127.reuse, R182 ;  /* 0x0000007f7eb67223 */ /* 0x080fe200000100b6 */
[----:B------:R-:W-:Y:S01]  /*1460*/  FFMA.FTZ R127, R70, R127, R117 ;  /* 0x0000007f467f7223 */ /* 0x000fe20000010075 */
[-C--:B------:R-:W-:Y:S01]  /*1470*/  FFMA.FTZ R185, R131, R140.reuse, R185 ;  /* 0x0000008c83b97223 */ /* 0x080fe200000100b9 */
[----:B------:R-:W-:Y:S01]  /*1480*/  FADD.FTZ R204, R140, R204 ;  /* 0x000000cc8ccc7221 */ /* 0x000fe20000010000 */
[----:B------:R-:W-:Y:S01]  /*1490*/  FFMA.FTZ R132, R69, R140, R132 ;  /* 0x0000008c45847223 */ /* 0x000fe20000010084 */
[----:B------:R-:W-:Y:S01]  /*14a0*/  IMAD.U32 R117, R138, 0x10000, RZ ;  /* 0x000100008a757824 */ /* 0x000fe200078e00ff */
[----:B------:R-:W4:Y:S01]  /*14b0*/  LDL.LU R140, [R1+0xc] ;  /* 0x00000c00018c7983 */ /* 0x000f220000300800 */
[----:B------:R-:W-:Y:S01]  /*14c0*/  FMUL.FTZ R136, R201, R136 ;  /* 0x00000088c9887220 */ /* 0x000fe20000410000 */
[----:B0-----:R-:W-:-:S02]  /*14d0*/  @P2 IMAD.WIDE.U32 R152, R200, 0x8, R152 ;  /* 0x00000008c8982825 */ /* 0x001fc400078e0098 */
[----:B------:R-:W4:Y:S02]  /*14e0*/  LDG.E.128 R156, desc[UR4][R156.64] ;  /* 0x000000049c9c7981 */ /* 0x000f24000c1e1d00 */
[----:B-1----:R-:W-:Y:S02]  /*14f0*/  @P2 IMAD.WIDE.U32 R148, R196, 0x8, R148 ;  /* 0x00000008c4942825 */ /* 0x002fe400078e0094 */
[----:B------:R0:W5:Y:S02]  /*1500*/  @P2 LDG.E.64 R170, desc[UR4][R152.64] ;  /* 0x0000000498aa2981 */ /* 0x000164000c1e1b00 */
[C---:B------:R-:W-:Y:S02]  /*1510*/  @P2 IMAD.WIDE.U32 R150, R194.reuse, 0x8, R150 ;  /* 0x00000008c2962825 */ /* 0x040fe400078e0096 */
[----:B------:R-:W5:Y:S04]  /*1520*/  @P2 LDG.E.64 R172, desc[UR4][R148.64] ;  /* 0x0000000494ac2981 */ /* 0x000f68000c1e1b00 */
[----:B------:R1:W5:Y:S01]  /*1530*/  @P2 LDG.E.64 R174, desc[UR4][R150.64] ;  /* 0x0000000496ae2981 */ /* 0x000362000c1e1b00 */
[----:B0-----:R-:W-:-:S03]  /*1540*/  IMAD.WIDE.U32 R152, R194, 0x10, R154 ;  /* 0x00000010c2987825 */ /* 0x001fc600078e009a */
[----:B------:R0:W5:Y:S04]  /*1550*/  @P0 LDG.E.128 R100, desc[UR4][R162.64+0x10] ;  /* 0x00001004a2640981 */ /* 0x000168000c1e1d00 */
[----:B------:R-:W4:Y:S04]  /*1560*/  LDG.E.128 R152, desc[UR4][R152.64] ;  /* 0x0000000498987981 */ /* 0x000f28000c1e1d00 */
[----:B------:R-:W4:Y:S04]  /*1570*/  LDG.E.128 R148, desc[UR4][R160.64] ;  /* 0x00000004a0947981 */ /* 0x000f28000c1e1d00 */
[----:B------:R-:W0:Y:S01]  /*1580*/  LDG.E.128 R160, desc[UR4][R160.64+0x10] ;  /* 0x00001004a0a07981 */ /* 0x000e22000c1e1d00 */
[----:B------:R-:W-:Y:S01]  /*1590*/  FFMA.FTZ R193, R218, R124, R193 ;  /* 0x0000007cdac17223 */ /* 0x000fe200000100c1 */
[----:B------:R-:W-:-:S02]  /*15a0*/  FADD.FTZ R31, R124, R31 ;  /* 0x0000001f7c1f7221 */ /* 0x000fc40000010000 */
[----:B------:R-:W1:Y:S01]  /*15b0*/  LDC.64 R124, c[0x0][0x240] ;  /* 0x00009000ff7c7b82 */ /* 0x000e620000000a00 */
[----:B------:R-:W-:Y:S01]  /*15c0*/  FADD.FTZ R240, R122, R240 ;  /* 0x000000f07af07221 */ /* 0x000fe20000010000 */
[----:B------:R-:W-:Y:S01]  /*15d0*/  FFMA.FTZ R211, R223, R122, R211 ;  /* 0x0000007adfd37223 */ /* 0x000fe200000100d3 */
[----:B-1----:R-:W-:-:S04]  /*15e0*/  IMAD.WIDE.U32 R122, R200, 0x8, R124 ;  /* 0x00000008c87a7825 */ /* 0x002fc800078e007c */
[--C-:B------:R-:W-:Y:S02]  /*15f0*/  IMAD.WIDE.U32 R120, R196, 0x8, R124.reuse ;  /* 0x00000008c4787825 */ /* 0x100fe400078e007c */
[----:B------:R-:W5:Y:S02]  /*1600*/  LDG.E.64 R122, desc[UR4][R122.64] ;  /* 0x000000047a7a7981 */ /* 0x000f64000c1e1b00 */
[----:B------:R-:W-:Y:S02]  /*1610*/  IMAD.WIDE.U32 R124, R194, 0x8, R124 ;  /* 0x00000008c27c7825 */ /* 0x000fe400078e007c */
[----:B------:R-:W5:Y:S04]  /*1620*/  LDG.E.64 R120, desc[UR4][R120.64] ;  /* 0x0000000478787981 */ /* 0x000f68000c1e1b00 */
[----:B------:R-:W5:Y:S01]  /*1630*/  LDG.E.64 R124, desc[UR4][R124.64] ;  /* 0x000000047c7c7981 */ /* 0x000f62000c1e1b00 */
[----:B--2---:R-:W-:Y:S01]  /*1640*/  FADD.FTZ R118, R137, R118 ;  /* 0x0000007689767221 */ /* 0x004fe20000010000 */
[----:B---3--:R-:W-:-:S04]  /*1650*/  FADD.FTZ R236, R117, R236 ;  /* 0x000000ec75ec7221 */ /* 0x008fc80000010000 */
[----:B------:R-:W-:Y:S04]  /*1660*/  STL [R1+0x4], R118 ;  /* 0x0000047601007387 */ /* 0x000fe80000100800 */
[----:B------:R-:W2:Y:S04]  /*1670*/  LDL.LU R234, [R1+0x2c] ;  /* 0x00002c0001ea7983 */ /* 0x000ea80000300800 */
[----:B------:R-:W3:Y:S01]  /*1680*/  LDL.LU R233, [R1+0x1c] ;  /* 0x00001c0001e97983 */ /* 0x000ee20000300800 */
[----:B----4-:R-:W-:-:S05]  /*1690*/  FFMA.FTZ R232, R136, R117, R232 ;  /* 0x0000007588e87223 */ /* 0x010fca00000100e8 */
[----:B------:R1:W-:Y:S04]  /*16a0*/  STL [R1+0x14], R232 ;  /* 0x000014e801007387 */ /* 0x0003e80000100800 */
[----:B-1----:R-:W4:Y:S04]  /*16b0*/  LDL.LU R232, [R1+0x28] ;  /* 0x0000280001e87983 */ /* 0x002f280000300800 */
[----:B------:R-:W-:Y:S04]  /*16c0*/  STL [R1+0x24], R236 ;  /* 0x000024ec01007387 */ /* 0x000fe80000100800 */
[----:B------:R-:W4:Y:S01]  /*16d0*/  LDL.LU R144, [R1+0x18] ;  /* 0x0000180001907983 */ /* 0x000f220000300800 */
[----:B------:R-:W-:Y:S01]  /*16e0*/  FADD.FTZ R134, -R226, R135 ;  /* 0x00000087e2867221 */ /* 0x000fe20000010100 */
[----:B------:R-:W-:Y:S01]  /*16f0*/  FMUL.FTZ R118, R47, R137 ;  /* 0x000000892f767220 */ /* 0x000fe20000410000 */
[----:B------:R-:W-:-:S02]  /*1700*/  PRMT R138, R138, 0x7632, R138 ;  /* 0x000076328a8a7816 */ /* 0x000fc4000000008a */
[----:B------:R-:W-:Y:S01]  /*1710*/  FMUL.FTZ R134, R201, R134 ;  /* 0x00000086c9867220 */ /* 0x000fe20000410000 */
[----:B------:R-:W-:Y:S01]  /*1720*/  FADD.FTZ R206, R116, R206 ;  /* 0x000000ce74ce7221 */ /* 0x000fe20000010000 */
[-C--:B------:R-:W-:Y:S01]  /*1730*/  FFMA.FTZ R133, R71, R116.reuse, R118 ;  /* 0x0000007447857223 */ /* 0x080fe20000010076 */
[----:B------:R-:W-:Y:S01]  /*1740*/  SHF.L.U32 R135, R142, 0x10, RZ ;  /* 0x000000108e877819 */ /* 0x000fe200000006ff */
[----:B------:R-:W-:Y:S01]  /*1750*/  FFMA.FTZ R183, R134, R116, R183 ;  /* 0x0000007486b77223 */ /* 0x000fe200000100b7 */
[----:B------:R-:W-:Y:S01]  /*1760*/  FMUL.FTZ R119, R40, R117 ;  /* 0x0000007528777220 */ /* 0x000fe20000410000 */
[----:B------:R-:W-:Y:S01]  /*1770*/  PRMT R142, R142, 0x7632, R142 ;  /* 0x000076328e8e7816 */ /* 0x000fe2000000008e */
[----:B------:R-:W-:Y:S01]  /*1780*/  FADD.FTZ R116, -R226, R145 ;  /* 0x00000091e2747221 */ /* 0x000fe20000010100 */
[----:B------:R-:W-:Y:S02]  /*1790*/  SHF.L.U32 R117, R138, 0x10, RZ ;  /* 0x000000108a757819 */ /* 0x000fe400000006ff */
[----:B------:R-:W-:Y:S01]  /*17a0*/  SHF.L.U32 R142, R142, 0x10, RZ ;  /* 0x000000108e8e7819 */ /* 0x000fe200000006ff */
[----:B------:R-:W-:-:S02]  /*17b0*/  FMUL.FTZ R138, R201, R116 ;  /* 0x00000074c98a7220 */ /* 0x000fc40000410000 */
[----:B------:R-:W-:Y:S01]  /*17c0*/  FMUL.FTZ R116, R41, R117 ;  /* 0x0000007529747220 */ /* 0x000fe20000410000 */
[----:B------:R-:W-:Y:S01]  /*17d0*/  FFMA.FTZ R250, R134, R137, R250 ;  /* 0x0000008986fa7223 */ /* 0x000fe200000100fa */
[----:B------:R-:W-:Y:S01]  /*17e0*/  FADD.FTZ R235, R117, R235 ;  /* 0x000000eb75eb7221 */ /* 0x000fe20000010000 */
[----:B------:R-:W-:Y:S01]  /*17f0*/  FFMA.FTZ R141, R138, R117, R141 ;  /* 0x000000758a8d7223 */ /* 0x000fe2000001008d */
[----:B------:R-:W-:Y:S01]  /*1800*/  FFMA.FTZ R137, R65, R142, R116 ;  /* 0x0000008e41897223 */ /* 0x000fe20000010074 */
[----:B------:R-:W-:Y:S01]  /*1810*/  IMAD.U32 R117, R143, 0x10000, RZ ;  /* 0x000100008f757824 */ /* 0x000fe200078e00ff */
[----:B------:R-:W-:Y:S01]  /*1820*/  SHF.L.U32 R116, R139, 0x10, RZ ;  /* 0x000000108b747819 */ /* 0x000fe200000006ff */
[----:B------:R-:W-:Y:S01]  /*1830*/  FADD.FTZ R146, -R226, R146 ;  /* 0x00000092e2927221 */ /* 0x000fe20000010100 */
[----:B------:R-:W-:Y:S01]  /*1840*/  FADD.FTZ R246, R135, R246 ;  /* 0x000000f687f67221 */ /* 0x000fe20000010000 */
[-C--:B------:R-:W-:Y:S01]  /*1850*/  FFMA.FTZ R180, R136, R135.reuse, R180 ;  /* 0x0000008788b47223 */ /* 0x080fe200000100b4 */
[----:B------:R-:W-:Y:S01]  /*1860*/  STL [R1+0x20], R235 ;  /* 0x000020eb01007387 */ /* 0x000fe20000100800 */
[----:B------:R-:W-:Y:S01]  /*1870*/  FADD.FTZ R140, R117, R140 ;  /* 0x0000008c758c7221 */ /* 0x000fe20000010000 */
[----:B------:R-:W-:Y:S01]  /*1880*/  FFMA.FTZ R135, R64, R135, R119 ;  /* 0x0000008740877223 */ /* 0x000fe20000010077 */
[----:B------:R-:W-:Y:S01]  /*1890*/  FMUL.FTZ R119, R42, R116 ;  /* 0x000000742a777220 */ /* 0x000fe20000410000 */
[----:B------:R1:W-:Y:S01]  /*18a0*/  STL [R1+0x10], R141 ;  /* 0x0000108d01007387 */ /* 0x0003e20000100800 */
[----:B------:R-:W-:Y:S01]  /*18b0*/  FADD.FTZ R245, R142, R245 ;  /* 0x000000f58ef57221 */ /* 0x000fe20000010000 */
[----:B------:R-:W-:Y:S01]  /*18c0*/  FFMA.FTZ R181, R138, R142, R181 ;  /* 0x0000008e8ab57223 */ /* 0x000fe200000100b5 */
[----:B------:R-:W-:Y:S01]  /*18d0*/  PRMT R139, R139, 0x7632, R139 ;  /* 0x000076328b8b7816 */ /* 0x000fe2000000008b */
[----:B------:R-:W-:Y:S01]  /*18e0*/  FADD.FTZ R142, -R226, R147 ;  /* 0x00000093e28e7221 */ /* 0x000fe20000010100 */
[----:B------:R1:W-:Y:S02]  /*18f0*/  STL [R1+0xc], R140 ;  /* 0x00000c8c01007387 */ /* 0x0003e40000100800 */
[C---:B-1----:R-:W-:Y:S01]  /*1900*/  FMUL.FTZ R141, R201.reuse, R146 ;  /* 0x00000092c98d7220 */ /* 0x042fe20000410000 */
[----:B------:R-:W-:-:S03]  /*1910*/  FMUL.FTZ R142, R201, R142 ;  /* 0x0000008ec98e7220 */ /* 0x000fc60000410000 */
[-C--:B------:R-:W-:Y:S01]  /*1920*/  FFMA.FTZ R178, R141, R117.reuse, R178 ;  /* 0x000000758db27223 */ /* 0x080fe200000100b2 */
[----:B------:R-:W-:Y:S01]  /*1930*/  FFMA.FTZ R140, R66, R117, R119 ;  /* 0x00000075428c7223 */ /* 0x000fe20000010077 */
[----:B------:R-:W-:Y:S02]  /*1940*/  SHF.L.U32 R117, R139, 0x10, RZ ;  /* 0x000000108b757819 */ /* 0x000fe400000006ff */
[----:B------:R-:W-:-:S03]  /*1950*/  PRMT R143, R143, 0x7632, R143 ;  /* 0x000076328f8f7816 */ /* 0x000fc6000000008f */
[----:B------:R-:W-:Y:S01]  /*1960*/  FMUL.FTZ R118, R43, R117 ;  /* 0x000000752b767220 */ /* 0x000fe20000410000 */
[C---:B------:R-:W-:Y:S01]  /*1970*/  FADD.FTZ R146, -R226.reuse, R150 ;  /* 0x00000096e2927221 */ /* 0x040fe20000010100 */
[----:B------:R-:W-:-:S04]  /*1980*/  FADD.FTZ R150, -R226, R151 ;  /* 0x00000097e2967221 */ /* 0x000fc80000010100 */
[C---:B------:R-:W-:Y:S01]  /*1990*/  FMUL.FTZ R150, R201.reuse, R150 ;  /* 0x00000096c9967220 */ /* 0x040fe20000410000 */
[----:B------:R-:W-:Y:S01]  /*19a0*/  FMUL.FTZ R146, R201, R146 ;  /* 0x00000092c9927220 */ /* 0x000fe20000410000 */
[----:B------:R-:W-:Y:S02]  /*19b0*/  SHF.L.U32 R145, R157, 0x10, RZ ;  /* 0x000000109d917819 */ /* 0x000fe400000006ff */
[C---:B------:R-:W-:Y:S02]  /*19c0*/  SHF.L.U32 R151, R158.reuse, 0x10, RZ ;  /* 0x000000109e977819 */ /* 0x040fe400000006ff */
[----:B------:R-:W-:Y:S01]  /*19d0*/  PRMT R158, R158, 0x7632, R158 ;  /* 0x000076329e9e7816 */ /* 0x000fe2000000009e */
[----:B------:R-:W-:Y:S01]  /*19e0*/  FADD.FTZ R4, R145, R4 ;  /* 0x0000000491047221 */ /* 0x000fe20000010000 */
[----:B------:R-:W-:Y:S02]  /*19f0*/  FFMA.FTZ R168, R146, R145, R168 ;  /* 0x0000009192a87223 */ /* 0x000fe400000100a8 */
[----:B------:R-:W-:Y:S01]  /*1a00*/  SHF.L.U32 R158, R158, 0x10, RZ ;  /* 0x000000109e9e7819 */ /* 0x000fe200000006ff */
[----:B0-----:R-:W-:Y:S01]  /*1a10*/  FADD.FTZ R162, -R226, R162 ;  /* 0x000000a2e2a27221 */ /* 0x001fe20000010100 */
[----:B------:R-:W-:-:S03]  /*1a20*/  FADD.FTZ R6, R151, R6 ;  /* 0x0000000697067221 */ /* 0x000fc60000010000 */
[----:B------:R-:W-:Y:S01]  /*1a30*/  FADD.FTZ R5, R158, R5 ;  /* 0x000000059e057221 */ /* 0x000fe20000010000 */
[----:B------:R-:W-:Y:S02]  /*1a40*/  LOP3.LUT P3, RZ, R231, 0x1f, RZ, 0xc0, !PT ;  /* 0x0000001fe7ff7812 */ /* 0x000fe4000786c0ff */
[----:B------:R-:W-:Y:S02]  /*1a50*/  IADD3 R25, R25, UR12, RZ ;  /* 0x0000000c19197c10 */ /* 0x000fe4000fffe0ff */
[----:B------:R-:W-:Y:S01]  /*1a60*/  SHF.R.U32.HI R231, RZ, 0x5, R231 ;  /* 0x00000005ffe77819 */ /* 0x000fe200000116e7 */
[----:B------:R-:W-:Y:S01]  /*1a70*/  UMOV UR6, 0xffffffff ;  /* 0xffffffff00067882 */ /* 0x000fe20000000000 */
[----:B------:R-:W-:Y:S01]  /*1a80*/  ISETP.GE.AND P5, PT, R25, UR13, PT ;  /* 0x0000000d19007c0c */ /* 0x000fe2000bfa6270 */
[----:B--2---:R-:W-:Y:S01]  /*1a90*/  FADD.FTZ R234, R116, R234 ;  /* 0x000000ea74ea7221 */ /* 0x004fe20000010000 */
[----:B---3--:R-:W-:-:S04]  /*1aa0*/  FFMA.FTZ R233, R141, R116, R233 ;  /* 0x000000748de97223 */ /* 0x008fc800000100e9 */
[----:B------:R-:W-:Y:S01]  /*1ab0*/  STL [R1+0x2c], R234 ;  /* 0x00002cea01007387 */ /* 0x000fe20000100800 */
[----:B------:R-:W-:-:S03]  /*1ac0*/  SHF.L.U32 R116, R143, 0x10, RZ ;  /* 0x000000108f747819 */ /* 0x000fc600000006ff */
[----:B------:R-:W-:Y:S02]  /*1ad0*/  STL [R1+0x1c], R233 ;  /* 0x00001ce901007387 */ /* 0x000fe40000100800 */
[-CC-:B------:R-:W-:Y:S01]  /*1ae0*/  FFMA.FTZ R139, R67, R116.reuse, R118.reuse ;  /* 0x00000074438b7223 */ /* 0x180fe20000010076 */
[----:B------:R-:W-:Y:S01]  /*1af0*/  PRMT R118, R152, 0x7632, R118 ;  /* 0x0000763298767816 */ /* 0x000fe20000000076 */
[----:B------:R-:W-:Y:S01]  /*1b00*/  FADD.FTZ R247, R116, R247 ;  /* 0x000000f774f77221 */ /* 0x000fe20000010000 */
[----:B------:R-:W-:Y:S01]  /*1b10*/  SHF.L.U32 R143, R156, 0x10, RZ ;  /* 0x000000109c8f7819 */ /* 0x000fe200000006ff */
[----:B------:R-:W-:Y:S01]  /*1b20*/  FFMA.FTZ R179, R142, R116, R179 ;  /* 0x000000748eb37223 */ /* 0x000fe200000100b3 */
[----:B------:R-:W-:Y:S01]  /*1b30*/  SHF.L.U32 R118, R118, 0x10, RZ ;  /* 0x0000001076767819 */ /* 0x000fe200000006ff */
[----:B----4-:R-:W-:Y:S01]  /*1b40*/  FADD.FTZ R232, R117, R232 ;  /* 0x000000e875e87221 */ /* 0x010fe20000010000 */
[----:B------:R-:W-:Y:S01]  /*1b50*/  FFMA.FTZ R144, R142, R117, R144 ;  /* 0x000000758e907223 */ /* 0x000fe20000010090 */
[----:B------:R-:W-:-:S04]  /*1b60*/  SHF.L.U32 R117, R152, 0x10, RZ ;  /* 0x0000001098757819 */ /* 0x000fc800000006ff */
[----:B------:R0:W-:Y:S01]  /*1b70*/  STL [R1+0x18], R144 ;  /* 0x0000189001007387 */ /* 0x0001e20000100800 */
[----:B------:R-:W-:Y:S01]  /*1b80*/  FADD.FTZ R18, R117, R18 ;  /* 0x0000001275127221 */ /* 0x000fe20000010000 */
[C---:B0-----:R-:W-:Y:S01]  /*1b90*/  FADD.FTZ R144, -R226.reuse, R148 ;  /* 0x00000094e2907221 */ /* 0x041fe20000010100 */
[----:B------:R-:W-:-:S03]  /*1ba0*/  FADD.FTZ R148, -R226, R149 ;  /* 0x00000095e2947221 */ /* 0x000fc60000010100 */
[C---:B------:R-:W-:Y:S01]  /*1bb0*/  FMUL.FTZ R144, R201.reuse, R144 ;  /* 0x00000090c9907220 */ /* 0x040fe20000410000 */
[----:B------:R-:W-:Y:S01]  /*1bc0*/  PRMT R116, R156, 0x7632, R116 ;  /* 0x000076329c747816 */ /* 0x000fe20000000074 */
[----:B------:R-:W-:Y:S02]  /*1bd0*/  FMUL.FTZ R148, R201, R148 ;  /* 0x00000094c9947220 */ /* 0x000fe40000410000 */
[-C--:B------:R-:W-:Y:S01]  /*1be0*/  FFMA.FTZ R10, R144, R117.reuse, R10 ;  /* 0x00000075900a7223 */ /* 0x080fe2000001000a */
[----:B------:R-:W-:Y:S01]  /*1bf0*/  FMUL.FTZ R117, R36, R117 ;  /* 0x0000007524757220 */ /* 0x000fe20000410000 */
[----:B------:R-:W-:Y:S01]  /*1c00*/  FADD.FTZ R2, R143, R2 ;  /* 0x000000028f027221 */ /* 0x000fe20000010000 */
[-C--:B------:R-:W-:Y:S01]  /*1c10*/  FFMA.FTZ R176, R144, R143.reuse, R176 ;  /* 0x0000008f90b07223 */ /* 0x080fe200000100b0 */
[----:B------:R-:W-:Y:S01]  /*1c20*/  SHF.L.U32 R116, R116, 0x10, RZ ;  /* 0x0000001074747819 */ /* 0x000fe200000006ff */
[----:B------:R-:W-:Y:S01]  /*1c30*/  FFMA.FTZ R143, R60, R143, R117 ;  /* 0x0000008f3c8f7223 */ /* 0x000fe20000010075 */
[----:B------:R-:W-:Y:S01]  /*1c40*/  FFMA.FTZ R9, R148, R118, R9 ;  /* 0x0000007694097223 */ /* 0x000fe20000010009 */
[----:B------:R-:W-:Y:S01]  /*1c50*/  FADD.FTZ R17, R118, R17 ;  /* 0x0000001176117221 */ /* 0x000fe20000010000 */
[----:B------:R-:W-:-:S02]  /*1c60*/  IMAD.U32 R117, R153, 0x10000, RZ ;  /* 0x0001000099757824 */ /* 0x000fc400078e00ff */
[----:B------:R-:W-:Y:S01]  /*1c70*/  FMUL.FTZ R118, R37, R118 ;  /* 0x0000007625767220 */ /* 0x000fe20000410000 */
[----:B------:R-:W-:Y:S01]  /*1c80*/  PRMT R153, R153, 0x7632, R153 ;  /* 0x0000763299997816 */ /* 0x000fe20000000099 */
[-C--:B------:R-:W-:Y:S01]  /*1c90*/  FFMA.FTZ R177, R148, R116.reuse, R177 ;  /* 0x0000007494b17223 */ /* 0x080fe200000100b1 */
[----:B------:R-:W-:Y:S01]  /*1ca0*/  FADD.FTZ R0, R116, R0 ;  /* 0x0000000074007221 */ /* 0x000fe20000010000 */
[----:B------:R-:W-:Y:S01]  /*1cb0*/  FFMA.FTZ R147, R61, R116, R118 ;  /* 0x000000743d937223 */ /* 0x000fe20000010076 */
[----:B------:R-:W-:Y:S02]  /*1cc0*/  SHF.L.U32 R118, R153, 0x10, RZ ;  /* 0x0000001099767819 */ /* 0x000fe400000006ff */
[----:B------:R-:W-:-:S03]  /*1cd0*/  PRMT R116, R157, 0x7632, R116 ;  /* 0x000076329d747816 */ /* 0x000fc60000000074 */
[-C--:B------:R-:W-:Y:S01]  /*1ce0*/  FFMA.FTZ R11, R150, R118.reuse, R11 ;  /* 0x00000076960b7223 */ /* 0x080fe2000001000b */
[----:B------:R-:W-:Y:S01]  /*1cf0*/  FADD.FTZ R19, R118, R19 ;  /* 0x0000001376137221 */ /* 0x000fe20000010000 */
[----:B------:R-:W-:Y:S02]  /*1d00*/  IMAD.U32 R116, R116, 0x10000, RZ ;  /* 0x0001000074747824 */ /* 0x000fe400078e00ff */
[----:B------:R-:W-:Y:S01]  /*1d10*/  FMUL.FTZ R118, R39, R118 ;  /* 0x0000007627767220 */ /* 0x000fe20000410000 */
[----:B------:R-:W-:Y:S01]  /*1d20*/  FADD.FTZ R20, R117, R20 ;  /* 0x0000001475147221 */ /* 0x000fe20000010000 */
[-C--:B------:R-:W-:Y:S01]  /*1d30*/  FFMA.FTZ R169, R150, R116.reuse, R169 ;  /* 0x0000007496a97223 */ /* 0x080fe200000100a9 */
[----:B------:R-:W-:Y:S01]  /*1d40*/  FADD.FTZ R3, R116, R3 ;  /* 0x0000000374037221 */ /* 0x000fe20000010000 */
[----:B------:R-:W-:Y:S01]  /*1d50*/  FFMA.FTZ R149, R63, R116, R118 ;  /* 0x000000743f957223 */ /* 0x000fe20000010076 */
[----:B------:R-:W-:Y:S01]  /*1d60*/  PRMT R116, R154, 0x7632, R116 ;  /* 0x000076329a747816 */ /* 0x000fe20000000074 */
[-C--:B------:R-:W-:Y:S01]  /*1d70*/  FFMA.FTZ R12, R146, R117.reuse, R12 ;  /* 0x00000075920c7223 */ /* 0x080fe2000001000c */
[----:B------:R-:W-:Y:S01]  /*1d80*/  FADD.FTZ R156, -R226, R161 ;  /* 0x000000a1e29c7221 */ /* 0x000fe20000010100 */
[----:B------:R-:W-:Y:S01]  /*1d90*/  FMUL.FTZ R117, R38, R117 ;  /* 0x0000007526757220 */ /* 0x000fe20000410000 */
[----:B------:R-:W-:Y:S01]  /*1da0*/  SHF.L.U32 R116, R116, 0x10, RZ ;  /* 0x0000001074747819 */ /* 0x000fe200000006ff */
[----:B------:R-:W-:Y:S01]  /*1db0*/  FADD.FTZ R152, -R226, R160 ;  /* 0x000000a0e2987221 */ /* 0x000fe20000010100 */
[----:B------:R-:W-:Y:S01]  /*1dc0*/  FMUL.FTZ R156, R201, R156 ;  /* 0x0000009cc99c7220 */ /* 0x000fe20000410000 */
[----:B------:R-:W-:Y:S01]  /*1dd0*/  FFMA.FTZ R145, R62, R145, R117 ;  /* 0x000000913e917223 */ /* 0x000fe20000010075 */
[----:B------:R-:W-:Y:S01]  /*1de0*/  SHF.L.U32 R117, R154, 0x10, RZ ;  /* 0x000000109a757819 */ /* 0x000fe200000006ff */
[-C--:B------:R-:W-:Y:S01]  /*1df0*/  FMUL.FTZ R118, R33, R116.reuse ;  /* 0x0000007421767220 */ /* 0x080fe20000410000 */
[----:B------:R-:W-:Y:S01]  /*1e00*/  FADD.FTZ R21, R116, R21 ;  /* 0x0000001574157221 */ /* 0x000fe20000010000 */
[----:B------:R-:W-:Y:S01]  /*1e10*/  FFMA.FTZ R13, R156, R116, R13 ;  /* 0x000000749c0d7223 */ /* 0x000fe2000001000d */
[----:B------:R-:W-:Y:S01]  /*1e20*/  FMUL.FTZ R152, R201, R152 ;  /* 0x00000098c9987220 */ /* 0x000fe20000410000 */
[----:B------:R-:W-:Y:S01]  /*1e30*/  PRMT R116, R155, 0x7632, R116 ;  /* 0x000076329b747816 */ /* 0x000fe20000000074 */
[----:B------:R-:W-:Y:S01]  /*1e40*/  FADD.FTZ R153, -R226, R163 ;  /* 0x000000a3e2997221 */ /* 0x000fe20000010100 */
[-C--:B------:R-:W-:Y:S01]  /*1e50*/  FMUL.FTZ R119, R32, R117.reuse ;  /* 0x0000007520777220 */ /* 0x080fe20000410000 */
[----:B------:R-:W-:Y:S01]  /*1e60*/  FADD.FTZ R22, R117, R22 ;  /* 0x0000001675167221 */ /* 0x000fe20000010000 */
[----:B------:R-:W-:Y:S01]  /*1e70*/  FFMA.FTZ R14, R152, R117, R14 ;  /* 0x00000075980e7223 */ /* 0x000fe2000001000e */
[----:B------:R-:W-:Y:S01]  /*1e80*/  SHF.L.U32 R116, R116, 0x10, RZ ;  /* 0x0000001074747819 */ /* 0x000fe200000006ff */
[----:B------:R-:W-:Y:S01]  /*1e90*/  FFMA.FTZ R166, R152, R151, R166 ;  /* 0x0000009798a67223 */ /* 0x000fe200000100a6 */
[-C--:B------:R-:W-:Y:S01]  /*1ea0*/  FFMA.FTZ R167, R156, R158.reuse, R167 ;  /* 0x0000009e9ca77223 */ /* 0x080fe200000100a7 */
[----:B------:R-:W-:Y:S01]  /*1eb0*/  FFMA.FTZ R157, R57, R158, R118 ;  /* 0x0000009e399d7223 */ /* 0x000fe20000010076 */
[----:B------:R-:W-:-:S02]  /*1ec0*/  IMAD.U32 R117, R155, 0x10000, RZ ;  /* 0x000100009b757824 */ /* 0x000fc400078e00ff */
[C---:B------:R-:W-:Y:S01]  /*1ed0*/  FMUL.FTZ R153, R201.reuse, R153 ;  /* 0x00000099c9997220 */ /* 0x040fe20000410000 */
[----:B------:R-:W-:Y:S01]  /*1ee0*/  FFMA.FTZ R151, R56, R151, R119 ;  /* 0x0000009738977223 */ /* 0x000fe20000010077 */
[----:B------:R-:W-:Y:S01]  /*1ef0*/  FMUL.FTZ R158, R201, R162 ;  /* 0x000000a2c99e7220 */ /* 0x000fe20000410000 */
[C---:B------:R-:W-:Y:S01]  /*1f00*/  SHF.L.U32 R119, R159.reuse, 0x10, RZ ;  /* 0x000000109f777819 */ /* 0x040fe200000006ff */
[-C--:B------:R-:W-:Y:S01]  /*1f10*/  FMUL.FTZ R161, R34, R117.reuse ;  /* 0x0000007522a17220 */ /* 0x080fe20000410000 */
[----:B------:R-:W-:Y:S01]  /*1f20*/  PRMT R159, R159, 0x7632, R159 ;  /* 0x000076329f9f7816 */ /* 0x000fe2000000009f */
[-C--:B------:R-:W-:Y:S01]  /*1f30*/  FMUL.FTZ R118, R35, R116.reuse ;  /* 0x0000007423767220 */ /* 0x080fe20000410000 */
[----:B------:R-:W-:Y:S01]  /*1f40*/  FADD.FTZ R23, R116, R23 ;  /* 0x0000001774177221 */ /* 0x000fe20000010000 */
[----:B------:R-:W-:Y:S01]  /*1f50*/  FFMA.FTZ R15, R153, R116, R15 ;  /* 0x00000074990f7223 */ /* 0x000fe2000001000f */
[----:B------:R-:W-:Y:S01]  /*1f60*/  FADD.FTZ R24, R117, R24 ;  /* 0x0000001875187221 */ /* 0x000fe20000010000 */
[----:B------:R-:W-:Y:S01]  /*1f70*/  FFMA.FTZ R16, R158, R117, R16 ;  /* 0x000000759e107223 */ /* 0x000fe20000010010 */
[----:B------:R-:W-:Y:S01]  /*1f80*/  FADD.FTZ R116, RZ, R199 ;  /* 0x000000c7ff747221 */ /* 0x000fe20000010000 */
[----:B------:R-:W-:Y:S01]  /*1f90*/  FFMA.FTZ R117, R198, R199, RZ ;  /* 0x000000c7c6757223 */ /* 0x000fe200000100ff */
[----:B------:R-:W-:Y:S01]  /*1fa0*/  SHF.L.U32 R154, R159, 0x10, RZ ;  /* 0x000000109f9a7819 */ /* 0x000fe200000006ff */
        /* <DEDUP_REMOVED lines=40> */
[----:B------:R0:W-:Y:S02]  /*2230*/  STL [R1+0x28], R232 ;  /* 0x000028e801007387 */ /* 0x0001e40000100800 */
        /* <DEDUP_REMOVED lines=8> */
[----:B------:R-:W-:Y:S02]  /*22c0*/  LOP3.LUT R116, R231, 0x7fffff8, RZ, 0xc0, !PT ;  /* 0x07fffff8e7747812 */ /* 0x000fe400078ec0ff */
[----:B------:R-:W-:Y:S01]  /*22d0*/  FADD.FTZ R119, R119, R160 ;  /* 0x000000a077777221 */ /* 0x000fe20000010000 */
[----:B------:R-:W-:Y:S01]  /*22e0*/  FFMA.FTZ R162, R158, R160, R117 ;  /* 0x000000a09ea27223 */ /* 0x000fe20000010075 */
[----:B------:R-:W-:Y:S02]  /*22f0*/  P2R R155, PR, RZ, 0x20 ;  /* 0x00000020ff9b7803 */ /* 0x000fe40000000000 */
[----:B------:R-:W-:Y:S01]  /*2300*/  @!P1 IADD3 R116, R116, 0x8, RZ ;  /* 0x0000000874749810 */ /* 0x000fe20007ffe0ff */
[----:B------:R-:W-:Y:S01]  /*2310*/  FADD.FTZ R118, R119, R154 ;  /* 0x0000009a77767221 */ /* 0x000fe20000010000 */
[----:B------:R-:W-:Y:S01]  /*2320*/  FFMA.FTZ R117, R153, R154, R162 ;  /* 0x0000009a99757223 */ /* 0x000fe200000100a2 */
[----:B0-----:R-:W-:Y:S06]  /*2330*/  BRA.DIV UR6, `(.L_x_1359) ;  /* 0x0000002206107947 */ /* 0x001fec000b800000 */
        /* <DEDUP_REMOVED lines=18> */
.L_x_1371:
        /* <DEDUP_REMOVED lines=41> */
[----:B------:R-:W-:Y:S01]  /*26f0*/  FADD.FTZ R117, R217, -R218 ;  /* 0x800000dad9757221 */ /* 0x000fe20000010000 */
[----:B------:R-:W-:Y:S01]  /*2700*/  FADD.FTZ R116, R199, -R116 ;  /* 0x80000074c7747221 */ /* 0x000fe20000010000 */
[-CC-:B------:R-:W-:Y:S01]  /*2710*/  FFMA.FTZ R217, R221, R159.reuse, R161.reuse ;  /* 0x0000009fddd97223 */ /* 0x180fe200000100a1 */
[----:B------:R-:W-:Y:S01]  /*2720*/  FFMA.FTZ R221, R225, R159, R161 ;  /* 0x0000009fe1dd7223 */ /* 0x000fe200000100a1 */
[C---:B------:R-:W-:Y:S01]  /*2730*/  FMUL.FTZ R117, R201.reuse, R117 ;  /* 0x00000075c9757220 */ /* 0x040fe20000410000 */
[----:B------:R-:W-:Y:S01]  /*2740*/  FMUL.FTZ R116, R201, R116 ;  /* 0x00000074c9747220 */ /* 0x000fe20000410000 */
[----:B------:R-:W-:Y:S01]  /*2750*/  FADD.FTZ R217, R128, -R217 ;  /* 0x800000d980d97221 */ /* 0x000fe20000010000 */
[----:B-----5:R-:W-:Y:S01]  /*2760*/  MOV R128, R122 ;  /* 0x0000007a00807202 */ /* 0x020fe20000000f00 */
[----:B------:R-:W-:Y:S01]  /*2770*/  FADD.FTZ R118, R202, -R203 ;  /* 0x800000cbca767221 */ /* 0x000fe20000010000 */
[----:B------:R-:W-:Y:S01]  /*2780*/  @P5 FADD.FTZ R116, R80, R116 ;  /* 0x0000007450745221 */ /* 0x000fe20000010000 */
[----:B------:R-:W-:Y:S01]  /*2790*/  FADD.FTZ R221, R224, -R221 ;  /* 0x800000dde0dd7221 */ /* 0x000fe20000010000 */
[----:B------:R-:W-:Y:S01]  /*27a0*/  LOP3.LUT P4, RZ, R128, 0xff, RZ, 0xc0, !PT ;  /* 0x000000ff80ff7812 */ /* 0x000fe2000788c0ff */
[----:B------:R-:W-:Y:S01]  /*27b0*/  FFMA.FTZ R228, R228, R159, R161 ;  /* 0x0000009fe4e47223 */ /* 0x000fe200000100a1 */
[----:B------:R-:W-:Y:S01]  /*27c0*/  @P2 MOV R128, R170 ;  /* 0x000000aa00802202 */ /* 0x000fe20000000f00 */
[----:B------:R-:W-:Y:S01]  /*27d0*/  FMUL.FTZ R224, R116, UR17 ;  /* 0x0000001174e07c20 */ /* 0x000fe20008410000 */
[----:B------:R-:W-:Y:S01]  /*27e0*/  @P5 FADD.FTZ R117, R81, R117 ;  /* 0x0000007551755221 */ /* 0x000fe20000010000 */
[----:B------:R-:W-:Y:S01]  /*27f0*/  FMUL.FTZ R118, R201, R118 ;  /* 0x00000076c9767220 */ /* 0x000fe20000410000 */
[----:B------:R-:W-:Y:S01]  /*2800*/  @P2 LOP3.LUT P3, RZ, R128, 0xff, RZ, 0xc0, !PT ;  /* 0x000000ff80ff2812 */ /* 0x000fe2000786c0ff */
[----:B------:R-:W-:Y:S01]  /*2810*/  FADD.FTZ R119, R219, -R220 ;  /* 0x800000dcdb777221 */ /* 0x000fe20000010000 */
        /* <DEDUP_REMOVED lines=8> */
[----:B------:R-:W-:Y:S01]  /*28a0*/  FFMA.FTZ R223, R223, R159, R161 ;  /* 0x0000009fdfdf7223 */ /* 0x000fe200000100a1 */
[----:B------:R-:W-:Y:S01]  /*28b0*/  FSEL R202, R228, RZ, P4 ;  /* 0x000000ffe4ca7208 */ /* 0x000fe20002000000 */
[----:B------:R-:W-:Y:S01]  /*28c0*/  FMUL.FTZ R235, R118, UR17 ;  /* 0x0000001176eb7c20 */ /* 0x000fe20008410000 */
[----:B------:R-:W-:Y:S01]  /*28d0*/  LOP3.LUT P4, RZ, R122, 0xff0000, RZ, 0xc0, !PT ;  /* 0x00ff00007aff7812 */ /* 0x000fe2000788c0ff */
[----:B------:R-:W-:Y:S01]  /*28e0*/  @P5 FADD.FTZ R119, R83, R119 ;  /* 0x0000007753775221 */ /* 0x000fe20000010000 */
[----:B------:R-:W-:Y:S01]  /*28f0*/  @P2 FSEL R228, R228, RZ, P3 ;  /* 0x000000ffe4e42208 */ /* 0x000fe20001800000 */
[----:B------:R-:W-:Y:S01]  /*2900*/  FMUL.FTZ R217, R201, R217 ;  /* 0x000000d9c9d97220 */ /* 0x000fe20000410000 */
[----:B------:R-:W-:Y:S01]  /*2910*/  @P2 LOP3.LUT P3, RZ, R170, 0xff0000, RZ, 0xc0, !PT ;  /* 0x00ff0000aaff2812 */ /* 0x000fe2000786c0ff */
        /* <DEDUP_REMOVED lines=18> */
[----:B------:R-:W-:Y:S01]  /*2a40*/  FMUL.FTZ R221, R201, R221 ;  /* 0x000000ddc9dd7220 */ /* 0x000fe20000410000 */
[----:B------:R-:W-:Y:S01]  /*2a50*/  LOP3.LUT P4, RZ, R123, 0xff00, RZ, 0xc0, !PT ;  /* 0x0000ff007bff7812 */ /* 0x000fe2000788c0ff */
[----:B------:R-:W-:Y:S01]  /*2a60*/  FMUL.FTZ R227, R199, UR17 ;  /* 0x00000011c7e37c20 */ /* 0x000fe20008410000 */
[----:B------:R-:W-:Y:S01]  /*2a70*/  @P2 FSEL R232, R232, RZ, P3 ;  /* 0x000000ffe8e82208 */ /* 0x000fe20001800000 */
[----:B------:R-:W-:Y:S01]  /*2a80*/  @P5 FADD.FTZ R221, R86, R221 ;  /* 0x000000dd56dd5221 */ /* 0x000fe20000010000 */
[----:B------:R-:W-:Y:S01]  /*2a90*/  @P2 LOP3.LUT P3, RZ, R171, 0xff00, RZ, 0xc0, !PT ;  /* 0x0000ff00abff2812 */ /* 0x000fe2000786c0ff */
[-C--:B------:R-:W-:Y:S01]  /*2aa0*/  FFMA.FTZ R129, R129, R159.reuse, R161 ;  /* 0x0000009f81817223 */ /* 0x080fe200000100a1 */
[C---:B------:R-:W-:Y:S01]  /*2ab0*/  FSEL R220, R222.reuse, RZ, P4 ;  /* 0x000000ffdedc7208 */ /* 0x040fe20002000000 */
[----:B------:R-:W-:Y:S01]  /*2ac0*/  FMUL.FTZ R226, R221, UR17 ;  /* 0x00000011dde27c20 */ /* 0x000fe20008410000 */
[----:B------:R-:W-:Y:S01]  /*2ad0*/  @P2 FSEL R222, R222, RZ, P3 ;  /* 0x000000ffdede2208 */ /* 0x000fe20001800000 */
[----:B------:R-:W-:Y:S01]  /*2ae0*/  FADD.FTZ R130, R130, -R129 ;  /* 0x8000008182827221 */ /* 0x000fe20000010000 */
[----:B------:R-:W-:Y:S01]  /*2af0*/  LOP3.LUT P3, RZ, R123, 0xff000000, RZ, 0xc0, !PT ;  /* 0xff0000007bff7812 */ /* 0x000fe2000786c0ff */
[-C--:B------:R-:W-:Y:S01]  /*2b00*/  FFMA.FTZ R131, R131, R159.reuse, R161 ;  /* 0x0000009f83837223 */ /* 0x080fe200000100a1 */
[----:B------:R-:W-:Y:S01]  /*2b10*/  LOP3.LUT P4, RZ, R123, 0xff0000, RZ, 0xc0, !PT ;  /* 0x00ff00007bff7812 */ /* 0x000fe2000788c0ff */
[----:B------:R-:W-:Y:S01]  /*2b20*/  FMUL.FTZ R129, R201, R130 ;  /* 0x00000082c9817220 */ /* 0x000fe20000410000 */
[----:B------:R-:W-:Y:S01]  /*2b30*/  FSEL R223, R227, RZ, P3 ;  /* 0x000000ffe3df7208 */ /* 0x000fe20001800000 */
[----:B------:R-:W-:Y:S01]  /*2b40*/  FADD.FTZ R132, R132, -R131 ;  /* 0x8000008384847221 */ /* 0x000fe20000010000 */
[----:B------:R-:W-:Y:S01]  /*2b50*/  @P2 LOP3.LUT P3, RZ, R171, 0xff000000, RZ, 0xc0, !PT ;  /* 0xff000000abff2812 */ /* 0x000fe2000786c0ff */
[----:B------:R-:W-:Y:S01]  /*2b60*/  @P5 FADD.FTZ R129, R88, R129 ;  /* 0x0000008158815221 */ /* 0x000fe20000010000 */
[----:B------:R-:W-:Y:S01]  /*2b70*/  FSEL R225, R226, RZ, P4 ;  /* 0x000000ffe2e17208 */ /* 0x000fe20002000000 */
[-CC-:B------:R-:W-:Y:S01]  /*2b80*/  FFMA.FTZ R126, R126, R159.reuse, R161.reuse ;  /* 0x0000009f7e7e7223 */ /* 0x180fe200000100a1 */
[----:B------:R-:W-:Y:S01]  /*2b90*/  @P2 FSEL R227, R227, RZ, P3 ;  /* 0x000000ffe3e32208 */ /* 0x000fe20001800000 */
[----:B------:R-:W-:Y:S01]  /*2ba0*/  FMUL.FTZ R163, R129, UR17 ;  /* 0x0000001181a37c20 */ /* 0x000fe20008410000 */
[----:B------:R-:W-:Y:S01]  /*2bb0*/  ISETP.NE.U32.AND P3, PT, RZ, UR18, PT ;  /* 0x00000012ff007c0c */ /* 0x000fe2000bf65070 */
[----:B------:R-:W-:Y:S01]  /*2bc0*/  FADD.FTZ R126, R127, -R126 ;  /* 0x8000007e7f7e7221 */ /* 0x000fe20000010000 */
[----:B------:R-:W-:Y:S01]  /*2bd0*/  @P2 LOP3.LUT P4, RZ, R171, 0xff0000, RZ, 0xc0, !PT ;  /* 0x00ff0000abff2812 */ /* 0x000fe2000788c0ff */
[-CC-:B------:R-:W-:Y:S01]  /*2be0*/  FFMA.FTZ R134, R134, R159.reuse, R161.reuse ;  /* 0x0000009f86867223 */ /* 0x180fe200000100a1 */
[----:B------:R-:W-:Y:S01]  /*2bf0*/  ISETP.NE.AND.EX P3, PT, RZ, UR19, PT, P3 ;  /* 0x00000013ff007c0c */ /* 0x000fe2000bf65330 */
[----:B------:R-:W-:Y:S01]  /*2c00*/  FMUL.FTZ R126, R201, R126 ;  /* 0x0000007ec97e7220 */ /* 0x000fe20000410000 */
[----:B------:R-:W-:Y:S01]  /*2c10*/  @P2 FSEL R226, R226, RZ, P4 ;  /* 0x000000ffe2e22208 */ /* 0x000fe20002000000 */
[----:B------:R-:W-:Y:S01]  /*2c20*/  FADD.FTZ R134, R133, -R134 ;  /* 0x8000008685867221 */ /* 0x000fe20000010000 */
[----:B------:R-:W-:Y:S01]  /*2c30*/  ISETP.NE.U32.AND P4, PT, RZ, UR18, PT ;  /* 0x00000012ff007c0c */ /* 0x000fe2000bf85070 */
[----:B------:R-:W-:Y:S01]  /*2c40*/  @P5 FADD.FTZ R126, R90, R126 ;  /* 0x0000007e5a7e5221 */ /* 0x000fe20000010000 */
[-CC-:B------:R-:W-:Y:S01]  /*2c50*/  FFMA.FTZ R136, R136, R159.reuse, R161.reuse ;  /* 0x0000009f88887223 */ /* 0x180fe200000100a1 */
[-CC-:B------:R-:W-:Y:S01]  /*2c60*/  FFMA.FTZ R138, R138, R159.reuse, R161.reuse ;  /* 0x0000009f8a8a7223 */ /* 0x180fe200000100a1 */
[----:B------:R-:W-:Y:S01]  /*2c70*/  ISETP.NE.AND.EX P4, PT, RZ, UR19, PT, P4 ;  /* 0x00000013ff007c0c */ /* 0x000fe2000bf85340 */
[----:B------:R-:W-:Y:S01]  /*2c80*/  FFMA.FTZ R141, R141, R159, R161 ;  /* 0x0000009f8d8d7223 */ /* 0x000fe200000100a1 */
[----:B------:R-:W-:Y:S01]  /*2c90*/  FADD.FTZ R136, R135, -R136 ;  /* 0x8000008887887221 */ /* 0x000fe20000010000 */
[----:B------:R-:W-:Y:S01]  /*2ca0*/  @P2 F2FP.BF16.F32.PACK_AB R224, RZ, R224 ;  /* 0x000000e0ffe0223e */ /* 0x000fe200000010ff */
[----:B------:R-:W-:Y:S01]  /*2cb0*/  FADD.FTZ R138, R137, -R138 ;  /* 0x8000008a898a7221 */ /* 0x000fe20000010000 */
[----:B------:R-:W0:Y:S01]  /*2cc0*/  @P3 LDC.64 R122, c[0x0][0x308] ;  /* 0x0000c200ff7a3b82 */ /* 0x000e220000000a00 */
[----:B------:R-:W-:Y:S01]  /*2cd0*/  SEL R116, R116, R104, P4 ;  /* 0x0000006874747207 */ /* 0x000fe20002000000 */
[----:B------:R-:W-:Y:S01]  /*2ce0*/  FMUL.FTZ R130, R201, R136 ;  /* 0x00000088c9827220 */ /* 0x000fe20000410000 */
[----:B------:R-:W-:Y:S01]  /*2cf0*/  SEL R117, R117, R105, P4 ;  /* 0x0000006975757207 */ /* 0x000fe20002000000 */
[----:B------:R-:W-:Y:S01]  /*2d00*/  FMUL.FTZ R131, R201, R138 ;  /* 0x0000008ac9837220 */ /* 0x000fe20000410000 */
[----:B------:R-:W-:Y:S01]  /*2d10*/  SEL R118, R118, R106, P4 ;  /* 0x0000006a76767207 */ /* 0x000fe20002000000 */
[----:B------:R-:W-:Y:S01]  /*2d20*/  @P5 FADD.FTZ R130, R92, R130 ;  /* 0x000000825c825221 */ /* 0x000fe20000010000 */
[----:B------:R-:W-:Y:S01]  /*2d30*/  SEL R119, R119, R107, P4 ;  /* 0x0000006b77777207 */ /* 0x000fe20002000000 */
[----:B------:R-:W-:Y:S01]  /*2d40*/  @P5 FADD.FTZ R131, R93, R131 ;  /* 0x000000835d835221 */ /* 0x000fe20000010000 */
[----:B------:R-:W-:Y:S01]  /*2d50*/  @P2 PRMT R112, R224, 0x7610, R112 ;  /* 0x00007610e0702816 */ /* 0x000fe20000000070 */
[----:B------:R-:W-:Y:S01]  /*2d60*/  FMUL.FTZ R224, R130, UR17 ;  /* 0x0000001182e07c20 */ /* 0x000fe20008410000 */
[----:B------:R-:W-:Y:S01]  /*2d70*/  FADD.FTZ R140, R140, -R141 ;  /* 0x8000008d8c8c7221 */ /* 0x000fe20000010000 */
[----:B------:R-:W-:Y:S01]  /*2d80*/  @P2 F2FP.BF16.F32.PACK_AB R228, RZ, R228 ;  /* 0x000000e4ffe4223e */ /* 0x000fe200000010ff */
[----:B------:R-:W-:Y:S01]  /*2d90*/  FMUL.FTZ R233, R131, UR17 ;  /* 0x0000001183e97c20 */ /* 0x000fe20008410000 */
[-CC-:B------:R-:W-:Y:S01]  /*2da0*/  FFMA.FTZ R142, R142, R159.reuse, R161.reuse ;  /* 0x0000009f8e8e7223 */ /* 0x180fe200000100a1 */
[----:B------:R-:W-:Y:S01]  /*2db0*/  FMUL.FTZ R238, R201, R140 ;  /* 0x0000008cc9ee7220 */ /* 0x000fe20000410000 */
[----:B------:R-:W-:Y:S01]  /*2dc0*/  @P2 PRMT R112, R112, 0x5410, R228 ;  /* 0x0000541070702816 */ /* 0x000fe200000000e4 */
[-CC-:B------:R-:W-:Y:S01]  /*2dd0*/  FFMA.FTZ R144, R144, R159.reuse, R161.reuse ;  /* 0x0000009f90907223 */ /* 0x180fe200000100a1 */
[----:B------:R-:W-:Y:S01]  /*2de0*/  FADD.FTZ R142, R139, -R142 ;  /* 0x8000008e8b8e7221 */ /* 0x000fe20000010000 */
[----:B------:R-:W-:Y:S01]  /*2df0*/  @P5 FADD.FTZ R238, R94, R238 ;  /* 0x000000ee5eee5221 */ /* 0x000fe20000010000 */
[----:B------:R-:W-:Y:S01]  /*2e00*/  FFMA.FTZ R146, R146, R159, R161 ;  /* 0x0000009f92927223 */ /* 0x000fe200000100a1 */
[----:B------:R-:W-:Y:S01]  /*2e10*/  FADD.FTZ R144, R143, -R144 ;  /* 0x800000908f907221 */ /* 0x000fe20000010000 */
[----:B------:R-:W-:Y:S01]  /*2e20*/  FMUL.FTZ R239, R201, R142 ;  /* 0x0000008ec9ef7220 */ /* 0x000fe20000410000 */
[----:B------:R-:W-:Y:S01]  /*2e30*/  FMUL.FTZ R234, R238, UR17 ;  /* 0x00000011eeea7c20 */ /* 0x000fe20008410000 */
[----:B0-----:R-:W-:-:S04]  /*2e40*/  @P3 IMAD.WIDE.U32 R122, R200, 0x20, R122 ;  /* 0x00000020c87a3825 */ /* 0x001fc800078e007a */
[----:B------:R-:W-:Y:S01]  /*2e50*/  FMUL.FTZ R127, R201, R144 ;  /* 0x00000090c97f7220 */ /* 0x000fe20000410000 */
[----:B------:R-:W-:Y:S01]  /*2e60*/  @P5 FADD.FTZ R239, R95, R239 ;  /* 0x000000ef5fef5221 */ /* 0x000fe20000010000 */
[----:B------:R-:W-:Y:S01]  /*2e70*/  FADD.FTZ R146, R145, -R146 ;  /* 0x8000009291927221 */ /* 0x000fe20000010000 */
[-C--:B------:R-:W-:Y:S01]  /*2e80*/  FFMA.FTZ R150, R150, R159.reuse, R161 ;  /* 0x0000009f96967223 */ /* 0x080fe200000100a1 */
[----:B------:R0:W-:Y:S01]  /*2e90*/  @P3 STG.E.128 desc[UR4][R122.64], R116 ;  /* 0x000000747a003986 */ /* 0x0001e2000c101d04 */
[----:B------:R-:W-:Y:S01]  /*2ea0*/  FMUL.FTZ R237, R239, UR17 ;  /* 0x00000011efed7c20 */ /* 0x000fe20008410000 */
[----:B------:R-:W-:Y:S01]  /*2eb0*/  @P5 FADD.FTZ R127, R96, R127 ;  /* 0x0000007f607f5221 */ /* 0x000fe20000010000 */
[----:B------:R-:W-:Y:S01]  /*2ec0*/  FADD.FTZ R150, R149, -R150 ;  /* 0x8000009695967221 */ /* 0x000fe20000010000 */
[-CC-:B------:R-:W-:Y:S01]  /*2ed0*/  FFMA.FTZ R152, R152, R159.reuse, R161.reuse ;  /* 0x0000009f98987223 */ /* 0x180fe200000100a1 */
[----:B------:R-:W-:Y:S01]  /*2ee0*/  FFMA.FTZ R156, R156, R159, R161 ;  /* 0x0000009f9c9c7223 */ /* 0x000fe200000100a1 */
[----:B------:R-:W-:Y:S01]  /*2ef0*/  FMUL.FTZ R136, R127, UR17 ;  /* 0x000000117f887c20 */ /* 0x000fe20008410000 */
[----:B------:R-:W-:Y:S01]  /*2f00*/  FMUL.FTZ R150, R201, R150 ;  /* 0x00000096c9967220 */ /* 0x000fe20000410000 */
[----:B------:R-:W-:Y:S01]  /*2f10*/  FADD.FTZ R152, R151, -R152 ;  /* 0x8000009897987221 */ /* 0x000fe20000010000 */
[----:B------:R-:W-:Y:S01]  /*2f20*/  FADD.FTZ R156, R157, -R156 ;  /* 0x8000009c9d9c7221 */ /* 0x000fe20000010000 */
[----:B------:R-:W-:Y:S01]  /*2f30*/  @P2 F2FP.BF16.F32.PACK_AB R235, RZ, R235 ;  /* 0x000000ebffeb223e */ /* 0x000fe200000010ff */
[----:B------:R-:W-:Y:S01]  /*2f40*/  @P5 FADD.FTZ R150, R99, R150 ;  /* 0x0000009663965221 */ /* 0x000fe20000010000 */
[C---:B------:R-:W-:Y:S01]  /*2f50*/  FMUL.FTZ R151, R201.reuse, R152 ;  /* 0x00000098c9977220 */ /* 0x040fe20000410000 */
[----:B------:R-:W-:Y:S01]  /*2f60*/  @P2 F2FP.BF16.F32.PACK_AB R226, RZ, R226 ;  /* 0x000000e2ffe2223e */ /* 0x000fe200000010ff */
[----:B------:R-:W-:Y:S01]  /*2f70*/  FMUL.FTZ R152, R201, R156 ;  /* 0x0000009cc9987220 */ /* 0x000fe20000410000 */
[----:B------:R-:W-:Y:S01]  /*2f80*/  FMUL.FTZ R140, R150, UR17 ;  /* 0x00000011968c7c20 */ /* 0x000fe20008410000 */
[----:B------:R-:W-:Y:S01]  /*2f90*/  @P5 FADD.FTZ R151, R100, R151 ;  /* 0x0000009764975221 */ /* 0x000fe20000010000 */
[--C-:B------:R-:W-:Y:S01]  /*2fa0*/  FFMA.FTZ R158, R158, R159, R161.reuse ;  /* 0x0000009f9e9e7223 */ /* 0x100fe200000100a1 */
[----:B0-----:R-:W-:Y:S01]  /*2fb0*/  MOV R116, R120 ;  /* 0x0000007800747202 */ /* 0x001fe20000000f00 */
[----:B------:R-:W-:Y:S01]  /*2fc0*/  @P5 FADD.FTZ R152, R101, R152 ;  /* 0x0000009865985221 */ /* 0x000fe20000010000 */
[----:B------:R-:W-:Y:S01]  /*2fd0*/  SEL R117, R198, R109, P4 ;  /* 0x0000006dc6757207 */ /* 0x000fe20002000000 */
[----:B------:R-:W-:Y:S01]  /*2fe0*/  FMUL.FTZ R143, R151, UR17 ;  /* 0x00000011978f7c20 */ /* 0x000fe20008410000 */
[----:B------:R-:W-:Y:S01]  /*2ff0*/  LOP3.LUT P6, RZ, R116, 0xff, RZ, 0xc0, !PT ;  /* 0x000000ff74ff7812 */ /* 0x000fe200078cc0ff */
[----:B------:R-:W-:Y:S01]  /*3000*/  @P2 IMAD.MOV.U32 R116, RZ, RZ, R172 ;  /* 0x000000ffff742224 */ /* 0x000fe200078e00ac */
[----:B------:R-:W-:Y:S01]  /*3010*/  SEL R118, R221, R110, P4 ;  /* 0x0000006edd767207 */ /* 0x000fe20002000000 */
[-CC-:B------:R-:W-:Y:S01]  /*3020*/  FFMA.FTZ R157, R148, R159.reuse, R161.reuse ;  /* 0x0000009f949d7223 */ /* 0x180fe200000100a1 */
[----:B------:R-:W-:Y:S01]  /*3030*/  FSEL R162, R163, RZ, P6 ;  /* 0x000000ffa3a27208 */ /* 0x000fe20003000000 */
[----:B------:R-:W-:Y:S01]  /*3040*/  FFMA.FTZ R153, R153, R159, R161 ;  /* 0x0000009f99997223 */ /* 0x000fe200000100a1 */
[----:B------:R-:W-:Y:S01]  /*3050*/  @P2 LOP3.LUT P6, RZ, R116, 0xff, RZ, 0xc0, !PT ;  /* 0x000000ff74ff2812 */ /* 0x000fe200078cc0ff */
[----:B------:R-:W-:Y:S01]  /*3060*/  FADD.FTZ R158, R160, -R158 ;  /* 0x8000009ea09e7221 */ /* 0x000fe20000010000 */
[----:B------:R-:W-:Y:S01]  /*3070*/  SEL R116, R217, R108, P4 ;  /* 0x0000006cd9747207 */ /* 0x000fe20002000000 */
[----:B------:R-:W-:Y:S01]  /*3080*/  FMUL.FTZ R217, R126, UR17 ;  /* 0x000000117ed97c20 */ /* 0x000fe20008410000 */
[----:B------:R-:W-:Y:S01]  /*3090*/  SEL R119, R199, R111, P4 ;  /* 0x0000006fc7777207 */ /* 0x000fe20002000000 */
[----:B------:R-:W-:Y:S01]  /*30a0*/  FMUL.FTZ R145, R152, UR17 ;  /* 0x0000001198917c20 */ /* 0x000fe20008410000 */
[----:B------:R-:W-:Y:S01]  /*30b0*/  @P2 FSEL R163, R163, RZ, P6 ;  /* 0x000000ffa3a32208 */ /* 0x000fe20003000000 */
[----:B------:R-:W-:Y:S01]  /*30c0*/  FADD.FTZ R157, R147, -R157 ;  /* 0x8000009d939d7221 */ /* 0x000fe20000010000 */
[----:B------:R-:W-:Y:S01]  /*30d0*/  LOP3.LUT P6, RZ, R120, 0xff00, RZ, 0xc0, !PT ;  /* 0x0000ff0078ff7812 */ /* 0x000fe200078cc0ff */
[----:B------:R0:W-:Y:S01]  /*30e0*/  @P3 STG.E.128 desc[UR4][R122.64+0x10], R116 ;  /* 0x000010747a003986 */ /* 0x0001e2000c101d04 */
[----:B------:R-:W-:Y:S01]  /*30f0*/  @P2 PRMT R113, R235, 0x7610, R113 ;  /* 0x00007610eb712816 */ /* 0x000fe20000000071 */
[----:B------:R-:W-:Y:S01]  /*3100*/  FADD.FTZ R154, R154, -R153 ;  /* 0x800000999a9a7221 */ /* 0x000fe20000010000 */
[----:B------:R-:W-:Y:S01]  /*3110*/  @P2 F2FP.BF16.F32.PACK_AB R231, RZ, R231 ;  /* 0x000000e7ffe7223e */ /* 0x000fe200000010ff */
[C---:B------:R-:W-:Y:S01]  /*3120*/  FMUL.FTZ R156, R201.reuse, R158 ;  /* 0x0000009ec99c7220 */ /* 0x040fe20000410000 */
[----:B------:R-:W-:Y:S01]  /*3130*/  @P2 F2FP.BF16.F32.PACK_AB R222, RZ, R222 ;  /* 0x000000deffde223e */ /* 0x000fe200000010ff */
[----:B------:R-:W-:Y:S01]  /*3140*/  FMUL.FTZ R157, R201, R157 ;  /* 0x0000009dc99d7220 */ /* 0x000fe20000410000 */
[----:B------:R-:W-:Y:S01]  /*3150*/  @P2 F2FP.BF16.F32.PACK_AB R227, RZ, R227 ;  /* 0x000000e3ffe3223e */ /* 0x000fe200000010ff */
[----:B------:R-:W-:Y:S01]  /*3160*/  @P5 FADD.FTZ R156, R102, R156 ;  /* 0x0000009c669c5221 */ /* 0x000fe20000010000 */
[----:B------:R-:W-:Y:S01]  /*3170*/  @P2 PRMT R115, R226, 0x7610, R115 ;  /* 0x00007610e2732816 */ /* 0x000fe20000000073 */
[----:B------:R-:W-:Y:S01]  /*3180*/  @P5 FADD.FTZ R157, R97, R157 ;  /* 0x0000009d619d5221 */ /* 0x000fe20000010000 */
[----:B------:R-:W-:Y:S01]  /*3190*/  @P2 PRMT R113, R113, 0x5410, R231 ;  /* 0x0000541071712816 */ /* 0x000fe200000000e7 */
[----:B------:R-:W-:Y:S01]  /*31a0*/  FMUL.FTZ R147, R156, UR17 ;  /* 0x000000119c937c20 */ /* 0x000fe20008410000 */
[----:B------:R-:W-:Y:S01]  /*31b0*/  @P2 PRMT R115, R115, 0x5410, R227 ;  /* 0x0000541073732816 */ /* 0x000fe200000000e3 */
[----:B------:R-:W-:Y:S01]  /*31c0*/  FMUL.FTZ R148, R157, UR17 ;  /* 0x000000119d947c20 */ /* 0x000fe20008410000 */
[----:B------:R-:W-:Y:S01]  /*31d0*/  @P2 F2FP.BF16.F32.PACK_AB R163, RZ, R163 ;  /* 0x000000a3ffa3223e */ /* 0x000fe200000010ff */
        /* <DEDUP_REMOVED lines=55> */
[----:B------:R-:W0:Y:S01]  /*3550*/  LDC.64 R202, c[0x0][0x2f8] ;  /* 0x0000be00ffca7b82 */ /* 0x000e220000000a00 */
[----:B------:R-:W-:Y:S01]  /*3560*/  FMUL.FTZ R138, R232, UR17 ;  /* 0x00000011e88a7c20 */ /* 0x000fe20008410000 */
[----:B------:R-:W-:-:S02]  /*3570*/  LOP3.LUT P6, RZ, R124, 0xff0000, RZ, 0xc0, !PT ;  /* 0x00ff00007cff7812 */ /* 0x000fc400078cc0ff */
[----:B------:R-:W-:Y:S02]  /*3580*/  @P2 PRMT R114, R114, 0x5410, R222 ;  /* 0x0000541072722816 */ /* 0x000fe400000000de */
[----:B------:R-:W-:Y:S02]  /*3590*/  FSEL R137, R138, RZ, P6 ;  /* 0x000000ff8a897208 */ /* 0x000fe40003000000 */
[----:B------:R-:W-:Y:S02]  /*35a0*/  @P2 LOP3.LUT P6, RZ, R174, 0xff0000, RZ, 0xc0, !PT ;  /* 0x00ff0000aeff2812 */ /* 0x000fe400078cc0ff */
[----:B------:R-:W-:Y:S02]  /*35b0*/  LOP3.LUT P5, RZ, R124, 0xff00, RZ, 0xc0, !PT ;  /* 0x0000ff007cff7812 */ /* 0x000fe400078ac0ff */
[----:B------:R-:W-:Y:S02]  /*35c0*/  @P2 FSEL R138, R138, RZ, P6 ;  /* 0x000000ff8a8a2208 */ /* 0x000fe40003000000 */
[----:B------:R-:W-:-:S02]  /*35d0*/  LOP3.LUT P6, RZ, R124, 0xff000000, RZ, 0xc0, !PT ;  /* 0xff0000007cff7812 */ /* 0x000fc400078cc0ff */
[----:B------:R-:W-:Y:S02]  /*35e0*/  @P2 F2FP.BF16.F32.PACK_AB R237, RZ, R237 ;  /* 0x000000edffed223e */ /* 0x000fe400000010ff */
[----:B------:R-:W-:Y:S02]  /*35f0*/  FSEL R139, R140, RZ, P6 ;  /* 0x000000ff8c8b7208 */ /* 0x000fe40003000000 */
[----:B------:R-:W-:Y:S02]  /*3600*/  @P2 LOP3.LUT P6, RZ, R174, 0xff000000, RZ, 0xc0, !PT ;  /* 0xff000000aeff2812 */ /* 0x000fe400078cc0ff */
[----:B------:R-:W-:Y:S01]  /*3610*/  F2FP.BF16.F32.PACK_AB R124, R132, R162 ;  /* 0x000000a2847c723e */ /* 0x000fe200000010ff */
[----:B0-----:R-:W-:Y:S01]  /*3620*/  IMAD.WIDE.U32 R120, R200, 0x10, R202 ;  /* 0x00000010c8787825 */ /* 0x001fe200078e00ca */
[----:B------:R-:W-:Y:S02]  /*3630*/  @P2 FSEL R140, R140, RZ, P6 ;  /* 0x000000ff8c8c2208 */ /* 0x000fe40003000000 */
[----:B------:R-:W-:-:S02]  /*3640*/  LOP3.LUT P6, RZ, R125, 0xff, RZ, 0xc0, !PT ;  /* 0x000000ff7dff7812 */ /* 0x000fc400078cc0ff */
[----:B------:R0:W-:Y:S01]  /*3650*/  STG.E.128 desc[UR4][R120.64], R116 ;  /* 0x0000007478007986 */ /* 0x0001e2000c101d04 */
[----:B------:R-:W-:Y:S02]  /*3660*/  @P2 F2FP.BF16.F32.PACK_AB R136, RZ, R136 ;  /* 0x00000088ff88223e */ /* 0x000fe400000010ff */
[----:B------:R-:W-:Y:S02]  /*3670*/  FSEL R142, R143, RZ, P6 ;  /* 0x000000ff8f8e7208 */ /* 0x000fe40003000000 */
[----:B------:R-:W-:Y:S02]  /*3680*/  @P2 LOP3.LUT P6, RZ, R175, 0xff, RZ, 0xc0, !PT ;  /* 0x000000ffafff2812 */ /* 0x000fe400078cc0ff */
[----:B------:R-:W-:Y:S02]  /*3690*/  @P2 F2FP.BF16.F32.PACK_AB R138, RZ, R138 ;  /* 0x0000008aff8a223e */ /* 0x000fe400000010ff */
[----:B------:R-:W-:Y:S02]  /*36a0*/  @P2 FSEL R143, R143, RZ, P6 ;  /* 0x000000ff8f8f2208 */ /* 0x000fe40003000000 */
[----:B------:R-:W-:-:S02]  /*36b0*/  LOP3.LUT P6, RZ, R125, 0xff00, RZ, 0xc0, !PT ;  /* 0x0000ff007dff7812 */ /* 0x000fc400078cc0ff */
[----:B------:R-:W-:Y:S02]  /*36c0*/  @P2 F2FP.BF16.F32.PACK_AB R143, RZ, R143 ;  /* 0x0000008fff8f223e */ /* 0x000fe400000010ff */
[----:B------:R-:W-:Y:S02]  /*36d0*/  FSEL R144, R145, RZ, P6 ;  /* 0x000000ff91907208 */ /* 0x000fe40003000000 */
[----:B------:R-:W-:Y:S02]  /*36e0*/  @P2 LOP3.LUT P6, RZ, R175, 0xff00, RZ, 0xc0, !PT ;  /* 0x0000ff00afff2812 */ /* 0x000fe400078cc0ff */
[-C--:B0-----:R-:W-:Y:S02]  /*36f0*/  SEL R116, R129, R104.reuse, P4 ;  /* 0x0000006881747207 */ /* 0x081fe40002000000 */
[----:B------:R-:W-:Y:S01]  /*3700*/  SEL R104, R127, R104, P4 ;  /* 0x000000687f687207 */ /* 0x000fe20002000000 */
[----:B------:R-:W0:Y:S01]  /*3710*/  @P2 LDC.64 R128, c[0x0][0x300] ;  /* 0x0000c000ff802b82 */ /* 0x000e220000000a00 */
[----:B------:R-:W-:-:S02]  /*3720*/  SEL R118, R126, R106, P4 ;  /* 0x0000006a7e767207 */ /* 0x000fc40002000000 */
[----:B------:R-:W-:Y:S02]  /*3730*/  SEL R120, R130, R108, P4 ;  /* 0x0000006c82787207 */ /* 0x000fe40002000000 */
[----:B------:R-:W-:Y:S02]  /*3740*/  SEL R121, R131, R109, P4 ;  /* 0x0000006d83797207 */ /* 0x000fe40002000000 */
[----:B------:R-:W-:Y:S01]  /*3750*/  SEL R117, R122, R105, P4 ;  /* 0x000000697a757207 */ /* 0x000fe20002000000 */
[----:B------:R-:W1:Y:S01]  /*3760*/  @P2 LDC.64 R126, c[0x0][0x300] ;  /* 0x0000c000ff7e2b82 */ /* 0x000e620000000a00 */
[----:B------:R-:W-:Y:S02]  /*3770*/  SEL R119, R123, R107, P4 ;  /* 0x0000006b7b777207 */ /* 0x000fe40002000000 */
[----:B------:R-:W-:Y:S02]  /*3780*/  SEL R122, R238, R110, P4 ;  /* 0x0000006eee7a7207 */ /* 0x000fe40002000000 */
[----:B------:R-:W-:-:S02]  /*3790*/  SEL R123, R239, R111, P4 ;  /* 0x0000006fef7b7207 */ /* 0x000fc40002000000 */
[----:B------:R-:W-:Y:S01]  /*37a0*/  @P2 FSEL R145, R145, RZ, P6 ;  /* 0x000000ff91912208 */ /* 0x000fe20003000000 */
[----:B------:R-:W2:Y:S01]  /*37b0*/  @P3 LDC.64 R130, c[0x0][0x308] ;  /* 0x0000c200ff823b82 */ /* 0x000ea20000000a00 */
[----:B------:R-:W-:Y:S02]  /*37c0*/  LOP3.LUT P6, RZ, R125, 0xff0000, RZ, 0xc0, !PT ;  /* 0x00ff00007dff7812 */ /* 0x000fe400078cc0ff */
[C---:B------:R-:W-:Y:S01]  /*37d0*/  SEL R111, R201.reuse, R111, P4 ;  /* 0x0000006fc96f7207 */ /* 0x040fe20002000000 */
[----:B------:R-:W-:Y:S01]  /*37e0*/  FMUL.FTZ R201, R201, UR17 ;  /* 0x00000011c9c97c20 */ /* 0x000fe20008410000 */
[----:B------:R-:W-:Y:S02]  /*37f0*/  FSEL R146, R147, RZ, P6 ;  /* 0x000000ff93927208 */ /* 0x000fe40003000000 */
[----:B------:R-:W-:Y:S01]  /*3800*/  SEL R105, R157, R105, P4 ;  /* 0x000000699d697207 */ /* 0x000fe20002000000 */
[----:B0-----:R-:W-:Y:S01]  /*3810*/  @P2 IMAD.WIDE.U32 R128, R196, 0x10, R128 ;  /* 0x00000010c4802825 */ /* 0x001fe200078e0080 */
[----:B------:R-:W-:-:S02]  /*3820*/  SEL R106, R232, R106, P4 ;  /* 0x0000006ae86a7207 */ /* 0x000fc40002000000 */
[----:B------:R-:W-:Y:S02]  /*3830*/  SEL R107, R150, R107, P4 ;  /* 0x0000006b966b7207 */ /* 0x000fe40002000000 */
[----:B------:R-:W-:Y:S02]  /*3840*/  SEL R108, R151, R108, P4 ;  /* 0x0000006c976c7207 */ /* 0x000fe40002000000 */
[----:B------:R-:W-:Y:S01]  /*3850*/  SEL R109, R152, R109, P4 ;  /* 0x0000006d986d7207 */ /* 0x000fe20002000000 */
[----:B-1----:R-:W-:Y:S01]  /*3860*/  @P2 IMAD.WIDE.U32 R126, R200, 0x10, R126 ;  /* 0x00000010c87e2825 */ /* 0x002fe200078e007e */
[----:B------:R-:W-:Y:S02]  /*3870*/  SEL R110, R156, R110, P4 ;  /* 0x0000006e9c6e7207 */ /* 0x000fe40002000000 */
[----:B------:R-:W-:Y:S02]  /*3880*/  @P2 LOP3.LUT P6, RZ, R175, 0xff0000, RZ, 0xc0, !PT ;  /* 0x00ff0000afff2812 */ /* 0x000fe400078cc0ff */
[----:B------:R0:W-:Y:S01]  /*3890*/  @P2 STG.E.128 desc[UR4][R126.64], R112 ;  /* 0x000000707e002986 */ /* 0x0001e2000c101d04 */
[----:B------:R-:W-:Y:S01]  /*38a0*/  LOP3.LUT P4, RZ, R125, 0xff000000, RZ, 0xc0, !PT ;  /* 0xff0000007dff7812 */ /* 0x000fe2000788c0ff */
[----:B--2---:R-:W-:Y:S01]  /*38b0*/  @P3 IMAD.WIDE.U32 R130, R196, 0x20, R130 ;  /* 0x00000020c4823825 */ /* 0x004fe200078e0082 */
[----:B------:R-:W-:-:S02]  /*38c0*/  @P2 FSEL R147, R147, RZ, P6 ;  /* 0x000000ff93932208 */ /* 0x000fc40003000000 */
[----:B------:R-:W-:Y:S01]  /*38d0*/  F2FP.BF16.F32.PACK_AB R125, R133, R199 ;  /* 0x000000c7857d723e */ /* 0x000fe200000010ff */
[----:B------:R-:W-:Y:S01]  /*38e0*/  IMAD.WIDE.U32 R132, R196, 0x10, R202 ;  /* 0x00000010c4847825 */ /* 0x000fe200078e00ca */
[----:B------:R1:W-:Y:S01]  /*38f0*/  @P3 STG.E.128 desc[UR4][R130.64+0x10], R120 ;  /* 0x0000107882003986 */ /* 0x0003e2000c101d04 */
[----:B------:R-:W-:Y:S02]  /*3900*/  @P2 LOP3.LUT P6, RZ, R174, 0xff00, RZ, 0xc0, !PT ;  /* 0x0000ff00aeff2812 */ /* 0x000fe400078cc0ff */
[----:B------:R-:W-:Y:S01]  /*3910*/  @P2 F2FP.BF16.F32.PACK_AB R147, RZ, R147 ;  /* 0x00000093ff93223e */ /* 0x000fe200000010ff */
[----:B------:R2:W-:Y:S01]  /*3920*/  @P3 STG.E.128 desc[UR4][R130.64], R116 ;  /* 0x0000007482003986 */ /* 0x0005e2000c101d04 */
[----:B------:R-:W-:Y:S02]  /*3930*/  @P2 FSEL R149, R148, RZ, P6 ;  /* 0x000000ff94952208 */ /* 0x000fe40003000000 */
[----:B------:R-:W-:Y:S02]  /*3940*/  @P2 F2FP.BF16.F32.PACK_AB R140, RZ, R140 ;  /* 0x0000008cff8c223e */ /* 0x000fe400000010ff */
[----:B------:R-:W-:-:S02]  /*3950*/  @P2 F2FP.BF16.F32.PACK_AB R149, RZ, R149 ;  /* 0x00000095ff95223e */ /* 0x000fc400000010ff */
[----:B0-----:R-:W-:Y:S02]  /*3960*/  F2FP.BF16.F32.PACK_AB R126, R228, R135 ;  /* 0x00000087e47e723e */ /* 0x001fe400000010ff */
[----:B------:R-:W-:Y:S02]  /*3970*/  @P2 PRMT R112, R163, 0x7610, R112 ;  /* 0x00007610a3702816 */ /* 0x000fe40000000070 */
[----:B------:R-:W-:Y:S02]  /*3980*/  @P2 PRMT R113, R217, 0x7610, R113 ;  /* 0x00007610d9712816 */ /* 0x000fe40000000071 */
[----:B------:R-:W-:Y:S01]  /*3990*/  @P2 PRMT R114, R224, 0x7610, R114 ;  /* 0x00007610e0722816 */ /* 0x000fe20000000072 */
[----:B-1----:R-:W0:Y:S01]  /*39a0*/  @P3 LDC.64 R120, c[0x0][0x308] ;  /* 0x0000c200ff783b82 */ /* 0x002e220000000a00 */
[----:B------:R-:W-:Y:S02]  /*39b0*/  @P2 PRMT R115, R234, 0x7610, R115 ;  /* 0x00007610ea732816 */ /* 0x000fe40000000073 */
[----:B------:R-:W-:-:S02]  /*39c0*/  FSEL R135, R201, RZ, P4 ;  /* 0x000000ffc9877208 */ /* 0x000fc40002000000 */
[----:B------:R-:W-:Y:S02]  /*39d0*/  F2FP.BF16.F32.PACK_AB R127, R236, R141 ;  /* 0x0000008dec7f723e */ /* 0x000fe400000010ff */
[----:B------:R-:W-:Y:S01]  /*39e0*/  @P2 LOP3.LUT P4, RZ, R175, 0xff000000, RZ, 0xc0, !PT ;  /* 0xff000000afff2812 */ /* 0x000fe2000788c0ff */
[----:B------:R-:W1:Y:S01]  /*39f0*/  @P2 LDC.64 R122, c[0x0][0x300] ;  /* 0x0000c000ff7a2b82 */ /* 0x000e620000000a00 */
[----:B------:R-:W-:Y:S01]  /*3a00*/  @P2 PRMT R112, R112, 0x5410, R198 ;  /* 0x0000541070702816 */ /* 0x000fe200000000c6 */
[----:B------:R3:W-:Y:S01]  /*3a10*/  STG.E.128 desc[UR4][R132.64], R124 ;  /* 0x0000007c84007986 */ /* 0x0007e2000c101d04 */
[----:B------:R-:W-:Y:S02]  /*3a20*/  @P2 PRMT R113, R113, 0x5410, R221 ;  /* 0x0000541071712816 */ /* 0x000fe400000000dd */
[----:B------:R-:W-:Y:S02]  /*3a30*/  @P2 PRMT R114, R114, 0x5410, R233 ;  /* 0x0000541072722816 */ /* 0x000fe400000000e9 */
[----:B------:R-:W-:-:S02]  /*3a40*/  @P2 PRMT R115, R115, 0x5410, R237 ;  /* 0x0000541073732816 */ /* 0x000fc400000000ed */
[----:B--2---:R-:W-:Y:S02]  /*3a50*/  @P2 FSEL R116, R201, RZ, P4 ;  /* 0x000000ffc9742208 */ /* 0x004fe40002000000 */
[----:B------:R-:W-:Y:S01]  /*3a60*/  @P2 F2FP.BF16.F32.PACK_AB R145, RZ, R145 ;  /* 0x00000091ff91223e */ /* 0x000fe200000010ff */
[----:B------:R2:W-:Y:S01]  /*3a70*/  @P2 STG.E.128 desc[UR4][R128.64], R112 ;  /* 0x0000007080002986 */ /* 0x0005e2000c101d04 */
[----:B------:R-:W-:Y:S02]  /*3a80*/  F2FP.BF16.F32.PACK_AB R119, R135, R146 ;  /* 0x000000928777723e */ /* 0x000fe400000010ff */
[----:B------:R-:W-:Y:S01]  /*3a90*/  F2FP.BF16.F32.PACK_AB R118, R144, R142 ;  /* 0x0000008e9076723e */ /* 0x000fe200000010ff */
[----:B0-----:R-:W-:Y:S01]  /*3aa0*/  @P3 IMAD.WIDE.U32 R120, R194, 0x20, R120 ;  /* 0x00000020c2783825 */ /* 0x001fe200078e0078 */
[----:B------:R-:W-:Y:S02]  /*3ab0*/  F2FP.BF16.F32.PACK_AB R117, R139, R137 ;  /* 0x000000898b75723e */ /* 0x000fe400000010ff */
[----:B------:R-:W-:-:S02]  /*3ac0*/  ISETP.NE.AND P6, PT, R155, RZ, PT ;  /* 0x000000ff9b00720c */ /* 0x000fc40003fc5270 */
[----:B---3--:R-:W-:Y:S01]  /*3ad0*/  FSEL R125, R148, RZ, P5 ;  /* 0x000000ff947d7208 */ /* 0x008fe20002800000 */
[----:B------:R0:W-:Y:S01]  /*3ae0*/  @P3 STG.E.128 desc[UR4][R120.64], R104 ;  /* 0x0000006878003986 */ /* 0x0001e2000c101d04 */
[----:B------:R-:W-:Y:S01]  /*3af0*/  @P2 F2FP.BF16.F32.PACK_AB R126, RZ, R116 ;  /* 0x00000074ff7e223e */ /* 0x000fe200000010ff */
[C---:B-1----:R-:W-:Y:S01]  /*3b00*/  @P2 IMAD.WIDE.U32 R122, R194.reuse, 0x10, R122 ;  /* 0x00000010c27a2825 */ /* 0x042fe200078e007a */
[----:B------:R-:W-:Y:S01]  /*3b10*/  F2FP.BF16.F32.PACK_AB R116, R125, R134 ;  /* 0x000000867d74723e */ /* 0x000fe200000010ff */
[----:B------:R0:W-:Y:S01]  /*3b20*/  @P3 STG.E.128 desc[UR4][R120.64+0x10], R108 ;  /* 0x0000106c78003986 */ /* 0x0001e2000c101d04 */
[----:B------:R-:W-:Y:S01]  /*3b30*/  SEL R217, RZ, 0x1, P1 ;  /* 0x00000001ffd97807 */ /* 0x000fe20000800000 */
[----:B------:R-:W-:Y:S01]  /*3b40*/  IMAD.WIDE.U32 R124, R194, 0x10, R202 ;  /* 0x00000010c27c7825 */ /* 0x000fe200078e00ca */
[----:B--2---:R-:W-:Y:S02]  /*3b50*/  @P2 PRMT R112, R136, 0x7610, R112 ;  /* 0x0000761088702816 */ /* 0x004fe40000000070 */
[----:B------:R-:W-:-:S02]  /*3b60*/  @P2 PRMT R113, R138, 0x7610, R113 ;  /* 0x000076108a712816 */ /* 0x000fc40000000071 */
[----:B------:R0:W-:Y:S01]  /*3b70*/  STG.E.128 desc[UR4][R124.64], R116 ;  /* 0x000000747c007986 */ /* 0x0001e2000c101d04 */
[----:B------:R-:W-:Y:S02]  /*3b80*/  @P2 PRMT R114, R143, 0x7610, R114 ;  /* 0x000076108f722816 */ /* 0x000fe40000000072 */
[----:B------:R-:W-:Y:S02]  /*3b90*/  @P2 PRMT R115, R147, 0x7610, R115 ;  /* 0x0000761093732816 */ /* 0x000fe40000000073 */
[----:B------:R-:W-:Y:S02]  /*3ba0*/  @P2 PRMT R112, R112, 0x5410, R149 ;  /* 0x0000541070702816 */ /* 0x000fe40000000095 */
[----:B------:R-:W-:Y:S02]  /*3bb0*/  @P2 PRMT R113, R113, 0x5410, R140 ;  /* 0x0000541071712816 */ /* 0x000fe4000000008c */
[----:B------:R-:W-:Y:S02]  /*3bc0*/  @P2 PRMT R114, R114, 0x5410, R145 ;  /* 0x0000541072722816 */ /* 0x000fe40000000091 */
[----:B------:R-:W-:-:S05]  /*3bd0*/  @P2 PRMT R115, R115, 0x5410, R126 ;  /* 0x0000541073732816 */ /* 0x000fca000000007e */
[----:B------:R0:W-:Y:S01]  /*3be0*/  @P2 STG.E.128 desc[UR4][R122.64], R112 ;  /* 0x000000707a002986 */ /* 0x0001e2000c101d04 */
[----:B------:R-:W-:Y:S05]  /*3bf0*/  @!P6 BRA `(.L_x_1360) ;  /* 0xffffffcc0050e947 */ /* 0x000fea000383ffff */
[----:B------:R1:W5:Y:S01]  /*3c00*/  LDL.LU R52, [R1] ;  /* 0x0000000001347983 */ /* 0x0003620000300800 */
[----:B------:R-:W-:Y:S01]  /*3c10*/  MOV R58, R190 ;  /* 0x000000be003a7202 */ /* 0x000fe20000000f00 */
[----:B------:R-:W-:Y:S01]  /*3c20*/  IMAD.MOV.U32 R190, RZ, RZ, R186 ;  /* 0x000000ffffbe7224 */ /* 0x000fe200078e00ba */
[----:B------:R-:W-:Y:S01]  /*3c30*/  MOV R59, R191 ;  /* 0x000000bf003b7202 */ /* 0x000fe20000000f00 */
[----:B------:R1:W5:Y:S01]  /*3c40*/  LDL.LU R54, [R1+0x8] ;  /* 0x0000080001367983 */ /* 0x0003620000300800 */
[----:B------:R-:W-:Y:S01]  /*3c50*/  MOV R46, R244 ;  /* 0x000000f4002e7202 */ /* 0x000fe20000000f00 */
[----:B------:R-:W-:Y:S01]  /*3c60*/  IMAD.MOV.U32 R186, RZ, RZ, R182 ;  /* 0x000000ffffba7224 */ /* 0x000fe200078e00b6 */
[----:B------:R-:W-:Y:S01]  /*3c70*/  MOV R191, R187 ;  /* 0x000000bb00bf7202 */ /* 0x000fe20000000f00 */
[----:B------:R1:W5:Y:S01]  /*3c80*/  LDL.LU R55, [R1+0x4] ;  /* 0x0000040001377983 */ /* 0x0003620000300800 */
[----:B------:R-:W-:Y:S01]  /*3c90*/  IMAD.MOV.U32 R244, RZ, RZ, R246 ;  /* 0x000000fffff47224 */ /* 0x000fe200078e00f6 */
[----:B------:R-:W-:Y:S01]  /*3ca0*/  MOV R56, R192 ;  /* 0x000000c000387202 */ /* 0x000fe20000000f00 */
[----:B------:R-:W-:Y:S01]  /*3cb0*/  IMAD.MOV.U32 R32, RZ, RZ, R214 ;  /* 0x000000ffff207224 */ /* 0x000fe200078e00d6 */
[----:B------:R1:W5:Y:S01]  /*3cc0*/  LDL.LU R60, [R1+0x14] ;  /* 0x00001400013c7983 */ /* 0x0003620000300800 */
        /* <DEDUP_REMOVED lines=28> */
[----:B------:R-:W-:-:S02]  /*3e90*/  MOV R34, R216 ;  /* 0x000000d800227202 */ /* 0x000fc40000000f00 */
[----:B------:R-:W-:Y:S01]  /*3ea0*/  MOV R39, R209 ;  /* 0x000000d100277202 */ /* 0x000fe20000000f00 */
[----:B------:R1:W5:Y:S01]  /*3eb0*/  LDL.LU R67, [R1+0x28] ;  /* 0x0000280001437983 */ /* 0x0003620000300800 */
        /* <DEDUP_REMOVED lines=35> */
[----:B-1----:R-:W-:-:S07]  /*40f0*/  MOV R87, R7 ;  /* 0x0000000700577202 */ /* 0x002fce0000000f00 */
.L_x_1358:
[----:B------:R-:W1:Y:S01]  /*4100*/  S2R R10, SR_TID.X ;  /* 0x00000000000a7919 */ /* 0x000e620000002100 */
[----:B------:R-:W1:Y:S08]  /*4110*/  S2UR UR6, SR_CTAID.X ;  /* 0x00000000000679c3 */ /* 0x000e700000002500 */
[----:B------:R-:W2:Y:S08]  /*4120*/  LDC.64 R2, c[0x0][0x2d0] ;  /* 0x0000b400ff027b82 */ /* 0x000eb00000000a00 */
[----:B------:R-:W3:Y:S08]  /*4130*/  LDC.64 R4, c[0x0][0x2d8] ;  /* 0x0000b600ff047b82 */ /* 0x000ef00000000a00 */
[----:B------:R-:W4:Y:S01]  /*4140*/  LDC.64 R6, c[0x0][0x2e0] ;  /* 0x0000b800ff067b82 */ /* 0x000f220000000a00 */
[----:B-1----:R-:W-:-:S07]  /*4150*/  LEA.HI R0, R10, UR6, RZ, 0x18 ;  /* 0x000000060a007c11 */ /* 0x002fce000f8fc0ff */
[----:B------:R-:W1:Y:S01]  /*4160*/  LDC.64 R8, c[0x0][0x2e8] ;  /* 0x0000ba00ff087b82 */ /* 0x000e620000000a00 */
[----:B------:R-:W-:Y:S01]  /*4170*/  ULDC UR6, c[0x0][0x218] ;  /* 0x0000860000067ab9 */ /* 0x000fe20000000800 */
[----:B------:R-:W-:Y:S01]  /*4180*/  LOP3.LUT R11, R10, 0xff, RZ, 0xc0, !PT ;  /* 0x000000ff0a0b7812 */ /* 0x000fe200078ec0ff */
[----:B------:R-:W-:-:S05]  /*4190*/  IMAD R0, R0, UR6, RZ ;  /* 0x0000000600007c24 */ /* 0x000fca000f8e02ff */
[----:B------:R-:W-:-:S05]  /*41a0*/  LEA.HI R11, R0, R11, RZ, 0x1d ;  /* 0x0000000b000b7211 */ /* 0x000fca00078fe8ff */
[----:B--2---:R-:W-:-:S04]  /*41b0*/  IMAD.WIDE.U32 R2, R11, 0x20, R2 ;  /* 0x000000200b027825 */ /* 0x004fc800078e0002 */
[C---:B---3--:R-:W-:Y:S01]  /*41c0*/  IMAD.WIDE.U32 R4, R11.reuse, 0x20, R4 ;  /* 0x000000200b047825 */ /* 0x048fe200078e0004 */
[----:B------:R-:W-:Y:S03]  /*41d0*/  STG.E.128 desc[UR4][R2.64], R40 ;  /* 0x0000002802007986 */ /* 0x000fe6000c101d04 */
[C---:B----4-:R-:W-:Y:S01]  /*41e0*/  IMAD.WIDE.U32 R6, R11.reuse, 0x20, R6 ;  /* 0x000000200b067825 */ /* 0x050fe200078e0006 */
[----:B------:R-:W-:Y:S03]  /*41f0*/  STG.E.128 desc[UR4][R2.64+0x10], R192 ;  /* 0x000010c002007986 */ /* 0x000fe6000c101d04 */
[----:B-1----:R-:W-:Y:S01]  /*4200*/  IMAD.WIDE.U32 R8, R11, 0x20, R8 ;  /* 0x000000200b087825 */ /* 0x002fe200078e0008 */
[----:B------:R-:W-:Y:S04]  /*4210*/  STG.E.128 desc[UR4][R4.64], R56 ;  /* 0x0000003804007986 */ /* 0x000fe8000c101d04 */
[----:B------:R-:W-:Y:S04]  /*4220*/  STG.E.128 desc[UR4][R4.64+0x10], R188 ;  /* 0x000010bc04007986 */ /* 0x000fe8000c101d04 */
[----:B------:R-:W-:Y:S04]  /*4230*/  STG.E.128 desc[UR4][R6.64], R32 ;  /* 0x0000002006007986 */ /* 0x000fe8000c101d04 */
[----:B------:R-:W-:Y:S04]  /*4240*/  STG.E.128 desc[UR4][R6.64+0x10], R28 ;  /* 0x0000101c06007986 */ /* 0x000fe8000c101d04 */
[----:B------:R-:W-:Y:S04]  /*4250*/  STG.E.128 desc[UR4][R8.64], R36 ;  /* 0x0000002408007986 */ /* 0x000fe8000c101d04 */
[----:B------:R-:W-:Y:S04]  /*4260*/  STG.E.128 desc[UR4][R8.64+0x10], R212 ;  /* 0x000010d408007986 */ /* 0x000fe8000c101d04 */
[----:B------:R-:W-:Y:S04]  /*4270*/  STG.E.128 desc[UR4][R2.64+0x2000], R44 ;  /* 0x0020002c02007986 */ /* 0x000fe8000c101d04 */
[----:B-----5:R-:W-:Y:S04]  /*4280*/  STG.E.128 desc[UR4][R2.64+0x2010], R244 ;  /* 0x002010f402007986 */ /* 0x020fe8000c101d04 */
        /* <DEDUP_REMOVED lines=15> */
.L_x_1359:
[----:B------:R-:W-:Y:S01]  /*4380*/  HFMA2.MMA R162, -RZ, RZ, 0, 1.847743988037109375e-06 ;  /* 0x0000001fffa27435 */ /* 0x000fe200000001ff */
[----:B------:R-:W-:Y:S01]  /*4390*/  MOV R159, R118 ;  /* 0x00000076009f7202 */ /* 0x000fe20000000f00 */
[----:B------:R-:W-:Y:S01]  /*43a0*/  IMAD.MOV.U32 R161, RZ, RZ, 0x10 ;  /* 0x00000010ffa17424 */ /* 0x000fe200078e00ff */
[----:B------:R-:W-:-:S08]  /*43b0*/  MOV R163, 0xffffffff ;  /* 0xffffffff00a37802 */ /* 0x000fd00000000f00 */
[----:B-----5:R-:W-:Y:S05]  /*43c0*/  WARPSYNC.COLLECTIVE R163, `(.L_x_1361) ;  /* 0x00000000a3087348 */ /* 0x020fea0003c00000 */
[----:B------:R0:W1:Y:S02]  /*43d0*/  SHFL.DOWN P5, R226, R159, R161, R162 ;  /* 0x080000a19fe27389 */ /* 0x00006400000a00a2 */
[----:B01---5:R-:W-:Y:S01]  /*43e0*/  ENDCOLLECTIVE ;  /* 0x000000000000791b */ /* 0x023fe20003800000 */
.L_x_1361:
[----:B------:R-:W-:Y:S01]  /*43f0*/  MOV R159, R117 ;  /* 0x00000075009f7202 */ /* 0x000fe20000000f00 */
[----:B------:R-:W-:-:S07]  /*4400*/  FADD.FTZ R118, R118, R226 ;  /* 0x000000e276767221 */ /* 0x000fce0000010000 */
[----:B------:R-:W-:Y:S05]  /*4410*/  WARPSYNC.COLLECTIVE R163, `(.L_x_1362) ;  /* 0x00000000a3087348 */ /* 0x000fea0003c00000 */
[----:B------:R0:W1:Y:S02]  /*4420*/  SHFL.DOWN P5, R226, R159, R161, R162 ;  /* 0x080000a19fe27389 */ /* 0x00006400000a00a2 */
[----:B01----:R-:W-:Y:S01]  /*4430*/  ENDCOLLECTIVE ;  /* 0x000000000000791b */ /* 0x003fe20003800000 */
.L_x_1362:
[----:B------:R-:W-:Y:S01]  /*4440*/  HFMA2.MMA R161, -RZ, RZ, 0, 4.76837158203125e-07 ;  /* 0x00000008ffa17435 */ /* 0x000fe200000001ff */
[----:B------:R-:W-:Y:S01]  /*4450*/  MOV R159, R118 ;  /* 0x00000076009f7202 */ /* 0x000fe20000000f00 */
[----:B------:R-:W-:-:S09]  /*4460*/  FADD.FTZ R117, R117, R226 ;  /* 0x000000e275757221 */ /* 0x000fd20000010000 */
[----:B------:R-:W-:Y:S05]  /*4470*/  WARPSYNC.COLLECTIVE R163, `(.L_x_1363) ;  /* 0x00000000a3087348 */ /* 0x000fea0003c00000 */
[----:B------:R0:W1:Y:S02]  /*4480*/  SHFL.DOWN P5, R226, R159, R161, R162 ;  /* 0x080000a19fe27389 */ /* 0x00006400000a00a2 */
[----:B01----:R-:W-:Y:S01]  /*4490*/  ENDCOLLECTIVE ;  /* 0x000000000000791b */ /* 0x003fe20003800000 */
.L_x_1363:
[----:B------:R-:W-:Y:S02]  /*44a0*/  IMAD.MOV.U32 R159, RZ, RZ, R117 ;  /* 0x000000ffff9f7224 */ /* 0x000fe400078e0075 */
[----:B------:R-:W-:-:S07]  /*44b0*/  FADD.FTZ R118, R118, R226 ;  /* 0x000000e276767221 */ /* 0x000fce0000010000 */
[----:B------:R-:W-:Y:S05]  /*44c0*/  WARPSYNC.COLLECTIVE R163, `(.L_x_1364) ;  /* 0x00000000a3087348 */ /* 0x000fea0003c00000 */
[----:B------:R0:W1:Y:S02]  /*44d0*/  SHFL.DOWN P5, R226, R159, R161, R162 ;  /* 0x080000a19fe27389 */ /* 0x00006400000a00a2 */
[----:B01----:R-:W-:Y:S01]  /*44e0*/  ENDCOLLECTIVE ;  /* 0x000000000000791b */ /* 0x003fe20003800000 */
.L_x_1364:
[----:B------:R-:W-:Y:S01]  /*44f0*/  HFMA2.MMA R161, -RZ, RZ, 0, 2.384185791015625e-07 ;  /* 0x00000004ffa17435 */ /* 0x000fe200000001ff */
[----:B------:R-:W-:Y:S01]  /*4500*/  MOV R159, R118 ;  /* 0x00000076009f7202 */ /* 0x000fe20000000f00 */
[----:B------:R-:W-:-:S09]  /*4510*/  FADD.FTZ R117, R117, R226 ;  /* 0x000000e275757221 */ /* 0x000fd20000010000 */
[----:B------:R-:W-:Y:S05]  /*4520*/  WARPSYNC.COLLECTIVE R163, `(.L_x_1365) ;  /* 0x00000000a3087348 */ /* 0x000fea0003c00000 */
[----:B------:R0:W1:Y:S02]  /*4530*/  SHFL.DOWN P5, R226, R159, R161, R162 ;  /* 0x080000a19fe27389 */ /* 0x00006400000a00a2 */
[----:B01----:R-:W-:Y:S01]  /*4540*/  ENDCOLLECTIVE ;  /* 0x000000000000791b */ /* 0x003fe20003800000 */
.L_x_1365:
[----:B------:R-:W-:Y:S01]  /*4550*/  MOV R159, R117 ;  /* 0x00000075009f7202 */ /* 0x000fe20000000f00 */
[----:B------:R-:W-:-:S07]  /*4560*/  FADD.FTZ R118, R118, R226 ;  /* 0x000000e276767221 */ /* 0x000fce0000010000 */
[----:B------:R-:W-:Y:S05]  /*4570*/  WARPSYNC.COLLECTIVE R163, `(.L_x_1366) ;  /* 0x00000000a3087348 */ /* 0x000fea0003c00000 */
[----:B------:R0:W1:Y:S02]  /*4580*/  SHFL.DOWN P5, R226, R159, R161, R162 ;  /* 0x080000a19fe27389 */ /* 0x00006400000a00a2 */
[----:B01----:R-:W-:Y:S01]  /*4590*/  ENDCOLLECTIVE ;  /* 0x000000000000791b */ /* 0x003fe20003800000 */
.L_x_1366:
[----:B------:R-:W-:Y:S01]  /*45a0*/  HFMA2.MMA R161, -RZ, RZ, 0, 1.1920928955078125e-07 ;  /* 0x00000002ffa17435 */ /* 0x000fe200000001ff */
[----:B------:R-:W-:Y:S01]  /*45b0*/  MOV R159, R118 ;  /* 0x00000076009f7202 */ /* 0x000fe20000000f00 */
[----:B------:R-:W-:-:S09]  /*45c0*/  FADD.FTZ R117, R117, R226 ;  /* 0x000000e275757221 */ /* 0x000fd20000010000 */
[----:B------:R-:W-:Y:S05]  /*45d0*/  WARPSYNC.COLLECTIVE R163, `(.L_x_1367) ;  /* 0x00000000a3087348 */ /* 0x000fea0003c00000 */
[----:B------:R0:W1:Y:S02]  /*45e0*/  SHFL.DOWN P5, R226, R159, R161, R162 ;  /* 0x080000a19fe27389 */ /* 0x00006400000a00a2 */
[----:B01----:R-:W-:Y:S01]  /*45f0*/  ENDCOLLECTIVE ;  /* 0x000000000000791b */ /* 0x003fe20003800000 */
.L_x_1367:
[----:B------:R-:W-:Y:S02]  /*4600*/  IMAD.MOV.U32 R159, RZ, RZ, R117 ;  /* 0x000000ffff9f7224 */ /* 0x000fe400078e0075 */
[----:B------:R-:W-:-:S07]  /*4610*/  FADD.FTZ R118, R118, R226 ;  /* 0x000000e276767221 */ /* 0x000fce0000010000 */
[----:B------:R-:W-:Y:S05]  /*4620*/  WARPSYNC.COLLECTIVE R163, `(.L_x_1368) ;  /* 0x00000000a3087348 */ /* 0x000fea0003c00000 */
[----:B------:R0:W1:Y:S02]  /*4630*/  SHFL.DOWN P5, R226, R159, R161, R162 ;  /* 0x080000a19fe27389 */ /* 0x00006400000a00a2 */
[----:B01----:R-:W-:Y:S01]  /*4640*/  ENDCOLLECTIVE ;  /* 0x000000000000791b */ /* 0x003fe20003800000 */
.L_x_1368:
[----:B------:R-:W-:Y:S01]  /*4650*/  HFMA2.MMA R161, -RZ, RZ, 0, 5.9604644775390625e-08 ;  /* 0x00000001ffa17435 */ /* 0x000fe200000001ff */
[----:B------:R-:W-:Y:S01]  /*4660*/  MOV R159, R118 ;  /* 0x00000076009f7202 */ /* 0x000fe20000000f00 */
[----:B------:R-:W-:-:S09]  /*4670*/  FADD.FTZ R117, R117, R226 ;  /* 0x000000e275757221 */ /* 0x000fd20000010000 */
[----:B------:R-:W-:Y:S05]  /*4680*/  WARPSYNC.COLLECTIVE R163, `(.L_x_1369) ;  /* 0x00000000a3087348 */ /* 0x000fea0003c00000 */
[----:B------:R0:W1:Y:S02]  /*4690*/  SHFL.DOWN P5, R226, R159, R161, R162 ;  /* 0x080000a19fe27389 */ /* 0x00006400000a00a2 */
[----:B01----:R-:W-:Y:S01]  /*46a0*/  ENDCOLLECTIVE ;  /* 0x000000000000791b */ /* 0x003fe20003800000 */
.L_x_1369:
[----:B------:R-:W-:Y:S02]  /*46b0*/  MOV R159, R117 ;  /* 0x00000075009f7202 */ /* 0x000fe40000000f00 */
[----:B------:R-:W-:-:S07]  /*46c0*/  MOV R119, R226 ;  /* 0x000000e200777202 */ /* 0x000fce0000000f00 */
[----:B------:R-:W-:Y:S05]  /*46d0*/  WARPSYNC.COLLECTIVE R163, `(.L_x_1370) ;  /* 0x00000000a3087348 */ /* 0x000fea0003c00000 */
[----:B------:R0:W1:Y:S02]  /*46e0*/  SHFL.DOWN P5, R226, R159, R161, R162 ;  /* 0x080000a19fe27389 */ /* 0x00006400000a00a2 */
[----:B01----:R-:W-:Y:S01]  /*46f0*/  ENDCOLLECTIVE ;  /* 0x000000000000791b */ /* 0x003fe20003800000 */
.L_x_1370:
[----:B------:R-:W-:Y:S01]  /*4700*/  MOV R159, R226 ;  /* 0x000000e2009f7202 */ /* 0x000fe20000000f00 */
[----:B------:R-:W-:Y:S06]  /*4710*/  BRA `(.L_x_1371) ;  /* 0xffffffdc00507947 */ /* 0x000fec000383ffff */
.L_x_1372:
        /* <DEDUP_REMOVED lines=14> */
.L_x_3267:


//--------------------- .text._ZN10layer_norm22ln_bwd_finalize_kernelINS_22Kernel_traits_finalizeILj6144Ef13__nv_bfloat16fS2_fjLb0ELj1024ELj4ENS_18Kernel_traits_baseILj6144EfS2_fS2_fjLj1024EEEEELb0ELb0EEEvNS_9BwdParamsE --------------------------
	.section	.text._ZN10layer_norm22ln_bwd_finalize_kernelINS_22Kernel_traits_finalizeILj6144Ef13__nv_bfloat16fS2_fjLb0ELj1024ELj4ENS_18Kernel_traits_baseILj6144EfS2_fS2_fjLj1024EEEEELb0ELb0EEEvNS_9BwdParamsE,"ax",@progbits
	.align	128
        .global         _ZN10layer_norm22ln_bwd_finalize_kernelINS_22Kernel_traits_finalizeILj6144Ef13__nv_bfloat16fS2_fjLb0ELj1024ELj4ENS_18Kernel_traits_baseILj6144EfS2_fS2_fjLj1024EEEEELb0ELb0EEEvNS_9BwdParamsE
        .type           _ZN10layer_norm22ln_bwd_finalize_kernelINS_22Kernel_traits_finalizeILj6144Ef13__nv_bfloat16fS2_fjLb0ELj1024ELj4ENS_18Kernel_traits_baseILj6144EfS2_fS2_fjLj1024EEEEELb0ELb0EEEvNS_9BwdParamsE,@function
        .size           _ZN10layer_norm22ln_bwd_finalize_kernelINS_22Kernel_traits_finalizeILj6144Ef13__nv_bfloat16fS2_fjLb0ELj1024ELj4ENS_18Kernel_traits_baseILj6144EfS2_fS2_fjLj1024EEEEELb0ELb0EEEvNS_9BwdParamsE,(.L_x_3268 - _ZN10layer_norm22ln_bwd_finalize_kernelINS_22Kernel_traits_finalizeILj6144Ef13__nv_bfloat16fS2_fjLb0ELj1024ELj4ENS_18Kernel_traits_baseILj6144EfS2_fS2_fjLj1024EEEEELb0ELb0EEEvNS_9BwdParamsE)
        .other          _ZN10layer_norm22ln_bwd_finalize_kernelINS_22Kernel_traits_finalizeILj6144Ef13__nv_bfloat16fS2_fjLb0ELj1024ELj4ENS_18Kernel_traits_baseILj6144EfS2_fS2_fjLj1024EEEEELb0ELb0EEEvNS_9BwdParamsE,@"STO_CUDA_ENTRY STV_DEFAULT"
_ZN10layer_norm22ln_bwd_finalize_kernelINS_22Kernel_traits_finalizeILj6144Ef13__nv_bfloat16fS2_fjLb0ELj1024ELj4ENS_18Kernel_traits_baseILj6144EfS2_fS2_fjLj1024EEEEELb0ELb0EEEvNS_9BwdParamsE:
.text._ZN10layer_norm22ln_bwd_finalize_kernelINS_22Kernel_traits_finalizeILj6144Ef13__nv_bfloat16fS2_fjLb0ELj1024ELj4ENS_18Kernel_traits_baseILj6144EfS2_fS2_fjLj1024EEEEELb0ELb0EEEvNS_9BwdParamsE:
        /* <DEDUP_REMOVED lines=25> */
.L_x_1385:
        /* <DEDUP_REMOVED lines=30> */
.L_x_1377:
        /* <DEDUP_REMOVED lines=36> */
.L_x_1376:
[----:B------:R-:W-:Y:S05]  /*05b0*/  BSYNC B1 ;  /* 0x0000000000017941 */ /* 0x000fea0003800000 */
.L_x_1375:
        /* <DEDUP_REMOVED lines=24> */
.L_x_1379:
[----:B------:R-:W-:Y:S05]  /*0740*/  BSYNC B1 ;  /* 0x0000000000017941 */ /* 0x000fea0003800000 */
.L_x_1378:
        /* <DEDUP_REMOVED lines=12> */
.L_x_1380:
[----:B------:R-:W-:Y:S05]  /*0810*/  BSYNC B1 ;  /* 0x0000000000017941 */ /* 0x000fea0003800000 */
.L_x_1374:
[----:B------:R-:W-:Y:S05]  /*0820*/  BSYNC B0 ;  /* 0x0000000000007941 */ /* 0x000fea0003800000 */
.L_x_1373:
        /* <DEDUP_REMOVED lines=29> */
.L_x_1396:
[----:B---3--:R-:W-:Y:S01]  /*0a00*/  FADD.FTZ R9, R18, R9 ;  /* 0x0000000912097221 */ /* 0x008fe20000010000 */
[----:B--2---:R-:W-:-:S04]  /*0a10*/  FADD.FTZ R11, R10, R11 ;  /* 0x0000000b0a0b7221 */ /* 0x004fc80000010000 */
[----:B------:R2:W-:Y:S04]  /*0a20*/  @!P1 STS [R6+0x2000], R9 ;  /* 0x0020000906009388 */ /* 0x0005e80000000800 */
[----:B------:R2:W-:Y:S02]  /*0a30*/  @!P1 STS [R6+0x2080], R11 ;  /* 0x0020800b06009388 */ /* 0x0005e40000000800 */
.L_x_1381:
        /* <DEDUP_REMOVED lines=16> */
.L_x_1384:
[----:B------:R-:W-:Y:S05]  /*0b40*/  BSYNC B0 ;  /* 0x0000000000007941 */ /* 0x000fea0003800000 */
.L_x_1383:
[C---:B------:R-:W-:Y:S01]  /*0b50*/  ISETP.GT.U32.AND P1, PT, R3.reuse, -0x1801, PT ;  /* 0xffffe7ff0300780c */ /* 0x040fe20003f24070 */
[----:B------:R-:W-:Y:S01]  /*0b60*/  VIADD R4, R4, 0xc00 ;  /* 0x00000c0004047836 */ /* 0x000fe20000000000 */
[----:B------:R-:W-:-:S11]  /*0b70*/  IADD3 R3, R3, 0x1800, RZ ;  /* 0x0000180003037810 */ /* 0x000fd60007ffe0ff */
[----:B------:R-:W-:Y:S05]  /*0b80*/  @P1 BRA `(.L_x_1385) ;  /* 0xfffffff400801947 */ /* 0x000fea000383ffff */
[----:B------:R-:W-:Y:S05]  /*0b90*/  EXIT ;  /* 0x000000000000794d */ /* 0x000fea0003800000 */
.L_x_1382:
[----:B------:R-:W-:Y:S01]  /*0ba0*/  HFMA2.MMA R21, -RZ, RZ, 0, 5.9604644775390625e-08 ;  /* 0x00000001ff157435 */ /* 0x000fe200000001ff */
[----:B0--3--:R-:W-:Y:S01]  /*0bb0*/  MOV R22, R10 ;  /* 0x0000000a00167202 */ /* 0x009fe20000000f00 */
[----:B------:R-:W-:Y:S01]  /*0bc0*/  IMAD.MOV.U32 R19, RZ, RZ, -0x1 ;  /* 0xffffffffff137424 */ /* 0x000fe200078e00ff */
[----:B------:R-:W-:-:S08]  /*0bd0*/  MOV R24, 0x1f ;  /* 0x0000001f00187802 */ /* 0x000fd00000000f00 */
[----:B-12---:R-:W-:Y:S05]  /*0be0*/  WARPSYNC.COLLECTIVE R19, `(.L_x_1386) ;  /* 0x0000000013087348 */ /* 0x006fea0003c00000 */
[----:B------:R0:W3:Y:S02]  /*0bf0*/  SHFL.BFLY P2, R20, R22, R21, R24 ;  /* 0x0c00001516147389 */ /* 0x0000e40000040018 */
[----:B0123--:R-:W-:Y:S01]  /*0c00*/  ENDCOLLECTIVE ;  /* 0x000000000000791b */ /* 0x00ffe20003800000 */
.L_x_1386:
[----:B------:R-:W-:Y:S01]  /*0c10*/  HFMA2.MMA R21, -RZ, RZ, 0, 1.1920928955078125e-07 ;  /* 0x00000002ff157435 */ /* 0x000fe200000001ff */
[----:B------:R-:W-:-:S05]  /*0c20*/  MOV R11, R20 ;  /* 0x00000014000b7202 */ /* 0x000fca0000000f00 */
[----:B------:R-:W-:-:S05]  /*0c30*/  FADD.FTZ R11, R10, R11 ;  /* 0x0000000b0a0b7221 */ /* 0x000fca0000010000 */
[----:B------:R-:W-:-:S07]  /*0c40*/  MOV R22, R11 ;  /* 0x0000000b00167202 */ /* 0x000fce0000000f00 */
[----:B------:R-:W-:Y:S05]  /*0c50*/  WARPSYNC.COLLECTIVE R19, `(.L_x_1387) ;  /* 0x0000000013087348 */ /* 0x000fea0003c00000 */
[----:B------:R0:W1:Y:S02]  /*0c60*/  SHFL.BFLY P2, R20, R22, R21, R24 ;  /* 0x0c00001516147389 */ /* 0x0000640000040018 */
[----:B01----:R-:W-:Y:S01]  /*0c70*/  ENDCOLLECTIVE ;  /* 0x000000000000791b */ /* 0x003fe20003800000 */
.L_x_1387:
[----:B------:R-:W-:Y:S01]  /*0c80*/  HFMA2.MMA R21, -RZ, RZ, 0, 2.384185791015625e-07 ;  /* 0x00000004ff157435 */ /* 0x000fe200000001ff */
[----:B------:R-:W-:-:S04]  /*0c90*/  IMAD.MOV.U32 R14, RZ, RZ, R20 ;  /* 0x000000ffff0e7224 */ /* 0x000fc800078e0014 */
[----:B------:R-:W-:-:S05]  /*0ca0*/  FADD.FTZ R14, R11, R14 ;  /* 0x0000000e0b0e7221 */ /* 0x000fca0000010000 */
[----:B------:R-:W-:-:S07]  /*0cb0*/  MOV R22, R14 ;  /* 0x0000000e00167202 */ /* 0x000fce0000000f00 */
[----:B------:R-:W-:Y:S05]  /*0cc0*/  WARPSYNC.COLLECTIVE R19, `(.L_x_1388) ;  /* 0x0000000013087348 */ /* 0x000fea0003c00000 */
[----:B------:R0:W1:Y:S02]  /*0cd0*/  SHFL.BFLY P2, R20, R22, R21, R24 ;  /* 0x0c00001516147389 */ /* 0x0000640000040018 */
[----:B01----:R-:W-:Y:S01]  /*0ce0*/  ENDCOLLECTIVE ;  /* 0x000000000000791b */ /* 0x003fe20003800000 */
.L_x_1388:
[----:B------:R-:W-:Y:S01]  /*0cf0*/  IMAD.MOV.U32 R21, RZ, RZ, 0x8 ;  /* 0x00000008ff157424 */ /* 0x000fe200078e00ff */
[----:B------:R-:W-:-:S05]  /*0d00*/  MOV R13, R20 ;  /* 0x00000014000d7202 */ /* 0x000fca0000000f00 */
[----:B------:R-:W-:-:S05]  /*0d10*/  FADD.FTZ R13, R14, R13 ;  /* 0x0000000d0e0d7221 */ /* 0x000fca0000010000 */
[----:B------:R-:W-:-:S07]  /*0d20*/  MOV R22, R13 ;  /* 0x0000000d00167202 */ /* 0x000fce0000000f00 */
[----:B------:R-:W-:Y:S05]  /*0d30*/  WARPSYNC.COLLECTIVE R19, `(.L_x_1389) ;  /* 0x0000000013087348 */ /* 0x000fea0003c00000 */
[----:B------:R0:W1:Y:S02]  /*0d40*/  SHFL.BFLY P2, R20, R22, R21, R24 ;  /* 0x0c00001516147389 */ /* 0x0000640000040018 */
[----:B01----:R-:W-:Y:S01]  /*0d50*/  ENDCOLLECTIVE ;  /* 0x000000000000791b */ /* 0x003fe20003800000 */
.L_x_1389:
[----:B------:R-:W-:Y:S01]  /*0d60*/  HFMA2.MMA R21, -RZ, RZ, 0, 9.5367431640625e-07 ;  /* 0x00000010ff157435 */ /* 0x000fe200000001ff */
[----:B------:R-:W-:-:S05]  /*0d70*/  MOV R10, R20 ;  /* 0x00000014000a7202 */ /* 0x000fca0000000f00 */
[----:B------:R-:W-:-:S05]  /*0d80*/  FADD.FTZ R10, R13, R10 ;  /* 0x0000000a0d0a7221 */ /* 0x000fca0000010000 */
[----:B------:R-:W-:-:S07]  /*0d90*/  MOV R22, R10 ;  /* 0x0000000a00167202 */ /* 0x000fce0000000f00 */
[----:B------:R-:W-:Y:S05]  /*0da0*/  WARPSYNC.COLLECTIVE R19, `(.L_x_1390) ;  /* 0x0000000013087348 */ /* 0x000fea0003c00000 */
[----:B------:R0:W1:Y:S02]  /*0db0*/  SHFL.BFLY P2, R20, R22, R21, R24 ;  /* 0x0c00001516147389 */ /* 0x0000640000040018 */
[----:B01----:R-:W-:Y:S01]  /*0dc0*/  ENDCOLLECTIVE ;  /* 0x000000000000791b */ /* 0x003fe20003800000 */
.L_x_1390:
[----:B------:R-:W-:Y:S01]  /*0dd0*/  HFMA2.MMA R21, -RZ, RZ, 0, 5.9604644775390625e-08 ;  /* 0x00000001ff157435 */ /* 0x000fe200000001ff */
[----:B------:R-:W-:Y:S01]  /*0de0*/  IMAD.MOV.U32 R22, RZ, RZ, R9 ;  /* 0x000000ffff167224 */ /* 0x000fe200078e0009 */
[----:B------:R-:W-:-:S09]  /*0df0*/  MOV R11, R20 ;  /* 0x00000014000b7202 */ /* 0x000fd20000000f00 */
[----:B------:R-:W-:Y:S05]  /*0e00*/  WARPSYNC.COLLECTIVE R19, `(.L_x_1391) ;  /* 0x0000000013087348 */ /* 0x000fea0003c00000 */
[----:B------:R0:W1:Y:S02]  /*0e10*/  SHFL.BFLY P2, R20, R22, R21, R24 ;  /* 0x0c00001516147389 */ /* 0x0000640000040018 */
[----:B01----:R-:W-:Y:S01]  /*0e20*/  ENDCOLLECTIVE ;  /* 0x000000000000791b */ /* 0x003fe20003800000 */
.L_x_1391:
[----:B------:R-:W-:Y:S01]  /*0e30*/  HFMA2.MMA R21, -RZ, RZ, 0, 1.1920928955078125e-07 ;  /* 0x00000002ff157435 */ /* 0x000fe200000001ff */
[----:B------:R-:W-:-:S05]  /*0e40*/  MOV R14, R20 ;  /* 0x00000014000e7202 */ /* 0x000fca0000000f00 */
[----:B------:R-:W-:-:S05]  /*0e50*/  FADD.FTZ R15, R9, R14 ;  /* 0x0000000e090f7221 */ /* 0x000fca0000010000 */
[----:B------:R-:W-:-:S07]  /*0e60*/  MOV R22, R15 ;  /* 0x0000000f00167202 */ /* 0x000fce0000000f00 */
[----:B------:R-:W-:Y:S05]  /*0e70*/  WARPSYNC.COLLECTIVE R19, `(.L_x_1392) ;  /* 0x0000000013087348 */ /* 0x000fea0003c00000 */
[----:B------:R0:W1:Y:S02]  /*0e80*/  SHFL.BFLY P2, R20, R22, R21, R24 ;  /* 0x0c00001516147389 */ /* 0x0000640000040018 */
[----:B01----:R-:W-:Y:S01]  /*0e90*/  ENDCOLLECTIVE ;  /* 0x000000000000791b */ /* 0x003fe20003800000 */
.L_x_1392:
[----:B------:R-:W-:Y:S01]  /*0ea0*/  HFMA2.MMA R21, -RZ, RZ, 0, 2.384185791015625e-07 ;  /* 0x00000004ff157435 */ /* 0x000fe200000001ff */
[----:B------:R-:W-:-:S04]  /*0eb0*/  IMAD.MOV.U32 R16, RZ, RZ, R20 ;  /* 0x000000ffff107224 */ /* 0x000fc800078e0014 */
[----:B------:R-:W-:-:S05]  /*0ec0*/  FADD.FTZ R16, R15, R16 ;  /* 0x000000100f107221 */ /* 0x000fca0000010000 */
[----:B------:R-:W-:-:S07]  /*0ed0*/  MOV R22, R16 ;  /* 0x0000001000167202 */ /* 0x000fce0000000f00 */
[----:B------:R-:W-:Y:S05]  /*0ee0*/  WARPSYNC.COLLECTIVE R19, `(.L_x_1393) ;  /* 0x0000000013087348 */ /* 0x000fea0003c00000 */
[----:B------:R0:W1:Y:S02]  /*0ef0*/  SHFL.BFLY P2, R20, R22, R21, R24 ;  /* 0x0c00001516147389 */ /* 0x0000640000040018 */
[----:B01----:R-:W-:Y:S01]  /*0f00*/  ENDCOLLECTIVE ;  /* 0x000000000000791b */ /* 0x003fe20003800000 */
.L_x_1393:
[----:B------:R-:W-:Y:S01]  /*0f10*/  IMAD.MOV.U32 R21, RZ, RZ, 0x8 ;  /* 0x00000008ff157424 */ /* 0x000fe200078e00ff */
[----:B------:R-:W-:-:S05]  /*0f20*/  MOV R17, R20 ;  /* 0x0000001400117202 */ /* 0x000fca0000000f00 */
[----:B------:R-:W-:-:S05]  /*0f30*/  FADD.FTZ R17, R16, R17 ;  /* 0x0000001110117221 */ /* 0x000fca0000010000 */
[----:B------:R-:W-:-:S07]  /*0f40*/  MOV R22, R17 ;  /* 0x0000001100167202 */ /* 0x000fce0000000f00 */
[----:B------:R-:W-:Y:S05]  /*0f50*/  WARPSYNC.COLLECTIVE R19, `(.L_x_1394) ;  /* 0x0000000013087348 */ /* 0x000fea0003c00000 */
[----:B------:R0:W1:Y:S02]  /*0f60*/  SHFL.BFLY P2, R20, R22, R21, R24 ;  /* 0x0c00001516147389 */ /* 0x0000640000040018 */
[----:B01----:R-:W-:Y:S01]  /*0f70*/  ENDCOLLECTIVE ;  /* 0x000000000000791b */ /* 0x003fe20003800000 */
.L_x_1394:
[----:B------:R-:W-:Y:S01]  /*0f80*/  HFMA2.MMA R21, -RZ, RZ, 0, 9.5367431640625e-07 ;  /* 0x00000010ff157435 */ /* 0x000fe200000001ff */
[----:B------:R-:W-:-:S05]  /*0f90*/  MOV R18, R20 ;  /* 0x0000001400127202 */ /* 0x000fca0000000f00 */
[----:B------:R-:W-:-:S05]  /*0fa0*/  FADD.FTZ R18, R17, R18 ;  /* 0x0000001211127221 */ /* 0x000fca0000010000 */
[----:B------:R-:W-:-:S07]  /*0fb0*/  MOV R22, R18 ;  /* 0x0000001200167202 */ /* 0x000fce0000000f00 */
[----:B------:R-:W-:Y:S05]  /*0fc0*/  WARPSYNC.COLLECTIVE R19, `(.L_x_1395) ;  /* 0x0000000013087348 */ /* 0x000fea0003c00000 */
[----:B------:R0:W1:Y:S02]  /*0fd0*/  SHFL.BFLY P2, R20, R22, R21, R24 ;  /* 0x0c00001516147389 */ /* 0x0000640000040018 */
[----:B01----:R-:W-:Y:S01]  /*0fe0*/  ENDCOLLECTIVE ;  /* 0x000000000000791b */ /* 0x003fe20003800000 */
.L_x_1395:
[----:B------:R-:W-:Y:S01]  /*0ff0*/  MOV R9, R20 ;  /* 0x0000001400097202 */ /* 0x000fe20000000f00 */
[----:B------:R-:W-:Y:S06]  /*1000*/  BRA `(.L_x_1396) ;  /* 0xfffffff8007c7947 */ /* 0x000fec000383ffff */
.L_x_1397:
        /* <DEDUP_REMOVED lines=15> */
.L_x_3268:


//--------------------- .text._ZN10layer_norm40ln_parallel_residual_bwd_finalize_kernelINS_22Kernel_traits_finalizeILj6144Ef13__nv_bfloat16fS2_fjLb0ELj1024ELj4ENS_18Kernel_traits_baseILj6144EfS2_fS2_fjLj1024EEEEELb0EEEvNS_9BwdParamsE --------------------------
	.section	.text._ZN10layer_norm40ln_parallel_residual_bwd_finalize_kernelINS_22Kernel_traits_finalizeILj6144Ef13__nv_bfloat16fS2_fjLb0ELj1024ELj4ENS_18Kernel_traits_baseILj6144EfS2_fS2_fjLj1024EEEEELb0EEEvNS_9BwdParamsE,"ax",@progbits
	.align	128
        .global         _ZN10layer_norm40ln_parallel_residual_bwd_finalize_kernelINS_22Kernel_traits_finalizeILj6144Ef13__nv_bfloat16fS2_fjLb0ELj1024ELj4ENS_18Kernel_traits_baseILj6144EfS2_fS2_fjLj1024EEEEELb0EEEvNS_9BwdParamsE
        .type           _ZN10layer_norm40ln_parallel_residual_bwd_finalize_kernelINS_22Kernel_traits_finalizeILj6144Ef13__nv_bfloat16fS2_fjLb0ELj1024ELj4ENS_18Kernel_traits_baseILj6144EfS2_fS2_fjLj1024EEEEELb0EEEvNS_9BwdParamsE,@function
        .size           _ZN10layer_norm40ln_parallel_residual_bwd_finalize_kernelINS_22Kernel_traits_finalizeILj6144Ef13__nv_bfloat16fS2_fjLb0ELj1024ELj4ENS_18Kernel_traits_baseILj6144EfS2_fS2_fjLj1024EEEEELb0EEEvNS_9BwdParamsE,(.L_x_3269 - _ZN10layer_norm40ln_parallel_residual_bwd_finalize_kernelINS_22Kernel_traits_finalizeILj6144Ef13__nv_bfloat16fS2_fjLb0ELj1024ELj4ENS_18Kernel_traits_baseILj6144EfS2_fS2_fjLj1024EEEEELb0EEEvNS_9BwdParamsE)
        .other          _ZN10layer_norm40ln_parallel_residual_bwd_finalize_kernelINS_22Kernel_traits_finalizeILj6144Ef13__nv_bfloat16fS2_fjLb0ELj1024ELj4ENS_18Kernel_traits_baseILj6144EfS2_fS2_fjLj1024EEEEELb0EEEvNS_9BwdParamsE,@"STO_CUDA_ENTRY STV_DEFAULT"
_ZN10layer_norm40ln_parallel_residual_bwd_finalize_kernelINS_22Kernel_traits_finalizeILj6144Ef13__nv_bfloat16fS2_fjLb0ELj1024ELj4ENS_18Kernel_traits_baseILj6144EfS2_fS2_fjLj1024EEEEELb0EEEvNS_9BwdParamsE:
.text._ZN10layer_norm40ln_parallel_residual_bwd_finalize_kernelINS_22Kernel_traits_finalizeILj6144Ef13__nv_bfloat16fS2_fjLb0ELj1024ELj4ENS_18Kernel_traits_baseILj6144EfS2_fS2_fjLj1024EEEEELb0EEEvNS_9BwdParamsE:
        /* <DEDUP_REMOVED lines=22> */
.L_x_1410:
        /* <DEDUP_REMOVED lines=42> */
.L_x_1402:
        /* <DEDUP_REMOVED lines=62> */
.L_x_1401:
[----:B------:R-:W-:Y:S05]  /*07e0*/  BSYNC B1 ;  /* 0x0000000000017941 */ /* 0x000fea0003800000 */
.L_x_1400:
        /* <DEDUP_REMOVED lines=38> */
.L_x_1404:
[----:B------:R-:W-:Y:S05]  /*0a50*/  BSYNC B1 ;  /* 0x0000000000017941 */ /* 0x000fea0003800000 */
.L_x_1403:
        /* <DEDUP_REMOVED lines=20> */
.L_x_1405:
[----:B------:R-:W-:Y:S05]  /*0ba0*/  BSYNC B1 ;  /* 0x0000000000017941 */ /* 0x000fea0003800000 */
.L_x_1399:
[----:B------:R-:W-:Y:S05]  /*0bb0*/  BSYNC B0 ;  /* 0x0000000000007941 */ /* 0x000fea0003800000 */
.L_x_1398:
        /* <DEDUP_REMOVED lines=54> */
.L_x_1431:
        /* <DEDUP_REMOVED lines=10> */
.L_x_1406:
        /* <DEDUP_REMOVED lines=24> */
.L_x_1409:
[----:B------:R-:W-:Y:S05]  /*1140*/  BSYNC B0 ;  /* 0x0000000000007941 */ /* 0x000fea0003800000 */
.L_x_1408:
[C---:B------:R-:W-:Y:S02]  /*1150*/  ISETP.GT.U32.AND P1, PT, R4.reuse, -0x1801, PT ;  /* 0xffffe7ff0400780c */ /* 0x040fe40003f24070 */
[----:B------:R-:W-:Y:S02]  /*1160*/  IADD3 R4, R4, 0x1800, RZ ;  /* 0x0000180004047810 */ /* 0x000fe40007ffe0ff */
[----:B------:R-:W-:-:S09]  /*1170*/  IADD3 R5, R5, 0xc00, RZ ;  /* 0x00000c0005057810 */ /* 0x000fd20007ffe0ff */
[----:B------:R-:W-:Y:S05]  /*1180*/  @P1 BRA `(.L_x_1410) ;  /* 0xffffffec00f41947 */ /* 0x000fea000383ffff */
[----:B------:R-:W-:Y:S05]  /*1190*/  EXIT ;  /* 0x000000000000794d */ /* 0x000fea0003800000 */
.L_x_1407:
[----:B------:R-:W-:Y:S01]  /*11a0*/  HFMA2.MMA R14, -RZ, RZ, 0, 5.9604644775390625e-08 ;  /* 0x00000001ff0e7435 */ /* 0x000fe200000001ff */
[----:B----4-:R-:W-:Y:S02]  /*11b0*/  MOV R27, R10 ;  /* 0x0000000a001b7202 */ /* 0x010fe40000000f00 */
[----:B------:R-:W-:Y:S02]  /*11c0*/  MOV R13, 0x1f ;  /* 0x0000001f000d7802 */ /* 0x000fe40000000f00 */
[----:B------:R-:W-:-:S07]  /*11d0*/  MOV R12, 0xffffffff ;  /* 0xffffffff000c7802 */ /* 0x000fce0000000f00 */
[----:B0123--:R-:W-:Y:S05]  /*11e0*/  WARPSYNC.COLLECTIVE R12, `(.L_x_1411) ;  /* 0x000000000c087348 */ /* 0x00ffea0003c00000 */
[----:B------:R4:W0:Y:S02]  /*11f0*/  SHFL.BFLY P2, R17, R27, R14, R13 ;  /* 0x0c00000e1b117389 */ /* 0x000824000004000d */
[----:B01234-:R-:W-:Y:S01]  /*1200*/  ENDCOLLECTIVE ;  /* 0x000000000000791b */ /* 0x01ffe20003800000 */
.L_x_1411:
[----:B------:R-:W-:Y:S01]  /*1210*/  HFMA2.MMA R14, -RZ, RZ, 0, 1.1920928955078125e-07 ;  /* 0x00000002ff0e7435 */ /* 0x000fe200000001ff */
[----:B------:R-:W-:-:S05]  /*1220*/  FADD.FTZ R11, R10, R17 ;  /* 0x000000110a0b7221 */ /* 0x000fca0000010000 */
[----:B------:R-:W-:-:S07]  /*1230*/  MOV R27, R11 ;  /* 0x0000000b001b7202 */ /* 0x000fce0000000f00 */
[----:B------:R-:W-:Y:S05]  /*1240*/  WARPSYNC.COLLECTIVE R12, `(.L_x_1412) ;  /* 0x000000000c087348 */ /* 0x000fea0003c00000 */
[----:B------:R0:W1:Y:S02]  /*1250*/  SHFL.BFLY P2, R17, R27, R14, R13 ;  /* 0x0c00000e1b117389 */ /* 0x000064000004000d */
[----:B01----:R-:W-:Y:S01]  /*1260*/  ENDCOLLECTIVE ;  /* 0x000000000000791b */ /* 0x003fe20003800000 */
.L_x_1412:
[----:B------:R-:W-:Y:S01]  /*1270*/  HFMA2.MMA R14, -RZ, RZ, 0, 2.384185791015625e-07 ;  /* 0x00000004ff0e7435 */ /* 0x000fe200000001ff */
[----:B------:R-:W-:-:S05]  /*1280*/  FADD.FTZ R10, R11, R17 ;  /* 0x000000110b0a7221 */ /* 0x000fca0000010000 */
[----:B------:R-:W-:-:S07]  /*1290*/  MOV R27, R10 ;  /* 0x0000000a001b7202 */ /* 0x000fce0000000f00 */
[----:B------:R-:W-:Y:S05]  /*12a0*/  WARPSYNC.COLLECTIVE R12, `(.L_x_1413) ;  /* 0x000000000c087348 */ /* 0x000fea0003c00000 */
[----:B------:R0:W1:Y:S02]  /*12b0*/  SHFL.BFLY P2, R17, R27, R14, R13 ;  /* 0x0c00000e1b117389 */ /* 0x000064000004000d */
[----:B01----:R-:W-:Y:S01]  /*12c0*/  ENDCOLLECTIVE ;  /* 0x000000000000791b */ /* 0x003fe20003800000 */
.L_x_1413:
[----:B------:R-:W-:Y:S01]  /*12d0*/  HFMA2.MMA R14, -RZ, RZ, 0, 4.76837158203125e-07 ;  /* 0x00000008ff0e7435 */ /* 0x000fe200000001ff */
[----:B------:R-:W-:-:S05]  /*12e0*/  FADD.FTZ R19, R10, R17 ;  /* 0x000000110a137221 */ /* 0x000fca0000010000 */
[----:B------:R-:W-:-:S07]  /*12f0*/  MOV R27, R19 ;  /* 0x00000013001b7202 */ /* 0x000fce0000000f00 */
[----:B------:R-:W-:Y:S05]  /*1300*/  WARPSYNC.COLLECTIVE R12, `(.L_x_1414) ;  /* 0x000000000c087348 */ /* 0x000fea0003c00000 */
[----:B------:R0:W1:Y:S02]  /*1310*/  SHFL.BFLY P2, R17, R27, R14, R13 ;  /* 0x0c00000e1b117389 */ /* 0x000064000004000d */
[----:B01----:R-:W-:Y:S01]  /*1320*/  ENDCOLLECTIVE ;  /* 0x000000000000791b */ /* 0x003fe20003800000 */
.L_x_1414:
[----:B------:R-:W-:Y:S01]  /*1330*/  HFMA2.MMA R14, -RZ, RZ, 0, 9.5367431640625e-07 ;  /* 0x00000010ff0e7435 */ /* 0x000fe200000001ff */
[----:B------:R-:W-:-:S05]  /*1340*/  FADD.FTZ R11, R19, R17 ;  /* 0x00000011130b7221 */ /* 0x000fca0000010000 */
[----:B------:R-:W-:-:S07]  /*1350*/  MOV R27, R11 ;  /* 0x0000000b001b7202 */ /* 0x000fce0000000f00 */
[----:B------:R-:W-:Y:S05]  /*1360*/  WARPSYNC.COLLECTIVE R12, `(.L_x_1415) ;  /* 0x000000000c087348 */ /* 0x000fea0003c00000 */
[----:B------:R0:W1:Y:S02]  /*1370*/  SHFL.BFLY P2, R17, R27, R14, R13 ;  /* 0x0c00000e1b117389 */ /* 0x000064000004000d */
[----:B01----:R-:W-:Y:S01]  /*1380*/  ENDCOLLECTIVE ;  /* 0x000000000000791b */ /* 0x003fe20003800000 */
.L_x_1415:
[----:B------:R-:W-:Y:S01]  /*1390*/  HFMA2.MMA R14, -RZ, RZ, 0, 5.9604644775390625e-08 ;  /* 0x00000001ff0e7435 */ /* 0x000fe200000001ff */
[----:B------:R-:W-:Y:S01]  /*13a0*/  IMAD.MOV.U32 R27, RZ, RZ, R15 ;  /* 0x000000ffff1b7224 */ /* 0x000fe200078e000f */
[----:B------:R-:W-:-:S09]  /*13b0*/  MOV R10, R17 ;  /* 0x00000011000a7202 */ /* 0x000fd20000000f00 */
[----:B------:R-:W-:Y:S05]  /*13c0*/  WARPSYNC.COLLECTIVE R12, `(.L_x_1416) ;  /* 0x000000000c087348 */ /* 0x000fea0003c00000 */
[----:B------:R0:W1:Y:S02]  /*13d0*/  SHFL.BFLY P2, R17, R27, R14, R13 ;  /* 0x0c00000e1b117389 */ /* 0x000064000004000d */
[----:B01----:R-:W-:Y:S01]  /*13e0*/  ENDCOLLECTIVE ;  /* 0x000000000000791b */ /* 0x003fe20003800000 */
.L_x_1416:
[----:B------:R-:W-:Y:S01]  /*13f0*/  HFMA2.MMA R14, -RZ, RZ, 0, 1.1920928955078125e-07 ;  /* 0x00000002ff0e7435 */ /* 0x000fe200000001ff */
[----:B------:R-:W-:-:S05]  /*1400*/  MOV R16, R17 ;  /* 0x0000001100107202 */ /* 0x000fca0000000f00 */
[----:B------:R-:W-:-:S05]  /*1410*/  FADD.FTZ R16, R15, R16 ;  /* 0x000000100f107221 */ /* 0x000fca0000010000 */
[----:B------:R-:W-:-:S07]  /*1420*/  MOV R27, R16 ;  /* 0x00000010001b7202 */ /* 0x000fce0000000f00 */
[----:B------:R-:W-:Y:S05]  /*1430*/  WARPSYNC.COLLECTIVE R12, `(.L_x_1417) ;  /* 0x000000000c087348 */ /* 0x000fea0003c00000 */
[----:B------:R0:W1:Y:S02]  /*1440*/  SHFL.BFLY P2, R17, R27, R14, R13 ;  /* 0x0c00000e1b117389 */ /* 0x000064000004000d */
[----:B01----:R-:W-:Y:S01]  /*1450*/  ENDCOLLECTIVE ;  /* 0x000000000000791b */ /* 0x003fe20003800000 */
.L_x_1417:
[----:B------:R-:W-:Y:S01]  /*1460*/  HFMA2.MMA R14, -RZ, RZ, 0, 2.384185791015625e-07 ;  /* 0x00000004ff0e7435 */ /* 0x000fe200000001ff */
[----:B------:R-:W-:-:S05]  /*1470*/  MOV R19, R17 ;  /* 0x0000001100137202 */ /* 0x000fca0000000f00 */
[----:B------:R-:W-:-:S05]  /*1480*/  FADD.FTZ R15, R16, R19 ;  /* 0x00000013100f7221 */ /* 0x000fca0000010000 */
[----:B------:R-:W-:-:S07]  /*1490*/  MOV R27, R15 ;  /* 0x0000000f001b7202 */ /* 0x000fce0000000f00 */
[----:B------:R-:W-:Y:S05]  /*14a0*/  WARPSYNC.COLLECTIVE R12, `(.L_x_1418) ;  /* 0x000000000c087348 */ /* 0x000fea0003c00000 */
[----:B------:R0:W1:Y:S02]  /*14b0*/  SHFL.BFLY P2, R17, R27, R14, R13 ;  /* 0x0c00000e1b117389 */ /* 0x000064000004000d */
[----:B01----:R-:W-:Y:S01]  /*14c0*/  ENDCOLLECTIVE ;  /* 0x000000000000791b */ /* 0x003fe20003800000 */
.L_x_1418:
[----:B------:R-:W-:Y:S01]  /*14d0*/  HFMA2.MMA R14, -RZ, RZ, 0, 4.76837158203125e-07 ;  /* 0x00000008ff0e7435 */ /* 0x000fe200000001ff */
[----:B------:R-:W-:-:S05]  /*14e0*/  MOV R18, R17 ;  /* 0x0000001100127202 */ /* 0x000fca0000000f00 */
[----:B------:R-:W-:-:S05]  /*14f0*/  FADD.FTZ R20, R15, R18 ;  /* 0x000000120f147221 */ /* 0x000fca0000010000 */
[----:B------:R-:W-:-:S07]  /*1500*/  MOV R27, R20 ;  /* 0x00000014001b7202 */ /* 0x000fce0000000f00 */
[----:B------:R-:W-:Y:S05]  /*1510*/  WARPSYNC.COLLECTIVE R12, `(.L_x_1419) ;  /* 0x000000000c087348 */ /* 0x000fea0003c00000 */
[----:B------:R0:W1:Y:S02]  /*1520*/  SHFL.BFLY P2, R17, R27, R14, R13 ;  /* 0x0c00000e1b117389 */ /* 0x000064000004000d */
[----:B01----:R-:W-:Y:S01]  /*1530*/  ENDCOLLECTIVE ;  /* 0x000000000000791b */ /* 0x003fe20003800000 */
.L_x_1419:
[----:B------:R-:W-:Y:S01]  /*1540*/  HFMA2.MMA R14, -RZ, RZ, 0, 9.5367431640625e-07 ;  /* 0x00000010ff0e7435 */ /* 0x000fe200000001ff */
[----:B------:R-:W-:-:S05]  /*1550*/  MOV R21, R17 ;  /* 0x0000001100157202 */ /* 0x000fca0000000f00 */
[----:B------:R-:W-:-:S05]  /*1560*/  FADD.FTZ R16, R20, R21 ;  /* 0x0000001514107221 */ /* 0x000fca0000010000 */
[----:B------:R-:W-:-:S07]  /*1570*/  MOV R27, R16 ;  /* 0x00000010001b7202 */ /* 0x000fce0000000f00 */
[----:B------:R-:W-:Y:S05]  /*1580*/  WARPSYNC.COLLECTIVE R12, `(.L_x_1420) ;  /* 0x000000000c087348 */ /* 0x000fea0003c00000 */
[----:B------:R0:W1:Y:S02]  /*1590*/  SHFL.BFLY P2, R17, R27, R14, R13 ;  /* 0x0c00000e1b117389 */ /* 0x000064000004000d */
[----:B01----:R-:W-:Y:S01]  /*15a0*/  ENDCOLLECTIVE ;  /* 0x000000000000791b */ /* 0x003fe20003800000 */
.L_x_1420:
[----:B------:R-:W-:Y:S01]  /*15b0*/  HFMA2.MMA R14, -RZ, RZ, 0, 5.9604644775390625e-08 ;  /* 0x00000001ff0e7435 */ /* 0x000fe200000001ff */
[----:B------:R-:W-:Y:S02]  /*15c0*/  MOV R27, R9 ;  /* 0x00000009001b7202 */ /* 0x000fe40000000f00 */
[----:B------:R-:W-:-:S08]  /*15d0*/  MOV R15, R17 ;  /* 0x00000011000f7202 */ /* 0x000fd00000000f00 */
[----:B------:R-:W-:Y:S05]  /*15e0*/  WARPSYNC.COLLECTIVE R12, `(.L_x_1421) ;  /* 0x000000000c087348 */ /* 0x000fea0003c00000 */
[----:B------:R0:W1:Y:S02]  /*15f0*/  SHFL.BFLY P2, R17, R27, R14, R13 ;  /* 0x0c00000e1b117389 */ /* 0x000064000004000d */
[----:B01----:R-:W-:Y:S01]  /*1600*/  ENDCOLLECTIVE ;  /* 0x000000000000791b */ /* 0x003fe20003800000 */
.L_x_1421:
[----:B------:R-:W-:Y:S01]  /*1610*/  HFMA2.MMA R14, -RZ, RZ, 0, 1.1920928955078125e-07 ;  /* 0x00000002ff0e7435 */ /* 0x000fe200000001ff */
[----:B------:R-:W-:-:S05]  /*1620*/  MOV R18, R17 ;  /* 0x0000001100127202 */ /* 0x000fca0000000f00 */
[----:B------:R-:W-:-:S05]  /*1630*/  FADD.FTZ R20, R9, R18 ;  /* 0x0000001209147221 */ /* 0x000fca0000010000 */
[----:B------:R-:W-:-:S07]  /*1640*/  MOV R27, R20 ;  /* 0x00000014001b7202 */ /* 0x000fce0000000f00 */
[----:B------:R-:W-:Y:S05]  /*1650*/  WARPSYNC.COLLECTIVE R12, `(.L_x_1422) ;  /* 0x000000000c087348 */ /* 0x000fea0003c00000 */
[----:B------:R0:W1:Y:S02]  /*1660*/  SHFL.BFLY P2, R17, R27, R14, R13 ;  /* 0x0c00000e1b117389 */ /* 0x000064000004000d */
[----:B01----:R-:W-:Y:S01]  /*1670*/  ENDCOLLECTIVE ;  /* 0x000000000000791b */ /* 0x003fe20003800000 */
.L_x_1422:
[----:B------:R-:W-:Y:S01]  /*1680*/  IMAD.MOV.U32 R14, RZ, RZ, 0x4 ;  /* 0x00000004ff0e7424 */ /* 0x000fe200078e00ff */
[----:B------:R-:W-:-:S05]  /*1690*/  MOV R21, R17 ;  /* 0x0000001100157202 */ /* 0x000fca0000000f00 */
[----:B------:R-:W-:-:S05]  /*16a0*/  FADD.FTZ R9, R20, R21 ;  /* 0x0000001514097221 */ /* 0x000fca0000010000 */
[----:B------:R-:W-:-:S07]  /*16b0*/  MOV R27, R9 ;  /* 0x00000009001b7202 */ /* 0x000fce0000000f00 */
[----:B------:R-:W-:Y:S05]  /*16c0*/  WARPSYNC.COLLECTIVE R12, `(.L_x_1423) ;  /* 0x000000000c087348 */ /* 0x000fea0003c00000 */
[----:B------:R0:W1:Y:S02]  /*16d0*/  SHFL.BFLY P2, R17, R27, R14, R13 ;  /* 0x0c00000e1b117389 */ /* 0x000064000004000d */
[----:B01----:R-:W-:Y:S01]  /*16e0*/  ENDCOLLECTIVE ;  /* 0x000000000000791b */ /* 0x003fe20003800000 */
.L_x_1423:
[----:B------:R-:W-:Y:S01]  /*16f0*/  HFMA2.MMA R14, -RZ, RZ, 0, 4.76837158203125e-07 ;  /* 0x00000008ff0e7435 */ /* 0x000fe200000001ff */
[----:B------:R-:W-:-:S05]  /*1700*/  MOV R22, R17 ;  /* 0x0000001100167202 */ /* 0x000fca0000000f00 */
[----:B------:R-:W-:-:S05]  /*1710*/  FADD.FTZ R22, R9, R22 ;  /* 0x0000001609167221 */ /* 0x000fca0000010000 */
[----:B------:R-:W-:-:S07]  /*1720*/  MOV R27, R22 ;  /* 0x00000016001b7202 */ /* 0x000fce0000000f00 */
[----:B------:R-:W-:Y:S05]  /*1730*/  WARPSYNC.COLLECTIVE R12, `(.L_x_1424) ;  /* 0x000000000c087348 */ /* 0x000fea0003c00000 */
[----:B------:R0:W1:Y:S02]  /*1740*/  SHFL.BFLY P2, R17, R27, R14, R13 ;  /* 0x0c00000e1b117389 */ /* 0x000064000004000d */
[----:B01----:R-:W-:Y:S01]  /*1750*/  ENDCOLLECTIVE ;  /* 0x000000000000791b */ /* 0x003fe20003800000 */
.L_x_1424:
[----:B------:R-:W-:Y:S01]  /*1760*/  HFMA2.MMA R14, -RZ, RZ, 0, 9.5367431640625e-07 ;  /* 0x00000010ff0e7435 */ /* 0x000fe200000001ff */
[----:B------:R-:W-:-:S05]  /*1770*/  MOV R23, R17 ;  /* 0x0000001100177202 */ /* 0x000fca0000000f00 */
[----:B------:R-:W-:-:S05]  /*1780*/  FADD.FTZ R18, R22, R23 ;  /* 0x0000001716127221 */ /* 0x000fca0000010000 */
[----:B------:R-:W-:-:S07]  /*1790*/  MOV R27, R18 ;  /* 0x00000012001b7202 */ /* 0x000fce0000000f00 */
[----:B------:R-:W-:Y:S05]  /*17a0*/  WARPSYNC.COLLECTIVE R12, `(.L_x_1425) ;  /* 0x000000000c087348 */ /* 0x000fea0003c00000 */
[----:B------:R0:W1:Y:S02]  /*17b0*/  SHFL.BFLY P2, R17, R27, R14, R13 ;  /* 0x0c00000e1b117389 */ /* 0x000064000004000d */
[----:B01----:R-:W-:Y:S01]  /*17c0*/  ENDCOLLECTIVE ;  /* 0x000000000000791b */ /* 0x003fe20003800000 */
.L_x_1425:
[----:B------:R-:W-:Y:S01]  /*17d0*/  HFMA2.MMA R14, -RZ, RZ, 0, 5.9604644775390625e-08 ;  /* 0x00000001ff0e7435 */ /* 0x000fe200000001ff */
[----:B------:R-:W-:Y:S02]  /*17e0*/  MOV R27, R8 ;  /* 0x00000008001b7202 */ /* 0x000fe40000000f00 */
[----:B------:R-:W-:-:S08]  /*17f0*/  MOV R9, R17 ;  /* 0x0000001100097202 */ /* 0x000fd00000000f00 */
[----:B------:R-:W-:Y:S05]  /*1800*/  WARPSYNC.COLLECTIVE R12, `(.L_x_1426) ;  /* 0x000000000c087348 */ /* 0x000fea0003c00000 */
[----:B------:R0:W1:Y:S02]  /*1810*/  SHFL.BFLY P2, R17, R27, R14, R13 ;  /* 0x0c00000e1b117389 */ /* 0x000064000004000d */
[----:B01----:R-:W-:Y:S01]  /*1820*/  ENDCOLLECTIVE ;  /* 0x000000000000791b */ /* 0x003fe20003800000 */
.L_x_1426:
[----:B------:R-:W-:Y:S01]  /*1830*/  HFMA2.MMA R14, -RZ, RZ, 0, 1.1920928955078125e-07 ;  /* 0x00000002ff0e7435 */ /* 0x000fe200000001ff */
[----:B------:R-:W-:-:S05]  /*1840*/  MOV R19, R17 ;  /* 0x0000001100137202 */ /* 0x000fca0000000f00 */
[----:B------:R-:W-:-:S05]  /*1850*/  FADD.FTZ R23, R8, R19 ;  /* 0x0000001308177221 */ /* 0x000fca0000010000 */
[----:B------:R-:W-:-:S07]  /*1860*/  MOV R27, R23 ;  /* 0x00000017001b7202 */ /* 0x000fce0000000f00 */
[----:B------:R-:W-:Y:S05]  /*1870*/  WARPSYNC.COLLECTIVE R12, `(.L_x_1427) ;  /* 0x000000000c087348 */ /* 0x000fea0003c00000 */
[----:B------:R0:W1:Y:S02]  /*1880*/  SHFL.BFLY P2, R17, R27, R14, R13 ;  /* 0x0c00000e1b117389 */ /* 0x000064000004000d */
[----:B01----:R-:W-:Y:S01]  /*1890*/  ENDCOLLECTIVE ;  /* 0x000000000000791b */ /* 0x003fe20003800000 */
.L_x_1427:
[----:B------:R-:W-:Y:S01]  /*18a0*/  HFMA2.MMA R14, -RZ, RZ, 0, 2.384185791015625e-07 ;  /* 0x00000004ff0e7435 */ /* 0x000fe200000001ff */
[----:B------:R-:W-:-:S05]  /*18b0*/  MOV R22, R17 ;  /* 0x0000001100167202 */ /* 0x000fca0000000f00 */
[----:B------:R-:W-:-:S05]  /*18c0*/  FADD.FTZ R8, R23, R22 ;  /* 0x0000001617087221 */ /* 0x000fca0000010000 */
[----:B------:R-:W-:-:S07]  /*18d0*/  MOV R27, R8 ;  /* 0x00000008001b7202 */ /* 0x000fce0000000f00 */
[----:B------:R-:W-:Y:S05]  /*18e0*/  WARPSYNC.COLLECTIVE R12, `(.L_x_1428) ;  /* 0x000000000c087348 */ /* 0x000fea0003c00000 */
[----:B------:R0:W1:Y:S02]  /*18f0*/  SHFL.BFLY P2, R17, R27, R14, R13 ;  /* 0x0c00000e1b117389 */ /* 0x000064000004000d */
[----:B01----:R-:W-:Y:S01]  /*1900*/  ENDCOLLECTIVE ;  /* 0x000000000000791b */ /* 0x003fe20003800000 */
.L_x_1428:
[----:B------:R-:W-:Y:S01]  /*1910*/  HFMA2.MMA R14, -RZ, RZ, 0, 4.76837158203125e-07 ;  /* 0x00000008ff0e7435 */ /* 0x000fe200000001ff */
[----:B------:R-:W-:-:S05]  /*1920*/  MOV R21, R17 ;  /* 0x0000001100157202 */ /* 0x000fca0000000f00 */
[----:B------:R-:W-:-:S05]  /*1930*/  FADD.FTZ R24, R8, R21 ;  /* 0x0000001508187221 */ /* 0x000fca0000010000 */
[----:B------:R-:W-:-:S07]  /*1940*/  MOV R27, R24 ;  /* 0x00000018001b7202 */ /* 0x000fce0000000f00 */
[----:B------:R-:W-:Y:S05]  /*1950*/  WARPSYNC.COLLECTIVE R12, `(.L_x_1429) ;  /* 0x000000000c087348 */ /* 0x000fea0003c00000 */
[----:B------:R0:W1:Y:S02]  /*1960*/  SHFL.BFLY P2, R17, R27, R14, R13 ;  /* 0x0c00000e1b117389 */ /* 0x000064000004000d */
[----:B01----:R-:W-:Y:S01]  /*1970*/  ENDCOLLECTIVE ;  /* 0x000000000000791b */ /* 0x003fe20003800000 */
.L_x_1429:
[----:B------:R-:W-:Y:S01]  /*1980*/  HFMA2.MMA R14, -RZ, RZ, 0, 9.5367431640625e-07 ;  /* 0x00000010ff0e7435 */ /* 0x000fe200000001ff */
[----:B------:R-:W-:-:S05]  /*1990*/  MOV R25, R17 ;  /* 0x0000001100197202 */ /* 0x000fca0000000f00 */
[----:B------:R-:W-:-:S05]  /*19a0*/  FADD.FTZ R25, R24, R25 ;  /* 0x0000001918197221 */ /* 0x000fca0000010000 */
[----:B------:R-:W-:-:S07]  /*19b0*/  MOV R27, R25 ;  /* 0x00000019001b7202 */ /* 0x000fce0000000f00 */
[----:B------:R-:W-:Y:S05]  /*19c0*/  WARPSYNC.COLLECTIVE R12, `(.L_x_1430) ;  /* 0x000000000c087348 */ /* 0x000fea0003c00000 */
[----:B------:R0:W1:Y:S02]  /*19d0*/  SHFL.BFLY P2, R17, R27, R14, R13 ;  /* 0x0c00000e1b117389 */ /* 0x000064000004000d */
[----:B01----:R-:W-:Y:S01]  /*19e0*/  ENDCOLLECTIVE ;  /* 0x000000000000791b */ /* 0x003fe20003800000 */
.L_x_1430:
[----:B------:R-:W-:Y:S05]  /*19f0*/  BRA `(.L_x_1431) ;  /* 0xfffffff400487947 */ /* 0x000fea000383ffff */
.L_x_1432:
        /* <DEDUP_REMOVED lines=16> */
.L_x_3269:


//--------------------- .text._ZN10layer_norm31ln_parallel_residual_bwd_kernelINS_13Kernel_traitsIf13__nv_bfloat16fS2_fjLj6144ELj1ELj1ELj8ELj16ENS_18Kernel_traits_baseILj6144EfS2_fS2_fjLj256EEEEELb1ELb1ELb0EEEvNS_9BwdParamsE --------------------------
	.section	.text._ZN10layer_norm31ln_parallel_residual_bwd_kernelINS_13Kernel_traitsIf13__nv_bfloat16fS2_fjLj6144ELj1ELj1ELj8ELj16ENS_18Kernel_traits_baseILj6144EfS2_fS2_fjLj256EEEEELb1ELb1ELb0EEEvNS_9BwdParamsE,"ax",@progbits
	.align	128
        .global         _ZN10layer_norm31ln_parallel_residual_bwd_kernelINS_13Kernel_traitsIf13__nv_bfloat16fS2_fjLj6144ELj1ELj1ELj8ELj16ENS_18Kernel_traits_baseILj6144EfS2_fS2_fjLj256EEEEELb1ELb1ELb0EEEvNS_9BwdParamsE
        .type           _ZN10layer_norm31ln_parallel_residual_bwd_kernelINS_13Kernel_traitsIf13__nv_bfloat16fS2_fjLj6144ELj1ELj1ELj8ELj16ENS_18Kernel_traits_baseILj6144EfS2_fS2_fjLj256EEEEELb1ELb1ELb0EEEvNS_9BwdParamsE,@function
        .size           _ZN10layer_norm31ln_parallel_residual_bwd_kernelINS_13Kernel_traitsIf13__nv_bfloat16fS2_fjLj6144ELj1ELj1ELj8ELj16ENS_18Kernel_traits_baseILj6144EfS2_fS2_fjLj256EEEEELb1ELb1ELb0EEEvNS_9BwdParamsE,(.L_x_3270 - _ZN10layer_norm31ln_parallel_residual_bwd_kernelINS_13Kernel_traitsIf13__nv_bfloat16fS2_fjLj6144ELj1ELj1ELj8ELj16ENS_18Kernel_traits_baseILj6144EfS2_fS2_fjLj256EEEEELb1ELb1ELb0EEEvNS_9BwdParamsE)
        .other          _ZN10layer_norm31ln_parallel_residual_bwd_kernelINS_13Kernel_traitsIf13__nv_bfloat16fS2_fjLj6144ELj1ELj1ELj8ELj16ENS_18Kernel_traits_baseILj6144EfS2_fS2_fjLj256EEEEELb1ELb1ELb0EEEvNS_9BwdParamsE,@"STO_CUDA_ENTRY STV_DEFAULT"
_ZN10layer_norm31ln_parallel_residual_bwd_kernelINS_13Kernel_traitsIf13__nv_bfloat16fS2_fjLj6144ELj1ELj1ELj8ELj16ENS_18Kernel_traits_baseILj6144EfS2_fS2_fjLj256EEEEELb1ELb1ELb0EEEvNS_9BwdParamsE:
.text._ZN10layer_norm31ln_parallel_residual_bwd_kernelINS_13Kernel_traitsIf13__nv_bfloat16fS2_fjLj6144ELj1ELj1ELj8ELj16ENS_18Kernel_traits_baseILj6144EfS2_fS2_fjLj256EEEEELb1ELb1ELb0EEEvNS_9BwdParamsE:
        /* <DEDUP_REMOVED lines=30> */
[----:B------:R-:W5:Y:S01]  /*01e0*/  @P2 LDG.E.128 R80, desc[UR4][R2.64] ;  /* 0x0000000402502981 */ /* 0x000f62000c1e1d00 */
[----:B--2---:R-:W-:-:S03]  /*01f0*/  @P3 IMAD.WIDE.U32 R6, R11, 0x20, R4 ;  /* 0x000000200b063825 */ /* 0x004fc600078e0004 */
[----:B------:R1:W5:Y:S01]  /*0200*/  @P2 LDG.E.128 R76, desc[UR4][R2.64+0x10] ;  /* 0x00001004024c2981 */ /* 0x000362000c1e1d00 */
[----:B------:R-:W-:-:S03]  /*0210*/  @P3 VIADD R11, R11, 0x100 ;  /* 0x000001000b0b3836 */ /* 0x000fc60000000000 */
        /* <DEDUP_REMOVED lines=34> */
[----:B------:R-:W-:Y:S02]  /*0440*/  ISETP.NE.AND P0, PT, RZ, UR6, PT ;  /* 0x00000006ff007c0c */ /* 0x000fe4000bf05270 */
[----:B------:R-:W-:Y:S02]  /*0450*/  MOV R57, RZ ;  /* 0x000000ff00397202 */ /* 0x000fe40000000f00 */
[----:B------:R-:W-:-:S09]  /*0460*/  P2R R187, PR, RZ, 0x1 ;  /* 0x00000001ffbb7803 */ /* 0x000fd20000000000 */
.L_x_1447:
[----:B012---:R-:W0:Y:S01]  /*0470*/  LDC.64 R112, c[0x0][0x250] ;  /* 0x00009400ff707b82 */ /* 0x007e220000000a00 */
[----:B------:R-:W-:-:S07]  /*0480*/  ISETP.NE.AND P0, PT, R187, RZ, PT ;  /* 0x000000ffbb00720c */ /* 0x000fce0003f05270 */
[----:B------:R-:W1:Y:S01]  /*0490*/  LDC.64 R114, c[0x0][0x258] ;  /* 0x00009600ff727b82 */ /* 0x000e620000000a00 */
[----:B0-----:R-:W-:-:S06]  /*04a0*/  IMAD.WIDE R112, R2, 0x4, R112 ;  /* 0x0000000402707825 */ /* 0x001fcc00078e0270 */
[----:B------:R-:W2:Y:S01]  /*04b0*/  LDG.E R112, desc[UR4][R112.64] ;  /* 0x0000000470707981 */ /* 0x000ea2000c1e1900 */
[----:B-1----:R-:W-:-:S05]  /*04c0*/  IMAD.WIDE R114, R2, 0x4, R114 ;  /* 0x0000000402727825 */ /* 0x002fca00078e0272 */
[----:B-----5:R0:W5:Y:S01]  /*04d0*/  LDG.E R142, desc[UR4][R114.64] ;  /* 0x00000004728e7981 */ /* 0x020162000c1e1900 */
[----:B------:R-:W-:Y:S01]  /*04e0*/  IMAD.U32 R141, RZ, RZ, UR22 ;  /* 0x00000016ff8d7e24 */ /* 0x000fe2000f8e00ff */
[----:B------:R-:W-:Y:S01]  /*04f0*/  LOP3.LUT P5, RZ, R0, 0xff, RZ, 0xc0, !PT ;  /* 0x000000ff00ff7812 */ /* 0x000fe200078ac0ff */
[----:B------:R-:W-:Y:S01]  /*0500*/  BSSY B0, `(.L_x_1434) ;  /* 0x0000068000007945 */ /* 0x000fe20003800000 */
[----:B------:R-:W-:Y:S01]  /*0510*/  MOV R127, RZ ;  /* 0x000000ff007f7202 */ /* 0x000fe20000000f00 */
[----:B------:R-:W-:Y:S01]  /*0520*/  IMAD R116, R2, R141, RZ ;  /* 0x0000008d02747224 */ /* 0x000fe200078e02ff */
[----:B------:R-:W-:Y:S02]  /*0530*/  MOV R194, RZ ;  /* 0x000000ff00c27202 */ /* 0x000fe40000000f00 */
[----:B------:R-:W-:Y:S02]  /*0540*/  SHF.R.U32.HI R124, RZ, 0x5, R189 ;  /* 0x00000005ff7c7819 */ /* 0x000fe400000116bd */
        /* <DEDUP_REMOVED lines=24> */
[----:B------:R-:W5:Y:S01]  /*06d0*/  @P0 LDG.E.64 R134, desc[UR4][R146.64] ;  /* 0x0000000492860981 */ /* 0x000f62000c1e1b00 */
[----:B------:R-:W-:-:S13]  /*06e0*/  ISETP.NE.AND.EX P1, PT, RZ, UR9, PT, P1 ;  /* 0x00000009ff007c0c */ /* 0x000fda000bf25310 */
[----:B-1----:R-:W-:-:S04]  /*06f0*/  @P1 LEA R126, P0, R0, UR8, 0x5 ;  /* 0x00000008007e1c11 */ /* 0x002fc8000f8028ff */
[----:B------:R-:W-:-:S05]  /*0700*/  @P1 LEA.HI.X R127, R0, UR9, RZ, 0x5, P0 ;  /* 0x00000009007f1c11 */ /* 0x000fca00080f2cff */
[----:B------:R-:W5:Y:S04]  /*0710*/  @P1 LDG.E.128 R8, desc[UR4][R126.64] ;  /* 0x000000047e081981 */ /* 0x000f68000c1e1d00 */
[----:B------:R0:W5:Y:S02]  /*0720*/  @P1 LDG.E.128 R4, desc[UR4][R126.64+0x10] ;  /* 0x000010047e041981 */ /* 0x000164000c1e1d00 */
[----:B0-----:R-:W-:Y:S01]  /*0730*/  IADD3 R126, R0, 0x100, RZ ;  /* 0x00000100007e7810 */ /* 0x001fe20007ffe0ff */
[C---:B--2---:R-:W-:Y:S01]  /*0740*/  FADD.FTZ R3, -R125.reuse, R116 ;  /* 0x000000747d037221 */ /* 0x044fe20000010100 */
[C---:B------:R-:W-:Y:S01]  /*0750*/  FADD.FTZ R151, -R125.reuse, R117 ;  /* 0x000000757d977221 */ /* 0x040fe20000010100 */
[C---:B------:R-:W-:Y:S02]  /*0760*/  FADD.FTZ R149, -R125.reuse, R118 ;  /* 0x000000767d957221 */ /* 0x040fe40000010100 */
[C---:B-----5:R-:W-:Y:S01]  /*0770*/  FMUL.FTZ R3, R142.reuse, R3 ;  /* 0x000000038e037220 */ /* 0x060fe20000410000 */
[----:B------:R-:W-:Y:S01]  /*0780*/  FMUL.FTZ R150, R142, R151 ;  /* 0x000000978e967220 */ /* 0x000fe20000410000 */
[C---:B---3--:R-:W-:Y:S01]  /*0790*/  FADD.FTZ R155, -R125.reuse, R113 ;  /* 0x000000717d9b7221 */ /* 0x048fe20000010100 */
[----:B------:R-:W-:Y:S01]  /*07a0*/  FADD.FTZ R193, -R125, R115 ;  /* 0x000000737dc17221 */ /* 0x000fe20000010100 */
[C---:B----4-:R-:W-:Y:S01]  /*07b0*/  PRMT R116, R120.reuse, 0x7632, R116 ;  /* 0x0000763278747816 */ /* 0x050fe20000000074 */
[----:B------:R-:W-:Y:S01]  /*07c0*/  IMAD.U32 R117, R120, 0x10000, RZ ;  /* 0x0001000078757824 */ /* 0x000fe200078e00ff */
[----:B------:R-:W-:-:S02]  /*07d0*/  PRMT R120, R122, 0x7632, R120 ;  /* 0x000076327a787816 */ /* 0x000fc40000000078 */
[----:B------:R-:W-:Y:S01]  /*07e0*/  SHF.L.U32 R116, R116, 0x10, RZ ;  /* 0x0000001074747819 */ /* 0x000fe200000006ff */
[----:B------:R-:W-:Y:S01]  /*07f0*/  FMUL.FTZ R144, R80, R117 ;  /* 0x0000007550907220 */ /* 0x000fe20000410000 */
[----:B------:R-:W-:Y:S01]  /*0800*/  SHF.L.U32 R127, R122, 0x10, RZ ;  /* 0x000000107a7f7819 */ /* 0x000fe200000006ff */
[C---:B------:R-:W-:Y:S01]  /*0810*/  IMAD.U32 R191, R123.reuse, 0x10000, RZ ;  /* 0x000100007bbf7824 */ /* 0x040fe200078e00ff */
[----:B------:R-:W-:Y:S01]  /*0820*/  PRMT R122, R123, 0x7632, R122 ;  /* 0x000076327b7a7816 */ /* 0x000fe2000000007a */
[----:B------:R-:W-:Y:S01]  /*0830*/  FADD.FTZ R123, -R125, R112 ;  /* 0x000000707d7b7221 */ /* 0x000fe20000010100 */
[----:B------:R-:W-:Y:S01]  /*0840*/  PRMT R118, R121, 0x7632, R118 ;  /* 0x0000763279767816 */ /* 0x000fe20000000076 */
[----:B------:R-:W-:Y:S01]  /*0850*/  FMUL.FTZ R151, R81, R116 ;  /* 0x0000007451977220 */ /* 0x000fe20000410000 */
[----:B------:R-:W-:Y:S01]  /*0860*/  SHF.L.U32 R121, R121, 0x10, RZ ;  /* 0x0000001079797819 */ /* 0x000fe200000006ff */
[----:B------:R-:W-:Y:S01]  /*0870*/  FADD.FTZ R112, RZ, R144 ;  /* 0x00000090ff707221 */ /* 0x000fe20000010000 */
[----:B------:R-:W-:Y:S01]  /*0880*/  FFMA.FTZ R113, R3, R144, RZ ;  /* 0x0000009003717223 */ /* 0x000fe200000100ff */
[----:B------:R-:W-:Y:S01]  /*0890*/  SHF.L.U32 R118, R118, 0x10, RZ ;  /* 0x0000001076767819 */ /* 0x000fe200000006ff */
[C---:B------:R-:W-:Y:S01]  /*08a0*/  FADD.FTZ R119, -R125.reuse, R119 ;  /* 0x000000777d777221 */ /* 0x040fe20000010100 */
[----:B------:R-:W-:Y:S01]  /*08b0*/  FADD.FTZ R115, R112, R151 ;  /* 0x0000009770737221 */ /* 0x000fe20000010000 */
[----:B------:R-:W-:Y:S01]  /*08c0*/  FMUL.FTZ R147, R142, R149 ;  /* 0x000000958e937220 */ /* 0x000fe20000410000 */
[----:B------:R-:W-:Y:S01]  /*08d0*/  FMUL.FTZ R146, R82, R121 ;  /* 0x0000007952927220 */ /* 0x000fe20000410000 */
[----:B------:R-:W-:Y:S01]  /*08e0*/  FFMA.FTZ R112, R150, R151, R113 ;  /* 0x0000009796707223 */ /* 0x000fe20000010071 */
[----:B------:R-:W-:Y:S01]  /*08f0*/  FADD.FTZ R157, -R125, R114 ;  /* 0x000000727d9d7221 */ /* 0x000fe20000010100 */
[C---:B------:R-:W-:Y:S01]  /*0900*/  FMUL.FTZ R152, R142.reuse, R119 ;  /* 0x000000778e987220 */ /* 0x040fe20000410000 */
        /* <DEDUP_REMOVED lines=39> */
.L_x_1435:
[----:B------:R-:W-:Y:S05]  /*0b80*/  BSYNC B0 ;  /* 0x0000000000007941 */ /* 0x000fea0003800000 */
.L_x_1434:
[----:B------:R-:W-:Y:S04]  /*0b90*/  BSSY B0, `(.L_x_1436) ;  /* 0x000005f000007945 */ /* 0x000fe80003800000 */
[----:B------:R-:W-:Y:S05]  /*0ba0*/  @!P3 BRA `(.L_x_1437) ;  /* 0x000000040074b947 */ /* 0x000fea0003800000 */
[----:B------:R-:W0:Y:S01]  /*0bb0*/  LDC.64 R120, c[0x0][0x2b8] ;  /* 0x0000ae00ff787b82 */ /* 0x000e220000000a00 */
[----:B------:R-:W-:-:S04]  /*0bc0*/  LEA R128, P0, R126, UR10, 0x5 ;  /* 0x0000000a7e807c11 */ /* 0x000fc8000f8028ff */
[----:B------:R-:W-:Y:S02]  /*0bd0*/  LEA.HI.X R129, R126, UR11, RZ, 0x5, P0 ;  /* 0x0000000b7e817c11 */ /* 0x000fe400080f2cff */
[----:B------:R-:W-:-:S03]  /*0be0*/  ISETP.NE.U32.AND P0, PT, RZ, UR14, PT ;  /* 0x0000000eff007c0c */ /* 0x000fc6000bf05070 */
[----:B------:R-:W2:Y:S04]  /*0bf0*/  LDG.E.128 R116, desc[UR4][R128.64] ;  /* 0x0000000480747981 */ /* 0x000ea8000c1e1d00 */
[----:B------:R-:W3:Y:S01]  /*0c00*/  LDG.E.128 R112, desc[UR4][R128.64+0x10] ;  /* 0x0000100480707981 */ /* 0x000ee2000c1e1d00 */
[----:B0-----:R-:W-:-:S06]  /*0c10*/  IMAD.WIDE.U32 R120, R126, 0x10, R120 ;  /* 0x000000107e787825 */ /* 0x001fcc00078e0078 */
[----:B------:R-:W4:Y:S01]  /*0c20*/  LDG.E.128 R120, desc[UR4][R120.64] ;  /* 0x0000000478787981 */ /* 0x000f22000c1e1d00 */
[----:B------:R-:W-:-:S13]  /*0c30*/  ISETP.NE.AND.EX P0, PT, RZ, UR15, PT, P0 ;  /* 0x0000000fff007c0c */ /* 0x000fda000bf05300 */
[----:B------:R-:W0:Y:S01]  /*0c40*/  @P0 LDC.64 R168, c[0x0][0x248] ;  /* 0x00009200ffa80b82 */ /* 0x000e220000000a00 */
[C---:B------:R-:W-:Y:S01]  /*0c50*/  IMAD.SHL.U32 R167, R126.reuse, 0x8, RZ ;  /* 0x000000087ea77824 */ /* 0x040fe200078e00ff */
[----:B------:R-:W-:-:S04]  /*0c60*/  SHF.L.U64.HI R162, R126, 0x3, RZ ;  /* 0x000000037ea27819 */ /* 0x000fc800000102ff */
[----:B------:R-:W-:-:S04]  /*0c70*/  IADD3 R164, P1, R167, UR12, RZ ;  /* 0x0000000ca7a47c10 */ /* 0x000fc8000ff3e0ff */
[----:B------:R-:W-:-:S05]  /*0c80*/  IADD3.X R165, R162, UR13, RZ, P1, !PT ;  /* 0x0000000da2a57c10 */ /* 0x000fca0008ffe4ff */
[----:B------:R-:W5:Y:S01]  /*0c90*/  LDG.E.64 R128, desc[UR4][R164.64] ;  /* 0x00000004a4807981 */ /* 0x000f62000c1e1b00 */
[----:B0-----:R-:W-:-:S04]  /*0ca0*/  @P0 IADD3 R166, P1, R167, R168, RZ ;  /* 0x000000a8a7a60210 */ /* 0x001fc80007f3e0ff */
[----:B------:R-:W-:Y:S02]  /*0cb0*/  @P0 IADD3.X R167, R162, R169, RZ, P1, !PT ;  /* 0x000000a9a2a70210 */ /* 0x000fe40000ffe4ff */
[----:B------:R-:W-:-:S03]  /*0cc0*/  ISETP.NE.U32.AND P1, PT, RZ, UR8, PT ;  /* 0x00000008ff007c0c */ /* 0x000fc6000bf25070 */
[----:B------:R-:W5:Y:S01]  /*0cd0*/  @P0 LDG.E.64 R130, desc[UR4][R166.64] ;  /* 0x00000004a6820981 */ /* 0x000f62000c1e1b00 */
        /* <DEDUP_REMOVED lines=10> */
[C---:B------:R-:W-:Y:S01]  /*0d80*/  FMUL.FTZ R161, R142.reuse, R161 ;  /* 0x000000a18ea17220 */ /* 0x040fe20000410000 */
[----:B------:R-:W-:Y:S01]  /*0d90*/  FADD.FTZ R159, -R125, R118 ;  /* 0x000000767d9f7221 */ /* 0x000fe20000010100 */
[----:B------:R-:W-:Y:S01]  /*0da0*/  FMUL.FTZ R168, R142, R169 ;  /* 0x000000a98ea87220 */ /* 0x000fe20000410000 */
[C---:B----4-:R-:W-:Y:S02]  /*0db0*/  PRMT R116, R120.reuse, 0x7632, R116 ;  /* 0x0000763278747816 */ /* 0x050fe40000000074 */
[----:B------:R-:W-:Y:S02]  /*0dc0*/  SHF.L.U32 R117, R120, 0x10, RZ ;  /* 0x0000001078757819 */ /* 0x000fe400000006ff */
[----:B0-----:R-:W-:Y:S01]  /*0dd0*/  SHF.L.U32 R163, R122, 0x10, RZ ;  /* 0x000000107aa37819 */ /* 0x001fe200000006ff */
[----:B------:R-:W-:Y:S02]  /*0de0*/  IMAD.U32 R116, R116, 0x10000, RZ ;  /* 0x0001000074747824 */ /* 0x000fe400078e00ff */
[----:B------:R-:W-:Y:S01]  /*0df0*/  FMUL.FTZ R162, R72, R117 ;  /* 0x0000007548a27220 */ /* 0x000fe20000410000 */
[----:B------:R-:W-:Y:S01]  /*0e00*/  PRMT R120, R122, 0x7632, R120 ;  /* 0x000076327a787816 */ /* 0x000fe20000000078 */
[----:B------:R-:W-:Y:S01]  /*0e10*/  FADD.FTZ R20, R20, R163 ;  /* 0x000000a314147221 */ /* 0x000fe20000010000 */
[----:B------:R-:W-:Y:S01]  /*0e20*/  PRMT R122, R123, 0x7632, R122 ;  /* 0x000076327b7a7816 */ /* 0x000fe2000000007a */
[-C--:B------:R-:W-:Y:S01]  /*0e30*/  FFMA.FTZ R44, R161, R163.reuse, R44 ;  /* 0x000000a3a12c7223 */ /* 0x080fe2000001002c */
[----:B------:R-:W-:Y:S01]  /*0e40*/  SHF.L.U32 R171, R123, 0x10, RZ ;  /* 0x000000107bab7819 */ /* 0x000fe200000006ff */
[----:B------:R-:W-:Y:S01]  /*0e50*/  FMUL.FTZ R166, R68, R163 ;  /* 0x000000a344a67220 */ /* 0x000fe20000410000 */
[----:B------:R-:W-:Y:S01]  /*0e60*/  PRMT R118, R121, 0x7632, R118 ;  /* 0x0000763279767816 */ /* 0x000fe20000000076 */
[----:B------:R-:W-:Y:S01]  /*0e70*/  FADD.FTZ R123, -R125, R113 ;  /* 0x000000717d7b7221 */ /* 0x000fe20000010100 */
[----:B------:R-:W-:Y:S01]  /*0e80*/  FADD.FTZ R112, R127, R162 ;  /* 0x000000a27f707221 */ /* 0x000fe20000010000 */
[----:B------:R-:W-:Y:S01]  /*0e90*/  FMUL.FTZ R163, R73, R116 ;  /* 0x0000007449a37220 */ /* 0x000fe20000410000 */
[----:B------:R-:W-:-:S02]  /*0ea0*/  IMAD.U32 R121, R121, 0x10000, RZ ;  /* 0x0001000079797824 */ /* 0x000fc400078e00ff */
[----:B------:R-:W-:Y:S01]  /*0eb0*/  FFMA.FTZ R113, R143, R162, R194 ;  /* 0x000000a28f717223 */ /* 0x000fe200000100c2 */
[C---:B------:R-:W-:Y:S01]  /*0ec0*/  FADD.FTZ R191, -R125.reuse, R115 ;  /* 0x000000737dbf7221 */ /* 0x040fe20000010100 */
[----:B------:R-:W-:Y:S01]  /*0ed0*/  SHF.L.U32 R118, R118, 0x10, RZ ;  /* 0x0000001076767819 */ /* 0x000fe200000006ff */
[----:B------:R-:W-:Y:S01]  /*0ee0*/  FADD.FTZ R115, R112, R163 ;  /* 0x000000a370737221 */ /* 0x000fe20000010000 */
[C---:B------:R-:W-:Y:S01]  /*0ef0*/  FADD.FTZ R119, -R125.reuse, R119 ;  /* 0x000000777d777221 */ /* 0x040fe20000010100 */
        /* <DEDUP_REMOVED lines=12> */
[----:B------:R-:W-:Y:S01]  /*0fc0*/  FMUL.FTZ R169, R69, R120 ;  /* 0x0000007845a97220 */ /* 0x000fe20000410000 */
[----:B------:R-:W-:Y:S01]  /*0fd0*/  FADD.FTZ R114, R115, R166 ;  /* 0x000000a673727221 */ /* 0x000fe20000010000 */
[----:B------:R-:W-:Y:S01]  /*0fe0*/  FFMA.FTZ R113, R161, R166, R112 ;  /* 0x000000a6a1717223 */ /* 0x000fe20000010070 */
[----:B------:R-:W-:Y:S01]  /*0ff0*/  FMUL.FTZ R167, R142, R167 ;  /* 0x000000a78ea77220 */ /* 0x000fe20000410000 */
[----:B------:R-:W-:Y:S02]  /*1000*/  IMAD.U32 R122, R122, 0x10000, RZ ;  /* 0x000100007a7a7824 */ /* 0x000fe400078e00ff */
        /* <DEDUP_REMOVED lines=23> */
.L_x_1437:
[----:B------:R-:W-:Y:S05]  /*1180*/  BSYNC B0 ;  /* 0x0000000000007941 */ /* 0x000fea0003800000 */
.L_x_1436:
        /* <DEDUP_REMOVED lines=8> */
[C---:B------:R-:W-:Y:S01]  /*1210*/  IADD3 R138, P1, R183.reuse, UR12, RZ ;  /* 0x0000000cb78a7c10 */ /* 0x040fe2000ff3e0ff */
[----:B------:R-:W2:Y:S03]  /*1220*/  LDG.E.128 R116, desc[UR4][R180.64] ;  /* 0x00000004b4747981 */ /* 0x000ea6000c1e1d00 */
[----:B------:R-:W-:Y:S01]  /*1230*/  IADD3.X R139, R112, UR13, RZ, P1, !PT ;  /* 0x0000000d708b7c10 */ /* 0x000fe20008ffe4ff */
[----:B------:R-:W0:Y:S01]  /*1240*/  @P0 LDC.64 R114, c[0x0][0x248] ;  /* 0x00009200ff720b82 */ /* 0x000e220000000a00 */
[----:B------:R-:W3:Y:S04]  /*1250*/  LDG.E.128 R120, desc[UR4][R180.64+0x10] ;  /* 0x00001004b4787981 */ /* 0x000ee8000c1e1d00 */
[----:B------:R-:W5:Y:S01]  /*1260*/  LDG.E.64 R138, desc[UR4][R138.64] ;  /* 0x000000048a8a7981 */ /* 0x000f62000c1e1b00 */
[----:B0-----:R-:W-:-:S05]  /*1270*/  @P0 IADD3 R182, P1, R183, R114, RZ ;  /* 0x00000072b7b60210 */ /* 0x001fca0007f3e0ff */
[----:B------:R-:W-:Y:S01]  /*1280*/  @P0 IMAD.X R183, R112, 0x1, R115, P1 ;  /* 0x0000000170b70824 */ /* 0x000fe200008e0673 */
[----:B------:R-:W-:Y:S01]  /*1290*/  ISETP.NE.U32.AND P1, PT, RZ, UR8, PT ;  /* 0x00000008ff007c0c */ /* 0x000fe2000bf25070 */
[----:B------:R-:W0:Y:S03]  /*12a0*/  LDC.64 R112, c[0x0][0x2b8] ;  /* 0x0000ae00ff707b82 */ /* 0x000e260000000a00 */
[----:B------:R-:W-:Y:S01]  /*12b0*/  ISETP.NE.AND.EX P1, PT, RZ, UR9, PT, P1 ;  /* 0x00000009ff007c0c */ /* 0x000fe2000bf25310 */
[----:B------:R-:W5:-:S12]  /*12c0*/  @P0 LDG.E.64 R136, desc[UR4][R182.64] ;  /* 0x00000004b6880981 */ /* 0x000f58000c1e1b00 */
[----:B------:R-:W-:-:S04]  /*12d0*/  @P1 LEA R178, P6, R126, UR8, 0x5 ;  /* 0x000000087eb21c11 */ /* 0x000fc8000f8c28ff */
[C---:B------:R-:W-:Y:S01]  /*12e0*/  @P1 LEA.HI.X R179, R126.reuse, UR9, RZ, 0x5, P6 ;  /* 0x000000097eb31c11 */ /* 0x040fe2000b0f2cff */
[----:B0-----:R-:W-:-:S04]  /*12f0*/  IMAD.WIDE.U32 R112, R126, 0x10, R112 ;  /* 0x000000107e707825 */ /* 0x001fc800078e0070 */
[----:B------:R-:W5:Y:S04]  /*1300*/  @P1 LDG.E.128 R92, desc[UR4][R178.64] ;  /* 0x00000004b25c1981 */ /* 0x000f68000c1e1d00 */
[----:B------:R0:W5:Y:S04]  /*1310*/  @P1 LDG.E.128 R96, desc[UR4][R178.64+0x10] ;  /* 0x00001004b2601981 */ /* 0x000168000c1e1d00 */
[----:B------:R-:W4:Y:S01]  /*1320*/  LDG.E.128 R112, desc[UR4][R112.64] ;  /* 0x0000000470707981 */ /* 0x000f22000c1e1d00 */
[C---:B--2---:R-:W-:Y:S01]  /*1330*/  FADD.FTZ R145, -R125.reuse, R116 ;  /* 0x000000747d917221 */ /* 0x044fe20000010100 */
[C---:B------:R-:W-:Y:S01]  /*1340*/  FADD.FTZ R177, -R125.reuse, R117 ;  /* 0x000000757db17221 */ /* 0x040fe20000010100 */
[----:B------:R-:W-:-:S02]  /*1350*/  FADD.FTZ R173, -R125, R118 ;  /* 0x000000767dad7221 */ /* 0x000fc40000010100 */
[C---:B-----5:R-:W-:Y:S01]  /*1360*/  FMUL.FTZ R145, R142.reuse, R145 ;  /* 0x000000918e917220 */ /* 0x060fe20000410000 */
[C---:B---3--:R-:W-:Y:S01]  /*1370*/  FADD.FTZ R181, -R125.reuse, R121 ;  /* 0x000000797db57221 */ /* 0x048fe20000010100 */
[C---:B------:R-:W-:Y:S01]  /*1380*/  FMUL.FTZ R173, R142.reuse, R173 ;  /* 0x000000ad8ead7220 */ /* 0x040fe20000410000 */
[C---:B------:R-:W-:Y:S01]  /*1390*/  FMUL.FTZ R184, R142.reuse, R177 ;  /* 0x000000b18eb87220 */ /* 0x040fe20000410000 */
        /* <DEDUP_REMOVED lines=9> */
[----:B----4-:R-:W-:-:S02]  /*1430*/  PRMT R116, R112, 0x7632, R116 ;  /* 0x0000763270747816 */ /* 0x010fc40000000074 */
[----:B------:R-:W-:Y:S02]  /*1440*/  SHF.L.U32 R117, R112, 0x10, RZ ;  /* 0x0000001070757819 */ /* 0x000fe400000006ff */
[C---:B------:R-:W-:Y:S02]  /*1450*/  PRMT R112, R113.reuse, 0x7632, R112 ;  /* 0x0000763271707816 */ /* 0x040fe40000000070 */
[----:B------:R-:W-:Y:S01]  /*1460*/  SHF.L.U32 R113, R113, 0x10, RZ ;  /* 0x0000001071717819 */ /* 0x000fe200000006ff */
[----:B0-----:R-:W-:Y:S01]  /*1470*/  FMUL.FTZ R178, R64, R117 ;  /* 0x0000007540b27220 */ /* 0x001fe20000410000 */
[----:B------:R-:W-:Y:S01]  /*1480*/  SHF.L.U32 R116, R116, 0x10, RZ ;  /* 0x0000001074747819 */ /* 0x000fe200000006ff */
[C---:B------:R-:W-:Y:S01]  /*1490*/  IMAD.U32 R121, R114.reuse, 0x10000, RZ ;  /* 0x0001000072797824 */ /* 0x040fe200078e00ff */
[----:B------:R-:W-:Y:S01]  /*14a0*/  PRMT R118, R114, 0x7632, R118 ;  /* 0x0000763272767816 */ /* 0x000fe20000000076 */
[----:B------:R-:W-:Y:S02]  /*14b0*/  IMAD.U32 R114, R112, 0x10000, RZ ;  /* 0x0001000070727824 */ /* 0x000fe400078e00ff */
[----:B------:R-:W-:Y:S01]  /*14c0*/  FADD.FTZ R18, R18, R113 ;  /* 0x0000007112127221 */ /* 0x000fe20000010000 */
[-C--:B------:R-:W-:Y:S01]  /*14d0*/  FFMA.FTZ R42, R173, R113.reuse, R42 ;  /* 0x00000071ad2a7223 */ /* 0x080fe2000001002a */
[----:B------:R-:W-:Y:S01]  /*14e0*/  FMUL.FTZ R180, R66, R113 ;  /* 0x0000007142b47220 */ /* 0x000fe20000410000 */
[----:B------:R-:W-:Y:S01]  /*14f0*/  FADD.FTZ R112, R127, R178 ;  /* 0x000000b27f707221 */ /* 0x000fe20000010000 */
[----:B------:R-:W-:Y:S01]  /*1500*/  FMUL.FTZ R177, R65, R116 ;  /* 0x0000007441b17220 */ /* 0x000fe20000410000 */
[----:B------:R-:W-:Y:S01]  /*1510*/  FFMA.FTZ R113, R145, R178, R194 ;  /* 0x000000b291717223 */ /* 0x000fe200000100c2 */
[----:B------:R-:W-:-:S02]  /*1520*/  PRMT R120, R115, 0x7632, R120 ;  /* 0x0000763273787816 */ /* 0x000fc40000000078 */
[----:B------:R-:W-:Y:S01]  /*1530*/  SHF.L.U32 R123, R115, 0x10, RZ ;  /* 0x00000010737b7819 */ /* 0x000fe200000006ff */
[----:B------:R-:W-:Y:S01]  /*1540*/  FADD.FTZ R115, R112, R177 ;  /* 0x000000b170737221 */ /* 0x000fe20000010000 */
        /* <DEDUP_REMOVED lines=9> */
[----:B------:R-:W-:-:S02]  /*15e0*/  FFMA.FTZ R112, R186, R179, R113 ;  /* 0x000000b3ba707223 */ /* 0x000fc40000010071 */
[----:B------:R-:W-:Y:S01]  /*15f0*/  FMUL.FTZ R183, R61, R118 ;  /* 0x000000763db77220 */ /* 0x000fe20000410000 */
[----:B------:R-:W-:Y:S01]  /*1600*/  FADD.FTZ R114, R115, R182 ;  /* 0x000000b673727221 */ /* 0x000fe20000010000 */
[----:B------:R-:W-:Y:S01]  /*1610*/  FFMA.FTZ R113, R175, R182, R112 ;  /* 0x000000b6af717223 */ /* 0x000fe20000010070 */
[----:B------:R-:W-:Y:S01]  /*1620*/  SHF.L.U32 R120, R120, 0x10, RZ ;  /* 0x0000001078787819 */ /* 0x000fe200000006ff */
[----:B------:R-:W-:Y:S01]  /*1630*/  FMUL.FTZ R190, R62, R123 ;  /* 0x0000007b3ebe7220 */ /* 0x000fe20000410000 */
[----:B------:R-:W-:Y:S01]  /*1640*/  FADD.FTZ R115, R114, R183 ;  /* 0x000000b772737221 */ /* 0x000fe20000010000 */
[----:B------:R-:W-:Y:S02]  /*1650*/  FFMA.FTZ R112, R188, R183, R113 ;  /* 0x000000b7bc707223 */ /* 0x000fe40000010071 */
        /* <DEDUP_REMOVED lines=17> */
.L_x_1439:
[----:B------:R-:W-:Y:S05]  /*1770*/  BSYNC B0 ;  /* 0x0000000000007941 */ /* 0x000fea0003800000 */
.L_x_1438:
[----:B------:R-:W-:Y:S01]  /*1780*/  LOP3.LUT R112, R124, 0x7fffff8, RZ, 0xc0, !PT ;  /* 0x07fffff87c707812 */ /* 0x000fe200078ec0ff */
[----:B------:R-:W-:Y:S01]  /*1790*/  UMOV UR6, 0xffffffff ;  /* 0xffffffff00067882 */ /* 0x000fe20000000000 */
[----:B------:R-:W-:-:S03]  /*17a0*/  LOP3.LUT P0, RZ, R189, 0x1f, RZ, 0xc0, !PT ;  /* 0x0000001fbdff7812 */ /* 0x000fc6000780c0ff */
        /* <DEDUP_REMOVED lines=20> */
.L_x_1462:
        /* <DEDUP_REMOVED lines=9> */
[----:B------:R-:W-:Y:S01]  /*1980*/  @!P0 LEA R191, R115, R116, 0x3 ;  /* 0x0000007473bf8211 */ /* 0x000fe200078e18ff */
[----:B------:R-:W-:-:S04]  /*1990*/  IMAD R193, R112, 0x8, R116 ;  /* 0x0000000870c17824 */ /* 0x000fc800078e0274 */
        /* <DEDUP_REMOVED lines=29> */
[----:B------:R-:W-:Y:S01]  /*1b70*/  MOV R112, R132 ;  /* 0x0000008400707202 */ /* 0x000fe20000000f00 */
[----:B------:R-:W-:-:S03]  /*1b80*/  FFMA.FTZ R113, R3, R121, R194 ;  /* 0x0000007903717223 */ /* 0x000fc600000100c2 */
[----:B------:R-:W-:Y:S01]  /*1b90*/  LOP3.LUT P0, RZ, R112, 0xff, RZ, 0xc0, !PT ;  /* 0x000000ff70ff7812 */ /* 0x000fe2000780c0ff */
[----:B------:R-:W-:-:S04]  /*1ba0*/  FADD.FTZ R113, R144, -R113 ;  /* 0x8000007190717221 */ /* 0x000fc80000010000 */
[----:B-----5:R-:W-:-:S04]  /*1bb0*/  FMUL.FTZ R115, R142, R113 ;  /* 0x000000718e737220 */ /* 0x020fc80000410000 */
[----:B------:R-:W-:-:S04]  /*1bc0*/  @P1 FADD.FTZ R115, R8, R115 ;  /* 0x0000007308731221 */ /* 0x000fc80000010000 */
[----:B------:R-:W-:-:S05]  /*1bd0*/  FMUL.FTZ R114, R115, UR17 ;  /* 0x0000001173727c20 */ /* 0x000fca0008410000 */
[----:B------:R-:W-:Y:S02]  /*1be0*/  FSEL R195, R114, RZ, P0 ;  /* 0x000000ff72c37208 */ /* 0x000fe40000000000 */
[----:B------:R-:W-:-:S04]  /*1bf0*/  ISETP.NE.U32.AND P0, PT, RZ, UR14, PT ;  /* 0x0000000eff007c0c */ /* 0x000fc8000bf05070 */
[----:B------:R-:W-:-:S13]  /*1c00*/  ISETP.NE.AND.EX P0, PT, RZ, UR15, PT, P0 ;  /* 0x0000000fff007c0c */ /* 0x000fda000bf05300 */
[----:B------:R-:W-:-:S04]  /*1c10*/  @P0 MOV R112, R134 ;  /* 0x0000008600700202 */ /* 0x000fc80000000f00 */
[----:B------:R-:W-:Y:S01]  /*1c20*/  @P0 LOP3.LUT P6, RZ, R112, 0xff, RZ, 0xc0, !PT ;  /* 0x000000ff70ff0812 */ /* 0x000fe200078cc0ff */
[----:B------:R-:W-:-:S03]  /*1c30*/  FFMA.FTZ R112, R150, R121, R194 ;  /* 0x0000007996707223 */ /* 0x000fc600000100c2 */
[----:B------:R-:W-:Y:S01]  /*1c40*/  @P0 FSEL R114, R114, RZ, P6 ;  /* 0x000000ff72720208 */ /* 0x000fe20003000000 */
[----:B------:R-:W-:Y:S01]  /*1c50*/  FADD.FTZ R113, R151, -R112 ;  /* 0x8000007097717221 */ /* 0x000fe20000010000 */
[--C-:B------:R-:W-:Y:S01]  /*1c60*/  FFMA.FTZ R112, R152, R121, R194.reuse ;  /* 0x0000007998707223 */ /* 0x100fe200000100c2 */
[----:B------:R-:W-:Y:S02]  /*1c70*/  LOP3.LUT P6, RZ, R132, 0xff00, RZ, 0xc0, !PT ;  /* 0x0000ff0084ff7812 */ /* 0x000fe400078cc0ff */
[----:B------:R-:W-:Y:S01]  /*1c80*/  FMUL.FTZ R116, R142, R113 ;  /* 0x000000718e747220 */ /* 0x000fe20000410000 */
[----:B------:R-:W-:-:S03]  /*1c90*/  FFMA.FTZ R113, R147, R121, R194 ;  /* 0x0000007993717223 */ /* 0x000fc600000100c2 */
[----:B------:R-:W-:Y:S01]  /*1ca0*/  @P1 FADD.FTZ R116, R9, R116 ;  /* 0x0000007409741221 */ /* 0x000fe20000010000 */
[----:B------:R-:W-:-:S03]  /*1cb0*/  FADD.FTZ R113, R146, -R113 ;  /* 0x8000007192717221 */ /* 0x000fc60000010000 */
[----:B------:R-:W-:Y:S01]  /*1cc0*/  FMUL.FTZ R119, R116, UR17 ;  /* 0x0000001174777c20 */ /* 0x000fe20008410000 */
[----:B------:R-:W-:Y:S01]  /*1cd0*/  FMUL.FTZ R117, R142, R113 ;  /* 0x000000718e757220 */ /* 0x000fe20000410000 */
[----:B------:R-:W-:Y:S01]  /*1ce0*/  FADD.FTZ R113, R153, -R112 ;  /* 0x8000007099717221 */ /* 0x000fe20000010000 */
[--C-:B------:R-:W-:Y:S02]  /*1cf0*/  FFMA.FTZ R112, R154, R121, R194.reuse ;  /* 0x000000799a707223 */ /* 0x100fe400000100c2 */
[----:B------:R-:W-:Y:S01]  /*1d00*/  FSEL R196, R119, RZ, P6 ;  /* 0x000000ff77c47208 */ /* 0x000fe20003000000 */
[----:B------:R-:W-:Y:S01]  /*1d10*/  FMUL.FTZ R118, R142, R113 ;  /* 0x000000718e767220 */ /* 0x000fe20000410000 */
[----:B------:R-:W-:Y:S01]  /*1d20*/  FFMA.FTZ R113, R149, R121, R194 ;  /* 0x0000007995717223 */ /* 0x000fe200000100c2 */
[----:B------:R-:W-:Y:S01]  /*1d30*/  @P0 LOP3.LUT P6, RZ, R134, 0xff00, RZ, 0xc0, !PT ;  /* 0x0000ff0086ff0812 */ /* 0x000fe200078cc0ff */
[----:B------:R-:W-:Y:S01]  /*1d40*/  @P1 FADD.FTZ R117, R10, R117 ;  /* 0x000000750a751221 */ /* 0x000fe20000010000 */
[----:B------:R-:W-:Y:S01]  /*1d50*/  @P1 FADD.FTZ R118, R11, R118 ;  /* 0x000000760b761221 */ /* 0x000fe20000010000 */
[----:B------:R-:W-:Y:S01]  /*1d60*/  FADD.FTZ R113, R148, -R113 ;  /* 0x8000007194717221 */ /* 0x000fe20000010000 */
        /* <DEDUP_REMOVED lines=8> */
[----:B------:R-:W-:Y:S01]  /*1df0*/  FMUL.FTZ R126, R142, R113 ;  /* 0x000000718e7e7220 */ /* 0x000fe20000410000 */
[----:B------:R-:W-:Y:S01]  /*1e00*/  FFMA.FTZ R113, R155, R121, R194 ;  /* 0x000000799b717223 */ /* 0x000fe200000100c2 */
[----:B------:R-:W-:Y:S01]  /*1e10*/  @P0 LOP3.LUT P6, RZ, R134, 0xff0000, RZ, 0xc0, !PT ;  /* 0x00ff000086ff0812 */ /* 0x000fe200078cc0ff */
[----:B------:R-:W-:Y:S01]  /*1e20*/  FMUL.FTZ R124, R125, UR17 ;  /* 0x000000117d7c7c20 */ /* 0x000fe20008410000 */
[----:B------:R-:W-:Y:S01]  /*1e30*/  @P1 FADD.FTZ R126, R5, R126 ;  /* 0x0000007e057e1221 */ /* 0x000fe20000010000 */
[----:B------:R-:W-:Y:S01]  /*1e40*/  FADD.FTZ R113, R156, -R113 ;  /* 0x800000719c717221 */ /* 0x000fe20000010000 */
[----:B------:R-:W-:-:S02]  /*1e50*/  @P0 FSEL R122, R122, RZ, P6 ;  /* 0x000000ff7a7a0208 */ /* 0x000fc40003000000 */
[----:B------:R-:W-:Y:S01]  /*1e60*/  LOP3.LUT P6, RZ, R132, 0xff000000, RZ, 0xc0, !PT ;  /* 0xff00000084ff7812 */ /* 0x000fe200078cc0ff */
[----:B------:R-:W-:Y:S01]  /*1e70*/  FMUL.FTZ R191, R142, R113 ;  /* 0x000000718ebf7220 */ /* 0x000fe20000410000 */
[----:B------:R-:W-:Y:S01]  /*1e80*/  FFMA.FTZ R113, R160, R121, R194 ;  /* 0x00000079a0717223 */ /* 0x000fe200000100c2 */
[----:B------:R-:W-:Y:S01]  /*1e90*/  FMUL.FTZ R127, R126, UR17 ;  /* 0x000000117e7f7c20 */ /* 0x000fe20008410000 */
[----:B------:R-:W-:Y:S01]  /*1ea0*/  FSEL R198, R123, RZ, P6 ;  /* 0x000000ff7bc67208 */ /* 0x000fe20003000000 */
[----:B------:R-:W-:Y:S01]  /*1eb0*/  @P1 FADD.FTZ R191, R6, R191 ;  /* 0x000000bf06bf1221 */ /* 0x000fe20000010000 */
[----:B------:R-:W-:Y:S01]  /*1ec0*/  FADD.FTZ R113, R158, -R113 ;  /* 0x800000719e717221 */ /* 0x000fe20000010000 */
[----:B------:R-:W-:Y:S02]  /*1ed0*/  @P0 LOP3.LUT P6, RZ, R134, 0xff000000, RZ, 0xc0, !PT ;  /* 0xff00000086ff0812 */ /* 0x000fe400078cc0ff */
[----:B------:R-:W-:Y:S01]  /*1ee0*/  FMUL.FTZ R193, R191, UR17 ;  /* 0x00000011bfc17c20 */ /* 0x000fe20008410000 */
[----:B------:R-:W-:Y:S01]  /*1ef0*/  FMUL.FTZ R194, R142, R113 ;  /* 0x000000718ec27220 */ /* 0x000fe20000410000 */
[----:B------:R-:W-:-:S02]  /*1f00*/  @P0 FSEL R123, R123, RZ, P6 ;  /* 0x000000ff7b7b0208 */ /* 0x000fc40003000000 */
[----:B------:R-:W-:Y:S01]  /*1f10*/  LOP3.LUT P6, RZ, R133, 0xff, RZ, 0xc0, !PT ;  /* 0x000000ff85ff7812 */ /* 0x000fe200078cc0ff */
[----:B------:R-:W-:Y:S01]  /*1f20*/  @P1 FADD.FTZ R194, R7, R194 ;  /* 0x000000c207c21221 */ /* 0x000fe20000010000 */
[----:B------:R-:W-:Y:S02]  /*1f30*/  ISETP.NE.U32.AND P1, PT, RZ, UR18, PT ;  /* 0x00000012ff007c0c */ /* 0x000fe4000bf25070 */
        /* <DEDUP_REMOVED lines=15> */
[----:B------:R-:W-:Y:S02]  /*2030*/  SEL R104, R125, R104, P1 ;  /* 0x000000687d687207 */ /* 0x000fe40000800000 */
[----:B------:R-:W-:Y:S02]  /*2040*/  SEL R105, R126, R105, P1 ;  /* 0x000000697e697207 */ /* 0x000fe40000800000 */
[----:B------:R-:W-:-:S02]  /*2050*/  SEL R106, R191, R106, P1 ;  /* 0x0000006abf6a7207 */ /* 0x000fc40000800000 */
[C---:B------:R-:W-:Y:S01]  /*2060*/  SEL R107, R194.reuse, R107, P1 ;  /* 0x0000006bc26b7207 */ /* 0x040fe20000800000 */
[----:B------:R-:W-:Y:S01]  /*2070*/  FMUL.FTZ R194, R194, UR17 ;  /* 0x00000011c2c27c20 */ /* 0x000fe20008410000 */
[----:B------:R-:W-:Y:S02]  /*2080*/  FSEL R201, R193, RZ, P6 ;  /* 0x000000ffc1c97208 */ /* 0x000fe40003000000 */
[----:B------:R-:W-:Y:S02]  /*2090*/  @P0 LOP3.LUT P6, RZ, R135, 0xff0000, RZ, 0xc0, !PT ;  /* 0x00ff000087ff0812 */ /* 0x000fe400078cc0ff */
[----:B------:R-:W-:Y:S01]  /*20a0*/  @P0 F2FP.BF16.F32.PACK_AB R118, RZ, R114 ;  /* 0x00000072ff76023e */ /* 0x000fe200000010ff */
[----:B0-----:R-:W-:Y:S01]  /*20b0*/  @P1 IMAD.WIDE.U32 R112, R0, 0x20, R112 ;  /* 0x0000002000701825 */ /* 0x001fe200078e0070 */
[----:B------:R-:W-:Y:S02]  /*20c0*/  @P0 FSEL R193, R193, RZ, P6 ;  /* 0x000000ffc1c10208 */ /* 0x000fe40003000000 */
[----:B------:R-:W-:-:S02]  /*20d0*/  @P0 F2FP.BF16.F32.PACK_AB R122, RZ, R122 ;  /* 0x0000007aff7a023e */ /* 0x000fc400000010ff */
[----:B------:R-:W-:Y:S01]  /*20e0*/  @P1 STG.E.128 desc[UR4][R112.64], R100 ;  /* 0x0000006470001986 */ /* 0x000fe2000c101d04 */
[----:B------:R-:W-:Y:S02]  /*20f0*/  @P0 F2FP.BF16.F32.PACK_AB R124, RZ, R124 ;  /* 0x0000007cff7c023e */ /* 0x000fe400000010ff */
[----:B------:R-:W-:Y:S01]  /*2100*/  @P0 F2FP.BF16.F32.PACK_AB R193, RZ, R193 ;  /* 0x000000c1ffc1023e */ /* 0x000fe200000010ff */
[----:B------:R0:W-:Y:S01]  /*2110*/  @P1 STG.E.128 desc[UR4][R112.64+0x10], R104 ;  /* 0x0000106870001986 */ /* 0x0001e2000c101d04 */
[----:B------:R-:W-:Y:S01]  /*2120*/  @P0 LOP3.LUT P1, RZ, R135, 0xff000000, RZ, 0xc0, !PT ;  /* 0xff00000087ff0812 */ /* 0x000fe2000782c0ff */
[----:B-1----:R-:W-:Y:S01]  /*2130*/  IMAD.WIDE.U32 R116, R0, 0x10, R116 ;  /* 0x0000001000747825 */ /* 0x002fe200078e0074 */
[----:B------:R-:W-:Y:S02]  /*2140*/  @P0 F2FP.BF16.F32.PACK_AB R119, RZ, R119 ;  /* 0x00000077ff77023e */ /* 0x000fe400000010ff */
[----:B------:R-:W-:Y:S02]  /*2150*/  @P0 FSEL R114, R194, RZ, P1 ;  /* 0x000000ffc2720208 */ /* 0x000fe40000800000 */
[----:B------:R-:W-:-:S02]  /*2160*/  LOP3.LUT P1, RZ, R133, 0xff000000, RZ, 0xc0, !PT ;  /* 0xff00000085ff7812 */ /* 0x000fc4000782c0ff */
[----:B------:R-:W-:Y:S02]  /*2170*/  @P0 PRMT R108, R118, 0x7610, R108 ;  /* 0x00007610766c0816 */ /* 0x000fe4000000006c */
[----:B------:R-:W-:Y:S02]  /*2180*/  FSEL R194, R194, RZ, P1 ;  /* 0x000000ffc2c27208 */ /* 0x000fe40000800000 */
[----:B------:R-:W-:Y:S02]  /*2190*/  @P0 F2FP.BF16.F32.PACK_AB R123, RZ, R123 ;  /* 0x0000007bff7b023e */ /* 0x000fe400000010ff */
[----:B------:R-:W-:Y:S02]  /*21a0*/  @P0 F2FP.BF16.F32.PACK_AB R127, RZ, R127 ;  /* 0x0000007fff7f023e */ /* 0x000fe400000010ff */
[----:B------:R-:W-:Y:S02]  /*21b0*/  @P0 F2FP.BF16.F32.PACK_AB R125, RZ, R114 ;  /* 0x00000072ff7d023e */ /* 0x000fe400000010ff */
[----:B------:R-:W-:-:S02]  /*21c0*/  @P0 PRMT R109, R122, 0x7610, R109 ;  /* 0x000076107a6d0816 */ /* 0x000fc4000000006d */
[----:B------:R-:W-:Y:S02]  /*21d0*/  @P0 PRMT R110, R124, 0x7610, R110 ;  /* 0x000076107c6e0816 */ /* 0x000fe4000000006e */
[----:B------:R-:W-:Y:S02]  /*21e0*/  @P0 LEA R118, P1, R0, UR14, 0x4 ;  /* 0x0000000e00760c11 */ /* 0x000fe4000f8220ff */
[----:B------:R-:W-:Y:S02]  /*21f0*/  @P0 PRMT R111, R193, 0x7610, R111 ;  /* 0x00007610c16f0816 */ /* 0x000fe4000000006f */
[----:B------:R-:W-:Y:S02]  /*2200*/  F2FP.BF16.F32.PACK_AB R114, R200, R199 ;  /* 0x000000c7c872723e */ /* 0x000fe400000010ff */
[----:B0-----:R-:W-:Y:S02]  /*2210*/  F2FP.BF16.F32.PACK_AB R113, R198, R197 ;  /* 0x000000c5c671723e */ /* 0x001fe400000010ff */
[----:B------:R-:W-:-:S02]  /*2220*/  F2FP.BF16.F32.PACK_AB R112, R196, R195 ;  /* 0x000000c3c470723e */ /* 0x000fc400000010ff */
[----:B------:R-:W-:Y:S02]  /*2230*/  F2FP.BF16.F32.PACK_AB R115, R194, R201 ;  /* 0x000000c9c273723e */ /* 0x000fe400000010ff */
[----:B------:R-:W-:Y:S02]  /*2240*/  @P0 PRMT R108, R108, 0x5410, R119 ;  /* 0x000054106c6c0816 */ /* 0x000fe40000000077 */
[C---:B------:R-:W-:Y:S01]  /*2250*/  @P0 LEA.HI.X R119, R0.reuse, UR15, RZ, 0x4, P1 ;  /* 0x0000000f00770c11 */ /* 0x040fe200088f24ff */
[----:B------:R0:W-:Y:S01]  /*2260*/  STG.E.128 desc[UR4][R116.64], R112 ;  /* 0x0000007074007986 */ /* 0x0001e2000c101d04 */
[----:B------:R-:W-:Y:S01]  /*2270*/  @P0 PRMT R109, R109, 0x5410, R123 ;  /* 0x000054106d6d0816 */ /* 0x000fe2000000007b */
[----:B------:R-:W-:Y:S01]  /*2280*/  VIADD R0, R0, 0x100 ;  /* 0x0000010000007836 */ /* 0x000fe20000000000 */
[----:B------:R-:W-:Y:S02]  /*2290*/  @P0 PRMT R110, R110, 0x5410, R127 ;  /* 0x000054106e6e0816 */ /* 0x000fe4000000007f */
[----:B------:R-:W-:-:S05]  /*22a0*/  @P0 PRMT R111, R111, 0x5410, R125 ;  /* 0x000054106f6f0816 */ /* 0x000fca000000007d */
[----:B------:R0:W-:Y:S02]  /*22b0*/  @P0 STG.E.128 desc[UR4][R118.64], R108 ;  /* 0x0000006c76000986 */ /* 0x0001e4000c101d04 */
.L_x_1442:
[----:B------:R-:W-:Y:S05]  /*22c0*/  BSYNC B0 ;  /* 0x0000000000007941 */ /* 0x000fea0003800000 */
.L_x_1441:
[----:B------:R-:W-:Y:S04]  /*22d0*/  BSSY B0, `(.L_x_1443) ;  /* 0x000007b000007945 */ /* 0x000fe80003800000 */
[----:B------:R-:W-:Y:S05]  /*22e0*/  @!P3 BRA `(.L_x_1444) ;  /* 0x0000000400e4b947 */ /* 0x000fea0003800000 */
[----:B------:R-:W-:Y:S02]  /*22f0*/  ISETP.NE.AND P0, PT, R187, RZ, PT ;  /* 0x000000ffbb00720c */ /* 0x000fe40003f05270 */
[----:B------:R-:W-:Y:S02]  /*2300*/  ISETP.NE.U32.AND P1, PT, RZ, UR8, PT ;  /* 0x00000008ff007c0c */ /* 0x000fe4000bf25070 */
[----:B------:R-:W-:Y:S02]  /*2310*/  FSEL R194, R120, RZ, !P0 ;  /* 0x000000ff78c27208 */ /* 0x000fe40004000000 */
[----:B------:R-:W-:Y:S02]  /*2320*/  ISETP.NE.AND.EX P1, PT, RZ, UR9, PT, P1 ;  /* 0x00000009ff007c0c */ /* 0x000fe4000bf25310 */
[----:B0-----:R-:W-:Y:S01]  /*2330*/  MOV R112, R128 ;  /* 0x0000008000707202 */ /* 0x001fe20000000f00 */
        /* <DEDUP_REMOVED lines=36> */
[--C-:B------:R-:W-:Y:S01]  /*2580*/  FFMA.FTZ R112, R176, R121, R194.reuse ;  /* 0x00000079b0707223 */ /* 0x100fe200000100c2 */
        /* <DEDUP_REMOVED lines=17> */
[----:B------:R-:W-:-:S02]  /*26a0*/  @P0 LOP3.LUT P6, RZ, R130, 0xff000000, RZ, 0xc0, !PT ;  /* 0xff00000082ff0812 */ /* 0x000fc400078cc0ff */
[----:B------:R-:W-:Y:S01]  /*26b0*/  FMUL.FTZ R193, R191, UR17 ;  /* 0x00000011bfc17c20 */ /* 0x000fe20008410000 */
[----:B------:R-:W-:Y:S01]  /*26c0*/  @P1 FADD.FTZ R194, R91, R194 ;  /* 0x000000c25bc21221 */ /* 0x000fe20000010000 */
[----:B------:R-:W-:Y:S02]  /*26d0*/  ISETP.NE.U32.AND P1, PT, RZ, UR18, PT ;  /* 0x00000012ff007c0c */ /* 0x000fe4000bf25070 */
[----:B------:R-:W-:Y:S02]  /*26e0*/  @P0 FSEL R123, R123, RZ, P6 ;  /* 0x000000ff7b7b0208 */ /* 0x000fe40003000000 */
[----:B------:R-:W-:Y:S02]  /*26f0*/  ISETP.NE.AND.EX P1, PT, RZ, UR19, PT, P1 ;  /* 0x00000013ff007c0c */ /* 0x000fe4000bf25310 */
[----:B------:R-:W-:Y:S02]  /*2700*/  LOP3.LUT P6, RZ, R129, 0xff, RZ, 0xc0, !PT ;  /* 0x000000ff81ff7812 */ /* 0x000fe400078cc0ff */
[----:B------:R-:W-:-:S02]  /*2710*/  SEL R101, R116, R101, P1 ;  /* 0x0000006574657207 */ /* 0x000fc40000800000 */
[C---:B------:R-:W-:Y:S02]  /*2720*/  FSEL R199, R124.reuse, RZ, P6 ;  /* 0x000000ff7cc77208 */ /* 0x040fe40003000000 */
[----:B------:R-:W-:Y:S02]  /*2730*/  @P0 LOP3.LUT P6, RZ, R131, 0xff, RZ, 0xc0, !PT ;  /* 0x000000ff83ff0812 */ /* 0x000fe400078cc0ff */
[----:B------:R-:W-:Y:S02]  /*2740*/  SEL R102, R117, R102, P1 ;  /* 0x0000006675667207 */ /* 0x000fe40000800000 */
[----:B------:R-:W-:Y:S01]  /*2750*/  @P0 FSEL R124, R124, RZ, P6 ;  /* 0x000000ff7c7c0208 */ /* 0x000fe20003000000 */
[----:B------:R-:W0:Y:S01]  /*2760*/  @P1 LDC.64 R112, c[0x0][0x308] ;  /* 0x0000c200ff701b82 */ /* 0x000e220000000a00 */
[----:B------:R-:W-:Y:S02]  /*2770*/  LOP3.LUT P6, RZ, R129, 0xff00, RZ, 0xc0, !PT ;  /* 0x0000ff0081ff7812 */ /* 0x000fe400078cc0ff */
[----:B------:R-:W-:-:S02]  /*2780*/  SEL R100, R115, R100, P1 ;  /* 0x0000006473647207 */ /* 0x000fc40000800000 */
[----:B------:R-:W-:Y:S02]  /*2790*/  FSEL R200, R127, RZ, P6 ;  /* 0x000000ff7fc87208 */ /* 0x000fe40003000000 */
[----:B------:R-:W-:Y:S01]  /*27a0*/  @P0 LOP3.LUT P6, RZ, R131, 0xff00, RZ, 0xc0, !PT ;  /* 0x0000ff0083ff0812 */ /* 0x000fe200078cc0ff */
[----:B------:R-:W1:Y:S01]  /*27b0*/  LDC.64 R116, c[0x0][0x2f8] ;  /* 0x0000be00ff747b82 */ /* 0x000e620000000a00 */
[----:B------:R-:W-:Y:S02]  /*27c0*/  SEL R103, R118, R103, P1 ;  /* 0x0000006776677207 */ /* 0x000fe40000800000 */
[----:B------:R-:W-:Y:S02]  /*27d0*/  @P0 FSEL R127, R127, RZ, P6 ;  /* 0x000000ff7f7f0208 */ /* 0x000fe40003000000 */
[----:B------:R-:W-:Y:S02]  /*27e0*/  LOP3.LUT P6, RZ, R129, 0xff0000, RZ, 0xc0, !PT ;  /* 0x00ff000081ff7812 */ /* 0x000fe400078cc0ff */
[----:B------:R-:W-:-:S02]  /*27f0*/  SEL R104, R125, R104, P1 ;  /* 0x000000687d687207 */ /* 0x000fc40000800000 */
[----:B------:R-:W-:Y:S02]  /*2800*/  SEL R105, R126, R105, P1 ;  /* 0x000000697e697207 */ /* 0x000fe40000800000 */
[----:B------:R-:W-:Y:S02]  /*2810*/  SEL R106, R191, R106, P1 ;  /* 0x0000006abf6a7207 */ /* 0x000fe40000800000 */
[C---:B------:R-:W-:Y:S01]  /*2820*/  SEL R107, R194.reuse, R107, P1 ;  /* 0x0000006bc26b7207 */ /* 0x040fe20000800000 */
[----:B------:R-:W-:Y:S01]  /*2830*/  FMUL.FTZ R194, R194, UR17 ;  /* 0x00000011c2c27c20 */ /* 0x000fe20008410000 */
[----:B------:R-:W-:Y:S01]  /*2840*/  FSEL R201, R193, RZ, P6 ;  /* 0x000000ffc1c97208 */ /* 0x000fe20003000000 */
[----:B0-----:R-:W-:Y:S01]  /*2850*/  @P1 IMAD.WIDE.U32 R112, R0, 0x20, R112 ;  /* 0x0000002000701825 */ /* 0x001fe200078e0070 */
[----:B------:R-:W-:Y:S02]  /*2860*/  @P0 LOP3.LUT P6, RZ, R131, 0xff0000, RZ, 0xc0, !PT ;  /* 0x00ff000083ff0812 */ /* 0x000fe400078cc0ff */
[----:B------:R-:W-:-:S02]  /*2870*/  @P0 F2FP.BF16.F32.PACK_AB R118, RZ, R114 ;  /* 0x00000072ff76023e */ /* 0x000fc400000010ff */
[----:B------:R-:W-:Y:S01]  /*2880*/  @P1 STG.E.128 desc[UR4][R112.64], R100 ;  /* 0x0000006470001986 */ /* 0x000fe2000c101d04 */
[----:B------:R-:W-:Y:S02]  /*2890*/  @P0 FSEL R193, R193, RZ, P6 ;  /* 0x000000ffc1c10208 */ /* 0x000fe40003000000 */
[----:B------:R-:W-:Y:S01]  /*28a0*/  @P0 F2FP.BF16.F32.PACK_AB R122, RZ, R122 ;  /* 0x0000007aff7a023e */ /* 0x000fe200000010ff */
[----:B------:R0:W-:Y:S01]  /*28b0*/  @P1 STG.E.128 desc[UR4][R112.64+0x10], R104 ;  /* 0x0000106870001986 */ /* 0x0001e2000c101d04 */
[----:B------:R-:W-:Y:S01]  /*28c0*/  @P0 LOP3.LUT P1, RZ, R131, 0xff000000, RZ, 0xc0, !PT ;  /* 0xff00000083ff0812 */ /* 0x000fe2000782c0ff */
[----:B-1----:R-:W-:Y:S01]  /*28d0*/  IMAD.WIDE.U32 R116, R0, 0x10, R116 ;  /* 0x0000001000747825 */ /* 0x002fe200078e0074 */
[----:B------:R-:W-:Y:S02]  /*28e0*/  @P0 F2FP.BF16.F32.PACK_AB R124, RZ, R124 ;  /* 0x0000007cff7c023e */ /* 0x000fe400000010ff */
[----:B------:R-:W-:Y:S02]  /*28f0*/  @P0 FSEL R114, R194, RZ, P1 ;  /* 0x000000ffc2720208 */ /* 0x000fe40000800000 */
[----:B------:R-:W-:-:S02]  /*2900*/  LOP3.LUT P1, RZ, R129, 0xff000000, RZ, 0xc0, !PT ;  /* 0xff00000081ff7812 */ /* 0x000fc4000782c0ff */
[----:B------:R-:W-:Y:S02]  /*2910*/  @P0 F2FP.BF16.F32.PACK_AB R193, RZ, R193 ;  /* 0x000000c1ffc1023e */ /* 0x000fe400000010ff */
[----:B------:R-:W-:Y:S02]  /*2920*/  @P0 F2FP.BF16.F32.PACK_AB R119, RZ, R119 ;  /* 0x00000077ff77023e */ /* 0x000fe400000010ff */
[----:B------:R-:W-:Y:S02]  /*2930*/  FSEL R194, R194, RZ, P1 ;  /* 0x000000ffc2c27208 */ /* 0x000fe40000800000 */
[----:B------:R-:W-:Y:S02]  /*2940*/  @P0 PRMT R108, R118, 0x7610, R108 ;  /* 0x00007610766c0816 */ /* 0x000fe4000000006c */
[----:B------:R-:W-:Y:S02]  /*2950*/  @P0 F2FP.BF16.F32.PACK_AB R123, RZ, R123 ;  /* 0x0000007bff7b023e */ /* 0x000fe400000010ff */
[----:B------:R-:W-:-:S02]  /*2960*/  @P0 F2FP.BF16.F32.PACK_AB R127, RZ, R127 ;  /* 0x0000007fff7f023e */ /* 0x000fc400000010ff */
[----:B------:R-:W-:Y:S02]  /*2970*/  @P0 F2FP.BF16.F32.PACK_AB R125, RZ, R114 ;  /* 0x00000072ff7d023e */ /* 0x000fe400000010ff */
[----:B------:R-:W-:Y:S02]  /*2980*/  @P0 PRMT R109, R122, 0x7610, R109 ;  /* 0x000076107a6d0816 */ /* 0x000fe4000000006d */
[----:B------:R-:W-:Y:S02]  /*2990*/  @P0 PRMT R110, R124, 0x7610, R110 ;  /* 0x000076107c6e0816 */ /* 0x000fe4000000006e */
[----:B------:R-:W-:Y:S02]  /*29a0*/  @P0 LEA R118, P1, R0, UR14, 0x4 ;  /* 0x0000000e00760c11 */ /* 0x000fe4000f8220ff */
[----:B------:R-:W-:Y:S02]  /*29b0*/  @P0 PRMT R111, R193, 0x7610, R111 ;  /* 0x00007610c16f0816 */ /* 0x000fe4000000006f */
[----:B------:R-:W-:-:S02]  /*29c0*/  F2FP.BF16.F32.PACK_AB R114, R200, R199 ;  /* 0x000000c7c872723e */ /* 0x000fc400000010ff */
[----:B0-----:R-:W-:Y:S02]  /*29d0*/  F2FP.BF16.F32.PACK_AB R113, R198, R197 ;  /* 0x000000c5c671723e */ /* 0x001fe400000010ff */
[----:B------:R-:W-:Y:S02]  /*29e0*/  F2FP.BF16.F32.PACK_AB R112, R196, R195 ;  /* 0x000000c3c470723e */ /* 0x000fe400000010ff */
        /* <DEDUP_REMOVED lines=9> */
.L_x_1444:
[----:B------:R-:W-:Y:S05]  /*2a80*/  BSYNC B0 ;  /* 0x0000000000007941 */ /* 0x000fea0003800000 */
.L_x_1443:
[----:B------:R-:W-:Y:S04]  /*2a90*/  BSSY B0, `(.L_x_1445) ;  /* 0x000007a000007945 */ /* 0x000fe80003800000 */
[----:B------:R-:W-:Y:S05]  /*2aa0*/  @!P4 BRA `(.L_x_1446) ;  /* 0x0000000400e0c947 */ /* 0x000fea0003800000 */
[----:B------:R-:W-:Y:S01]  /*2ab0*/  ISETP.NE.AND P0, PT, R187, RZ, PT ;  /* 0x000000ffbb00720c */ /* 0x000fe20003f05270 */
[----:B01----:R-:W-:Y:S01]  /*2ac0*/  IMAD.MOV.U32 R112, RZ, RZ, R138 ;  /* 0x000000ffff707224 */ /* 0x003fe200078e008a */
[----:B------:R-:W-:Y:S02]  /*2ad0*/  ISETP.NE.U32.AND P1, PT, RZ, UR8, PT ;  /* 0x00000008ff007c0c */ /* 0x000fe4000bf25070 */
[----:B------:R-:W-:Y:S02]  /*2ae0*/  FSEL R200, R120, RZ, !P0 ;  /* 0x000000ff78c87208 */ /* 0x000fe40004000000 */
[----:B------:R-:W-:Y:S02]  /*2af0*/  ISETP.NE.AND.EX P1, PT, RZ, UR9, PT, P1 ;  /* 0x00000009ff007c0c */ /* 0x000fe4000bf25310 */
[----:B------:R-:W-:Y:S01]  /*2b00*/  LOP3.LUT P0, RZ, R112, 0xff, RZ, 0xc0, !PT ;  /* 0x000000ff70ff7812 */ /* 0x000fe2000780c0ff */
[----:B------:R-:W-:-:S04]  /*2b10*/  FFMA.FTZ R113, R145, R121, R200 ;  /* 0x0000007991717223 */ /* 0x000fc800000100c8 */
        /* <DEDUP_REMOVED lines=113> */
.L_x_1446:
[----:B------:R-:W-:Y:S05]  /*3230*/  BSYNC B0 ;  /* 0x0000000000007941 */ /* 0x000fea0003800000 */
.L_x_1445:
[----:B------:R-:W-:Y:S02]  /*3240*/  IADD3 R2, R2, UR20, RZ ;  /* 0x0000001402027c10 */ /* 0x000fe4000fffe0ff */
[----:B------:R-:W-:Y:S02]  /*3250*/  SEL R0, RZ, 0x1, P5 ;  /* 0x00000001ff007807 */ /* 0x000fe40002800000 */
[----:B------:R-:W-:-:S13]  /*3260*/  ISETP.GE.AND P0, PT, R2, UR21, PT ;  /* 0x0000001502007c0c */ /* 0x000fda000bf06270 */
[----:B------:R-:W-:Y:S05]  /*3270*/  @!P0 BRA `(.L_x_1447) ;  /* 0xffffffd0007c8947 */ /* 0x000fea000383ffff */
.L_x_1433:
        /* <DEDUP_REMOVED lines=17> */
.L_x_1449:
[----:B------:R-:W-:Y:S05]  /*3390*/  BSYNC B0 ;  /* 0x0000000000007941 */ /* 0x000fea0003800000 */
.L_x_1448:
        /* <DEDUP_REMOVED lines=11> */
.L_x_1451:
[----:B------:R-:W-:Y:S05]  /*3450*/  BSYNC B0 ;  /* 0x0000000000007941 */ /* 0x000fea0003800000 */
.L_x_1450:
        /* <DEDUP_REMOVED lines=10> */
.L_x_1440:
[----:B------:R-:W-:Y:S01]  /*3500*/  HFMA2.MMA R123, -RZ, RZ, 0, 9.5367431640625e-07 ;  /* 0x00000010ff7b7435 */ /* 0x000fe200000001ff */
[----:B------:R-:W-:Y:S01]  /*3510*/  MOV R126, R127 ;  /* 0x0000007f007e7202 */ /* 0x000fe20000000f00 */
[----:B------:R-:W-:Y:S01]  /*3520*/  IMAD.MOV.U32 R121, RZ, RZ, -0x1 ;  /* 0xffffffffff797424 */ /* 0x000fe200078e00ff */
[----:B------:R-:W-:-:S08]  /*3530*/  MOV R196, 0x1f ;  /* 0x0000001f00c47802 */ /* 0x000fd00000000f00 */
[----:B-----5:R-:W-:Y:S05]  /*3540*/  WARPSYNC.COLLECTIVE R121, `(.L_x_1452) ;  /* 0x0000000079087348 */ /* 0x020fea0003c00000 */
[----:B------:R0:W1:Y:S02]  /*3550*/  SHFL.DOWN P1, R122, R126, R123, R196 ;  /* 0x0800007b7e7a7389 */ /* 0x00006400000200c4 */
[----:B01---5:R-:W-:Y:S01]  /*3560*/  ENDCOLLECTIVE ;  /* 0x000000000000791b */ /* 0x023fe20003800000 */
.L_x_1452:
[----:B------:R-:W-:Y:S02]  /*3570*/  MOV R126, R194 ;  /* 0x000000c2007e7202 */ /* 0x000fe40000000f00 */
[----:B------:R-:W-:-:S07]  /*3580*/  MOV R114, R122 ;  /* 0x0000007a00727202 */ /* 0x000fce0000000f00 */
[----:B------:R-:W-:Y:S05]  /*3590*/  WARPSYNC.COLLECTIVE R121, `(.L_x_1453) ;  /* 0x0000000079087348 */ /* 0x000fea0003c00000 */
[----:B------:R0:W1:Y:S02]  /*35a0*/  SHFL.DOWN P1, R122, R126, R123, R196 ;  /* 0x0800007b7e7a7389 */ /* 0x00006400000200c4 */
[----:B01----:R-:W-:Y:S01]  /*35b0*/  ENDCOLLECTIVE ;  /* 0x000000000000791b */ /* 0x003fe20003800000 */
.L_x_1453:
[----:B------:R-:W-:Y:S01]  /*35c0*/  FADD.FTZ R114, R114, R127 ;  /* 0x0000007f72727221 */ /* 0x000fe20000010000 */
[----:B------:R-:W-:-:S03]  /*35d0*/  HFMA2.MMA R123, -RZ, RZ, 0, 4.76837158203125e-07 ;  /* 0x00000008ff7b7435 */ /* 0x000fc600000001ff */
[----:B------:R-:W-:Y:S01]  /*35e0*/  IMAD.MOV.U32 R126, RZ, RZ, R114 ;  /* 0x000000ffff7e7224 */ /* 0x000fe200078e0072 */
[----:B------:R-:W-:-:S07]  /*35f0*/  MOV R113, R122 ;  /* 0x0000007a00717202 */ /* 0x000fce0000000f00 */
[----:B------:R-:W-:Y:S05]  /*3600*/  WARPSYNC.COLLECTIVE R121, `(.L_x_1454) ;  /* 0x0000000079087348 */ /* 0x000fea0003c00000 */
[----:B------:R0:W1:Y:S02]  /*3610*/  SHFL.DOWN P1, R122, R126, R123, R196 ;  /* 0x0800007b7e7a7389 */ /* 0x00006400000200c4 */
[----:B01----:R-:W-:Y:S01]  /*3620*/  ENDCOLLECTIVE ;  /* 0x000000000000791b */ /* 0x003fe20003800000 */
.L_x_1454:
[----:B------:R-:W-:-:S05]  /*3630*/  FADD.FTZ R113, R113, R194 ;  /* 0x000000c271717221 */ /* 0x000fca0000010000 */
[----:B------:R-:W-:Y:S02]  /*3640*/  MOV R126, R113 ;  /* 0x00000071007e7202 */ /* 0x000fe40000000f00 */
[----:B------:R-:W-:-:S07]  /*3650*/  MOV R115, R122 ;  /* 0x0000007a00737202 */ /* 0x000fce0000000f00 */
[----:B------:R-:W-:Y:S05]  /*3660*/  WARPSYNC.COLLECTIVE R121, `(.L_x_1455) ;  /* 0x0000000079087348 */ /* 0x000fea0003c00000 */
[----:B------:R0:W1:Y:S02]  /*3670*/  SHFL.DOWN P1, R122, R126, R123, R196 ;  /* 0x0800007b7e7a7389 */ /* 0x00006400000200c4 */
[----:B01----:R-:W-:Y:S01]  /*3680*/  ENDCOLLECTIVE ;  /* 0x000000000000791b */ /* 0x003fe20003800000 */
.L_x_1455:
[----:B------:R-:W-:Y:S01]  /*3690*/  FADD.FTZ R115, R114, R115 ;  /* 0x0000007372737221 */ /* 0x000fe20000010000 */
[----:B------:R-:W-:-:S04]  /*36a0*/  HFMA2.MMA R123, -RZ, RZ, 0, 2.384185791015625e-07 ;  /* 0x00000004ff7b7435 */ /* 0x000fc800000001ff */
[----:B------:R-:W-:Y:S01]  /*36b0*/  MOV R126, R115 ;  /* 0x00000073007e7202 */ /* 0x000fe20000000f00 */
[----:B------:R-:W-:-:S07]  /*36c0*/  IMAD.MOV.U32 R116, RZ, RZ, R122 ;  /* 0x000000ffff747224 */ /* 0x000fce00078e007a */
[----:B------:R-:W-:Y:S05]  /*36d0*/  WARPSYNC.COLLECTIVE R121, `(.L_x_1456) ;  /* 0x0000000079087348 */ /* 0x000fea0003c00000 */
[----:B------:R0:W1:Y:S02]  /*36e0*/  SHFL.DOWN P1, R122, R126, R123, R196 ;  /* 0x0800007b7e7a7389 */ /* 0x00006400000200c4 */
[----:B01----:R-:W-:Y:S01]  /*36f0*/  ENDCOLLECTIVE ;  /* 0x000000000000791b */ /* 0x003fe20003800000 */
.L_x_1456:
[----:B------:R-:W-:-:S04]  /*3700*/  FADD.FTZ R116, R113, R116 ;  /* 0x0000007471747221 */ /* 0x000fc80000010000 */
[----:B------:R-:W-:Y:S01]  /*3710*/  IMAD.MOV.U32 R126, RZ, RZ, R116 ;  /* 0x000000ffff7e7224 */ /* 0x000fe200078e0074 */
[----:B------:R-:W-:-:S07]  /*3720*/  MOV R118, R122 ;  /* 0x0000007a00767202 */ /* 0x000fce0000000f00 */
[----:B------:R-:W-:Y:S05]  /*3730*/  WARPSYNC.COLLECTIVE R121, `(.L_x_1457) ;  /* 0x0000000079087348 */ /* 0x000fea0003c00000 */
[----:B------:R0:W1:Y:S02]  /*3740*/  SHFL.DOWN P1, R122, R126, R123, R196 ;  /* 0x0800007b7e7a7389 */ /* 0x00006400000200c4 */
[----:B01----:R-:W-:Y:S01]  /*3750*/  ENDCOLLECTIVE ;  /* 0x000000000000791b */ /* 0x003fe20003800000 */
.L_x_1457:
[----:B------:R-:W-:Y:S01]  /*3760*/  FADD.FTZ R118, R115, R118 ;  /* 0x0000007673767221 */ /* 0x000fe20000010000 */
[----:B------:R-:W-:-:S04]  /*3770*/  HFMA2.MMA R123, -RZ, RZ, 0, 1.1920928955078125e-07 ;  /* 0x00000002ff7b7435 */ /* 0x000fc800000001ff */
[----:B------:R-:W-:Y:S02]  /*3780*/  MOV R126, R118 ;  /* 0x00000076007e7202 */ /* 0x000fe40000000f00 */
[----:B------:R-:W-:-:S07]  /*3790*/  MOV R117, R122 ;  /* 0x0000007a00757202 */ /* 0x000fce0000000f00 */
[----:B------:R-:W-:Y:S05]  /*37a0*/  WARPSYNC.COLLECTIVE R121, `(.L_x_1458) ;  /* 0x0000000079087348 */ /* 0x000fea0003c00000 */
[----:B------:R0:W1:Y:S02]  /*37b0*/  SHFL.DOWN P1, R122, R126, R123, R196 ;  /* 0x0800007b7e7a7389 */ /* 0x00006400000200c4 */
[----:B01----:R-:W-:Y:S01]  /*37c0*/  ENDCOLLECTIVE ;  /* 0x000000000000791b */ /* 0x003fe20003800000 */
.L_x_1458:
[----:B------:R-:W-:-:S05]  /*37d0*/  FADD.FTZ R117, R116, R117 ;  /* 0x0000007574757221 */ /* 0x000fca0000010000 */
[----:B------:R-:W-:Y:S01]  /*37e0*/  MOV R126, R117 ;  /* 0x00000075007e7202 */ /* 0x000fe20000000f00 */
[----:B------:R-:W-:-:S07]  /*37f0*/  IMAD.MOV.U32 R119, RZ, RZ, R122 ;  /* 0x000000ffff777224 */ /* 0x000fce00078e007a */
[----:B------:R-:W-:Y:S05]  /*3800*/  WARPSYNC.COLLECTIVE R121, `(.L_x_1459) ;  /* 0x0000000079087348 */ /* 0x000fea0003c00000 */
[----:B------:R0:W1:Y:S02]  /*3810*/  SHFL.DOWN P1, R122, R126, R123, R196 ;  /* 0x0800007b7e7a7389 */ /* 0x00006400000200c4 */
[----:B01----:R-:W-:Y:S01]  /*3820*/  ENDCOLLECTIVE ;  /* 0x000000000000791b */ /* 0x003fe20003800000 */
.L_x_1459:
[----:B------:R-:W-:-:S05]  /*3830*/  FADD.FTZ R119, R118, R119 ;  /* 0x0000007776777221 */ /* 0x000fca0000010000 */
[----:B------:R-:W-:Y:S01]  /*3840*/  MOV R126, R119 ;  /* 0x00000077007e7202 */ /* 0x000fe20000000f00 */
[----:B------:R-:W-:Y:S01]  /*3850*/  IMAD.MOV.U32 R123, RZ, RZ, 0x1 ;  /* 0x00000001ff7b7424 */ /* 0x000fe200078e00ff */
[----:B------:R-:W-:-:S07]  /*3860*/  MOV R120, R122 ;  /* 0x0000007a00787202 */ /* 0x000fce0000000f00 */
[----:B------:R-:W-:Y:S05]  /*3870*/  WARPSYNC.COLLECTIVE R121, `(.L_x_1460) ;  /* 0x0000000079087348 */ /* 0x000fea0003c00000 */
[----:B------:R0:W1:Y:S02]  /*3880*/  SHFL.DOWN P1, R122, R126, R123, R196 ;  /* 0x0800007b7e7a7389 */ /* 0x00006400000200c4 */
[----:B01----:R-:W-:Y:S01]  /*3890*/  ENDCOLLECTIVE ;  /* 0x000000000000791b */ /* 0x003fe20003800000 */
.L_x_1460:
[----:B------:R-:W-:-:S05]  /*38a0*/  FADD.FTZ R120, R117, R120 ;  /* 0x0000007875787221 */ /* 0x000fca0000010000 */
[----:B------:R-:W-:Y:S02]  /*38b0*/  MOV R126, R120 ;  /* 0x00000078007e7202 */ /* 0x000fe40000000f00 */
[----:B------:R-:W-:-:S07]  /*38c0*/  MOV R114, R122 ;  /* 0x0000007a00727202 */ /* 0x000fce0000000f00 */
[----:B------:R-:W-:Y:S05]  /*38d0*/  WARPSYNC.COLLECTIVE R121, `(.L_x_1461) ;  /* 0x0000000079087348 */ /* 0x000fea0003c00000 */
[----:B------:R0:W1:Y:S02]  /*38e0*/  SHFL.DOWN P1, R122, R126, R123, R196 ;  /* 0x0800007b7e7a7389 */ /* 0x00006400000200c4 */
[----:B01----:R-:W-:Y:S01]  /*38f0*/  ENDCOLLECTIVE ;  /* 0x000000000000791b */ /* 0x003fe20003800000 */
.L_x_1461:
[----:B------:R-:W-:Y:S01]  /*3900*/  MOV R113, R122 ;  /* 0x0000007a00717202 */ /* 0x000fe20000000f00 */
[----:B------:R-:W-:Y:S06]  /*3910*/  BRA `(.L_x_1462) ;  /* 0xffffffdc00f47947 */ /* 0x000fec000383ffff */
.L_x_1463:
        /* <DEDUP_REMOVED lines=14> */
.L_x_3270:


//--------------------- .text._ZN10layer_norm22ln_bwd_finalize_kernelINS_22Kernel_traits_finalizeILj6144Ef13__nv_bfloat16fS2_fjLb0ELj1024ELj4ENS_18Kernel_traits_baseILj6144EfS2_fS2_fjLj1024EEEEELb0ELb1EEEvNS_9BwdParamsE --------------------------
	.section	.text._ZN10layer_norm22ln_bwd_finalize_kernelINS_22Kernel_traits_finalizeILj6144Ef13__nv_bfloat16fS2_fjLb0ELj1024ELj4ENS_18Kernel_traits_baseILj6144EfS2_fS2_fjLj1024EEEEELb0ELb1EEEvNS_9BwdParamsE,"ax",@progbits
	.align	128
        .global         _ZN10layer_norm22ln_bwd_finalize_kernelINS_22Kernel_traits_finalizeILj6144Ef13__nv_bfloat16fS2_fjLb0ELj1024ELj4ENS_18Kernel_traits_baseILj6144EfS2_fS2_fjLj1024EEEEELb0ELb1EEEvNS_9BwdParamsE
        .type           _ZN10layer_norm22ln_bwd_finalize_kernelINS_22Kernel_traits_finalizeILj6144Ef13__nv_bfloat16fS2_fjLb0ELj1024ELj4ENS_18Kernel_traits_baseILj6144EfS2_fS2_fjLj1024EEEEELb0ELb1EEEvNS_9BwdParamsE,@function
        .size           _ZN10layer_norm22ln_bwd_finalize_kernelINS_22Kernel_traits_finalizeILj6144Ef13__nv_bfloat16fS2_fjLb0ELj1024ELj4ENS_18Kernel_traits_baseILj6144EfS2_fS2_fjLj1024EEEEELb0ELb1EEEvNS_9BwdParamsE,(.L_x_3271 - _ZN10layer_norm22ln_bwd_finalize_kernelINS_22Kernel_traits_finalizeILj6144Ef13__nv_bfloat16fS2_fjLb0ELj1024ELj4ENS_18Kernel_traits_baseILj6144EfS2_fS2_fjLj1024EEEEELb0ELb1EEEvNS_9BwdParamsE)
        .other          _ZN10layer_norm22ln_bwd_finalize_kernelINS_22Kernel_traits_finalizeILj6144Ef13__nv_bfloat16fS2_fjLb0ELj1024ELj4ENS_18Kernel_traits_baseILj6144EfS2_fS2_fjLj1024EEEEELb0ELb1EEEvNS_9BwdParamsE,@"STO_CUDA_ENTRY STV_DEFAULT"
_ZN10layer_norm22ln_bwd_finalize_kernelINS_22Kernel_traits_finalizeILj6144Ef13__nv_bfloat16fS2_fjLb0ELj1024ELj4ENS_18Kernel_traits_baseILj6144EfS2_fS2_fjLj1024EEEEELb0ELb1EEEvNS_9BwdParamsE:
.text._ZN10layer_norm22ln_bwd_finalize_kernelINS_22Kernel_traits_finalizeILj6144Ef13__nv_bfloat16fS2_fjLb0ELj1024ELj4ENS_18Kernel_traits_baseILj6144EfS2_fS2_fjLj1024EEEEELb0ELb1EEEvNS_9BwdParamsE:
        /* <DEDUP_REMOVED lines=26> */
.L_x_1473:
        /* <DEDUP_REMOVED lines=31> */
.L_x_1468:
        /* <DEDUP_REMOVED lines=34> */
.L_x_1467:
[----:B------:R-:W-:Y:S05]  /*05b0*/  BSYNC B1 ;  /* 0x0000000000017941 */ /* 0x000fea0003800000 */
.L_x_1466:
        /* <DEDUP_REMOVED lines=25> */
.L_x_1470:
[----:B------:R-:W-:Y:S05]  /*0750*/  BSYNC B1 ;  /* 0x0000000000017941 */ /* 0x000fea0003800000 */
.L_x_1469:
        /* <DEDUP_REMOVED lines=12> */
.L_x_1465:
[----:B------:R-:W-:Y:S05]  /*0820*/  BSYNC B0 ;  /* 0x0000000000007941 */ /* 0x000fea0003800000 */
.L_x_1464:
        /* <DEDUP_REMOVED lines=29> */
.L_x_1484:
[----:B------:R-:W-:Y:S01]  /*0a00*/  @!P1 SHF.R.U32.HI R12, RZ, 0x3, R0 ;  /* 0x00000003ff0c9819 */ /* 0x000fe20000011600 */
[----:B----4-:R-:W-:Y:S01]  /*0a10*/  FADD.FTZ R14, R9, R14 ;  /* 0x0000000e090e7221 */ /* 0x010fe20000010000 */
[----:B---3--:R-:W-:Y:S02]  /*0a20*/  FADD.FTZ R11, R10, R11 ;  /* 0x0000000b0a0b7221 */ /* 0x008fe40000010000 */
[----:B------:R-:W-:-:S05]  /*0a30*/  @!P1 LOP3.LUT R12, R12, 0x1ffffffc, RZ, 0xc0, !PT ;  /* 0x1ffffffc0c0c9812 */ /* 0x000fca00078ec0ff */
[----:B------:R3:W-:Y:S04]  /*0a40*/  @!P1 STS [R12+UR4+0x2000], R14 ;  /* 0x0020000e0c009988 */ /* 0x0007e80008000804 */
[----:B------:R3:W-:Y:S02]  /*0a50*/  @!P1 STS [R12+UR4+0x2080], R11 ;  /* 0x0020800b0c009988 */ /* 0x0007e40008000804 */
.L_x_1471:
        /* <DEDUP_REMOVED lines=15> */
.L_x_1472:
[----:B------:R-:W-:Y:S01]  /*0b50*/  HFMA2.MMA R19, -RZ, RZ, 0, 5.9604644775390625e-08 ;  /* 0x00000001ff137435 */ /* 0x000fe200000001ff */
[----:B0--3--:R-:W-:Y:S01]  /*0b60*/  MOV R20, R10 ;  /* 0x0000000a00147202 */ /* 0x009fe20000000f00 */
[----:B------:R-:W-:Y:S01]  /*0b70*/  IMAD.MOV.U32 R22, RZ, RZ, 0x1f ;  /* 0x0000001fff167424 */ /* 0x000fe200078e00ff */
[----:B------:R-:W-:-:S08]  /*0b80*/  MOV R17, 0xffffffff ;  /* 0xffffffff00117802 */ /* 0x000fd00000000f00 */
[----:B-12---:R-:W-:Y:S05]  /*0b90*/  WARPSYNC.COLLECTIVE R17, `(.L_x_1474) ;  /* 0x0000000011087348 */ /* 0x006fea0003c00000 */
[----:B------:R0:W3:Y:S02]  /*0ba0*/  SHFL.BFLY P2, R18, R20, R19, R22 ;  /* 0x0c00001314127389 */ /* 0x0000e40000040016 */
[----:B0123--:R-:W-:Y:S01]  /*0bb0*/  ENDCOLLECTIVE ;  /* 0x000000000000791b */ /* 0x00ffe20003800000 */
.L_x_1474:
[----:B------:R-:W-:Y:S01]  /*0bc0*/  HFMA2.MMA R19, -RZ, RZ, 0, 1.1920928955078125e-07 ;  /* 0x00000002ff137435 */ /* 0x000fe200000001ff */
[----:B------:R-:W-:-:S05]  /*0bd0*/  MOV R11, R18 ;  /* 0x00000012000b7202 */ /* 0x000fca0000000f00 */
[----:B------:R-:W-:-:S05]  /*0be0*/  FADD.FTZ R11, R10, R11 ;  /* 0x0000000b0a0b7221 */ /* 0x000fca0000010000 */
[----:B------:R-:W-:-:S07]  /*0bf0*/  MOV R20, R11 ;  /* 0x0000000b00147202 */ /* 0x000fce0000000f00 */
[----:B------:R-:W-:Y:S05]  /*0c00*/  WARPSYNC.COLLECTIVE R17, `(.L_x_1475) ;  /* 0x0000000011087348 */ /* 0x000fea0003c00000 */
[----:B------:R0:W1:Y:S02]  /*0c10*/  SHFL.BFLY P2, R18, R20, R19, R22 ;  /* 0x0c00001314127389 */ /* 0x0000640000040016 */
[----:B01----:R-:W-:Y:S01]  /*0c20*/  ENDCOLLECTIVE ;  /* 0x000000000000791b */ /* 0x003fe20003800000 */
.L_x_1475:
[----:B------:R-:W-:Y:S01]  /*0c30*/  HFMA2.MMA R19, -RZ, RZ, 0, 2.384185791015625e-07 ;  /* 0x00000004ff137435 */ /* 0x000fe200000001ff */
[----:B------:R-:W-:-:S04]  /*0c40*/  IMAD.MOV.U32 R12, RZ, RZ, R18 ;  /* 0x000000ffff0c7224 */ /* 0x000fc800078e0012 */
[----:B------:R-:W-:-:S05]  /*0c50*/  FADD.FTZ R12, R11, R12 ;  /* 0x0000000c0b0c7221 */ /* 0x000fca0000010000 */
[----:B------:R-:W-:-:S07]  /*0c60*/  MOV R20, R12 ;  /* 0x0000000c00147202 */ /* 0x000fce0000000f00 */
[----:B------:R-:W-:Y:S05]  /*0c70*/  WARPSYNC.COLLECTIVE R17, `(.L_x_1476) ;  /* 0x0000000011087348 */ /* 0x000fea0003c00000 */
[----:B------:R0:W1:Y:S02]  /*0c80*/  SHFL.BFLY P2, R18, R20, R19, R22 ;  /* 0x0c00001314127389 */ /* 0x0000640000040016 */
[----:B01----:R-:W-:Y:S01]  /*0c90*/  ENDCOLLECTIVE ;  /* 0x000000000000791b */ /* 0x003fe20003800000 */
.L_x_1476:
[----:B------:R-:W-:Y:S01]  /*0ca0*/  IMAD.MOV.U32 R19, RZ, RZ, 0x8 ;  /* 0x00000008ff137424 */ /* 0x000fe200078e00ff */
[----:B------:R-:W-:-:S05]  /*0cb0*/  MOV R13, R18 ;  /* 0x00000012000d7202 */ /* 0x000fca0000000f00 */
[----:B------:R-:W-:-:S05]  /*0cc0*/  FADD.FTZ R13, R12, R13 ;  /* 0x0000000d0c0d7221 */ /* 0x000fca0000010000 */
[----:B------:R-:W-:-:S07]  /*0cd0*/  MOV R20, R13 ;  /* 0x0000000d00147202 */ /* 0x000fce0000000f00 */
[----:B------:R-:W-:Y:S05]  /*0ce0*/  WARPSYNC.COLLECTIVE R17, `(.L_x_1477) ;  /* 0x0000000011087348 */ /* 0x000fea0003c00000 */
[----:B------:R0:W1:Y:S02]  /*0cf0*/  SHFL.BFLY P2, R18, R20, R19, R22 ;  /* 0x0c00001314127389 */ /* 0x0000640000040016 */
[----:B01----:R-:W-:Y:S01]  /*0d00*/  ENDCOLLECTIVE ;  /* 0x000000000000791b */ /* 0x003fe20003800000 */
.L_x_1477:
[----:B------:R-:W-:Y:S01]  /*0d10*/  HFMA2.MMA R19, -RZ, RZ, 0, 9.5367431640625e-07 ;  /* 0x00000010ff137435 */ /* 0x000fe200000001ff */
[----:B------:R-:W-:-:S05]  /*0d20*/  MOV R10, R18 ;  /* 0x00000012000a7202 */ /* 0x000fca0000000f00 */
[----:B------:R-:W-:-:S05]  /*0d30*/  FADD.FTZ R10, R13, R10 ;  /* 0x0000000a0d0a7221 */ /* 0x000fca0000010000 */
[----:B------:R-:W-:-:S07]  /*0d40*/  MOV R20, R10 ;  /* 0x0000000a00147202 */ /* 0x000fce0000000f00 */
[----:B------:R-:W-:Y:S05]  /*0d50*/  WARPSYNC.COLLECTIVE R17, `(.L_x_1478) ;  /* 0x0000000011087348 */ /* 0x000fea0003c00000 */
[----:B------:R0:W1:Y:S02]  /*0d60*/  SHFL.BFLY P2, R18, R20, R19, R22 ;  /* 0x0c00001314127389 */ /* 0x0000640000040016 */
[----:B01----:R-:W-:Y:S01]  /*0d70*/  ENDCOLLECTIVE ;  /* 0x000000000000791b */ /* 0x003fe20003800000 */
.L_x_1478:
[----:B------:R-:W-:Y:S01]  /*0d80*/  HFMA2.MMA R19, -RZ, RZ, 0, 5.9604644775390625e-08 ;  /* 0x00000001ff137435 */ /* 0x000fe200000001ff */
[----:B------:R-:W-:Y:S01]  /*0d90*/  IMAD.MOV.U32 R20, RZ, RZ, R9 ;  /* 0x000000ffff147224 */ /* 0x000fe200078e0009 */
[----:B------:R-:W-:-:S09]  /*0da0*/  MOV R11, R18 ;  /* 0x00000012000b7202 */ /* 0x000fd20000000f00 */
[----:B------:R-:W-:Y:S05]  /*0db0*/  WARPSYNC.COLLECTIVE R17, `(.L_x_1479) ;  /* 0x0000000011087348 */ /* 0x000fea0003c00000 */
[----:B------:R0:W1:Y:S02]  /*0dc0*/  SHFL.BFLY P2, R18, R20, R19, R22 ;  /* 0x0c00001314127389 */ /* 0x0000640000040016 */
[----:B01----:R-:W-:Y:S01]  /*0dd0*/  ENDCOLLECTIVE ;  /* 0x000000000000791b */ /* 0x003fe20003800000 */
.L_x_1479:
[----:B------:R-:W-:Y:S01]  /*0de0*/  HFMA2.MMA R19, -RZ, RZ, 0, 1.1920928955078125e-07 ;  /* 0x00000002ff137435 */ /* 0x000fe200000001ff */
[----:B------:R-:W-:-:S05]  /*0df0*/  MOV R12, R18 ;  /* 0x00000012000c7202 */ /* 0x000fca0000000f00 */
[----:B------:R-:W-:-:S05]  /*0e00*/  FADD.FTZ R14, R9, R12 ;  /* 0x0000000c090e7221 */ /* 0x000fca0000010000 */
[----:B------:R-:W-:-:S07]  /*0e10*/  MOV R20, R14 ;  /* 0x0000000e00147202 */ /* 0x000fce0000000f00 */
[----:B------:R-:W-:Y:S05]  /*0e20*/  WARPSYNC.COLLECTIVE R17, `(.L_x_1480) ;  /* 0x0000000011087348 */ /* 0x000fea0003c00000 */
[----:B------:R0:W1:Y:S02]  /*0e30*/  SHFL.BFLY P2, R18, R20, R19, R22 ;  /* 0x0c00001314127389 */ /* 0x0000640000040016 */
[----:B01----:R-:W-:Y:S01]  /*0e40*/  ENDCOLLECTIVE ;  /* 0x000000000000791b */ /* 0x003fe20003800000 */
.L_x_1480:
[----:B------:R-:W-:Y:S01]  /*0e50*/  HFMA2.MMA R19, -RZ, RZ, 0, 2.384185791015625e-07 ;  /* 0x00000004ff137435 */ /* 0x000fe200000001ff */
[----:B------:R-:W-:-:S04]  /*0e60*/  IMAD.MOV.U32 R13, RZ, RZ, R18 ;  /* 0x000000ffff0d7224 */ /* 0x000fc800078e0012 */
[----:B------:R-:W-:-:S05]  /*0e70*/  FADD.FTZ R15, R14, R13 ;  /* 0x0000000d0e0f7221 */ /* 0x000fca0000010000 */
[----:B------:R-:W-:-:S07]  /*0e80*/  MOV R20, R15 ;  /* 0x0000000f00147202 */ /* 0x000fce0000000f00 */
[----:B------:R-:W-:Y:S05]  /*0e90*/  WARPSYNC.COLLECTIVE R17, `(.L_x_1481) ;  /* 0x0000000011087348 */ /* 0x000fea0003c00000 */
[----:B------:R0:W1:Y:S02]  /*0ea0*/  SHFL.BFLY P2, R18, R20, R19, R22 ;  /* 0x0c00001314127389 */ /* 0x0000640000040016 */
[----:B01----:R-:W-:Y:S01]  /*0eb0*/  ENDCOLLECTIVE ;  /* 0x000000000000791b */ /* 0x003fe20003800000 */
.L_x_1481:
[----:B------:R-:W-:Y:S01]  /*0ec0*/  IMAD.MOV.U32 R19, RZ, RZ, 0x8 ;  /* 0x00000008ff137424 */ /* 0x000fe200078e00ff */
[----:B------:R-:W-:-:S05]  /*0ed0*/  MOV R16, R18 ;  /* 0x0000001200107202 */ /* 0x000fca0000000f00 */
[----:B------:R-:W-:-:S05]  /*0ee0*/  FADD.FTZ R16, R15, R16 ;  /* 0x000000100f107221 */ /* 0x000fca0000010000 */
[----:B------:R-:W-:-:S07]  /*0ef0*/  MOV R20, R16 ;  /* 0x0000001000147202 */ /* 0x000fce0000000f00 */
[----:B------:R-:W-:Y:S05]  /*0f00*/  WARPSYNC.COLLECTIVE R17, `(.L_x_1482) ;  /* 0x0000000011087348 */ /* 0x000fea0003c00000 */
[----:B------:R0:W1:Y:S02]  /*0f10*/  SHFL.BFLY P2, R18, R20, R19, R22 ;  /* 0x0c00001314127389 */ /* 0x0000640000040016 */
[----:B01----:R-:W-:Y:S01]  /*0f20*/  ENDCOLLECTIVE ;  /* 0x000000000000791b */ /* 0x003fe20003800000 */
.L_x_1482:
[----:B------:R-:W-:Y:S01]  /*0f30*/  HFMA2.MMA R19, -RZ, RZ, 0, 9.5367431640625e-07 ;  /* 0x00000010ff137435 */ /* 0x000fe200000001ff */
[----:B------:R-:W-:-:S05]  /*0f40*/  MOV R9, R18 ;  /* 0x0000001200097202 */ /* 0x000fca0000000f00 */
[----:B------:R-:W-:-:S05]  /*0f50*/  FADD.FTZ R9, R16, R9 ;  /* 0x0000000910097221 */ /* 0x000fca0000010000 */
[----:B------:R-:W-:-:S07]  /*0f60*/  MOV R20, R9 ;  /* 0x0000000900147202 */ /* 0x000fce0000000f00 */
[----:B------:R-:W-:Y:S05]  /*0f70*/  WARPSYNC.COLLECTIVE R17, `(.L_x_1483) ;  /* 0x0000000011087348 */ /* 0x000fea0003c00000 */
[----:B------:R0:W1:Y:S02]  /*0f80*/  SHFL.BFLY P2, R18, R20, R19, R22 ;  /* 0x0c00001314127389 */ /* 0x0000640000040016 */
[----:B01----:R-:W-:Y:S01]  /*0f90*/  ENDCOLLECTIVE ;  /* 0x000000000000791b */ /* 0x003fe20003800000 */
.L_x_1483:
[----:B------:R-:W-:Y:S01]  /*0fa0*/  MOV R14, R18 ;  /* 0x00000012000e7202 */ /* 0x000fe20000000f00 */
[----:B------:R-:W-:Y:S06]  /*0fb0*/  BRA `(.L_x_1484) ;  /* 0xfffffff800907947 */ /* 0x000fec000383ffff */
.L_x_1485:
        /* <DEDUP_REMOVED lines=12> */
.L_x_3271:


//--------------------- .text._ZN10layer_norm40ln_parallel_residual_bwd_finalize_kernelINS_22Kernel_traits_finalizeILj6144Ef13__nv_bfloat16fS2_fjLb0ELj1024ELj4ENS_18Kernel_traits_baseILj6144EfS2_fS2_fjLj1024EEEEELb1EEEvNS_9BwdParamsE --------------------------
	.section	.text._ZN10layer_norm40ln_parallel_residual_bwd_finalize_kernelINS_22Kernel_traits_finalizeILj6144Ef13__nv_bfloat16fS2_fjLb0ELj1024ELj4ENS_18Kernel_traits_baseILj6144EfS2_fS2_fjLj1024EEEEELb1EEEvNS_9BwdParamsE,"ax",@progbits
	.align	128
        .global         _ZN10layer_norm40ln_parallel_residual_bwd_finalize_kernelINS_22Kernel_traits_finalizeILj6144Ef13__nv_bfloat16fS2_fjLb0ELj1024ELj4ENS_18Kernel_traits_baseILj6144EfS2_fS2_fjLj1024EEEEELb1EEEvNS_9BwdParamsE
        .type           _ZN10layer_norm40ln_parallel_residual_bwd_finalize_kernelINS_22Kernel_traits_finalizeILj6144Ef13__nv_bfloat16fS2_fjLb0ELj1024ELj4ENS_18Kernel_traits_baseILj6144EfS2_fS2_fjLj1024EEEEELb1EEEvNS_9BwdParamsE,@function
        .size           _ZN10layer_norm40ln_parallel_residual_bwd_finalize_kernelINS_22Kernel_traits_finalizeILj6144Ef13__nv_bfloat16fS2_fjLb0ELj1024ELj4ENS_18Kernel_traits_baseILj6144EfS2_fS2_fjLj1024EEEEELb1EEEvNS_9BwdParamsE,(.L_x_3272 - _ZN10layer_norm40ln_parallel_residual_bwd_finalize_kernelINS_22Kernel_traits_finalizeILj6144Ef13__nv_bfloat16fS2_fjLb0ELj1024ELj4ENS_18Kernel_traits_baseILj6144EfS2_fS2_fjLj1024EEEEELb1EEEvNS_9BwdParamsE)
        .other          _ZN10layer_norm40ln_parallel_residual_bwd_finalize_kernelINS_22Kernel_traits_finalizeILj6144Ef13__nv_bfloat16fS2_fjLb0ELj1024ELj4ENS_18Kernel_traits_baseILj6144EfS2_fS2_fjLj1024EEEEELb1EEEvNS_9BwdParamsE,@"STO_CUDA_ENTRY STV_DEFAULT"
_ZN10layer_norm40ln_parallel_residual_bwd_finalize_kernelINS_22Kernel_traits_finalizeILj6144Ef13__nv_bfloat16fS2_fjLb0ELj1024ELj4ENS_18Kernel_traits_baseILj6144EfS2_fS2_fjLj1024EEEEELb1EEEvNS_9BwdParamsE:
.text._ZN10layer_norm40ln_parallel_residual_bwd_finalize_kernelINS_22Kernel_traits_finalizeILj6144Ef13__nv_bfloat16fS2_fjLb0ELj1024ELj4ENS_18Kernel_traits_baseILj6144EfS2_fS2_fjLj1024EEEEELb1EEEvNS_9BwdParamsE:
        /* <DEDUP_REMOVED lines=23> */
.L_x_1497:
        /* <DEDUP_REMOVED lines=41> */
.L_x_1490:
        /* <DEDUP_REMOVED lines=62> */
.L_x_1489:
[----:B------:R-:W-:Y:S05]  /*07e0*/  BSYNC B1 ;  /* 0x0000000000017941 */ /* 0x000fea0003800000 */
.L_x_1488:
        /* <DEDUP_REMOVED lines=39> */
.L_x_1492:
[----:B------:R-:W-:Y:S05]  /*0a60*/  BSYNC B1 ;  /* 0x0000000000017941 */ /* 0x000fea0003800000 */
.L_x_1491:
        /* <DEDUP_REMOVED lines=20> */
.L_x_1487:
[----:B------:R-:W-:Y:S05]  /*0bb0*/  BSYNC B0 ;  /* 0x0000000000007941 */ /* 0x000fea0003800000 */
.L_x_1486:
        /* <DEDUP_REMOVED lines=54> */
.L_x_1518:
        /* <DEDUP_REMOVED lines=10> */
.L_x_1493:
        /* <DEDUP_REMOVED lines=22> */
.L_x_1496:
[----:B------:R-:W-:Y:S05]  /*1120*/  BSYNC B0 ;  /* 0x0000000000007941 */ /* 0x000fea0003800000 */
.L_x_1495:
[C---:B------:R-:W-:Y:S02]  /*1130*/  ISETP.GT.U32.AND P1, PT, R4.reuse, -0x1801, PT ;  /* 0xffffe7ff0400780c */ /* 0x040fe40003f24070 */
[----:B------:R-:W-:Y:S02]  /*1140*/  IADD3 R4, R4, 0x1800, RZ ;  /* 0x0000180004047810 */ /* 0x000fe40007ffe0ff */
[----:B------:R-:W-:-:S09]  /*1150*/  IADD3 R5, R5, 0xc00, RZ ;  /* 0x00000c0005057810 */ /* 0x000fd20007ffe0ff */
[----:B------:R-:W-:Y:S05]  /*1160*/  @P1 BRA `(.L_x_1497) ;  /* 0xfffffff000001947 */ /* 0x000fea000383ffff */
[----:B------:R-:W-:Y:S05]  /*1170*/  EXIT ;  /* 0x000000000000794d */ /* 0x000fea0003800000 */
.L_x_1494:
[----:B------:R-:W-:Y:S01]  /*1180*/  HFMA2.MMA R13, -RZ, RZ, 0, 5.9604644775390625e-08 ;  /* 0x00000001ff0d7435 */ /* 0x000fe200000001ff */
[----:B0-----:R-:W-:Y:S02]  /*1190*/  MOV R26, R9 ;  /* 0x00000009001a7202 */ /* 0x001fe40000000f00 */
[----:B------:R-:W-:Y:S02]  /*11a0*/  MOV R12, 0x1f ;  /* 0x0000001f000c7802 */ /* 0x000fe40000000f00 */
[----:B------:R-:W-:-:S07]  /*11b0*/  MOV R11, 0xffffffff ;  /* 0xffffffff000b7802 */ /* 0x000fce0000000f00 */
[----:B-1234-:R-:W-:Y:S05]  /*11c0*/  WARPSYNC.COLLECTIVE R11, `(.L_x_1498) ;  /* 0x000000000b087348 */ /* 0x01efea0003c00000 */
[----:B------:R0:W0:Y:S02]  /*11d0*/  SHFL.BFLY P2, R16, R26, R13, R12 ;  /* 0x0c00000d1a107389 */ /* 0x000024000004000c */
[----:B01234-:R-:W-:Y:S01]  /*11e0*/  ENDCOLLECTIVE ;  /* 0x000000000000791b */ /* 0x01ffe20003800000 */
.L_x_1498:
[----:B------:R-:W-:Y:S01]  /*11f0*/  HFMA2.MMA R13, -RZ, RZ, 0, 1.1920928955078125e-07 ;  /* 0x00000002ff0d7435 */ /* 0x000fe200000001ff */
[----:B------:R-:W-:-:S05]  /*1200*/  FADD.FTZ R10, R9, R16 ;  /* 0x00000010090a7221 */ /* 0x000fca0000010000 */
[----:B------:R-:W-:-:S07]  /*1210*/  MOV R26, R10 ;  /* 0x0000000a001a7202 */ /* 0x000fce0000000f00 */
[----:B------:R-:W-:Y:S05]  /*1220*/  WARPSYNC.COLLECTIVE R11, `(.L_x_1499) ;  /* 0x000000000b087348 */ /* 0x000fea0003c00000 */
[----:B------:R0:W1:Y:S02]  /*1230*/  SHFL.BFLY P2, R16, R26, R13, R12 ;  /* 0x0c00000d1a107389 */ /* 0x000064000004000c */
[----:B01----:R-:W-:Y:S01]  /*1240*/  ENDCOLLECTIVE ;  /* 0x000000000000791b */ /* 0x003fe20003800000 */
.L_x_1499:
[----:B------:R-:W-:Y:S01]  /*1250*/  HFMA2.MMA R13, -RZ, RZ, 0, 2.384185791015625e-07 ;  /* 0x00000004ff0d7435 */ /* 0x000fe200000001ff */
[----:B------:R-:W-:-:S05]  /*1260*/  FADD.FTZ R9, R10, R16 ;  /* 0x000000100a097221 */ /* 0x000fca0000010000 */
[----:B------:R-:W-:-:S07]  /*1270*/  MOV R26, R9 ;  /* 0x00000009001a7202 */ /* 0x000fce0000000f00 */
[----:B------:R-:W-:Y:S05]  /*1280*/  WARPSYNC.COLLECTIVE R11, `(.L_x_1500) ;  /* 0x000000000b087348 */ /* 0x000fea0003c00000 */
[----:B------:R0:W1:Y:S02]  /*1290*/  SHFL.BFLY P2, R16, R26, R13, R12 ;  /* 0x0c00000d1a107389 */ /* 0x000064000004000c */
[----:B01----:R-:W-:Y:S01]  /*12a0*/  ENDCOLLECTIVE ;  /* 0x000000000000791b */ /* 0x003fe20003800000 */
.L_x_1500:
[----:B------:R-:W-:Y:S01]  /*12b0*/  HFMA2.MMA R13, -RZ, RZ, 0, 4.76837158203125e-07 ;  /* 0x00000008ff0d7435 */ /* 0x000fe200000001ff */
[----:B------:R-:W-:-:S05]  /*12c0*/  FADD.FTZ R18, R9, R16 ;  /* 0x0000001009127221 */ /* 0x000fca0000010000 */
[----:B------:R-:W-:-:S07]  /*12d0*/  MOV R26, R18 ;  /* 0x00000012001a7202 */ /* 0x000fce0000000f00 */
[----:B------:R-:W-:Y:S05]  /*12e0*/  WARPSYNC.COLLECTIVE R11, `(.L_x_1501) ;  /* 0x000000000b087348 */ /* 0x000fea0003c00000 */
[----:B------:R0:W1:Y:S02]  /*12f0*/  SHFL.BFLY P2, R16, R26, R13, R12 ;  /* 0x0c00000d1a107389 */ /* 0x000064000004000c */
[----:B01----:R-:W-:Y:S01]  /*1300*/  ENDCOLLECTIVE ;  /* 0x000000000000791b */ /* 0x003fe20003800000 */
.L_x_1501:
[----:B------:R-:W-:Y:S01]  /*1310*/  HFMA2.MMA R13, -RZ, RZ, 0, 9.5367431640625e-07 ;  /* 0x00000010ff0d7435 */ /* 0x000fe200000001ff */
[----:B------:R-:W-:-:S05]  /*1320*/  FADD.FTZ R10, R18, R16 ;  /* 0x00000010120a7221 */ /* 0x000fca0000010000 */
[----:B------:R-:W-:-:S07]  /*1330*/  MOV R26, R10 ;  /* 0x0000000a001a7202 */ /* 0x000fce0000000f00 */
[----:B------:R-:W-:Y:S05]  /*1340*/  WARPSYNC.COLLECTIVE R11, `(.L_x_1502) ;  /* 0x000000000b087348 */ /* 0x000fea0003c00000 */
[----:B------:R0:W1:Y:S02]  /*1350*/  SHFL.BFLY P2, R16, R26, R13, R12 ;  /* 0x0c00000d1a107389 */ /* 0x000064000004000c */
[----:B01----:R-:W-:Y:S01]  /*1360*/  ENDCOLLECTIVE ;  /* 0x000000000000791b */ /* 0x003fe20003800000 */
.L_x_1502:
[----:B------:R-:W-:Y:S01]  /*1370*/  HFMA2.MMA R13, -RZ, RZ, 0, 5.9604644775390625e-08 ;  /* 0x00000001ff0d7435 */ /* 0x000fe200000001ff */
[----:B------:R-:W-:Y:S02]  /*1380*/  MOV R26, R14 ;  /* 0x0000000e001a7202 */ /* 0x000fe40000000f00 */
[----:B------:R-:W-:-:S08]  /*1390*/  MOV R9, R16 ;  /* 0x0000001000097202 */ /* 0x000fd00000000f00 */
[----:B------:R-:W-:Y:S05]  /*13a0*/  WARPSYNC.COLLECTIVE R11, `(.L_x_1503) ;  /* 0x000000000b087348 */ /* 0x000fea0003c00000 */
[----:B------:R0:W1:Y:S02]  /*13b0*/  SHFL.BFLY P2, R16, R26, R13, R12 ;  /* 0x0c00000d1a107389 */ /* 0x000064000004000c */
[----:B01----:R-:W-:Y:S01]  /*13c0*/  ENDCOLLECTIVE ;  /* 0x000000000000791b */ /* 0x003fe20003800000 */
.L_x_1503:
[----:B------:R-:W-:Y:S01]  /*13d0*/  HFMA2.MMA R13, -RZ, RZ, 0, 1.1920928955078125e-07 ;  /* 0x00000002ff0d7435 */ /* 0x000fe200000001ff */
[----:B------:R-:W-:-:S05]  /*13e0*/  MOV R15, R16 ;  /* 0x00000010000f7202 */ /* 0x000fca0000000f00 */
[----:B------:R-:W-:-:S05]  /*13f0*/  FADD.FTZ R15, R14, R15 ;  /* 0x0000000f0e0f7221 */ /* 0x000fca0000010000 */
[----:B------:R-:W-:-:S07]  /*1400*/  MOV R26, R15 ;  /* 0x0000000f001a7202 */ /* 0x000fce0000000f00 */
[----:B------:R-:W-:Y:S05]  /*1410*/  WARPSYNC.COLLECTIVE R11, `(.L_x_1504) ;  /* 0x000000000b087348 */ /* 0x000fea0003c00000 */
[----:B------:R0:W1:Y:S02]  /*1420*/  SHFL.BFLY P2, R16, R26, R13, R12 ;  /* 0x0c00000d1a107389 */ /* 0x000064000004000c */
[----:B01----:R-:W-:Y:S01]  /*1430*/  ENDCOLLECTIVE ;  /* 0x000000000000791b */ /* 0x003fe20003800000 */
.L_x_1504:
[----:B------:R-:W-:Y:S01]  /*1440*/  HFMA2.MMA R13, -RZ, RZ, 0, 2.384185791015625e-07 ;  /* 0x00000004ff0d7435 */ /* 0x000fe200000001ff */
[----:B------:R-:W-:-:S05]  /*1450*/  MOV R18, R16 ;  /* 0x0000001000127202 */ /* 0x000fca0000000f00 */
[----:B------:R-:W-:-:S05]  /*1460*/  FADD.FTZ R14, R15, R18 ;  /* 0x000000120f0e7221 */ /* 0x000fca0000010000 */
[----:B------:R-:W-:-:S07]  /*1470*/  MOV R26, R14 ;  /* 0x0000000e001a7202 */ /* 0x000fce0000000f00 */
[----:B------:R-:W-:Y:S05]  /*1480*/  WARPSYNC.COLLECTIVE R11, `(.L_x_1505) ;  /* 0x000000000b087348 */ /* 0x000fea0003c00000 */
[----:B------:R0:W1:Y:S02]  /*1490*/  SHFL.BFLY P2, R16, R26, R13, R12 ;  /* 0x0c00000d1a107389 */ /* 0x000064000004000c */
[----:B01----:R-:W-:Y:S01]  /*14a0*/  ENDCOLLECTIVE ;  /* 0x000000000000791b */ /* 0x003fe20003800000 */
.L_x_1505:
[----:B------:R-:W-:Y:S01]  /*14b0*/  HFMA2.MMA R13, -RZ, RZ, 0, 4.76837158203125e-07 ;  /* 0x00000008ff0d7435 */ /* 0x000fe200000001ff */
[----:B------:R-:W-:-:S05]  /*14c0*/  MOV R17, R16 ;  /* 0x0000001000117202 */ /* 0x000fca0000000f00 */
[----:B------:R-:W-:-:S05]  /*14d0*/  FADD.FTZ R19, R14, R17 ;  /* 0x000000110e137221 */ /* 0x000fca0000010000 */
[----:B------:R-:W-:-:S07]  /*14e0*/  MOV R26, R19 ;  /* 0x00000013001a7202 */ /* 0x000fce0000000f00 */
[----:B------:R-:W-:Y:S05]  /*14f0*/  WARPSYNC.COLLECTIVE R11, `(.L_x_1506) ;  /* 0x000000000b087348 */ /* 0x000fea0003c00000 */
[----:B------:R0:W1:Y:S02]  /*1500*/  SHFL.BFLY P2, R16, R26, R13, R12 ;  /* 0x0c00000d1a107389 */ /* 0x000064000004000c */
[----:B01----:R-:W-:Y:S01]  /*1510*/  ENDCOLLECTIVE ;  /* 0x000000000000791b */ /* 0x003fe20003800000 */
.L_x_1506:
[----:B------:R-:W-:Y:S01]  /*1520*/  HFMA2.MMA R13, -RZ, RZ, 0, 9.5367431640625e-07 ;  /* 0x00000010ff0d7435 */ /* 0x000fe200000001ff */
[----:B------:R-:W-:-:S05]  /*1530*/  MOV R20, R16 ;  /* 0x0000001000147202 */ /* 0x000fca0000000f00 */
[----:B------:R-:W-:-:S05]  /*1540*/  FADD.FTZ R15, R19, R20 ;  /* 0x00000014130f7221 */ /* 0x000fca0000010000 */
[----:B------:R-:W-:-:S07]  /*1550*/  MOV R26, R15 ;  /* 0x0000000f001a7202 */ /* 0x000fce0000000f00 */
[----:B------:R-:W-:Y:S05]  /*1560*/  WARPSYNC.COLLECTIVE R11, `(.L_x_1507) ;  /* 0x000000000b087348 */ /* 0x000fea0003c00000 */
[----:B------:R0:W1:Y:S02]  /*1570*/  SHFL.BFLY P2, R16, R26, R13, R12 ;  /* 0x0c00000d1a107389 */ /* 0x000064000004000c */
[----:B01----:R-:W-:Y:S01]  /*1580*/  ENDCOLLECTIVE ;  /* 0x000000000000791b */ /* 0x003fe20003800000 */
.L_x_1507:
[----:B------:R-:W-:Y:S01]  /*1590*/  HFMA2.MMA R13, -RZ, RZ, 0, 5.9604644775390625e-08 ;  /* 0x00000001ff0d7435 */ /* 0x000fe200000001ff */
[----:B------:R-:W-:Y:S02]  /*15a0*/  MOV R26, R8 ;  /* 0x00000008001a7202 */ /* 0x000fe40000000f00 */
[----:B------:R-:W-:-:S08]  /*15b0*/  MOV R14, R16 ;  /* 0x00000010000e7202 */ /* 0x000fd00000000f00 */
[----:B------:R-:W-:Y:S05]  /*15c0*/  WARPSYNC.COLLECTIVE R11, `(.L_x_1508) ;  /* 0x000000000b087348 */ /* 0x000fea0003c00000 */
[----:B------:R0:W1:Y:S02]  /*15d0*/  SHFL.BFLY P2, R16, R26, R13, R12 ;  /* 0x0c00000d1a107389 */ /* 0x000064000004000c */
[----:B01----:R-:W-:Y:S01]  /*15e0*/  ENDCOLLECTIVE ;  /* 0x000000000000791b */ /* 0x003fe20003800000 */
.L_x_1508:
[----:B------:R-:W-:Y:S01]  /*15f0*/  HFMA2.MMA R13, -RZ, RZ, 0, 1.1920928955078125e-07 ;  /* 0x00000002ff0d7435 */ /* 0x000fe200000001ff */
[----:B------:R-:W-:-:S05]  /*1600*/  MOV R17, R16 ;  /* 0x0000001000117202 */ /* 0x000fca0000000f00 */
[----:B------:R-:W-:-:S05]  /*1610*/  FADD.FTZ R19, R8, R17 ;  /* 0x0000001108137221 */ /* 0x000fca0000010000 */
[----:B------:R-:W-:-:S07]  /*1620*/  MOV R26, R19 ;  /* 0x00000013001a7202 */ /* 0x000fce0000000f00 */
[----:B------:R-:W-:Y:S05]  /*1630*/  WARPSYNC.COLLECTIVE R11, `(.L_x_1509) ;  /* 0x000000000b087348 */ /* 0x000fea0003c00000 */
[----:B------:R0:W1:Y:S02]  /*1640*/  SHFL.BFLY P2, R16, R26, R13, R12 ;  /* 0x0c00000d1a107389 */ /* 0x000064000004000c */
[----:B01----:R-:W-:Y:S01]  /*1650*/  ENDCOLLECTIVE ;  /* 0x000000000000791b */ /* 0x003fe20003800000 */
.L_x_1509:
[----:B------:R-:W-:Y:S01]  /*1660*/  HFMA2.MMA R13, -RZ, RZ, 0, 2.384185791015625e-07 ;  /* 0x00000004ff0d7435 */ /* 0x000fe200000001ff */
[----:B------:R-:W-:-:S05]  /*1670*/  MOV R20, R16 ;  /* 0x0000001000147202 */ /* 0x000fca0000000f00 */
[----:B------:R-:W-:-:S05]  /*1680*/  FADD.FTZ R8, R19, R20 ;  /* 0x0000001413087221 */ /* 0x000fca0000010000 */
[----:B------:R-:W-:-:S07]  /*1690*/  MOV R26, R8 ;  /* 0x00000008001a7202 */ /* 0x000fce0000000f00 */
[----:B------:R-:W-:Y:S05]  /*16a0*/  WARPSYNC.COLLECTIVE R11, `(.L_x_1510) ;  /* 0x000000000b087348 */ /* 0x000fea0003c00000 */
[----:B------:R0:W1:Y:S02]  /*16b0*/  SHFL.BFLY P2, R16, R26, R13, R12 ;  /* 0x0c00000d1a107389 */ /* 0x000064000004000c */
[----:B01----:R-:W-:Y:S01]  /*16c0*/  ENDCOLLECTIVE ;  /* 0x000000000000791b */ /* 0x003fe20003800000 */
.L_x_1510:
[----:B------:R-:W-:Y:S01]  /*16d0*/  HFMA2.MMA R13, -RZ, RZ, 0, 4.76837158203125e-07 ;  /* 0x00000008ff0d7435 */ /* 0x000fe200000001ff */
[----:B------:R-:W-:-:S05]  /*16e0*/  MOV R21, R16 ;  /* 0x0000001000157202 */ /* 0x000fca0000000f00 */
[----:B------:R-:W-:-:S05]  /*16f0*/  FADD.FTZ R21, R8, R21 ;  /* 0x0000001508157221 */ /* 0x000fca0000010000 */
[----:B------:R-:W-:-:S07]  /*1700*/  MOV R26, R21 ;  /* 0x00000015001a7202 */ /* 0x000fce0000000f00 */
[----:B------:R-:W-:Y:S05]  /*1710*/  WARPSYNC.COLLECTIVE R11, `(.L_x_1511) ;  /* 0x000000000b087348 */ /* 0x000fea0003c00000 */
[----:B------:R0:W1:Y:S02]  /*1720*/  SHFL.BFLY P2, R16, R26, R13, R12 ;  /* 0x0c00000d1a107389 */ /* 0x000064000004000c */
[----:B01----:R-:W-:Y:S01]  /*1730*/  ENDCOLLECTIVE ;  /* 0x000000000000791b */ /* 0x003fe20003800000 */
.L_x_1511:
[----:B------:R-:W-:Y:S01]  /*1740*/  HFMA2.MMA R13, -RZ, RZ, 0, 9.5367431640625e-07 ;  /* 0x00000010ff0d7435 */ /* 0x000fe200000001ff */
[----:B------:R-:W-:-:S05]  /*1750*/  MOV R22, R16 ;  /* 0x0000001000167202 */ /* 0x000fca0000000f00 */
[----:B------:R-:W-:-:S05]  /*1760*/  FADD.FTZ R17, R21, R22 ;  /* 0x0000001615117221 */ /* 0x000fca0000010000 */
[----:B------:R-:W-:-:S07]  /*1770*/  MOV R26, R17 ;  /* 0x00000011001a7202 */ /* 0x000fce0000000f00 */
[----:B------:R-:W-:Y:S05]  /*1780*/  WARPSYNC.COLLECTIVE R11, `(.L_x_1512) ;  /* 0x000000000b087348 */ /* 0x000fea0003c00000 */
[----:B------:R0:W1:Y:S02]  /*1790*/  SHFL.BFLY P2, R16, R26, R13, R12 ;  /* 0x0c00000d1a107389 */ /* 0x000064000004000c */
[----:B01----:R-:W-:Y:S01]  /*17a0*/  ENDCOLLECTIVE ;  /* 0x000000000000791b */ /* 0x003fe20003800000 */
.L_x_1512:
[----:B------:R-:W-:Y:S01]  /*17b0*/  HFMA2.MMA R13, -RZ, RZ, 0, 5.9604644775390625e-08 ;  /* 0x00000001ff0d7435 */ /* 0x000fe200000001ff */
[----:B------:R-:W-:Y:S02]  /*17c0*/  MOV R26, R7 ;  /* 0x00000007001a7202 */ /* 0x000fe40000000f00 */
[----:B------:R-:W-:-:S08]  /*17d0*/  MOV R8, R16 ;  /* 0x0000001000087202 */ /* 0x000fd00000000f00 */
[----:B------:R-:W-:Y:S05]  /*17e0*/  WARPSYNC.COLLECTIVE R11, `(.L_x_1513) ;  /* 0x000000000b087348 */ /* 0x000fea0003c00000 */
[----:B------:R0:W1:Y:S02]  /*17f0*/  SHFL.BFLY P2, R16, R26, R13, R12 ;  /* 0x0c00000d1a107389 */ /* 0x000064000004000c */
[----:B01----:R-:W-:Y:S01]  /*1800*/  ENDCOLLECTIVE ;  /* 0x000000000000791b */ /* 0x003fe20003800000 */
.L_x_1513:
[----:B------:R-:W-:Y:S01]  /*1810*/  HFMA2.MMA R13, -RZ, RZ, 0, 1.1920928955078125e-07 ;  /* 0x00000002ff0d7435 */ /* 0x000fe200000001ff */
[----:B------:R-:W-:-:S05]  /*1820*/  MOV R18, R16 ;  /* 0x0000001000127202 */ /* 0x000fca0000000f00 */
[----:B------:R-:W-:-:S05]  /*1830*/  FADD.FTZ R22, R7, R18 ;  /* 0x0000001207167221 */ /* 0x000fca0000010000 */
[----:B------:R-:W-:-:S07]  /*1840*/  MOV R26, R22 ;  /* 0x00000016001a7202 */ /* 0x000fce0000000f00 */
[----:B------:R-:W-:Y:S05]  /*1850*/  WARPSYNC.COLLECTIVE R11, `(.L_x_1514) ;  /* 0x000000000b087348 */ /* 0x000fea0003c00000 */
[----:B------:R0:W1:Y:S02]  /*1860*/  SHFL.BFLY P2, R16, R26, R13, R12 ;  /* 0x0c00000d1a107389 */ /* 0x000064000004000c */
[----:B01----:R-:W-:Y:S01]  /*1870*/  ENDCOLLECTIVE ;  /* 0x000000000000791b */ /* 0x003fe20003800000 */
.L_x_1514:
[----:B------:R-:W-:Y:S01]  /*1880*/  HFMA2.MMA R13, -RZ, RZ, 0, 2.384185791015625e-07 ;  /* 0x00000004ff0d7435 */ /* 0x000fe200000001ff */
[----:B------:R-:W-:-:S05]  /*1890*/  MOV R21, R16 ;  /* 0x0000001000157202 */ /* 0x000fca0000000f00 */
[----:B------:R-:W-:-:S05]  /*18a0*/  FADD.FTZ R7, R22, R21 ;  /* 0x0000001516077221 */ /* 0x000fca0000010000 */
[----:B------:R-:W-:-:S07]  /*18b0*/  MOV R26, R7 ;  /* 0x00000007001a7202 */ /* 0x000fce0000000f00 */
[----:B------:R-:W-:Y:S05]  /*18c0*/  WARPSYNC.COLLECTIVE R11, `(.L_x_1515) ;  /* 0x000000000b087348 */ /* 0x000fea0003c00000 */
[----:B------:R0:W1:Y:S02]  /*18d0*/  SHFL.BFLY P2, R16, R26, R13, R12 ;  /* 0x0c00000d1a107389 */ /* 0x000064000004000c */
[----:B01----:R-:W-:Y:S01]  /*18e0*/  ENDCOLLECTIVE ;  /* 0x000000000000791b */ /* 0x003fe20003800000 */
.L_x_1515:
[----:B------:R-:W-:Y:S01]  /*18f0*/  HFMA2.MMA R13, -RZ, RZ, 0, 4.76837158203125e-07 ;  /* 0x00000008ff0d7435 */ /* 0x000fe200000001ff */
[----:B------:R-:W-:-:S05]  /*1900*/  MOV R20, R16 ;  /* 0x0000001000147202 */ /* 0x000fca0000000f00 */
[----:B------:R-:W-:-:S05]  /*1910*/  FADD.FTZ R23, R7, R20 ;  /* 0x0000001407177221 */ /* 0x000fca0000010000 */
[----:B------:R-:W-:-:S07]  /*1920*/  MOV R26, R23 ;  /* 0x00000017001a7202 */ /* 0x000fce0000000f00 */
[----:B------:R-:W-:Y:S05]  /*1930*/  WARPSYNC.COLLECTIVE R11, `(.L_x_1516) ;  /* 0x000000000b087348 */ /* 0x000fea0003c00000 */
[----:B------:R0:W1:Y:S02]  /*1940*/  SHFL.BFLY P2, R16, R26, R13, R12 ;  /* 0x0c00000d1a107389 */ /* 0x000064000004000c */
[----:B01----:R-:W-:Y:S01]  /*1950*/  ENDCOLLECTIVE ;  /* 0x000000000000791b */ /* 0x003fe20003800000 */
.L_x_1516:
[----:B------:R-:W-:Y:S01]  /*1960*/  HFMA2.MMA R13, -RZ, RZ, 0, 9.5367431640625e-07 ;  /* 0x00000010ff0d7435 */ /* 0x000fe200000001ff */
[----:B------:R-:W-:-:S05]  /*1970*/  MOV R24, R16 ;  /* 0x0000001000187202 */ /* 0x000fca0000000f00 */
[----:B------:R-:W-:-:S05]  /*1980*/  FADD.FTZ R24, R23, R24 ;  /* 0x0000001817187221 */ /* 0x000fca0000010000 */
[----:B------:R-:W-:-:S07]  /*1990*/  MOV R26, R24 ;  /* 0x00000018001a7202 */ /* 0x000fce0000000f00 */
[----:B------:R-:W-:Y:S05]  /*19a0*/  WARPSYNC.COLLECTIVE R11, `(.L_x_1517) ;  /* 0x000000000b087348 */ /* 0x000fea0003c00000 */
[----:B------:R0:W1:Y:S02]  /*19b0*/  SHFL.BFLY P2, R16, R26, R13, R12 ;  /* 0x0c00000d1a107389 */ /* 0x000064000004000c */
[----:B01----:R-:W-:Y:S01]  /*19c0*/  ENDCOLLECTIVE ;  /* 0x000000000000791b */ /* 0x003fe20003800000 */
.L_x_1517:
[----:B------:R-:W-:Y:S05]  /*19d0*/  BRA `(.L_x_1518) ;  /* 0xfffffff400507947 */ /* 0x000fea000383ffff */
.L_x_1519:
        /* <DEDUP_REMOVED lines=10> */
.L_x_3272:


//--------------------- .text._ZN10layer_norm31ln_parallel_residual_bwd_kernelINS_13Kernel_traitsIf13__nv_bfloat16fS2_fjLj6144ELj1ELj1ELj8ELj16ENS_18Kernel_traits_baseILj6144EfS2_fS2_fjLj256EEEEELb1ELb1ELb1EEEvNS_9BwdParamsE --------------------------
	.section	.text._ZN10layer_norm31ln_parallel_residual_bwd_kernelINS_13Kernel_traitsIf13__nv_bfloat16fS2_fjLj6144ELj1ELj1ELj8ELj16ENS_18Kernel_traits_baseILj6144EfS2_fS2_fjLj256EEEEELb1ELb1ELb1EEEvNS_9BwdParamsE,"ax",@progbits
	.align	128
        .global         _ZN10layer_norm31ln_parallel_residual_bwd_kernelINS_13Kernel_traitsIf13__nv_bfloat16fS2_fjLj6144ELj1ELj1ELj8ELj16ENS_18Kernel_traits_baseILj6144EfS2_fS2_fjLj256EEEEELb1ELb1ELb1EEEvNS_9BwdParamsE
        .type           _ZN10layer_norm31ln_parallel_residual_bwd_kernelINS_13Kernel_traitsIf13__nv_bfloat16fS2_fjLj6144ELj1ELj1ELj8ELj16ENS_18Kernel_traits_baseILj6144EfS2_fS2_fjLj256EEEEELb1ELb1ELb1EEEvNS_9BwdParamsE,@function
        .size           _ZN10layer_norm31ln_parallel_residual_bwd_kernelINS_13Kernel_traitsIf13__nv_bfloat16fS2_fjLj6144ELj1ELj1ELj8ELj16ENS_18Kernel_traits_baseILj6144EfS2_fS2_fjLj256EEEEELb1ELb1ELb1EEEvNS_9BwdParamsE,(.L_x_3273 - _ZN10layer_norm31ln_parallel_residual_bwd_kernelINS_13Kernel_traitsIf13__nv_bfloat16fS2_fjLj6144ELj1ELj1ELj8ELj16ENS_18Kernel_traits_baseILj6144EfS2_fS2_fjLj256EEEEELb1ELb1ELb1EEEvNS_9BwdParamsE)
        .other          _ZN10layer_norm31ln_parallel_residual_bwd_kernelINS_13Kernel_traitsIf13__nv_bfloat16fS2_fjLj6144ELj1ELj1ELj8ELj16ENS_18Kernel_traits_baseILj6144EfS2_fS2_fjLj256EEEEELb1ELb1ELb1EEEvNS_9BwdParamsE,@"STO_CUDA_ENTRY STV_DEFAULT"
_ZN10layer_norm31ln_parallel_residual_bwd_kernelINS_13Kernel_traitsIf13__nv_bfloat16fS2_fjLj6144ELj1ELj1ELj8ELj16ENS_18Kernel_traits_baseILj6144EfS2_fS2_fjLj256EEEEELb1ELb1ELb1EEEvNS_9BwdParamsE:
.text._ZN10layer_norm31ln_parallel_residual_bwd_kernelINS_13Kernel_traitsIf13__nv_bfloat16fS2_fjLj6144ELj1ELj1ELj8ELj16ENS_18Kernel_traits_baseILj6144EfS2_fS2_fjLj256EEEEELb1ELb1ELb1EEEvNS_9BwdParamsE:
        /* <DEDUP_REMOVED lines=41> */
.L_x_1520:
        /* <DEDUP_REMOVED lines=43> */
.L_x_1523:
[----:B-1----:R-:W0:Y:S01]  /*0540*/  LDC.64 R84, c[0x0][0x250] ;  /* 0x00009400ff547b82 */ /* 0x002e220000000a00 */
        /* <DEDUP_REMOVED lines=8> */
[----:B------:R-:W-:-:S02]  /*05d0*/  IADD3 R162, R163, 0x100, RZ ;  /* 0x00000100a3a27810 */ /* 0x000fc40007ffe0ff */
[C---:B------:R-:W-:Y:S02]  /*05e0*/  IADD3 R110, R163.reuse, 0x200, RZ ;  /* 0x00000200a36e7810 */ /* 0x040fe40007ffe0ff */
[----:B------:R-:W4:Y:S01]  /*05f0*/  LDG.E R178, desc[UR4][R84.64] ;  /* 0x0000000454b27981 */ /* 0x000f22000c1e1900 */
[C-C-:B-1----:R-:W-:Y:S01]  /*0600*/  IMAD.WIDE.U32 R96, R163.reuse, 0x20, R106.reuse ;  /* 0x00000020a3607825 */ /* 0x142fe200078e006a */
[----:B------:R-:W-:Y:S01]  /*0610*/  ISETP.NE.U32.AND P1, PT, RZ, UR12, PT ;  /* 0x0000000cff007c0c */ /* 0x000fe2000bf25070 */
[----:B------:R-:W0:Y:S02]  /*0620*/  LDC.64 R174, c[0x0][0x240] ;  /* 0x00009000ffae7b82 */ /* 0x000e240000000a00 */
[----:B------:R-:W-:Y:S01]  /*0630*/  IMAD.WIDE.U32 R104, R162, 0x20, R106 ;  /* 0x00000020a2687825 */ /* 0x000fe200078e006a */
[----:B------:R-:W4:Y:S03]  /*0640*/  LDG.E.128 R64, desc[UR4][R96.64] ;  /* 0x0000000460407981 */ /* 0x000f26000c1e1d00 */
[C---:B--2---:R-:W-:Y:S01]  /*0650*/  IMAD.WIDE.U32 R68, R163.reuse, 0x10, R98 ;  /* 0x00000010a3447825 */ /* 0x044fe200078e0062 */
[----:B------:R-:W2:Y:S01]  /*0660*/  LDG.E.128 R72, desc[UR4][R96.64+0x10] ;  /* 0x0000100460487981 */ /* 0x000ea2000c1e1d00 */
[----:B------:R-:W1:Y:S02]  /*0670*/  @P0 LDC.64 R166, c[0x0][0x2c8] ;  /* 0x0000b200ffa60b82 */ /* 0x000e640000000a00 */
[----:B------:R-:W-:Y:S01]  /*0680*/  IMAD.WIDE.U32 R106, R110, 0x20, R106 ;  /* 0x000000206e6a7825 */ /* 0x000fe200078e006a */
[----:B------:R-:W2:Y:S03]  /*0690*/  LDG.E.128 R76, desc[UR4][R104.64] ;  /* 0x00000004684c7981 */ /* 0x000ea6000c1e1d00 */
[----:B---3--:R-:W-:Y:S01]  /*06a0*/  IMAD.WIDE R164, R160, 0x4, R164 ;  /* 0x00000004a0a47825 */ /* 0x008fe200078e02a4 */
[----:B------:R-:W3:Y:S01]  /*06b0*/  LDG.E.128 R68, desc[UR4][R68.64] ;  /* 0x0000000444447981 */ /* 0x000ee2000c1e1d00 */
[----:B------:R-:W1:Y:S02]  /*06c0*/  @P0 LDC.64 R172, c[0x0][0x2c8] ;  /* 0x0000b200ffac0b82 */ /* 0x000e640000000a00 */
[--C-:B------:R-:W-:Y:S01]  /*06d0*/  IMAD.WIDE.U32 R80, R162, 0x10, R98.reuse ;  /* 0x00000010a2507825 */ /* 0x100fe200078e0062 */
[----:B------:R-:W3:Y:S04]  /*06e0*/  LDG.E.128 R92, desc[UR4][R106.64+0x10] ;  /* 0x000010046a5c7981 */ /* 0x000ee8000c1e1d00 */
[----:B------:R-:W3:Y:S04]  /*06f0*/  LDG.E R164, desc[UR4][R164.64] ;  /* 0x00000004a4a47981 */ /* 0x000ee8000c1e1900 */
[----:B------:R-:W3:Y:S04]  /*0700*/  LDG.E.128 R80, desc[UR4][R80.64] ;  /* 0x0000000450507981 */ /* 0x000ee8000c1e1d00 */
[----:B------:R0:W3:Y:S04]  /*0710*/  LDG.E.128 R84, desc[UR4][R104.64+0x10] ;  /* 0x0000100468547981 */ /* 0x0000e8000c1e1d00 */
[----:B------:R1:W3:Y:S01]  /*0720*/  LDG.E.128 R88, desc[UR4][R106.64] ;  /* 0x000000046a587981 */ /* 0x0002e2000c1e1d00 */
[----:B------:R-:W-:Y:S01]  /*0730*/  IMAD.WIDE.U32 R98, R110, 0x10, R98 ;  /* 0x000000106e627825 */ /* 0x000fe200078e0062 */
[----:B------:R-:W-:Y:S01]  /*0740*/  ISETP.NE.AND.EX P1, PT, RZ, UR13, PT, P1 ;  /* 0x0000000dff007c0c */ /* 0x000fe2000bf25310 */
[----:B0-----:R-:W0:Y:S04]  /*0750*/  @P0 LDC.64 R104, c[0x0][0x2c8] ;  /* 0x0000b200ff680b82 */ /* 0x001e280000000a00 */
[----:B------:R-:W3:Y:S08]  /*0760*/  LDG.E.128 R96, desc[UR4][R98.64] ;  /* 0x0000000462607981 */ /* 0x000ef0000c1e1d00 */
[----:B------:R-:W1:Y:S08]  /*0770*/  @P1 LDC.64 R108, c[0x0][0x248] ;  /* 0x00009200ff6c1b82 */ /* 0x000e700000000a00 */
[----:B------:R-:W0:Y:S08]  /*0780*/  @P1 LDC.64 R176, c[0x0][0x248] ;  /* 0x00009200ffb01b82 */ /* 0x000e300000000a00 */
[----:B------:R-:W0:Y:S01]  /*0790*/  @P1 LDC.64 R170, c[0x0][0x248] ;  /* 0x00009200ffaa1b82 */ /* 0x000e220000000a00 */
[----:B-1----:R-:W-:-:S04]  /*07a0*/  @P1 IMAD.WIDE.U32 R106, R163, 0x8, R108 ;  /* 0x00000008a36a1825 */ /* 0x002fc800078e006c */
[----:B------:R-:W-:Y:S01]  /*07b0*/  IMAD.WIDE.U32 R108, R163, 0x8, R174 ;  /* 0x00000008a36c7825 */ /* 0x000fe200078e00ae */
[----:B-----5:R-:W5:Y:S05]  /*07c0*/  @P1 LDG.E.64 R2, desc[UR4][R106.64] ;  /* 0x000000046a021981 */ /* 0x020f6a000c1e1b00 */
[----:B------:R-:W5:Y:S01]  /*07d0*/  LDG.E.64 R108, desc[UR4][R108.64] ;  /* 0x000000046c6c7981 */ /* 0x000f62000c1e1b00 */
[----:B0-----:R-:W-:-:S04]  /*07e0*/  @P1 IMAD.WIDE.U32 R176, R110, 0x8, R176 ;  /* 0x000000086eb01825 */ /* 0x001fc800078e00b0 */
[C---:B------:R-:W-:Y:S01]  /*07f0*/  @P0 IMAD.WIDE.U32 R166, R162.reuse, 0x20, R166 ;  /* 0x00000020a2a60825 */ /* 0x040fe200078e00a6 */
[----:B------:R0:W5:Y:S03]  /*0800*/  @P1 LDG.E.64 R102, desc[UR4][R176.64] ;  /* 0x00000004b0661981 */ /* 0x000166000c1e1b00 */
[----:B------:R-:W-:Y:S01]  /*0810*/  @P1 IMAD.WIDE.U32 R170, R162, 0x8, R170 ;  /* 0x00000008a2aa1825 */ /* 0x000fe200078e00aa */
[----:B------:R-:W5:Y:S03]  /*0820*/  @P0 LDG.E.128 R36, desc[UR4][R166.64] ;  /* 0x00000004a6240981 */ /* 0x000f66000c1e1d00 */
[----:B------:R-:W-:Y:S01]  /*0830*/  @P0 IMAD.WIDE.U32 R172, R110, 0x20, R172 ;  /* 0x000000206eac0825 */ /* 0x000fe200078e00ac */
[----:B------:R1:W5:Y:S03]  /*0840*/  @P0 LDG.E.128 R40, desc[UR4][R166.64+0x10] ;  /* 0x00001004a6280981 */ /* 0x000366000c1e1d00 */
[----:B------:R-:W-:Y:S01]  /*0850*/  @P0 IMAD.WIDE.U32 R104, R163, 0x20, R104 ;  /* 0x00000020a3680825 */ /* 0x000fe200078e0068 */
[----:B------:R1:W5:Y:S03]  /*0860*/  @P1 LDG.E.64 R100, desc[UR4][R170.64] ;  /* 0x00000004aa641981 */ /* 0x000366000c1e1b00 */
[--C-:B------:R-:W-:Y:S01]  /*0870*/  IMAD.WIDE.U32 R168, R162, 0x8, R174.reuse ;  /* 0x00000008a2a87825 */ /* 0x100fe200078e00ae */
[----:B------:R-:W5:Y:S03]  /*0880*/  @P0 LDG.E.128 R44, desc[UR4][R172.64] ;  /* 0x00000004ac2c0981 */ /* 0x000f66000c1e1d00 */
[----:B------:R-:W-:Y:S01]  /*0890*/  IMAD.WIDE.U32 R174, R110, 0x8, R174 ;  /* 0x000000086eae7825 */ /* 0x000fe200078e00ae */
[----:B------:R3:W5:Y:S01]  /*08a0*/  @P0 LDG.E.128 R48, desc[UR4][R172.64+0x10] ;  /* 0x00001004ac300981 */ /* 0x000762000c1e1d00 */
[----:B------:R-:W-:-:S03]  /*08b0*/  LOP3.LUT P6, RZ, R0, 0xff, RZ, 0xc0, !PT ;  /* 0x000000ff00ff7812 */ /* 0x000fc600078cc0ff */
[----:B------:R-:W5:Y:S04]  /*08c0*/  @P0 LDG.E.128 R28, desc[UR4][R104.64] ;  /* 0x00000004681c0981 */ /* 0x000f68000c1e1d00 */
[----:B------:R-:W5:Y:S04]  /*08d0*/  @P0 LDG.E.128 R32, desc[UR4][R104.64+0x10] ;  /* 0x0000100468200981 */ /* 0x000f68000c1e1d00 */
[----:B------:R3:W5:Y:S04]  /*08e0*/  LDG.E.64 R106, desc[UR4][R168.64] ;  /* 0x00000004a86a7981 */ /* 0x000768000c1e1b00 */
[----:B------:R3:W5:Y:S01]  /*08f0*/  LDG.E.64 R104, desc[UR4][R174.64] ;  /* 0x00000004ae687981 */ /* 0x000762000c1e1b00 */
[----:B------:R-:W-:Y:S01]  /*0900*/  UMOV UR6, 0xffffffff ;  /* 0xffffffff00067882 */ /* 0x000fe20000000000 */
[----:B------:R-:W-:-:S02]  /*0910*/  IADD3 R160, R160, UR10, RZ ;  /* 0x0000000aa0a07c10 */ /* 0x000fc4000fffe0ff */
[----:B------:R-:W-:Y:S02]  /*0920*/  LOP3.LUT P2, RZ, R161, 0x1f, RZ, 0xc0, !PT ;  /* 0x0000001fa1ff7812 */ /* 0x000fe4000784c0ff */
[----:B------:R-:W-:Y:S02]  /*0930*/  ISETP.GE.AND P5, PT, R160, UR11, PT ;  /* 0x0000000ba0007c0c */ /* 0x000fe4000bfa6270 */
[----:B----4-:R-:W-:-:S05]  /*0940*/  FSEL R178, R178, RZ, !P4 ;  /* 0x000000ffb2b27208 */ /* 0x010fca0006000000 */
[C---:B0-----:R-:W-:Y:S01]  /*0950*/  FADD.FTZ R177, -R178.reuse, R67 ;  /* 0x00000043b2b17221 */ /* 0x041fe20000010100 */
[C---:B-1----:R-:W-:Y:S01]  /*0960*/  FADD.FTZ R167, -R178.reuse, R65 ;  /* 0x00000041b2a77221 */ /* 0x042fe20000010100 */
[C---:B------:R-:W-:Y:S01]  /*0970*/  FADD.FTZ R165, -R178.reuse, R64 ;  /* 0x00000040b2a57221 */ /* 0x040fe20000010100 */
[C---:B------:R-:W-:Y:S01]  /*0980*/  FADD.FTZ R171, -R178.reuse, R66 ;  /* 0x00000042b2ab7221 */ /* 0x040fe20000010100 */
[----:B--2---:R-:W-:Y:S01]  /*0990*/  FADD.FTZ R73, -R178, R73 ;  /* 0x00000049b2497221 */ /* 0x004fe20000010100 */
[C---:B---3--:R-:W-:Y:S01]  /*09a0*/  PRMT R67, R68.reuse, 0x7632, R67 ;  /* 0x0000763244437816 */ /* 0x048fe20000000043 */
[----:B------:R-:W-:Y:S01]  /*09b0*/  IMAD.U32 R68, R68, 0x10000, RZ ;  /* 0x0001000044447824 */ /* 0x000fe200078e00ff */
[C---:B------:R-:W-:Y:S02]  /*09c0*/  PRMT R170, R71.reuse, 0x7632, R170 ;  /* 0x0000763247aa7816 */ /* 0x040fe400000000aa */
[----:B------:R-:W-:Y:S01]  /*09d0*/  SHF.L.U32 R173, R71, 0x10, RZ ;  /* 0x0000001047ad7819 */ /* 0x000fe200000006ff */
[C---:B------:R-:W-:Y:S01]  /*09e0*/  FADD.FTZ R201, -R178.reuse, R93 ;  /* 0x0000005db2c97221 */ /* 0x040fe20000010100 */
[----:B------:R-:W-:Y:S01]  /*09f0*/  SHF.L.U32 R67, R67, 0x10, RZ ;  /* 0x0000001043437819 */ /* 0x000fe200000006ff */
[----:B------:R-:W-:Y:S01]  /*0a00*/  FADD.FTZ R71, -R178, R72 ;  /* 0x00000048b2477221 */ /* 0x000fe20000010100 */
[----:B------:R-:W-:Y:S01]  /*0a10*/  FMUL.FTZ R93, R164, R167 ;  /* 0x000000a7a45d7220 */ /* 0x000fe20000410000 */
[----:B------:R-:W-:Y:S01]  /*0a20*/  FADD.FTZ R181, -R178, R78 ;  /* 0x0000004eb2b57221 */ /* 0x000fe20000010100 */
[----:B------:R-:W-:Y:S01]  /*0a30*/  FMUL.FTZ R0, R164, R165 ;  /* 0x000000a5a4007220 */ /* 0x000fe20000410000 */
[-C--:B------:R-:W-:Y:S01]  /*0a40*/  FMUL.FTZ R187, R24, R68.reuse ;  /* 0x0000004418bb7220 */ /* 0x080fe20000410000 */
[----:B------:R-:W-:Y:S01]  /*0a50*/  PRMT R168, R70, 0x7632, R168 ;  /* 0x0000763246a87816 */ /* 0x000fe200000000a8 */
[C---:B------:R-:W-:Y:S01]  /*0a60*/  FADD.FTZ R169, -R178.reuse, R74 ;  /* 0x0000004ab2a97221 */ /* 0x040fe20000010100 */
[C---:B------:R-:W-:Y:S01]  /*0a70*/  PRMT R78, R83.reuse, 0x7632, R78 ;  /* 0x00007632534e7816 */ /* 0x040fe2000000004e */
[C---:B------:R-:W-:Y:S01]  /*0a80*/  FADD.FTZ R75, -R178.reuse, R75 ;  /* 0x0000004bb24b7221 */ /* 0x040fe20000010100 */
[----:B------:R-:W-:Y:S01]  /*0a90*/  SHF.L.U32 R188, R83, 0x10, RZ ;  /* 0x0000001053bc7819 */ /* 0x000fe200000006ff */
[C---:B------:R-:W-:Y:S01]  /*0aa0*/  FADD.FTZ R175, -R178.reuse, R76 ;  /* 0x0000004cb2af7221 */ /* 0x040fe20000010100 */
[C---:B------:R-:W-:Y:S01]  /*0ab0*/  PRMT R166, R69.reuse, 0x7632, R166 ;  /* 0x0000763245a67816 */ /* 0x040fe200000000a6 */
        /* <DEDUP_REMOVED lines=14> */
[----:B------:R-:W-:Y:S01]  /*0ba0*/  SHF.L.U32 R69, R69, 0x10, RZ ;  /* 0x0000001045457819 */ /* 0x000fe200000006ff */
[----:B------:R-:W-:Y:S01]  /*0bb0*/  FMUL.FTZ R178, R164, R71 ;  /* 0x00000047a4b27220 */ /* 0x000fe20000410000 */
[-C--:B------:R-:W-:Y:S01]  /*0bc0*/  FFMA.FTZ R112, R93, R67.reuse, R112 ;  /* 0x000000435d707223 */ /* 0x080fe20000010070 */
[----:B------:R-:W-:Y:S01]  /*0bd0*/  FADD.FTZ R136, R67, R136 ;  /* 0x0000008843887221 */ /* 0x000fe20000010000 */
[----:B------:R-:W-:Y:S01]  /*0be0*/  FMUL.FTZ R186, R25, R67 ;  /* 0x0000004319ba7220 */ /* 0x000fe20000410000 */
[----:B------:R-:W-:Y:S01]  /*0bf0*/  FADD.FTZ R137, R68, R137 ;  /* 0x0000008944897221 */ /* 0x000fe20000010000 */
[C---:B------:R-:W-:Y:S01]  /*0c00*/  FFMA.FTZ R113, R0.reuse, R68, R113 ;  /* 0x0000004400717223 */ /* 0x040fe20000010071 */
[----:B------:R-:W-:Y:S01]  /*0c10*/  FADD.FTZ R67, RZ, R187 ;  /* 0x000000bbff437221 */ /* 0x000fe20000010000 */
[----:B------:R-:W-:Y:S01]  /*0c20*/  FFMA.FTZ R68, R0, R187, RZ ;  /* 0x000000bb00447223 */ /* 0x000fe200000100ff */
[----:B------:R-:W-:Y:S01]  /*0c30*/  FMUL.FTZ R92, R164, R171 ;  /* 0x000000aba45c7220 */ /* 0x000fe20000410000 */
[----:B------:R-:W-:Y:S01]  /*0c40*/  SHF.L.U32 R166, R166, 0x10, RZ ;  /* 0x00000010a6a67819 */ /* 0x000fe200000006ff */
[----:B------:R-:W-:Y:S01]  /*0c50*/  FADD.FTZ R141, R70, R141 ;  /* 0x0000008d468d7221 */ /* 0x000fe20000010000 */
[-C--:B------:R-:W-:Y:S01]  /*0c60*/  FFMA.FTZ R117, R178, R70.reuse, R117 ;  /* 0x00000046b2757223 */ /* 0x080fe20000010075 */
[----:B------:R-:W-:Y:S01]  /*0c70*/  FMUL.FTZ R179, R20, R70 ;  /* 0x0000004614b37220 */ /* 0x000fe20000410000 */
        /* <DEDUP_REMOVED lines=9> */
[----:B------:R-:W-:Y:S01]  /*0d10*/  SHF.L.U32 R168, R168, 0x10, RZ ;  /* 0x00000010a8a87819 */ /* 0x000fe200000006ff */
[----:B------:R-:W-:-:S02]  /*0d20*/  FADD.FTZ R70, R69, R184 ;  /* 0x000000b845467221 */ /* 0x000fc40000010000 */
[----:B------:R-:W-:Y:S01]  /*0d30*/  FFMA.FTZ R67, R91, R184, R68 ;  /* 0x000000b85b437223 */ /* 0x000fe20000010044 */
[----:B------:R-:W-:Y:S01]  /*0d40*/  FMUL.FTZ R183, R164, R73 ;  /* 0x00000049a4b77220 */ /* 0x000fe20000410000 */
[----:B------:R-:W-:Y:S01]  /*0d50*/  FMUL.FTZ R182, R21, R168 ;  /* 0x000000a815b67220 */ /* 0x000fe20000410000 */
[----:B------:R-:W-:Y:S01]  /*0d60*/  FADD.FTZ R69, R70, R179 ;  /* 0x000000b346457221 */ /* 0x000fe20000010000 */
[----:B------:R-:W-:Y:S01]  /*0d70*/  FFMA.FTZ R68, R178, R179, R67 ;  /* 0x000000b3b2447223 */ /* 0x000fe20000010043 */
[----:B------:R-:W-:Y:S01]  /*0d80*/  SHF.L.U32 R170, R170, 0x10, RZ ;  /* 0x00000010aaaa7819 */ /* 0x000fe200000006ff */
[----:B------:R-:W-:Y:S01]  /*0d90*/  FMUL.FTZ R172, R164, R169 ;  /* 0x000000a9a4ac7220 */ /* 0x000fe20000410000 */
[-C--:B------:R-:W-:Y:S01]  /*0da0*/  FMUL.FTZ R171, R22, R173.reuse ;  /* 0x000000ad16ab7220 */ /* 0x080fe20000410000 */
[----:B------:R-:W-:Y:S01]  /*0db0*/  FADD.FTZ R70, R69, R182 ;  /* 0x000000b645467221 */ /* 0x000fe20000010000 */
[----:B------:R-:W-:Y:S01]  /*0dc0*/  FFMA.FTZ R67, R183, R182, R68 ;  /* 0x000000b6b7437223 */ /* 0x000fe20000010044 */
[C---:B------:R-:W-:Y:S01]  /*0dd0*/  PRMT R72, R80.reuse, 0x7632, R72 ;  /* 0x0000763250487816 */ /* 0x040fe20000000048 */
[----:B------:R-:W-:Y:S01]  /*0de0*/  FADD.FTZ R143, R173, R143 ;  /* 0x0000008fad8f7221 */ /* 0x000fe20000010000 */
[----:B------:R-:W-:Y:S01]  /*0df0*/  SHF.L.U32 R80, R80, 0x10, RZ ;  /* 0x0000001050507819 */ /* 0x000fe200000006ff */
[----:B------:R-:W-:Y:S01]  /*0e00*/  FFMA.FTZ R119, R172, R173, R119 ;  /* 0x000000adac777223 */ /* 0x000fe20000010077 */
[----:B------:R-:W-:Y:S01]  /*0e10*/  FMUL.FTZ R180, R23, R170 ;  /* 0x000000aa17b47220 */ /* 0x000fe20000410000 */
[----:B------:R-:W-:Y:S01]  /*0e20*/  FADD.FTZ R69, R70, R171 ;  /* 0x000000ab46457221 */ /* 0x000fe20000010000 */
[----:B------:R-:W-:Y:S01]  /*0e30*/  FMUL.FTZ R173, R164, R75 ;  /* 0x0000004ba4ad7220 */ /* 0x000fe20000410000 */
[----:B------:R-:W-:Y:S01]  /*0e40*/  FFMA.FTZ R68, R172, R171, R67 ;  /* 0x000000abac447223 */ /* 0x000fe20000010043 */
[----:B------:R-:W-:Y:S01]  /*0e50*/  FMUL.FTZ R174, R164, R181 ;  /* 0x000000b5a4ae7220 */ /* 0x000fe20000410000 */
[----:B------:R-:W-:Y:S01]  /*0e60*/  SHF.L.U32 R72, R72, 0x10, RZ ;  /* 0x0000001048487819 */ /* 0x000fe200000006ff */
        /* <DEDUP_REMOVED lines=10> */
[----:B------:R-:W-:Y:S01]  /*0f10*/  PRMT R196, R98, 0x7632, R196 ;  /* 0x0000763262c47816 */ /* 0x000fe200000000c4 */
[----:B------:R-:W-:-:S02]  /*0f20*/  IMAD.U32 R74, R74, 0x10000, RZ ;  /* 0x000100004a4a7824 */ /* 0x000fc400078e00ff */
[----:B------:R-:W-:Y:S01]  /*0f30*/  FMUL.FTZ R177, R18, R81 ;  /* 0x0000005112b17220 */ /* 0x000fe20000410000 */
[----:B------:R-:W-:Y:S01]  /*0f40*/  FADD.FTZ R70, R67, R198 ;  /* 0x000000c643467221 */ /* 0x000fe20000010000 */
[----:B------:R-:W-:Y:S01]  /*0f50*/  FFMA.FTZ R67, R175, R198, R68 ;  /* 0x000000c6af437223 */ /* 0x000fe20000010044 */
[C---:B------:R-:W-:Y:S01]  /*0f60*/  PRMT R76, R82.reuse, 0x7632, R76 ;  /* 0x00007632524c7816 */ /* 0x040fe2000000004c */
[----:B------:R-:W-:Y:S01]  /*0f70*/  IMAD.U32 R82, R82, 0x10000, RZ ;  /* 0x0001000052527824 */ /* 0x000fe200078e00ff */
[----:B------:R-:W-:Y:S01]  /*0f80*/  SHF.L.U32 R71, R196, 0x10, RZ ;  /* 0x00000010c4477819 */ /* 0x000fe200000006ff */
[----:B------:R-:W-:Y:S01]  /*0f90*/  FMUL.FTZ R196, R19, R74 ;  /* 0x0000004a13c47220 */ /* 0x000fe20000410000 */
[C---:B------:R-:W-:Y:S01]  /*0fa0*/  PRMT R192, R97.reuse, 0x7632, R192 ;  /* 0x0000763261c07816 */ /* 0x040fe200000000c0 */
[----:B------:R-:W-:Y:S01]  /*0fb0*/  FADD.FTZ R69, R70, R177 ;  /* 0x000000b146457221 */ /* 0x000fe20000010000 */
[----:B------:R-:W-:Y:S01]  /*0fc0*/  SHF.L.U32 R194, R97, 0x10, RZ ;  /* 0x0000001061c27819 */ /* 0x000fe200000006ff */
[----:B------:R-:W-:Y:S01]  /*0fd0*/  FFMA.FTZ R114, R91, R166, R114 ;  /* 0x000000a65b727223 */ /* 0x000fe20000010072 */
[----:B------:R-:W-:Y:S01]  /*0fe0*/  FADD.FTZ R138, R166, R138 ;  /* 0x0000008aa68a7221 */ /* 0x000fe20000010000 */
[----:B------:R-:W-:Y:S01]  /*0ff0*/  FMUL.FTZ R97, R164, R79 ;  /* 0x0000004fa4617220 */ /* 0x000fe20000410000 */
[----:B------:R-:W-:Y:S01]  /*1000*/  FFMA.FTZ R68, R174, R177, R67 ;  /* 0x000000b1ae447223 */ /* 0x000fe20000010043 */
[----:B------:R-:W-:Y:S01]  /*1010*/  FMUL.FTZ R166, R164, R191 ;  /* 0x000000bfa4a67220 */ /* 0x000fe20000410000 */
[----:B------:R-:W-:Y:S01]  /*1020*/  FADD.FTZ R140, R168, R140 ;  /* 0x0000008ca88c7221 */ /* 0x000fe20000010000 */
[----:B------:R-:W-:Y:S01]  /*1030*/  FFMA.FTZ R116, R183, R168, R116 ;  /* 0x000000a8b7747223 */ /* 0x000fe20000010074 */
[----:B------:R-:W-:Y:S01]  /*1040*/  SHF.L.U32 R76, R76, 0x10, RZ ;  /* 0x000000104c4c7819 */ /* 0x000fe200000006ff */
[----:B------:R-:W-:Y:S01]  /*1050*/  FADD.FTZ R142, R170, R142 ;  /* 0x0000008eaa8e7221 */ /* 0x000fe20000010000 */
[----:B------:R-:W-:Y:S01]  /*1060*/  FFMA.FTZ R118, R173, R170, R118 ;  /* 0x000000aaad767223 */ /* 0x000fe20000010076 */
[----:B------:R-:W-:Y:S01]  /*1070*/  FMUL.FTZ R168, R12, R82 ;  /* 0x000000520ca87220 */ /* 0x000fe20000410000 */
[----:B------:R-:W-:Y:S01]  /*1080*/  FADD.FTZ R69, R69, R196 ;  /* 0x000000c445457221 */ /* 0x000fe20000010000 */
[----:B------:R-:W-:Y:S01]  /*1090*/  SHF.L.U32 R88, R98, 0x10, RZ ;  /* 0x0000001062587819 */ /* 0x000fe200000006ff */
[----:B------:R-:W-:Y:S01]  /*10a0*/  FMUL.FTZ R170, R164, R83 ;  /* 0x00000053a4aa7220 */ /* 0x000fe20000410000 */
[----:B------:R-:W-:Y:S01]  /*10b0*/  FFMA.FTZ R67, R97, R196, R68 ;  /* 0x000000c461437223 */ /* 0x000fe20000010044 */
[----:B------:R-:W-:Y:S01]  /*10c0*/  FADD.FTZ R151, R188, R151 ;  /* 0x00000097bc977221 */ /* 0x000fe20000010000 */
[-C--:B------:R-:W-:Y:S01]  /*10d0*/  FFMA.FTZ R127, R166, R188.reuse, R127 ;  /* 0x000000bca67f7223 */ /* 0x080fe2000001007f */
[----:B------:R-:W-:Y:S01]  /*10e0*/  FMUL.FTZ R98, R14, R188 ;  /* 0x000000bc0e627220 */ /* 0x000fe20000410000 */
[----:B------:R-:W-:Y:S01]  /*10f0*/  SHF.L.U32 R188, R192, 0x10, RZ ;  /* 0x00000010c0bc7819 */ /* 0x000fe200000006ff */
[----:B------:R-:W-:Y:S01]  /*1100*/  FMUL.FTZ R192, R13, R76 ;  /* 0x0000004c0dc07220 */ /* 0x000fe20000410000 */
[----:B------:R-:W-:Y:S01]  /*1110*/  FADD.FTZ R69, R69, R168 ;  /* 0x000000a845457221 */ /* 0x000fe20000010000 */
[----:B------:R-:W-:Y:S01]  /*1120*/  FMUL.FTZ R169, R164, R189 ;  /* 0x000000bda4a97220 */ /* 0x000fe20000410000 */
[----:B------:R-:W-:Y:S01]  /*1130*/  FFMA.FTZ R68, R170, R168, R67 ;  /* 0x000000a8aa447223 */ /* 0x000fe20000010043 */
[----:B------:R-:W-:-:S02]  /*1140*/  PRMT R86, R96, 0x7632, R86 ;  /* 0x0000763260567816 */ /* 0x000fc40000000056 */
[----:B------:R-:W-:Y:S01]  /*1150*/  SHF.L.U32 R190, R96, 0x10, RZ ;  /* 0x0000001060be7819 */ /* 0x000fe200000006ff */
[----:B------:R-:W-:Y:S01]  /*1160*/  FMUL.FTZ R96, R164, R193 ;  /* 0x000000c1a4607220 */ /* 0x000fe20000410000 */
[----:B------:R-:W-:Y:S01]  /*1170*/  SHF.L.U32 R78, R78, 0x10, RZ ;  /* 0x000000104e4e7819 */ /* 0x000fe200000006ff */
[----:B------:R-:W-:Y:S01]  /*1180*/  FADD.FTZ R69, R69, R192 ;  /* 0x000000c045457221 */ /* 0x000fe20000010000 */
[----:B------:R-:W-:Y:S01]  /*1190*/  FFMA.FTZ R67, R169, R192, R68 ;  /* 0x000000c0a9437223 */ /* 0x000fe20000010044 */
[----:B------:R-:W-:Y:S01]  /*11a0*/  FADD.FTZ R153, R190, R153 ;  /* 0x00000099be997221 */ /* 0x000fe20000010000 */
[-C--:B------:R-:W-:Y:S01]  /*11b0*/  FFMA.FTZ R129, R96, R190.reuse, R129 ;  /* 0x000000be60817223 */ /* 0x080fe20000010081 */
[----:B------:R-:W-:Y:S01]  /*11c0*/  FMUL.FTZ R165, R8, R190 ;  /* 0x000000be08a57220 */ /* 0x000fe20000410000 */
[C---:B------:R-:W-:Y:S01]  /*11d0*/  PRMT R66, R99.reuse, 0x7632, R66 ;  /* 0x0000763263427816 */ /* 0x040fe20000000042 */
[----:B------:R-:W-:Y:S02]  /*11e0*/  IMAD.U32 R85, R99, 0x10000, RZ ;  /* 0x0001000063557824 */ /* 0x000fe400078e00ff */
[----:B------:R-:W-:Y:S01]  /*11f0*/  FMUL.FTZ R190, R15, R78 ;  /* 0x0000004e0fbe7220 */ /* 0x000fe20000410000 */
[----:B------:R-:W-:Y:S01]  /*1200*/  FADD.FTZ R69, R69, R98 ;  /* 0x0000006245457221 */ /* 0x000fe20000010000 */
[----:B------:R-:W-:Y:S01]  /*1210*/  FMUL.FTZ R99, R164, R87 ;  /* 0x00000057a4637220 */ /* 0x000fe20000410000 */
[----:B------:R-:W-:Y:S01]  /*1220*/  FFMA.FTZ R68, R166, R98, R67 ;  /* 0x00000062a6447223 */ /* 0x000fe20000010043 */
[----:B------:R-:W-:Y:S01]  /*1230*/  FMUL.FTZ R94, R164, R195 ;  /* 0x000000c3a45e7220 */ /* 0x000fe20000410000 */
        /* <DEDUP_REMOVED lines=10> */
[----:B------:R-:W-:-:S02]  /*12e0*/  IMAD.U32 R70, R66, 0x10000, RZ ;  /* 0x0001000042467824 */ /* 0x000fc400078e00ff */
[C---:B------:R-:W-:Y:S01]  /*12f0*/  FMUL.FTZ R89, R164.reuse, R197 ;  /* 0x000000c5a4597220 */ /* 0x040fe20000410000 */
[----:B------:R-:W-:Y:S01]  /*1300*/  FADD.FTZ R66, R67, R194 ;  /* 0x000000c243427221 */ /* 0x000fe20000010000 */
[----:B------:R-:W-:Y:S01]  /*1310*/  FFMA.FTZ R67, R95, R194, R68 ;  /* 0x000000c25f437223 */ /* 0x000fe20000010044 */
[----:B------:R-:W-:Y:S01]  /*1320*/  FMUL.FTZ R90, R164, R199 ;  /* 0x000000c7a45a7220 */ /* 0x000fe20000410000 */
[-C--:B------:R-:W-:Y:S01]  /*1330*/  FFMA.FTZ R130, R89, R188.reuse, R130 ;  /* 0x000000bc59827223 */ /* 0x080fe20000010082 */
[----:B------:R-:W-:Y:S01]  /*1340*/  FADD.FTZ R154, R188, R154 ;  /* 0x0000009abc9a7221 */ /* 0x000fe20000010000 */
        /* <DEDUP_REMOVED lines=9> */
[----:B------:R-:W-:Y:S01]  /*13e0*/  FFMA.FTZ R128, R95, R86, R128 ;  /* 0x000000565f807223 */ /* 0x000fe20000010080 */
[----:B------:R-:W-:Y:S01]  /*13f0*/  FADD.FTZ R152, R86, R152 ;  /* 0x0000009856987221 */ /* 0x000fe20000010000 */
        /* <DEDUP_REMOVED lines=55> */
.L_x_1534:
        /* <DEDUP_REMOVED lines=77> */
[----:B------:R-:W-:Y:S01]  /*1c40*/  FFMA.FTZ R73, R173, R65, R64 ;  /* 0x00000041ad497223 */ /* 0x000fe20000010040 */
[----:B------:R-:W-:Y:S01]  /*1c50*/  @P1 FSEL R93, R93, RZ, P2 ;  /* 0x000000ff5d5d1208 */ /* 0x000fe20001000000 */
[----:B------:R-:W-:Y:S01]  /*1c60*/  @P3 FADD.FTZ R70, R33, R70 ;  /* 0x0000004621463221 */ /* 0x000fe20000010000 */
[----:B------:R-:W-:Y:S01]  /*1c70*/  LOP3.LUT P2, RZ, R108, 0xff0000, RZ, 0xc0, !PT ;  /* 0x00ff00006cff7812 */ /* 0x000fe2000784c0ff */
[----:B------:R-:W-:Y:S01]  /*1c80*/  FMUL.FTZ R79, R164, R79 ;  /* 0x0000004fa44f7220 */ /* 0x000fe20000410000 */
[----:B------:R-:W-:Y:S01]  /*1c90*/  FADD.FTZ R73, R180, -R73 ;  /* 0x80000049b4497221 */ /* 0x000fe20000010000 */
[----:B------:R-:W-:Y:S01]  /*1ca0*/  FFMA.FTZ R75, R175, R65, R64 ;  /* 0x00000041af4b7223 */ /* 0x000fe20000010040 */
[----:B------:R-:W-:Y:S01]  /*1cb0*/  FSEL R92, R0, RZ, P2 ;  /* 0x000000ff005c7208 */ /* 0x000fe20001000000 */
[----:B------:R-:W-:Y:S01]  /*1cc0*/  @P3 FADD.FTZ R79, R34, R79 ;  /* 0x0000004f224f3221 */ /* 0x000fe20000010000 */
[----:B------:R-:W-:Y:S01]  /*1cd0*/  @P1 LOP3.LUT P2, RZ, R2, 0xff0000, RZ, 0xc0, !PT ;  /* 0x00ff000002ff1812 */ /* 0x000fe2000784c0ff */
[----:B------:R-:W-:Y:S01]  /*1ce0*/  FMUL.FTZ R186, R164, R73 ;  /* 0x00000049a4ba7220 */ /* 0x000fe20000410000 */
[----:B------:R-:W-:Y:S01]  /*1cf0*/  FADD.FTZ R75, R198, -R75 ;  /* 0x8000004bc64b7221 */ /* 0x000fe20000010000 */
[----:B------:R-:W-:Y:S01]  /*1d00*/  FMUL.FTZ R74, R79, UR16 ;  /* 0x000000104f4a7c20 */ /* 0x000fe20008410000 */
[----:B------:R-:W-:Y:S01]  /*1d10*/  @P1 FSEL R178, R0, RZ, P2 ;  /* 0x000000ff00b21208 */ /* 0x000fe20001000000 */
[----:B------:R-:W-:Y:S01]  /*1d20*/  FMUL.FTZ R0, R71, UR16 ;  /* 0x0000001047007c20 */ /* 0x000fe20008410000 */
[----:B------:R-:W-:Y:S01]  /*1d30*/  LOP3.LUT P2, RZ, R108, 0xff000000, RZ, 0xc0, !PT ;  /* 0xff0000006cff7812 */ /* 0x000fe2000784c0ff */
[----:B------:R-:W-:Y:S01]  /*1d40*/  @P3 FADD.FTZ R186, R35, R186 ;  /* 0x000000ba23ba3221 */ /* 0x000fe20000010000 */
[-CC-:B------:R-:W-:Y:S01]  /*1d50*/  FFMA.FTZ R174, R174, R65.reuse, R64.reuse ;  /* 0x00000041aeae7223 */ /* 0x180fe20000010040 */
[-CC-:B------:R-:W-:Y:S01]  /*1d60*/  FFMA.FTZ R97, R97, R65.reuse, R64.reuse ;  /* 0x0000004161617223 */ /* 0x180fe20000010040 */
[----:B------:R-:W-:Y:S01]  /*1d70*/  FSEL R179, R72, RZ, P2 ;  /* 0x000000ff48b37208 */ /* 0x000fe20001000000 */
[----:B------:R-:W-:Y:S01]  /*1d80*/  FMUL.FTZ R191, R186, UR16 ;  /* 0x00000010babf7c20 */ /* 0x000fe20008410000 */
[----:B------:R-:W-:Y:S01]  /*1d90*/  @P1 LOP3.LUT P2, RZ, R2, 0xff000000, RZ, 0xc0, !PT ;  /* 0xff00000002ff1812 */ /* 0x000fe2000784c0ff */
[----:B------:R-:W-:Y:S01]  /*1da0*/  FADD.FTZ R77, R196, -R97 ;  /* 0x80000061c44d7221 */ /* 0x000fe20000010000 */
[-CC-:B------:R-:W-:Y:S01]  /*1db0*/  FFMA.FTZ R169, R169, R65.reuse, R64.reuse ;  /* 0x00000041a9a97223 */ /* 0x180fe20000010040 */
[----:B------:R-:W-:Y:S01]  /*1dc0*/  FFMA.FTZ R99, R99, R65, R64 ;  /* 0x0000004163637223 */ /* 0x000fe20000010040 */
[----:B------:R-:W-:Y:S01]  /*1dd0*/  @P1 FSEL R182, R72, RZ, P2 ;  /* 0x000000ff48b61208 */ /* 0x000fe20001000000 */
[----:B------:R-:W-:Y:S01]  /*1de0*/  FMUL.FTZ R72, R70, UR16 ;  /* 0x0000001046487c20 */ /* 0x000fe20008410000 */
[----:B------:R-:W-:Y:S01]  /*1df0*/  LOP3.LUT P2, RZ, R109, 0xff, RZ, 0xc0, !PT ;  /* 0x000000ff6dff7812 */ /* 0x000fe2000784c0ff */
[----:B------:R-:W-:Y:S01]  /*1e00*/  FMUL.FTZ R76, R164, R77 ;  /* 0x0000004da44c7220 */ /* 0x000fe20000410000 */
[----:B------:R-:W-:Y:S01]  /*1e10*/  FADD.FTZ R169, R192, -R169 ;  /* 0x800000a9c0a97221 */ /* 0x000fe20000010000 */
[----:B------:R-:W-:Y:S01]  /*1e20*/  FADD.FTZ R99, R190, -R99 ;  /* 0x80000063be637221 */ /* 0x000fe20000010000 */
[----:B------:R-:W-:Y:S01]  /*1e30*/  FSEL R171, R0, RZ, P2 ;  /* 0x000000ff00ab7208 */ /* 0x000fe20001000000 */
[----:B------:R-:W-:Y:S01]  /*1e40*/  @P3 FADD.FTZ R76, R39, R76 ;  /* 0x0000004c274c3221 */ /* 0x000fe20000010000 */
[----:B------:R-:W-:Y:S01]  /*1e50*/  @P1 LOP3.LUT P2, RZ, R3, 0xff, RZ, 0xc0, !PT ;  /* 0x000000ff03ff1812 */ /* 0x000fe2000784c0ff */
[----:B------:R-:W-:Y:S01]  /*1e60*/  FMUL.FTZ R198, R164, R99 ;  /* 0x00000063a4c67220 */ /* 0x000fe20000410000 */
[-CC-:B------:R-:W-:Y:S01]  /*1e70*/  FFMA.FTZ R96, R96, R65.reuse, R64.reuse ;  /* 0x0000004160607223 */ /* 0x180fe20000010040 */
[-CC-:B------:R-:W-:Y:S01]  /*1e80*/  FFMA.FTZ R99, R95, R65.reuse, R64.reuse ;  /* 0x000000415f637223 */ /* 0x180fe20000010040 */
[----:B------:R-:W-:Y:S01]  /*1e90*/  @P1 FSEL R173, R0, RZ, P2 ;  /* 0x000000ff00ad1208 */ /* 0x000fe20001000000 */
[----:B------:R-:W-:Y:S01]  /*1ea0*/  FFMA.FTZ R0, R176, R65, R64 ;  /* 0x00000041b0007223 */ /* 0x000fe20000010040 */
[----:B------:R-:W-:Y:S01]  /*1eb0*/  LOP3.LUT P2, RZ, R109, 0xff00, RZ, 0xc0, !PT ;  /* 0x0000ff006dff7812 */ /* 0x000fe2000784c0ff */
[----:B------:R-:W-:Y:S01]  /*1ec0*/  @P3 FADD.FTZ R198, R43, R198 ;  /* 0x000000c62bc63221 */ /* 0x000fe20000010000 */
[----:B------:R-:W-:Y:S01]  /*1ed0*/  FADD.FTZ R165, R165, -R96 ;  /* 0x80000060a5a57221 */ /* 0x000fe20000010000 */
[----:B------:R-:W-:Y:S01]  /*1ee0*/  FADD.FTZ R73, R181, -R0 ;  /* 0x80000000b5497221 */ /* 0x000fe20000010000 */
[----:B------:R-:W-:Y:S01]  /*1ef0*/  FSEL R172, R72, RZ, P2 ;  /* 0x000000ff48ac7208 */ /* 0x000fe20001000000 */
[----:B------:R-:W-:Y:S01]  /*1f00*/  FMUL.FTZ R195, R198, UR16 ;  /* 0x00000010c6c37c20 */ /* 0x000fe20008410000 */
[----:B------:R-:W-:Y:S01]  /*1f10*/  @P1 LOP3.LUT P2, RZ, R3, 0xff00, RZ, 0xc0, !PT ;  /* 0x0000ff0003ff1812 */ /* 0x000fe2000784c0ff */
[C---:B------:R-:W-:Y:S01]  /*1f20*/  FMUL.FTZ R73, R164.reuse, R73 ;  /* 0x00000049a4497220 */ /* 0x040fe20000410000 */
[----:B------:R-:W-:Y:S01]  /*1f30*/  MOV R0, R106 ;  /* 0x0000006a00007202 */ /* 0x000fe20000000f00 */
        /* <DEDUP_REMOVED lines=8> */
[----:B------:R-:W-:Y:S01]  /*1fc0*/  FADD.FTZ R99, R194, -R99 ;  /* 0x80000063c2637221 */ /* 0x000fe20000010000 */
[----:B------:R-:W-:Y:S01]  /*1fd0*/  @P1 LOP3.LUT P2, RZ, R3, 0xff0000, RZ, 0xc0, !PT ;  /* 0x00ff000003ff1812 */ /* 0x000fe2000784c0ff */
[----:B------:R-:W-:Y:S01]  /*1fe0*/  FFMA.FTZ R96, R94, R65, R64 ;  /* 0x000000415e607223 */ /* 0x000fe20000010040 */
[----:B------:R-:W-:Y:S01]  /*1ff0*/  FMUL.FTZ R165, R95, UR16 ;  /* 0x000000105fa57c20 */ /* 0x000fe20008410000 */
[----:B------:R-:W-:Y:S01]  /*2000*/  FMUL.FTZ R94, R164, R99 ;  /* 0x00000063a45e7220 */ /* 0x000fe20000410000 */
[----:B------:R-:W-:Y:S01]  /*2010*/  @P1 FSEL R175, R74, RZ, P2 ;  /* 0x000000ff4aaf1208 */ /* 0x000fe20001000000 */
[----:B------:R-:W-:Y:S01]  /*2020*/  FMUL.FTZ R74, R164, R75 ;  /* 0x0000004ba44a7220 */ /* 0x000fe20000410000 */
[----:B------:R-:W-:Y:S01]  /*2030*/  LOP3.LUT P2, RZ, R109, 0xff000000, RZ, 0xc0, !PT ;  /* 0xff0000006dff7812 */ /* 0x000fe2000784c0ff */
[----:B------:R-:W-:Y:S01]  /*2040*/  FADD.FTZ R75, R177, -R174 ;  /* 0x800000aeb14b7221 */ /* 0x000fe20000010000 */
[----:B------:R-:W-:Y:S01]  /*2050*/  FFMA.FTZ R109, R170, R65, R64 ;  /* 0x00000041aa6d7223 */ /* 0x000fe20000010040 */
[----:B------:R-:W-:Y:S01]  /*2060*/  @P3 FADD.FTZ R74, R37, R74 ;  /* 0x0000004a254a3221 */ /* 0x000fe20000010000 */
[----:B------:R-:W-:Y:S01]  /*2070*/  FSEL R181, R191, RZ, P2 ;  /* 0x000000ffbfb57208 */ /* 0x000fe20001000000 */
[----:B------:R-:W-:Y:S01]  /*2080*/  FMUL.FTZ R75, R164, R75 ;  /* 0x0000004ba44b7220 */ /* 0x000fe20000410000 */
[----:B------:R-:W-:Y:S01]  /*2090*/  @P1 LOP3.LUT P2, RZ, R3, 0xff000000, RZ, 0xc0, !PT ;  /* 0xff00000003ff1812 */ /* 0x000fe2000784c0ff */
[----:B------:R-:W-:Y:S01]  /*20a0*/  FADD.FTZ R77, R168, -R109 ;  /* 0x8000006da84d7221 */ /* 0x000fe20000010000 */
[----:B------:R-:W-:Y:S01]  /*20b0*/  FFMA.FTZ R177, R166, R65, R64 ;  /* 0x00000041a6b17223 */ /* 0x000fe20000010040 */
[----:B------:R-:W-:Y:S01]  /*20c0*/  @P3 FADD.FTZ R75, R38, R75 ;  /* 0x0000004b264b3221 */ /* 0x000fe20000010000 */
[----:B------:R-:W-:Y:S01]  /*20d0*/  @P1 FSEL R191, R191, RZ, P2 ;  /* 0x000000ffbfbf1208 */ /* 0x000fe20001000000 */
[----:B------:R-:W-:Y:S01]  /*20e0*/  FMUL.FTZ R77, R164, R77 ;  /* 0x0000004da44d7220 */ /* 0x000fe20000410000 */
[----:B------:R-:W-:Y:S01]  /*20f0*/  LOP3.LUT P2, RZ, R0, 0xff, RZ, 0xc0, !PT ;  /* 0x000000ff00ff7812 */ /* 0x000fe2000784c0ff */
[----:B------:R-:W-:Y:S01]  /*2100*/  FMUL.FTZ R78, R75, UR16 ;  /* 0x000000104b4e7c20 */ /* 0x000fe20008410000 */
[----:B------:R-:W-:Y:S01]  /*2110*/  FADD.FTZ R177, R98, -R177 ;  /* 0x800000b162b17221 */ /* 0x000fe20000010000 */
[----:B------:R-:W-:Y:S01]  /*2120*/  @P3 FADD.FTZ R77, R40, R77 ;  /* 0x0000004d284d3221 */ /* 0x000fe20000010000 */
[----:B------:R-:W-:Y:S01]  /*2130*/  FSEL R0, R108, RZ, P2 ;  /* 0x000000ff6c007208 */ /* 0x000fe20001000000 */
[----:B------:R-:W-:Y:S01]  /*2140*/  FADD.FTZ R167, R167, -R96 ;  /* 0x80000060a7a77221 */ /* 0x000fe20000010000 */
[----:B------:R-:W-:Y:S01]  /*2150*/  @P1 LOP3.LUT P2, RZ, R72, 0xff, RZ, 0xc0, !PT ;  /* 0x000000ff48ff1812 */ /* 0x000fe2000784c0ff */
[----:B------:R-:W-:Y:S01]  /*2160*/  FMUL.FTZ R72, R74, UR16 ;  /* 0x000000104a487c20 */ /* 0x000fe20008410000 */
[----:B------:R-:W-:Y:S01]  /*2170*/  FMUL.FTZ R174, R77, UR16 ;  /* 0x000000104dae7c20 */ /* 0x000fe20008410000 */
[----:B------:R-:W-:Y:S01]  /*2180*/  FMUL.FTZ R197, R164, R177 ;  /* 0x000000b1a4c57220 */ /* 0x000fe20000410000 */
[----:B------:R-:W-:Y:S01]  /*2190*/  @P1 FSEL R108, R108, RZ, P2 ;  /* 0x000000ff6c6c1208 */ /* 0x000fe20001000000 */
[----:B------:R-:W-:Y:S01]  /*21a0*/  @P3 FADD.FTZ R94, R45, R94 ;  /* 0x0000005e2d5e3221 */ /* 0x000fe20000010000 */
[----:B------:R-:W-:Y:S01]  /*21b0*/  LOP3.LUT P2, RZ, R106, 0xff00, RZ, 0xc0, !PT ;  /* 0x0000ff006aff7812 */ /* 0x000fe2000784c0ff */
[----:B------:R-:W-:Y:S01]  /*21c0*/  @P3 FADD.FTZ R197, R42, R197 ;  /* 0x000000c52ac53221 */ /* 0x000fe20000010000 */
[--C-:B------:R-:W-:Y:S01]  /*21d0*/  FFMA.FTZ R99, R89, R65, R64.reuse ;  /* 0x0000004159637223 */ /* 0x100fe20000010040 */
[----:B------:R-:W-:Y:S01]  /*21e0*/  FMUL.FTZ R89, R164, R167 ;  /* 0x000000a7a4597220 */ /* 0x000fe20000410000 */
[----:B------:R-:W-:Y:S01]  /*21f0*/  FSEL R97, R72, RZ, P2 ;  /* 0x000000ff48617208 */ /* 0x000fe20001000000 */
[----:B------:R-:W-:Y:S01]  /*2200*/  FMUL.FTZ R193, R197, UR16 ;  /* 0x00000010c5c17c20 */ /* 0x000fe20008410000 */
[----:B------:R-:W-:Y:S01]  /*2210*/  @P1 LOP3.LUT P2, RZ, R100, 0xff00, RZ, 0xc0, !PT ;  /* 0x0000ff0064ff1812 */ /* 0x000fe2000784c0ff */
[----:B------:R-:W-:Y:S01]  /*2220*/  @P3 FADD.FTZ R89, R46, R89 ;  /* 0x000000592e593221 */ /* 0x000fe20000010000 */
[-CC-:B------:R-:W-:Y:S01]  /*2230*/  FFMA.FTZ R167, R90, R65.reuse, R64.reuse ;  /* 0x000000415aa77223 */ /* 0x180fe20000010040 */
[----:B------:R-:W-:Y:S01]  /*2240*/  FFMA.FTZ R185, R87, R65, R64 ;  /* 0x0000004157b97223 */ /* 0x000fe20000010040 */
[----:B------:R-:W-:Y:S01]  /*2250*/  @P1 FSEL R170, R72, RZ, P2 ;  /* 0x000000ff48aa1208 */ /* 0x000fe20001000000 */
[----:B------:R-:W-:Y:S01]  /*2260*/  FMUL.FTZ R72, R76, UR16 ;  /* 0x000000104c487c20 */ /* 0x000fe20008410000 */
[----:B------:R-:W-:Y:S01]  /*2270*/  LOP3.LUT P2, RZ, R106, 0xff0000, RZ, 0xc0, !PT ;  /* 0x00ff00006aff7812 */ /* 0x000fe2000784c0ff */
[----:B------:R-:W-:Y:S01]  /*2280*/  FMUL.FTZ R177, R89, UR16 ;  /* 0x0000001059b17c20 */ /* 0x000fe20008410000 */
[----:B------:R-:W-:Y:S01]  /*2290*/  FADD.FTZ R167, R88, -R167 ;  /* 0x800000a758a77221 */ /* 0x000fe20000010000 */
[----:B------:R-:W-:Y:S01]  /*22a0*/  FADD.FTZ R185, R86, -R185 ;  /* 0x800000b956b97221 */ /* 0x000fe20000010000 */
[----:B------:R-:W-:-:S02]  /*22b0*/  FSEL R109, R78, RZ, P2 ;  /* 0x000000ff4e6d7208 */ /* 0x000fc40001000000 */
[----:B------:R-:W-:Y:S01]  /*22c0*/  @P1 LOP3.LUT P2, RZ, R100, 0xff0000, RZ, 0xc0, !PT ;  /* 0x00ff000064ff1812 */ /* 0x000fe2000784c0ff */
[----:B------:R-:W-:Y:S01]  /*22d0*/  FMUL.FTZ R87, R164, R167 ;  /* 0x000000a7a4577220 */ /* 0x000fe20000410000 */
[----:B------:R-:W-:Y:S02]  /*22e0*/  F2FP.BF16.F32.PACK_AB R80, R91, R80 ;  /* 0x000000505b50723e */ /* 0x000fe400000010ff */
[----:B------:R-:W-:Y:S01]  /*22f0*/  @P1 FSEL R168, R78, RZ, P2 ;  /* 0x000000ff4ea81208 */ /* 0x000fe20001000000 */
[----:B------:R-:W-:Y:S01]  /*2300*/  FMUL.FTZ R78, R164, R169 ;  /* 0x000000a9a44e7220 */ /* 0x000fe20000410000 */
[----:B------:R-:W-:Y:S01]  /*2310*/  LOP3.LUT P2, RZ, R106, 0xff000000, RZ, 0xc0, !PT ;  /* 0xff0000006aff7812 */ /* 0x000fe2000784c0ff */
[----:B------:R-:W-:Y:S01]  /*2320*/  @P3 FADD.FTZ R87, R48, R87 ;  /* 0x0000005730573221 */ /* 0x000fe20000010000 */
[----:B------:R-:W-:Y:S01]  /*2330*/  @P1 F2FP.BF16.F32.PACK_AB R93, RZ, R93 ;  /* 0x0000005dff5d123e */ /* 0x000fe200000010ff */
[----:B------:R-:W-:Y:S01]  /*2340*/  @P3 FADD.FTZ R78, R41, R78 ;  /* 0x0000004e294e3221 */ /* 0x000fe20000010000 */
[----:B------:R-:W-:Y:S01]  /*2350*/  FSEL R106, R72, RZ, P2 ;  /* 0x000000ff486a7208 */ /* 0x000fe20001000000 */
[----:B------:R-:W-:Y:S01]  /*2360*/  FMUL.FTZ R190, R87, UR16 ;  /* 0x0000001057be7c20 */ /* 0x000fe20008410000 */
[----:B------:R-:W-:Y:S01]  /*2370*/  @P1 LOP3.LUT P2, RZ, R100, 0xff000000, RZ, 0xc0, !PT ;  /* 0xff00000064ff1812 */ /* 0x000fe2000784c0ff */
[----:B------:R-:W-:Y:S01]  /*2380*/  FMUL.FTZ R183, R78, UR16 ;  /* 0x000000104eb77c20 */ /* 0x000fe20008410000 */
[----:B------:R-:W-:-:S02]  /*2390*/  @P1 F2FP.BF16.F32.PACK_AB R178, RZ, R178 ;  /* 0x000000b2ffb2123e */ /* 0x000fc400000010ff */
[----:B------:R-:W-:Y:S02]  /*23a0*/  @P1 FSEL R166, R72, RZ, P2 ;  /* 0x000000ff48a61208 */ /* 0x000fe40001000000 */
[----:B------:R-:W-:Y:S02]  /*23b0*/  LOP3.LUT P2, RZ, R107, 0xff, RZ, 0xc0, !PT ;  /* 0x000000ff6bff7812 */ /* 0x000fe4000784c0ff */
[----:B------:R-:W-:Y:S02]  /*23c0*/  MOV R72, R104 ;  /* 0x0000006800487202 */ /* 0x000fe40000000f00 */
        /* <DEDUP_REMOVED lines=17> */
[----:B------:R-:W-:Y:S01]  /*24e0*/  FADD.FTZ R107, R188, -R99 ;  /* 0x80000063bc6b7221 */ /* 0x000fe20000010000 */
[----:B------:R-:W-:Y:S02]  /*24f0*/  @P1 PRMT R61, R178, 0x7610, R61 ;  /* 0x00007610b23d1816 */ /* 0x000fe4000000003d */
[----:B------:R-:W-:Y:S01]  /*2500*/  FSEL R196, R195, RZ, P2 ;  /* 0x000000ffc3c47208 */ /* 0x000fe20001000000 */
[----:B------:R-:W-:Y:S01]  /*2510*/  FMUL.FTZ R90, R164, R107 ;  /* 0x0000006ba45a7220 */ /* 0x000fe20000410000 */
[----:B------:R-:W-:Y:S02]  /*2520*/  @P1 LOP3.LUT P2, RZ, R101, 0xff000000, RZ, 0xc0, !PT ;  /* 0xff00000065ff1812 */ /* 0x000fe4000784c0ff */
[----:B------:R-:W-:Y:S01]  /*2530*/  @P1 PRMT R62, R173, 0x7610, R62 ;  /* 0x00007610ad3e1816 */ /* 0x000fe2000000003e */
[----:B------:R-:W-:Y:S01]  /*2540*/  @P3 FADD.FTZ R90, R47, R90 ;  /* 0x0000005a2f5a3221 */ /* 0x000fe20000010000 */
[----:B------:R-:W-:-:S02]  /*2550*/  @P1 FSEL R195, R195, RZ, P2 ;  /* 0x000000ffc3c31208 */ /* 0x000fc40001000000 */
[----:B------:R-:W-:Y:S01]  /*2560*/  LOP3.LUT P2, RZ, R72, 0xff, RZ, 0xc0, !PT ;  /* 0x000000ff48ff7812 */ /* 0x000fe2000784c0ff */
[----:B------:R-:W-:Y:S01]  /*2570*/  FMUL.FTZ R187, R90, UR16 ;  /* 0x000000105abb7c20 */ /* 0x000fe20008410000 */
[----:B------:R-:W-:Y:S02]  /*2580*/  @P1 MOV R72, R102 ;  /* 0x0000006600481202 */ /* 0x000fe40000000f00 */
[----:B------:R-:W-:Y:S02]  /*2590*/  FSEL R96, R165, RZ, P2 ;  /* 0x000000ffa5607208 */ /* 0x000fe40001000000 */
[----:B------:R-:W-:Y:S01]  /*25a0*/  @P1 LOP3.LUT P2, RZ, R72, 0xff, RZ, 0xc0, !PT ;  /* 0x000000ff48ff1812 */ /* 0x000fe2000784c0ff */
[----:B------:R-:W-:Y:S01]  /*25b0*/  FMUL.FTZ R72, R94, UR16 ;  /* 0x000000105e487c20 */ /* 0x000fe20008410000 */
[----:B------:R-:W-:Y:S02]  /*25c0*/  @P1 PRMT R63, R175, 0x7610, R63 ;  /* 0x00007610af3f1816 */ /* 0x000fe4000000003f */
[----:B------:R-:W-:-:S02]  /*25d0*/  @P1 FSEL R165, R165, RZ, P2 ;  /* 0x000000ffa5a51208 */ /* 0x000fc40001000000 */
[----:B------:R-:W-:Y:S02]  /*25e0*/  LOP3.LUT P2, RZ, R104, 0xff00, RZ, 0xc0, !PT ;  /* 0x0000ff0068ff7812 */ /* 0x000fe4000784c0ff */
[----:B------:R-:W-:Y:S02]  /*25f0*/  @P1 PRMT R61, R61, 0x5410, R182 ;  /* 0x000054103d3d1816 */ /* 0x000fe400000000b6 */
[----:B------:R-:W-:Y:S02]  /*2600*/  FSEL R99, R72, RZ, P2 ;  /* 0x000000ff48637208 */ /* 0x000fe40001000000 */
[----:B------:R-:W-:Y:S02]  /*2610*/  @P1 LOP3.LUT P2, RZ, R102, 0xff00, RZ, 0xc0, !PT ;  /* 0x0000ff0066ff1812 */ /* 0x000fe4000784c0ff */
[----:B------:R-:W-:Y:S02]  /*2620*/  @P1 PRMT R62, R62, 0x5410, R180 ;  /* 0x000054103e3e1816 */ /* 0x000fe400000000b4 */
        /* <DEDUP_REMOVED lines=16> */
[----:B------:R-:W-:Y:S01]  /*2730*/  F2FP.BF16.F32.PACK_AB R83, R181, R176 ;  /* 0x000000b0b553723e */ /* 0x000fe200000010ff */
[----:B------:R-:W-:Y:S01]  /*2740*/  FMUL.FTZ R194, R85, UR16 ;  /* 0x0000001055c27c20 */ /* 0x000fe20008410000 */
[----:B------:R-:W-:Y:S01]  /*2750*/  FSEL R167, R187, RZ, P2 ;  /* 0x000000ffbba77208 */ /* 0x000fe20001000000 */
[----:B------:R-:W-:Y:S01]  /*2760*/  @P3 FADD.FTZ R164, R51, R164 ;  /* 0x000000a433a43221 */ /* 0x000fe20000010000 */
[----:B------:R-:W-:-:S02]  /*2770*/  @P1 LOP3.LUT P2, RZ, R102, 0xff000000, RZ, 0xc0, !PT ;  /* 0xff00000066ff1812 */ /* 0x000fc4000784c0ff */
[----:B------:R-:W-:Y:S02]  /*2780*/  ISETP.NE.U32.AND P3, PT, RZ, UR14, PT ;  /* 0x0000000eff007c0c */ /* 0x000fe4000bf65070 */
[----:B------:R-:W-:Y:S02]  /*2790*/  @P1 FSEL R187, R187, RZ, P2 ;  /* 0x000000ffbbbb1208 */ /* 0x000fe40001000000 */
[----:B------:R-:W-:Y:S02]  /*27a0*/  LOP3.LUT P2, RZ, R105, 0xff, RZ, 0xc0, !PT ;  /* 0x000000ff69ff7812 */ /* 0x000fe4000784c0ff */
[----:B------:R-:W-:Y:S02]  /*27b0*/  ISETP.NE.AND.EX P3, PT, RZ, UR15, PT, P3 ;  /* 0x0000000fff007c0c */ /* 0x000fe4000bf65330 */
[----:B------:R-:W-:Y:S02]  /*27c0*/  FSEL R104, R190, RZ, P2 ;  /* 0x000000ffbe687208 */ /* 0x000fe40001000000 */
[----:B------:R-:W-:-:S02]  /*27d0*/  @P1 LOP3.LUT P2, RZ, R103, 0xff, RZ, 0xc0, !PT ;  /* 0x000000ff67ff1812 */ /* 0x000fc4000784c0ff */
[----:B------:R-:W-:Y:S02]  /*27e0*/  F2FP.BF16.F32.PACK_AB R82, R172, R171 ;  /* 0x000000abac52723e */ /* 0x000fe400000010ff */
[----:B------:R-:W-:Y:S02]  /*27f0*/  @P1 FSEL R190, R190, RZ, P2 ;  /* 0x000000ffbebe1208 */ /* 0x000fe40001000000 */
[----:B------:R-:W-:Y:S02]  /*2800*/  LOP3.LUT P2, RZ, R105, 0xff00, RZ, 0xc0, !PT ;  /* 0x0000ff0069ff7812 */ /* 0x000fe4000784c0ff */
[----:B------:R-:W-:Y:S02]  /*2810*/  @P1 PRMT R63, R63, 0x5410, R191 ;  /* 0x000054103f3f1816 */ /* 0x000fe400000000bf */
[----:B------:R-:W-:Y:S02]  /*2820*/  FSEL R185, R192, RZ, P2 ;  /* 0x000000ffc0b97208 */ /* 0x000fe40001000000 */
[----:B------:R-:W-:-:S02]  /*2830*/  @P1 LOP3.LUT P2, RZ, R103, 0xff00, RZ, 0xc0, !PT ;  /* 0x0000ff0067ff1812 */ /* 0x000fc4000784c0ff */
[----:B------:R-:W-:Y:S02]  /*2840*/  @P1 F2FP.BF16.F32.PACK_AB R108, RZ, R108 ;  /* 0x0000006cff6c123e */ /* 0x000fe400000010ff */
[----:B------:R-:W-:Y:S02]  /*2850*/  @P1 FSEL R192, R192, RZ, P2 ;  /* 0x000000ffc0c01208 */ /* 0x000fe40001000000 */
[----:B------:R-:W-:Y:S02]  /*2860*/  LOP3.LUT P2, RZ, R105, 0xff0000, RZ, 0xc0, !PT ;  /* 0x00ff000069ff7812 */ /* 0x000fe4000784c0ff */
[----:B------:R-:W-:Y:S02]  /*2870*/  @P1 F2FP.BF16.F32.PACK_AB R168, RZ, R168 ;  /* 0x000000a8ffa8123e */ /* 0x000fe400000010ff */
[----:B------:R-:W-:Y:S02]  /*2880*/  FSEL R188, R194, RZ, P2 ;  /* 0x000000ffc2bc7208 */ /* 0x000fe40001000000 */
[----:B------:R-:W-:-:S02]  /*2890*/  @P1 LOP3.LUT P2, RZ, R103, 0xff0000, RZ, 0xc0, !PT ;  /* 0x00ff000067ff1812 */ /* 0x000fc4000784c0ff */
[----:B------:R-:W-:Y:S02]  /*28a0*/  @P1 F2FP.BF16.F32.PACK_AB R174, RZ, R174 ;  /* 0x000000aeffae123e */ /* 0x000fe400000010ff */
[----:B------:R-:W-:Y:S02]  /*28b0*/  @P1 FSEL R194, R194, RZ, P2 ;  /* 0x000000ffc2c21208 */ /* 0x000fe40001000000 */
[----:B------:R-:W-:Y:S02]  /*28c0*/  ISETP.NE.U32.AND P2, PT, RZ, UR14, PT ;  /* 0x0000000eff007c0c */ /* 0x000fe4000bf45070 */
[----:B------:R-:W-:Y:S02]  /*28d0*/  @P1 F2FP.BF16.F32.PACK_AB R193, RZ, R193 ;  /* 0x000000c1ffc1123e */ /* 0x000fe400000010ff */
[----:B------:R-:W-:Y:S02]  /*28e0*/  ISETP.NE.AND.EX P2, PT, RZ, UR15, PT, P2 ;  /* 0x0000000fff007c0c */ /* 0x000fe4000bf45320 */
[----:B------:R-:W-:-:S02]  /*28f0*/  @P1 F2FP.BF16.F32.PACK_AB R170, RZ, R170 ;  /* 0x000000aaffaa123e */ /* 0x000fc400000010ff */
[-C--:B------:R-:W-:Y:S02]  /*2900*/  SEL R64, R73, R52.reuse, P2 ;  /* 0x0000003449407207 */ /* 0x080fe40001000000 */
[----:B------:R-:W-:Y:S02]  /*2910*/  SEL R73, R66, R53, P2 ;  /* 0x0000003542497207 */ /* 0x000fe40001000000 */
[----:B------:R-:W-:Y:S02]  /*2920*/  SEL R72, R67, R52, P2 ;  /* 0x0000003443487207 */ /* 0x000fe40001000000 */
[----:B------:R-:W-:Y:S02]  /*2930*/  SEL R66, R75, R54, P2 ;  /* 0x000000364b427207 */ /* 0x000fe40001000000 */
[-C--:B------:R-:W-:Y:S02]  /*2940*/  SEL R75, R68, R55.reuse, P2 ;  /* 0x00000037444b7207 */ /* 0x080fe40001000000 */
[----:B------:R-:W-:-:S02]  /*2950*/  SEL R67, R76, R55, P2 ;  /* 0x000000374c437207 */ /* 0x000fc40001000000 */
[-C--:B------:R-:W-:Y:S02]  /*2960*/  SEL R76, R71, R56.reuse, P2 ;  /* 0x00000038474c7207 */ /* 0x080fe40001000000 */
[-C--:B------:R-:W-:Y:S02]  /*2970*/  SEL R68, R77, R56.reuse, P2 ;  /* 0x000000384d447207 */ /* 0x080fe40001000000 */
[----:B------:R-:W-:Y:S02]  /*2980*/  SEL R56, R87, R56, P2 ;  /* 0x0000003857387207 */ /* 0x000fe40001000000 */
[----:B------:R-:W0:Y:S01]  /*2990*/  @P1 LDC.64 R86, c[0x0][0x300] ;  /* 0x0000c000ff561b82 */ /* 0x000e220000000a00 */
[----:B------:R-:W-:Y:S02]  /*29a0*/  SEL R65, R74, R53, P2 ;  /* 0x000000354a417207 */ /* 0x000fe40001000000 */
[-C--:B------:R-:W-:Y:S02]  /*29b0*/  SEL R74, R69, R54.reuse, P2 ;  /* 0x00000036454a7207 */ /* 0x080fe40001000000 */
[----:B------:R-:W-:-:S02]  /*29c0*/  SEL R54, R89, R54, P2 ;  /* 0x0000003659367207 */ /* 0x000fc40001000000 */
[-C--:B------:R-:W-:Y:S01]  /*29d0*/  SEL R77, R70, R57.reuse, P2 ;  /* 0x00000039464d7207 */ /* 0x080fe20001000000 */
[----:B------:R-:W1:Y:S01]  /*29e0*/  @P3 LDC.64 R88, c[0x0][0x308] ;  /* 0x0000c200ff583b82 */ /* 0x000e620000000a00 */
[-C--:B------:R-:W-:Y:S02]  /*29f0*/  SEL R69, R78, R57.reuse, P2 ;  /* 0x000000394e457207 */ /* 0x080fe40001000000 */
[-C--:B------:R-:W-:Y:S02]  /*2a00*/  SEL R78, R79, R58.reuse, P2 ;  /* 0x0000003a4f4e7207 */ /* 0x080fe40001000000 */
[-C--:B------:R-:W-:Y:S02]  /*2a10*/  SEL R70, R197, R58.reuse, P2 ;  /* 0x0000003ac5467207 */ /* 0x080fe40001000000 */
[----:B------:R-:W-:Y:S02]  /*2a20*/  SEL R57, R84, R57, P2 ;  /* 0x0000003954397207 */ /* 0x000fe40001000000 */
[----:B------:R-:W-:-:S02]  /*2a30*/  SEL R58, R85, R58, P2 ;  /* 0x0000003a553a7207 */ /* 0x000fc40001000000 */
[----:B------:R-:W2:Y:S01]  /*2a40*/  LDC.64 R84, c[0x0][0x2f8] ;  /* 0x0000be00ff547b82 */ /* 0x000ea20000000a00 */
[----:B------:R-:W-:Y:S02]  /*2a50*/  SEL R55, R90, R55, P2 ;  /* 0x000000375a377207 */ /* 0x000fe40001000000 */
[----:B------:R-:W-:Y:S02]  /*2a60*/  @P1 F2FP.BF16.F32.PACK_AB R90, RZ, R81 ;  /* 0x00000051ff5a123e */ /* 0x000fe400000010ff */
[----:B------:R-:W-:Y:S02]  /*2a70*/  SEL R52, R95, R52, P2 ;  /* 0x000000345f347207 */ /* 0x000fe40001000000 */
[----:B------:R-:W-:Y:S01]  /*2a80*/  @P1 PRMT R60, R90, 0x7610, R60 ;  /* 0x000076105a3c1816 */ /* 0x000fe2000000003c */
[C---:B0-----:R-:W-:Y:S01]  /*2a90*/  @P1 IMAD.WIDE.U32 R90, R163.reuse, 0x10, R86 ;  /* 0x00000010a35a1825 */ /* 0x041fe200078e0056 */
[----:B------:R-:W-:Y:S01]  /*2aa0*/  SEL R53, R94, R53, P2 ;  /* 0x000000355e357207 */ /* 0x000fe20001000000 */
[----:B------:R-:W0:Y:S01]  /*2ab0*/  @P3 LDC.64 R86, c[0x0][0x308] ;  /* 0x0000c200ff563b82 */ /* 0x000e220000000a00 */
[----:B------:R-:W-:Y:S01]  /*2ac0*/  SEL R79, R186, R59, P2 ;  /* 0x0000003bba4f7207 */ /* 0x000fe20001000000 */
[----:B-1----:R-:W-:Y:S01]  /*2ad0*/  @P3 IMAD.WIDE.U32 R88, R163, 0x20, R88 ;  /* 0x00000020a3583825 */ /* 0x002fe200078e0058 */
[----:B------:R-:W-:-:S02]  /*2ae0*/  F2FP.BF16.F32.PACK_AB R81, R179, R92 ;  /* 0x0000005cb351723e */ /* 0x000fc400000010ff */
[----:B------:R-:W-:-:S03]  /*2af0*/  @P1 PRMT R60, R60, 0x5410, R93 ;  /* 0x000054103c3c1816 */ /* 0x000fc6000000005d */
[----:B------:R-:W1:Y:S01]  /*2b00*/  @P1 LDC.64 R94, c[0x0][0x300] ;  /* 0x0000c000ff5e1b82 */ /* 0x000e620000000a00 */
[----:B------:R3:W-:Y:S01]  /*2b10*/  @P3 STG.E.128 desc[UR4][R88.64+0x10], R76 ;  /* 0x0000104c58003986 */ /* 0x0007e2000c101d04 */
[-C--:B------:R-:W-:Y:S02]  /*2b20*/  SEL R71, R198, R59.reuse, P2 ;  /* 0x0000003bc6477207 */ /* 0x080fe40001000000 */
[----:B------:R-:W-:Y:S01]  /*2b30*/  SEL R59, R164, R59, P2 ;  /* 0x0000003ba43b7207 */ /* 0x000fe20001000000 */
[----:B------:R4:W-:Y:S01]  /*2b40*/  @P3 STG.E.128 desc[UR4][R88.64], R72 ;  /* 0x0000004858003986 */ /* 0x0009e2000c101d04 */
[----:B--2---:R-:W-:Y:S01]  /*2b50*/  IMAD.WIDE.U32 R92, R163, 0x10, R84 ;  /* 0x00000010a35c7825 */ /* 0x004fe200078e0054 */
[----:B------:R-:W-:Y:S02]  /*2b60*/  LOP3.LUT P2, RZ, R105, 0xff000000, RZ, 0xc0, !PT ;  /* 0xff00000069ff7812 */ /* 0x000fe4000784c0ff */
[----:B------:R-:W-:Y:S02]  /*2b70*/  @P1 F2FP.BF16.F32.PACK_AB R166, RZ, R166 ;  /* 0x000000a6ffa6123e */ /* 0x000fe400000010ff */
[----:B------:R2:W-:Y:S01]  /*2b80*/  STG.E.128 desc[UR4][R92.64], R80 ;  /* 0x000000505c007986 */ /* 0x0005e2000c101d04 */
[----:B------:R-:W-:-:S02]  /*2b90*/  @P1 F2FP.BF16.F32.PACK_AB R183, RZ, R183 ;  /* 0x000000b7ffb7123e */ /* 0x000fc400000010ff */
[----:B------:R-:W-:Y:S01]  /*2ba0*/  @P1 F2FP.BF16.F32.PACK_AB R195, RZ, R195 ;  /* 0x000000c3ffc3123e */ /* 0x000fe200000010ff */
[----:B------:R2:W-:Y:S01]  /*2bb0*/  @P1 STG.E.128 desc[UR4][R90.64], R60 ;  /* 0x0000003c5a001986 */ /* 0x0005e2000c101d04 */
[C---:B0-----:R-:W-:Y:S01]  /*2bc0*/  @P3 IMAD.WIDE.U32 R86, R162.reuse, 0x20, R86 ;  /* 0x00000020a2563825 */ /* 0x041fe200078e0056 */
[----:B------:R-:W-:Y:S01]  /*2bd0*/  @P1 F2FP.BF16.F32.PACK_AB R165, RZ, R165 ;  /* 0x000000a5ffa5123e */ /* 0x000fe200000010ff */
[----:B---3--:R-:W0:Y:S02]  /*2be0*/  @P3 LDC.64 R78, c[0x0][0x308] ;  /* 0x0000c200ff4e3b82 */ /* 0x008e240000000a00 */
[----:B------:R-:W-:Y:S01]  /*2bf0*/  IMAD.WIDE.U32 R76, R162, 0x10, R84 ;  /* 0x00000010a24c7825 */ /* 0x000fe200078e0054 */
[----:B------:R-:W-:Y:S01]  /*2c00*/  @P1 F2FP.BF16.F32.PACK_AB R177, RZ, R177 ;  /* 0x000000b1ffb1123e */ /* 0x000fe200000010ff */
[----:B------:R-:W-:Y:S01]  /*2c10*/  @P3 STG.E.128 desc[UR4][R86.64], R64 ;  /* 0x0000004056003986 */ /* 0x000fe2000c101d04 */
[----:B----4-:R-:W-:Y:S01]  /*2c20*/  F2FP.BF16.F32.PACK_AB R72, R97, R0 ;  /* 0x000000006148723e */ /* 0x010fe200000010ff */
[----:B------:R-:W-:Y:S01]  /*2c30*/  FMUL.FTZ R0, R164, UR16 ;  /* 0x00000010a4007c20 */ /* 0x000fe20008410000 */
[----:B------:R-:W-:Y:S01]  /*2c40*/  F2FP.BF16.F32.PACK_AB R75, R196, R189 ;  /* 0x000000bdc44b723e */ /* 0x000fe200000010ff */
[----:B-1----:R-:W-:Y:S01]  /*2c50*/  @P1 IMAD.WIDE.U32 R94, R162, 0x10, R94 ;  /* 0x00000010a25e1825 */ /* 0x002fe200078e005e */
[----:B------:R-:W-:Y:S01]  /*2c60*/  F2FP.BF16.F32.PACK_AB R74, R184, R169 ;  /* 0x000000a9b84a723e */ /* 0x000fe200000010ff */
[----:B------:R0:W-:Y:S01]  /*2c70*/  @P3 STG.E.128 desc[UR4][R86.64+0x10], R68 ;  /* 0x0000104456003986 */ /* 0x0001e2000c101d04 */
[----:B--2---:R-:W1:Y:S01]  /*2c80*/  @P1 LDC.64 R80, c[0x0][0x300] ;  /* 0x0000c000ff501b82 */ /* 0x004e620000000a00 */
[----:B------:R-:W-:Y:S01]  /*2c90*/  FSEL R83, R0, RZ, P2 ;  /* 0x000000ff00537208 */ /* 0x000fe20001000000 */
[----:B------:R-:W-:Y:S01]  /*2ca0*/  IMAD.WIDE.U32 R84, R110, 0x10, R84 ;  /* 0x000000106e547825 */ /* 0x000fe200078e0054 */
[----:B------:R-:W-:-:S02]  /*2cb0*/  @P1 LOP3.LUT P2, RZ, R103, 0xff000000, RZ, 0xc0, !PT ;  /* 0xff00000067ff1812 */ /* 0x000fc4000784c0ff */
[----:B------:R-:W-:Y:S02]  /*2cc0*/  @P1 PRMT R60, R108, 0x7610, R60 ;  /* 0x000076106c3c1816 */ /* 0x000fe4000000003c */
[----:B------:R-:W-:Y:S02]  /*2cd0*/  @P1 PRMT R61, R168, 0x7610, R61 ;  /* 0x00007610a83d1816 */ /* 0x000fe4000000003d */
[----:B------:R-:W-:Y:S02]  /*2ce0*/  @P1 PRMT R62, R174, 0x7610, R62 ;  /* 0x00007610ae3e1816 */ /* 0x000fe4000000003e */
[----:B------:R-:W-:Y:S02]  /*2cf0*/  @P1 PRMT R63, R193, 0x7610, R63 ;  /* 0x00007610c13f1816 */ /* 0x000fe4000000003f */
[----:B------:R-:W-:Y:S02]  /*2d00*/  F2FP.BF16.F32.PACK_AB R73, R106, R109 ;  /* 0x0000006d6a49723e */ /* 0x000fe400000010ff */
[----:B------:R-:W-:-:S02]  /*2d10*/  @P1 PRMT R60, R60, 0x5410, R170 ;  /* 0x000054103c3c1816 */ /* 0x000fc400000000aa */
[----:B------:R-:W-:Y:S01]  /*2d20*/  @P1 PRMT R61, R61, 0x5410, R166 ;  /* 0x000054103d3d1816 */ /* 0x000fe200000000a6 */
[----:B------:R-:W-:Y:S01]  /*2d30*/  STG.E.128 desc[UR4][R76.64], R72 ;  /* 0x000000484c007986 */ /* 0x000fe2000c101d04 */
[----:B------:R-:W-:Y:S01]  /*2d40*/  @P1 PRMT R62, R62, 0x5410, R183 ;  /* 0x000054103e3e1816 */ /* 0x000fe200000000b7 */
[----:B0-----:R-:W-:Y:S01]  /*2d50*/  @P3 IMAD.WIDE.U32 R68, R110, 0x20, R78 ;  /* 0x000000206e443825 */ /* 0x001fe200078e004e */
[----:B------:R-:W-:Y:S02]  /*2d60*/  @P1 PRMT R63, R63, 0x5410, R195 ;  /* 0x000054103f3f1816 */ /* 0x000fe400000000c3 */
[----:B------:R-:W-:Y:S01]  /*2d70*/  @P1 FSEL R0, R0, RZ, P2 ;  /* 0x000000ff00001208 */ /* 0x000fe20001000000 */
[----:B-1----:R-:W-:Y:S01]  /*2d80*/  @P1 IMAD.WIDE.U32 R70, R110, 0x10, R80 ;  /* 0x000000106e461825 */ /* 0x002fe200078e0050 */
[----:B------:R-:W-:Y:S01]  /*2d90*/  @P1 F2FP.BF16.F32.PACK_AB R190, RZ, R190 ;  /* 0x000000beffbe123e */ /* 0x000fe200000010ff */
[----:B------:R0:W-:Y:S01]  /*2da0*/  @P1 STG.E.128 desc[UR4][R94.64], R60 ;  /* 0x0000003c5e001986 */ /* 0x0001e2000c101d04 */
[----:B------:R-:W-:-:S02]  /*2db0*/  @P1 F2FP.BF16.F32.PACK_AB R194, RZ, R194 ;  /* 0x000000c2ffc2123e */ /* 0x000fc400000010ff */
[----:B------:R-:W-:Y:S01]  /*2dc0*/  @P1 F2FP.BF16.F32.PACK_AB R107, RZ, R107 ;  /* 0x0000006bff6b123e */ /* 0x000fe200000010ff */
[----:B------:R1:W-:Y:S01]  /*2dd0*/  @P3 STG.E.128 desc[UR4][R68.64], R52 ;  /* 0x0000003444003986 */ /* 0x0003e2000c101d04 */
[----:B------:R-:W-:Y:S02]  /*2de0*/  @P1 F2FP.BF16.F32.PACK_AB R187, RZ, R187 ;  /* 0x000000bbffbb123e */ /* 0x000fe400000010ff */
[----:B------:R-:W-:Y:S01]  /*2df0*/  @P1 F2FP.BF16.F32.PACK_AB R192, RZ, R192 ;  /* 0x000000c0ffc0123e */ /* 0x000fe200000010ff */
[----:B------:R1:W-:Y:S01]  /*2e00*/  @P3 STG.E.128 desc[UR4][R68.64+0x10], R56 ;  /* 0x0000103844003986 */ /* 0x0003e2000c101d04 */
[----:B------:R-:W-:Y:S02]  /*2e10*/  @P1 F2FP.BF16.F32.PACK_AB R0, RZ, R0 ;  /* 0x00000000ff00123e */ /* 0x000fe400000010ff */
[----:B------:R-:W-:Y:S02]  /*2e20*/  F2FP.BF16.F32.PACK_AB R67, R83, R188 ;  /* 0x000000bc5343723e */ /* 0x000fe400000010ff */
[----:B------:R-:W-:-:S02]  /*2e30*/  F2FP.BF16.F32.PACK_AB R66, R185, R104 ;  /* 0x00000068b942723e */ /* 0x000fc400000010ff */
[----:B------:R-:W-:Y:S02]  /*2e40*/  F2FP.BF16.F32.PACK_AB R65, R167, R98 ;  /* 0x00000062a741723e */ /* 0x000fe400000010ff */
[----:B------:R-:W-:Y:S02]  /*2e50*/  F2FP.BF16.F32.PACK_AB R64, R99, R96 ;  /* 0x000000606340723e */ /* 0x000fe400000010ff */
[----:B0-----:R-:W-:Y:S02]  /*2e60*/  @P1 PRMT R60, R165, 0x7610, R60 ;  /* 0x00007610a53c1816 */ /* 0x001fe4000000003c */
[----:B------:R-:W-:Y:S01]  /*2e70*/  @P1 PRMT R61, R177, 0x7610, R61 ;  /* 0x00007610b13d1816 */ /* 0x000fe2000000003d */
[----:B------:R1:W-:Y:S01]  /*2e80*/  STG.E.128 desc[UR4][R84.64], R64 ;  /* 0x0000004054007986 */ /* 0x0003e2000c101d04 */
[----:B------:R-:W-:Y:S02]  /*2e90*/  @P1 PRMT R62, R190, 0x7610, R62 ;  /* 0x00007610be3e1816 */ /* 0x000fe4000000003e */
[----:B------:R-:W-:-:S02]  /*2ea0*/  @P1 PRMT R63, R194, 0x7610, R63 ;  /* 0x00007610c23f1816 */ /* 0x000fc4000000003f */
[----:B------:R-:W-:Y:S02]  /*2eb0*/  @P1 PRMT R60, R60, 0x5410, R107 ;  /* 0x000054103c3c1816 */ /* 0x000fe4000000006b */
[----:B------:R-:W-:Y:S02]  /*2ec0*/  @P1 PRMT R61, R61, 0x5410, R187 ;  /* 0x000054103d3d1816 */ /* 0x000fe400000000bb */
        /* <DEDUP_REMOVED lines=47> */
[----:B-1----:R-:W-:Y:S02]  /*31c0*/  MOV R52, R157 ;  /* 0x0000009d00347202 */ /* 0x002fe40000000f00 */
[----:B------:R-:W-:Y:S02]  /*31d0*/  MOV R49, R132 ;  /* 0x0000008400317202 */ /* 0x000fe40000000f00 */
[----:B------:R-:W-:Y:S02]  /*31e0*/  MOV R53, R156 ;  /* 0x0000009c00357202 */ /* 0x000fe40000000f00 */
[----:B------:R-:W-:Y:S02]  /*31f0*/  MOV R50, R135 ;  /* 0x0000008700327202 */ /* 0x000fe40000000f00 */
[----:B------:R-:W-:-:S02]  /*3200*/  MOV R54, R159 ;  /* 0x0000009f00367202 */ /* 0x000fc40000000f00 */
[----:B------:R-:W-:-:S07]  /*3210*/  MOV R55, R158 ;  /* 0x0000009e00377202 */ /* 0x000fce0000000f00 */
.L_x_1521:
        /* <DEDUP_REMOVED lines=23> */
.L_x_1522:
[----:B------:R-:W-:Y:S01]  /*3390*/  HFMA2.MMA R76, -RZ, RZ, 0, 9.5367431640625e-07 ;  /* 0x00000010ff4c7435 */ /* 0x000fe200000001ff */
[----:B------:R-:W-:Y:S02]  /*33a0*/  MOV R75, R69 ;  /* 0x00000045004b7202 */ /* 0x000fe40000000f00 */
[----:B------:R-:W-:Y:S02]  /*33b0*/  MOV R77, 0x1f ;  /* 0x0000001f004d7802 */ /* 0x000fe40000000f00 */
[----:B------:R-:W-:-:S07]  /*33c0*/  MOV R74, 0xffffffff ;  /* 0xffffffff004a7802 */ /* 0x000fce0000000f00 */
[----:B-----5:R-:W-:Y:S05]  /*33d0*/  WARPSYNC.COLLECTIVE R74, `(.L_x_1524) ;  /* 0x000000004a087348 */ /* 0x020fea0003c00000 */
[----:B------:R0:W1:Y:S02]  /*33e0*/  SHFL.DOWN P3, R81, R75, R76, R77 ;  /* 0x0800004c4b517389 */ /* 0x000064000006004d */
[----:B01---5:R-:W-:Y:S01]  /*33f0*/  ENDCOLLECTIVE ;  /* 0x000000000000791b */ /* 0x023fe20003800000 */
.L_x_1524:
[----:B------:R-:W-:Y:S01]  /*3400*/  IMAD.MOV.U32 R75, RZ, RZ, R66 ;  /* 0x000000ffff4b7224 */ /* 0x000fe200078e0042 */
[----:B------:R-:W-:-:S07]  /*3410*/  MOV R68, R81 ;  /* 0x0000005100447202 */ /* 0x000fce0000000f00 */
[----:B------:R-:W-:Y:S05]  /*3420*/  WARPSYNC.COLLECTIVE R74, `(.L_x_1525) ;  /* 0x000000004a087348 */ /* 0x000fea0003c00000 */
[----:B------:R0:W1:Y:S02]  /*3430*/  SHFL.DOWN P3, R81, R75, R76, R77 ;  /* 0x0800004c4b517389 */ /* 0x000064000006004d */
[----:B01----:R-:W-:Y:S01]  /*3440*/  ENDCOLLECTIVE ;  /* 0x000000000000791b */ /* 0x003fe20003800000 */
.L_x_1525:
[----:B------:R-:W-:Y:S01]  /*3450*/  FADD.FTZ R68, R69, R68 ;  /* 0x0000004445447221 */ /* 0x000fe20000010000 */
[----:B------:R-:W-:-:S04]  /*3460*/  HFMA2.MMA R76, -RZ, RZ, 0, 4.76837158203125e-07 ;  /* 0x00000008ff4c7435 */ /* 0x000fc800000001ff */
[----:B------:R-:W-:Y:S02]  /*3470*/  MOV R75, R68 ;  /* 0x00000044004b7202 */ /* 0x000fe40000000f00 */
[----:B------:R-:W-:-:S07]  /*3480*/  MOV R67, R81 ;  /* 0x0000005100437202 */ /* 0x000fce0000000f00 */
[----:B------:R-:W-:Y:S05]  /*3490*/  WARPSYNC.COLLECTIVE R74, `(.L_x_1526) ;  /* 0x000000004a087348 */ /* 0x000fea0003c00000 */
[----:B------:R0:W1:Y:S02]  /*34a0*/  SHFL.DOWN P3, R81, R75, R76, R77 ;  /* 0x0800004c4b517389 */ /* 0x000064000006004d */
[----:B01----:R-:W-:Y:S01]  /*34b0*/  ENDCOLLECTIVE ;  /* 0x000000000000791b */ /* 0x003fe20003800000 */
.L_x_1526:
[----:B------:R-:W-:-:S05]  /*34c0*/  FADD.FTZ R67, R66, R67 ;  /* 0x0000004342437221 */ /* 0x000fca0000010000 */
[----:B------:R-:W-:Y:S02]  /*34d0*/  MOV R75, R67 ;  /* 0x00000043004b7202 */ /* 0x000fe40000000f00 */
[----:B------:R-:W-:-:S07]  /*34e0*/  MOV R71, R81 ;  /* 0x0000005100477202 */ /* 0x000fce0000000f00 */
[----:B------:R-:W-:Y:S05]  /*34f0*/  WARPSYNC.COLLECTIVE R74, `(.L_x_1527) ;  /* 0x000000004a087348 */ /* 0x000fea0003c00000 */
[----:B------:R0:W1:Y:S02]  /*3500*/  SHFL.DOWN P3, R81, R75, R76, R77 ;  /* 0x0800004c4b517389 */ /* 0x000064000006004d */
[----:B01----:R-:W-:Y:S01]  /*3510*/  ENDCOLLECTIVE ;  /* 0x000000000000791b */ /* 0x003fe20003800000 */
.L_x_1527:
[----:B------:R-:W-:Y:S01]  /*3520*/  FADD.FTZ R71, R68, R71 ;  /* 0x0000004744477221 */ /* 0x000fe20000010000 */
[----:B------:R-:W-:-:S03]  /*3530*/  HFMA2.MMA R76, -RZ, RZ, 0, 2.384185791015625e-07 ;  /* 0x00000004ff4c7435 */ /* 0x000fc600000001ff */
[----:B------:R-:W-:Y:S01]  /*3540*/  IMAD.MOV.U32 R75, RZ, RZ, R71 ;  /* 0x000000ffff4b7224 */ /* 0x000fe200078e0047 */
[----:B------:R-:W-:-:S07]  /*3550*/  MOV R70, R81 ;  /* 0x0000005100467202 */ /* 0x000fce0000000f00 */
[----:B------:R-:W-:Y:S05]  /*3560*/  WARPSYNC.COLLECTIVE R74, `(.L_x_1528) ;  /* 0x000000004a087348 */ /* 0x000fea0003c00000 */
[----:B------:R0:W1:Y:S02]  /*3570*/  SHFL.DOWN P3, R81, R75, R76, R77 ;  /* 0x0800004c4b517389 */ /* 0x000064000006004d */
[----:B01----:R-:W-:Y:S01]  /*3580*/  ENDCOLLECTIVE ;  /* 0x000000000000791b */ /* 0x003fe20003800000 */
.L_x_1528:
[----:B------:R-:W-:-:S05]  /*3590*/  FADD.FTZ R70, R67, R70 ;  /* 0x0000004643467221 */ /* 0x000fca0000010000 */
[----:B------:R-:W-:Y:S02]  /*35a0*/  MOV R75, R70 ;  /* 0x00000046004b7202 */ /* 0x000fe40000000f00 */
[----:B------:R-:W-:-:S07]  /*35b0*/  MOV R72, R81 ;  /* 0x0000005100487202 */ /* 0x000fce0000000f00 */
[----:B------:R-:W-:Y:S05]  /*35c0*/  WARPSYNC.COLLECTIVE R74, `(.L_x_1529) ;  /* 0x000000004a087348 */ /* 0x000fea0003c00000 */
[----:B------:R0:W1:Y:S02]  /*35d0*/  SHFL.DOWN P3, R81, R75, R76, R77 ;  /* 0x0800004c4b517389 */ /* 0x000064000006004d */
[----:B01----:R-:W-:Y:S01]  /*35e0*/  ENDCOLLECTIVE ;  /* 0x000000000000791b */ /* 0x003fe20003800000 */
.L_x_1529:
[----:B------:R-:W-:Y:S01]  /*35f0*/  FADD.FTZ R72, R71, R72 ;  /* 0x0000004847487221 */ /* 0x000fe20000010000 */
[----:B------:R-:W-:-:S04]  /*3600*/  HFMA2.MMA R76, -RZ, RZ, 0, 1.1920928955078125e-07 ;  /* 0x00000002ff4c7435 */ /* 0x000fc800000001ff */
[----:B------:R-:W-:Y:S02]  /*3610*/  MOV R75, R72 ;  /* 0x00000048004b7202 */ /* 0x000fe40000000f00 */
[----:B------:R-:W-:-:S07]  /*3620*/  MOV R73, R81 ;  /* 0x0000005100497202 */ /* 0x000fce0000000f00 */
[----:B------:R-:W-:Y:S05]  /*3630*/  WARPSYNC.COLLECTIVE R74, `(.L_x_1530) ;  /* 0x000000004a087348 */ /* 0x000fea0003c00000 */
[----:B------:R0:W1:Y:S02]  /*3640*/  SHFL.DOWN P3, R81, R75, R76, R77 ;  /* 0x0800004c4b517389 */ /* 0x000064000006004d */
[----:B01----:R-:W-:Y:S01]  /*3650*/  ENDCOLLECTIVE ;  /* 0x000000000000791b */ /* 0x003fe20003800000 */
.L_x_1530:
[----:B------:R-:W-:-:S05]  /*3660*/  FADD.FTZ R73, R70, R73 ;  /* 0x0000004946497221 */ /* 0x000fca0000010000 */
[----:B------:R-:W-:Y:S01]  /*3670*/  MOV R75, R73 ;  /* 0x00000049004b7202 */ /* 0x000fe20000000f00 */
[----:B------:R-:W-:-:S07]  /*3680*/  IMAD.MOV.U32 R69, RZ, RZ, R81 ;  /* 0x000000ffff457224 */ /* 0x000fce00078e0051 */
[----:B------:R-:W-:Y:S05]  /*3690*/  WARPSYNC.COLLECTIVE R74, `(.L_x_1531) ;  /* 0x000000004a087348 */ /* 0x000fea0003c00000 */
[----:B------:R0:W1:Y:S02]  /*36a0*/  SHFL.DOWN P3, R81, R75, R76, R77 ;  /* 0x0800004c4b517389 */ /* 0x000064000006004d */
[----:B01----:R-:W-:Y:S01]  /*36b0*/  ENDCOLLECTIVE ;  /* 0x000000000000791b */ /* 0x003fe20003800000 */
.L_x_1531:
[----:B------:R-:W-:Y:S01]  /*36c0*/  FADD.FTZ R69, R72, R69 ;  /* 0x0000004548457221 */ /* 0x000fe20000010000 */
[----:B------:R-:W-:-:S04]  /*36d0*/  HFMA2.MMA R76, -RZ, RZ, 0, 5.9604644775390625e-08 ;  /* 0x00000001ff4c7435 */ /* 0x000fc800000001ff */
[----:B------:R-:W-:Y:S02]  /*36e0*/  MOV R75, R69 ;  /* 0x00000045004b7202 */ /* 0x000fe40000000f00 */
[----:B------:R-:W-:-:S07]  /*36f0*/  MOV R66, R81 ;  /* 0x0000005100427202 */ /* 0x000fce0000000f00 */
[----:B------:R-:W-:Y:S05]  /*3700*/  WARPSYNC.COLLECTIVE R74, `(.L_x_1532) ;  /* 0x000000004a087348 */ /* 0x000fea0003c00000 */
[----:B------:R0:W1:Y:S02]  /*3710*/  SHFL.DOWN P3, R81, R75, R76, R77 ;  /* 0x0800004c4b517389 */ /* 0x000064000006004d */
[----:B01----:R-:W-:Y:S01]  /*3720*/  ENDCOLLECTIVE ;  /* 0x000000000000791b */ /* 0x003fe20003800000 */
.L_x_1532:
[----:B------:R-:W-:-:S05]  /*3730*/  FADD.FTZ R66, R73, R66 ;  /* 0x0000004249427221 */ /* 0x000fca0000010000 */
[----:B------:R-:W-:Y:S02]  /*3740*/  MOV R75, R66 ;  /* 0x00000042004b7202 */ /* 0x000fe40000000f00 */
[----:B------:R-:W-:-:S07]  /*3750*/  MOV R80, R81 ;  /* 0x0000005100507202 */ /* 0x000fce0000000f00 */
[----:B------:R-:W-:Y:S05]  /*3760*/  WARPSYNC.COLLECTIVE R74, `(.L_x_1533) ;  /* 0x000000004a087348 */ /* 0x000fea0003c00000 */
[----:B------:R0:W1:Y:S02]  /*3770*/  SHFL.DOWN P3, R81, R75, R76, R77 ;  /* 0x0800004c4b517389 */ /* 0x000064000006004d */
[----:B01----:R-:W-:Y:S01]  /*3780*/  ENDCOLLECTIVE ;  /* 0x000000000000791b */ /* 0x003fe20003800000 */
.L_x_1533:
[----:B------:R-:W-:Y:S05]  /*3790*/  BRA `(.L_x_1534) ;  /* 0xffffffdc00f47947 */ /* 0x000fea000383ffff */
.L_x_1535:
        /* <DEDUP_REMOVED lines=14> */
.L_x_3273:


//--------------------- .text._ZN10layer_norm31ln_parallel_residual_bwd_kernelINS_13Kernel_traitsIf6__halfS2_S2_fjLj6144ELj1ELj1ELj8ELj16ENS_18Kernel_traits_baseILj6144EfS2_S2_S2_fjLj256EEEEELb0ELb0ELb0EEEvNS_9BwdParamsE --------------------------
	.section	.text._ZN10layer_norm31ln_parallel_residual_bwd_kernelINS_13Kernel_traitsIf6__halfS2_S2_fjLj6144ELj1ELj1ELj8ELj16ENS_18Kernel_traits_baseILj6144EfS2_S2_S2_fjLj256EEEEELb0ELb0ELb0EEEvNS_9BwdParamsE,"ax",@progbits
	.align	128
        .global         _ZN10layer_norm31ln_parallel_residual_bwd_kernelINS_13Kernel_traitsIf6__halfS2_S2_fjLj6144ELj1ELj1ELj8ELj16ENS_18Kernel_traits_baseILj6144EfS2_S2_S2_fjLj256EEEEELb0ELb0ELb0EEEvNS_9BwdParamsE
        .type           _ZN10layer_norm31ln_parallel_residual_bwd_kernelINS_13Kernel_traitsIf6__halfS2_S2_fjLj6144ELj1ELj1ELj8ELj16ENS_18Kernel_traits_baseILj6144EfS2_S2_S2_fjLj256EEEEELb0ELb0ELb0EEEvNS_9BwdParamsE,@function
        .size           _ZN10layer_norm31ln_parallel_residual_bwd_kernelINS_13Kernel_traitsIf6__halfS2_S2_fjLj6144ELj1ELj1ELj8ELj16ENS_18Kernel_traits_baseILj6144EfS2_S2_S2_fjLj256EEEEELb0ELb0ELb0EEEvNS_9BwdParamsE,(.L_x_3274 - _ZN10layer_norm31ln_parallel_residual_bwd_kernelINS_13Kernel_traitsIf6__halfS2_S2_fjLj6144ELj1ELj1ELj8ELj16ENS_18Kernel_traits_baseILj6144EfS2_S2_S2_fjLj256EEEEELb0ELb0ELb0EEEvNS_9BwdParamsE)
        .other          _ZN10layer_norm31ln_parallel_residual_bwd_kernelINS_13Kernel_traitsIf6__halfS2_S2_fjLj6144ELj1ELj1ELj8ELj16ENS_18Kernel_traits_baseILj6144EfS2_S2_S2_fjLj256EEEEELb0ELb0ELb0EEEvNS_9BwdParamsE,@"STO_CUDA_ENTRY STV_DEFAULT"
_ZN10layer_norm31ln_parallel_residual_bwd_kernelINS_13Kernel_traitsIf6__halfS2_S2_fjLj6144ELj1ELj1ELj8ELj16ENS_18Kernel_traits_baseILj6144EfS2_S2_S2_fjLj256EEEEELb0ELb0ELb0EEEvNS_9BwdParamsE:
.text._ZN10layer_norm31ln_parallel_residual_bwd_kernelINS_13Kernel_traitsIf6__halfS2_S2_fjLj6144ELj1ELj1ELj8ELj16ENS_18Kernel_traits_baseILj6144EfS2_S2_S2_fjLj256EEEEELb0ELb0ELb0EEEvNS_9BwdParamsE:
        /* <DEDUP_REMOVED lines=103> */
.L_x_1550:
        /* <DEDUP_REMOVED lines=13> */
[----:B------:R-:W-:Y:S02]  /*0740*/  CS2R R224, SRZ ;  /* 0x0000000000e07805 */ /* 0x000fe4000001ff00 */
        /* <DEDUP_REMOVED lines=18> */
[----:B-----5:R-:W-:Y:S01]  /*0870*/  FSEL R222, R196, RZ, !P0 ;  /* 0x000000ffc4de7208 */ /* 0x020fe20004000000 */
[--C-:B---3--:R-:W-:Y:S02]  /*0880*/  HADD2.F32 R197, -RZ, R184.reuse.H0_H0 ;  /* 0x200000b8ffc57230 */ /* 0x108fe40000004100 */
[--C-:B------:R-:W-:Y:S02]  /*0890*/  HADD2.F32 R223, -RZ, R185.reuse.H0_H0 ;  /* 0x200000b9ffdf7230 */ /* 0x100fe40000004100 */
[----:B------:R-:W-:Y:S02]  /*08a0*/  HADD2.F32 R221, -RZ, R184.H1_H1 ;  /* 0x300000b8ffdd7230 */ /* 0x000fe40000004100 */
[----:B------:R-:W-:Y:S01]  /*08b0*/  FADD.FTZ R224, R197, -R222 ;  /* 0x800000dec5e07221 */ /* 0x000fe20000010000 */
[----:B------:R-:W-:Y:S02]  /*08c0*/  HADD2.F32 R185, -RZ, R185.H1_H1 ;  /* 0x300000b9ffb97230 */ /* 0x000fe40000004100 */
[----:B------:R-:W-:Y:S01]  /*08d0*/  FADD.FTZ R230, -R222, R223 ;  /* 0x000000dfdee67221 */ /* 0x000fe20000010100 */
[----:B------:R-:W-:-:S02]  /*08e0*/  HADD2.F32 R225, -RZ, R186.H0_H0 ;  /* 0x200000baffe17230 */ /* 0x000fc40000004100 */
[C---:B------:R-:W-:Y:S01]  /*08f0*/  FADD.FTZ R236, -R222.reuse, R221 ;  /* 0x000000dddeec7221 */ /* 0x040fe20000010100 */
[----:B------:R-:W-:Y:S02]  /*0900*/  HADD2.F32 R227, -RZ, R186.H1_H1 ;  /* 0x300000baffe37230 */ /* 0x000fe40000004100 */
[C---:B------:R-:W-:Y:S01]  /*0910*/  FADD.FTZ R232, -R222.reuse, R185 ;  /* 0x000000b9dee87221 */ /* 0x040fe20000010100 */
[--C-:B------:R-:W-:Y:S02]  /*0920*/  HADD2.F32 R229, -RZ, R187.reuse.H0_H0 ;  /* 0x200000bbffe57230 */ /* 0x100fe40000004100 */
[C---:B------:R-:W-:Y:S01]  /*0930*/  FADD.FTZ R220, -R222.reuse, R225 ;  /* 0x000000e1dedc7221 */ /* 0x040fe20000010100 */
[----:B------:R-:W-:Y:S02]  /*0940*/  HADD2.F32 R187, -RZ, R187.H1_H1 ;  /* 0x300000bbffbb7230 */ /* 0x000fe40000004100 */
[C---:B------:R-:W-:Y:S01]  /*0950*/  FADD.FTZ R228, -R222.reuse, R227 ;  /* 0x000000e3dee47221 */ /* 0x040fe20000010100 */
[C---:B------:R-:W-:Y:S01]  /*0960*/  FMUL.FTZ R237, R7.reuse, R224 ;  /* 0x000000e007ed7220 */ /* 0x040fe20000410000 */
[----:B-1----:R-:W-:Y:S01]  /*0970*/  FADD.FTZ R198, -R222, R229 ;  /* 0x000000e5dec67221 */ /* 0x002fe20000010100 */
[----:B------:R-:W-:Y:S01]  /*0980*/  FMUL.FTZ R229, R7, R220 ;  /* 0x000000dc07e57220 */ /* 0x000fe20000410000 */
[----:B----4-:R-:W-:-:S02]  /*0990*/  HADD2.F32 R199, -RZ, R188.H0_H0 ;  /* 0x200000bcffc77230 */ /* 0x010fc40000004100 */
[----:B------:R-:W-:Y:S01]  /*09a0*/  FADD.FTZ R222, -R222, R187 ;  /* 0x000000bbdede7221 */ /* 0x000fe20000010100 */
[----:B------:R-:W-:Y:S02]  /*09b0*/  HADD2.F32 R226, -RZ, R188.H1_H1 ;  /* 0x300000bcffe27230 */ /* 0x000fe40000004100 */
[C---:B------:R-:W-:Y:S01]  /*09c0*/  FMUL.FTZ R236, R7.reuse, R236 ;  /* 0x000000ec07ec7220 */ /* 0x040fe20000410000 */
[--C-:B------:R-:W-:Y:S02]  /*09d0*/  HADD2.F32 R197, -RZ, R191.reuse.H0_H0 ;  /* 0x200000bfffc57230 */ /* 0x100fe40000004100 */
[C---:B------:R-:W-:Y:S01]  /*09e0*/  FMUL.FTZ R222, R7.reuse, R222 ;  /* 0x000000de07de7220 */ /* 0x040fe20000410000 */
[----:B------:R-:W-:Y:S02]  /*09f0*/  HADD2.F32 R188, -RZ, R191.H1_H1 ;  /* 0x300000bfffbc7230 */ /* 0x000fe40000004100 */
[----:B------:R-:W-:Y:S01]  /*0a00*/  FMUL.FTZ R233, R7, R230 ;  /* 0x000000e607e97220 */ /* 0x000fe20000410000 */
[----:B--2---:R-:W-:-:S02]  /*0a10*/  HADD2.F32 R191, -RZ, R192.H0_H0 ;  /* 0x200000c0ffbf7230 */ /* 0x004fc40000004100 */
[----:B------:R-:W-:Y:S01]  /*0a20*/  FMUL.FTZ R232, R7, R232 ;  /* 0x000000e807e87220 */ /* 0x000fe20000410000 */
[----:B------:R-:W-:Y:S02]  /*0a30*/  HADD2.F32 R192, -RZ, R192.H1_H1 ;  /* 0x300000c0ffc07230 */ /* 0x000fe40000004100 */
[----:B------:R-:W-:Y:S01]  /*0a40*/  FADD.FTZ R95, R95, R188 ;  /* 0x000000bc5f5f7221 */ /* 0x000fe20000010000 */
[----:B------:R-:W-:Y:S02]  /*0a50*/  HADD2.F32 R184, -RZ, R193.H1_H1 ;  /* 0x300000c1ffb87230 */ /* 0x000fe40000004100 */
[----:B------:R-:W-:Y:S01]  /*0a60*/  FMUL.FTZ R235, R160, R191 ;  /* 0x000000bfa0eb7220 */ /* 0x000fe20000410000 */
[----:B------:R-:W-:Y:S02]  /*0a70*/  HADD2.F32 R186, -RZ, R195.H1_H1 ;  /* 0x300000c3ffba7230 */ /* 0x000fe40000004100 */
[----:B------:R-:W-:Y:S01]  /*0a80*/  FMUL.FTZ R234, R161, R192 ;  /* 0x000000c0a1ea7220 */ /* 0x000fe20000410000 */
[----:B------:R-:W-:-:S02]  /*0a90*/  HADD2.F32 R187, -RZ, R193.H0_H0 ;  /* 0x200000c1ffbb7230 */ /* 0x000fc40000004100 */
[----:B------:R-:W-:Y:S01]  /*0aa0*/  FFMA.FTZ R235, R168, R199, R235 ;  /* 0x000000c7a8eb7223 */ /* 0x000fe200000100eb */
[--C-:B------:R-:W-:Y:S02]  /*0ab0*/  HADD2.F32 R238, -RZ, R189.reuse.H1_H1 ;  /* 0x300000bdffee7230 */ /* 0x100fe40000004100 */
[----:B------:R-:W-:Y:S01]  /*0ac0*/  FMUL.FTZ R220, R159, R186 ;  /* 0x000000ba9fdc7220 */ /* 0x000fe20000410000 */
[--C-:B------:R-:W-:Y:S02]  /*0ad0*/  HADD2.F32 R223, -RZ, R190.reuse.H0_H0 ;  /* 0x200000beffdf7230 */ /* 0x100fe40000004100 */
[----:B------:R-:W-:Y:S01]  /*0ae0*/  FADD.FTZ R48, R48, R191 ;  /* 0x000000bf30307221 */ /* 0x000fe20000010000 */
[----:B------:R-:W-:Y:S02]  /*0af0*/  HADD2.F32 R240, -RZ, R190.H1_H1 ;  /* 0x300000befff07230 */ /* 0x000fe40000004100 */
[----:B------:R-:W-:Y:S01]  /*0b00*/  FMUL.FTZ R190, R163, R184 ;  /* 0x000000b8a3be7220 */ /* 0x000fe20000410000 */
[----:B------:R-:W-:-:S02]  /*0b10*/  HADD2.F32 R221, -RZ, R189.H0_H0 ;  /* 0x200000bdffdd7230 */ /* 0x000fc40000004100 */
[----:B------:R-:W-:Y:S01]  /*0b20*/  FFMA.FTZ R72, R237, R191, R72 ;  /* 0x000000bfed487223 */ /* 0x000fe20000010048 */
[----:B------:R-:W-:Y:S01]  /*0b30*/  FFMA.FTZ R234, R169, R226, R234 ;  /* 0x000000e2a9ea7223 */ /* 0x000fe200000100ea */
[----:B------:R-:W-:Y:S01]  /*0b40*/  FMUL.FTZ R231, R162, R187 ;  /* 0x000000bba2e77220 */ /* 0x000fe20000410000 */
[----:B------:R-:W-:Y:S01]  /*0b50*/  FADD.FTZ R191, RZ, R235 ;  /* 0x000000ebffbf7221 */ /* 0x000fe20000010000 */
[----:B------:R-:W-:Y:S01]  /*0b60*/  FFMA.FTZ R193, R237, R235, RZ ;  /* 0x000000ebedc17223 */ /* 0x000fe200000100ff */
[--C-:B------:R-:W-:Y:S02]  /*0b70*/  HADD2.F32 R185, -RZ, R194.reuse.H0_H0 ;  /* 0x200000c2ffb97230 */ /* 0x100fe40000004100 */
[----:B------:R-:W-:Y:S01]  /*0b80*/  FFMA.FTZ R230, R171, R238, R190 ;  /* 0x000000eeabe67223 */ /* 0x000fe200000100be */
[-C--:B------:R-:W-:Y:S01]  /*0b90*/  FFMA.FTZ R220, R167, R188.reuse, R220 ;  /* 0x000000bca7dc7223 */ /* 0x080fe200000100dc */
[----:B------:R-:W-:Y:S01]  /*0ba0*/  FFMA.FTZ R119, R222, R188, R119 ;  /* 0x000000bcde777223 */ /* 0x000fe20000010077 */
[----:B------:R-:W-:Y:S01]  /*0bb0*/  FFMA.FTZ R231, R170, R221, R231 ;  /* 0x000000ddaae77223 */ /* 0x000fe200000100e7 */
[----:B------:R-:W-:Y:S01]  /*0bc0*/  FADD.FTZ R188, R191, R234 ;  /* 0x000000eabfbc7221 */ /* 0x000fe20000010000 */
[----:B------:R-:W-:Y:S01]  /*0bd0*/  FFMA.FTZ R190, R236, R234, R193 ;  /* 0x000000eaecbe7223 */ /* 0x000fe200000100c1 */
[----:B------:R-:W-:-:S02]  /*0be0*/  HADD2.F32 R194, -RZ, R194.H1_H1 ;  /* 0x300000c2ffc27230 */ /* 0x000fc40000004100 */
[----:B------:R-:W-:Y:S01]  /*0bf0*/  FADD.FTZ R50, R50, R187 ;  /* 0x000000bb32327221 */ /* 0x000fe20000010000 */
[C---:B------:R-:W-:Y:S01]  /*0c00*/  FFMA.FTZ R74, R233.reuse, R187, R74 ;  /* 0x000000bbe94a7223 */ /* 0x040fe2000001004a */
[----:B------:R-:W-:Y:S01]  /*0c10*/  FMUL.FTZ R227, R156, R185 ;  /* 0x000000b99ce37220 */ /* 0x000fe20000410000 */
[----:B------:R-:W-:Y:S01]  /*0c20*/  FADD.FTZ R187, R188, R231 ;  /* 0x000000e7bcbb7221 */ /* 0x000fe20000010000 */
[----:B------:R-:W-:Y:S01]  /*0c30*/  FFMA.FTZ R191, R233, R231, R190 ;  /* 0x000000e7e9bf7223 */ /* 0x000fe200000100be */
[----:B------:R-:W-:Y:S02]  /*0c40*/  HADD2.F32 R189, -RZ, R195.H0_H0 ;  /* 0x200000c3ffbd7230 */ /* 0x000fe40000004100 */
        /* <DEDUP_REMOVED lines=13> */
[----:B------:R-:W-:Y:S01]  /*0d20*/  FFMA.FTZ R226, R165, R240, R226 ;  /* 0x000000f0a5e27223 */ /* 0x000fe200000100e2 */
[----:B------:R-:W-:Y:S01]  /*0d30*/  FMUL.FTZ R221, R158, R189 ;  /* 0x000000bd9edd7220 */ /* 0x000fe20000410000 */
[----:B------:R-:W-:Y:S01]  /*0d40*/  FADD.FTZ R185, R184, R227 ;  /* 0x000000e3b8b97221 */ /* 0x000fe20000010000 */
[C---:B------:R-:W-:Y:S01]  /*0d50*/  FFMA.FTZ R187, R229.reuse, R227, R188 ;  /* 0x000000e3e5bb7223 */ /* 0x040fe200000100bc */
[----:B------:R-:W-:Y:S01]  /*0d60*/  FADD.FTZ R92, R92, R223 ;  /* 0x000000df5c5c7221 */ /* 0x000fe20000010000 */
[----:B------:R-:W-:Y:S01]  /*0d70*/  FFMA.FTZ R116, R229, R223, R116 ;  /* 0x000000dfe5747223 */ /* 0x000fe20000010074 */
[----:B------:R-:W-:Y:S01]  /*0d80*/  FMUL.FTZ R223, R7, R198 ;  /* 0x000000c607df7220 */ /* 0x000fe20000410000 */
[-C--:B------:R-:W-:Y:S01]  /*0d90*/  FFMA.FTZ R221, R166, R197.reuse, R221 ;  /* 0x000000c5a6dd7223 */ /* 0x080fe200000100dd */
        /* <DEDUP_REMOVED lines=23> */
.L_x_1538:
[----:B------:R-:W-:Y:S05]  /*0f10*/  BSYNC B0 ;  /* 0x0000000000007941 */ /* 0x000fea0003800000 */
.L_x_1537:
        /* <DEDUP_REMOVED lines=16> */
[----:B0-----:R-:W-:Y:S02]  /*1020*/  ISETP.NE.AND P0, PT, R4, RZ, PT ;  /* 0x000000ff0400720c */ /* 0x001fe40003f05270 */
[----:B------:R-:W-:Y:S01]  /*1030*/  IADD3 R197, R197, 0x100, RZ ;  /* 0x00000100c5c57810 */ /* 0x000fe20007ffe0ff */
[--C-:B----4-:R-:W-:Y:S02]  /*1040*/  HADD2.F32 R199, -RZ, R8.reuse.H0_H0 ;  /* 0x20000008ffc77230 */ /* 0x110fe40000004100 */
[----:B------:R-:W-:Y:S02]  /*1050*/  HADD2.F32 R198, -RZ, R8.H1_H1 ;  /* 0x30000008ffc67230 */ /* 0x000fe40000004100 */
[--C-:B---3--:R-:W-:Y:S02]  /*1060*/  HADD2.F32 R8, -RZ, R16.reuse.H0_H0 ;  /* 0x20000010ff087230 */ /* 0x108fe40000004100 */
[----:B------:R-:W-:-:S02]  /*1070*/  HADD2.F32 R16, -RZ, R16.H1_H1 ;  /* 0x30000010ff107230 */ /* 0x000fc40000004100 */
[--C-:B--2---:R-:W-:Y:S02]  /*1080*/  HADD2.F32 R185, -RZ, R15.reuse.H0_H0 ;  /* 0x2000000fffb97230 */ /* 0x104fe40000004100 */
[----:B------:R-:W-:Y:S01]  /*1090*/  HADD2.F32 R184, -RZ, R15.H1_H1 ;  /* 0x3000000fffb87230 */ /* 0x000fe20000004100 */
[----:B-----5:R-:W-:Y:S01]  /*10a0*/  FSEL R15, R196, RZ, !P0 ;  /* 0x000000ffc40f7208 */ /* 0x020fe20004000000 */
[--C-:B------:R-:W-:Y:S02]  /*10b0*/  HADD2.F32 R189, -RZ, R10.reuse.H0_H0 ;  /* 0x2000000affbd7230 */ /* 0x100fe40000004100 */
[----:B------:R-:W-:Y:S02]  /*10c0*/  HADD2.F32 R188, -RZ, R10.H1_H1 ;  /* 0x3000000affbc7230 */ /* 0x000fe40000004100 */
[----:B------:R-:W-:Y:S02]  /*10d0*/  HADD2.F32 R10, -RZ, R17.H0_H0 ;  /* 0x20000011ff0a7230 */ /* 0x000fe40000004100 */
[----:B------:R-:W-:Y:S01]  /*10e0*/  FADD.FTZ R16, -R15, R16 ;  /* 0x000000100f107221 */ /* 0x000fe20000010100 */
[----:B------:R-:W-:-:S02]  /*10f0*/  HADD2.F32 R191, -RZ, R9.H0_H0 ;  /* 0x20000009ffbf7230 */ /* 0x000fc40000004100 */
[----:B------:R-:W-:Y:S02]  /*1100*/  HADD2.F32 R190, -RZ, R9.H1_H1 ;  /* 0x30000009ffbe7230 */ /* 0x000fe40000004100 */
[----:B------:R-:W-:Y:S02]  /*1110*/  HADD2.F32 R17, -RZ, R17.H1_H1 ;  /* 0x30000011ff117230 */ /* 0x000fe40000004100 */
[----:B------:R-:W-:Y:S01]  /*1120*/  FADD.FTZ R8, -R15, R8 ;  /* 0x000000080f087221 */ /* 0x000fe20000010100 */
[--C-:B------:R-:W-:Y:S02]  /*1130*/  HADD2.F32 R187, -RZ, R11.reuse.H0_H0 ;  /* 0x2000000bffbb7230 */ /* 0x100fe40000004100 */
[----:B------:R-:W-:Y:S02]  /*1140*/  HADD2.F32 R186, -RZ, R11.H1_H1 ;  /* 0x3000000bffba7230 */ /* 0x000fe40000004100 */
[----:B------:R-:W-:Y:S02]  /*1150*/  HADD2.F32 R9, -RZ, R12.H0_H0 ;  /* 0x2000000cff097230 */ /* 0x000fe40000004100 */
[----:B------:R-:W-:-:S02]  /*1160*/  HADD2.F32 R11, -RZ, R18.H0_H0 ;  /* 0x20000012ff0b7230 */ /* 0x000fc40000004100 */
[----:B------:R-:W-:Y:S01]  /*1170*/  FMUL.FTZ R218, R7, R16 ;  /* 0x0000001007da7220 */ /* 0x000fe20000410000 */
[----:B------:R-:W-:Y:S02]  /*1180*/  HADD2.F32 R12, -RZ, R12.H1_H1 ;  /* 0x3000000cff0c7230 */ /* 0x000fe40000004100 */
[--C-:B------:R-:W-:Y:S02]  /*1190*/  HADD2.F32 R195, -RZ, R13.reuse.H0_H0 ;  /* 0x2000000dffc37230 */ /* 0x100fe40000004100 */
[----:B------:R-:W-:Y:S02]  /*11a0*/  HADD2.F32 R194, -RZ, R13.H1_H1 ;  /* 0x3000000dffc27230 */ /* 0x000fe40000004100 */
[--C-:B------:R-:W-:Y:S02]  /*11b0*/  HADD2.F32 R193, -RZ, R14.reuse.H0_H0 ;  /* 0x2000000effc17230 */ /* 0x100fe40000004100 */
[----:B------:R-:W-:Y:S02]  /*11c0*/  HADD2.F32 R192, -RZ, R14.H1_H1 ;  /* 0x3000000effc07230 */ /* 0x000fe40000004100 */
[----:B------:R-:W-:Y:S01]  /*11d0*/  FADD.FTZ R14, -R15, R17 ;  /* 0x000000110f0e7221 */ /* 0x000fe20000010100 */
[----:B------:R-:W-:-:S02]  /*11e0*/  HADD2.F32 R18, -RZ, R18.H1_H1 ;  /* 0x30000012ff127230 */ /* 0x000fc40000004100 */
[----:B------:R-:W-:Y:S01]  /*11f0*/  FMUL.FTZ R217, R144, R9 ;  /* 0x0000000990d97220 */ /* 0x000fe20000410000 */
[----:B------:R-:W-:Y:S01]  /*1200*/  FMUL.FTZ R219, R7, R8 ;  /* 0x0000000807db7220 */ /* 0x000fe20000410000 */
[--C-:B------:R-:W-:Y:S02]  /*1210*/  HADD2.F32 R13, -RZ, R19.reuse.H0_H0 ;  /* 0x20000013ff0d7230 */ /* 0x100fe40000004100 */
[C---:B------:R-:W-:Y:S01]  /*1220*/  FADD.FTZ R10, -R15.reuse, R10 ;  /* 0x0000000a0f0a7221 */ /* 0x040fe20000010100 */
[----:B------:R-:W-:Y:S02]  /*1230*/  HADD2.F32 R200, -RZ, R19.H1_H1 ;  /* 0x30000013ffc87230 */ /* 0x000fe40000004100 */
[----:B------:R-:W-:Y:S01]  /*1240*/  FADD.FTZ R238, -R15, R11 ;  /* 0x0000000b0fee7221 */ /* 0x000fe20000010100 */
[-C--:B------:R-:W-:Y:S01]  /*1250*/  FMUL.FTZ R8, R145, R12.reuse ;  /* 0x0000000c91087220 */ /* 0x080fe20000410000 */
[----:B------:R-:W-:Y:S01]  /*1260*/  FADD.FTZ R41, R41, R12 ;  /* 0x0000000c29297221 */ /* 0x000fe20000010000 */
[----:B------:R-:W-:Y:S01]  /*1270*/  FFMA.FTZ R65, R218, R12, R65 ;  /* 0x0000000cda417223 */ /* 0x000fe20000010041 */
[----:B------:R-:W-:Y:S01]  /*1280*/  FMUL.FTZ R11, R146, R195 ;  /* 0x000000c3920b7220 */ /* 0x000fe20000410000 */
[----:B------:R-:W-:Y:S01]  /*1290*/  FMUL.FTZ R16, R147, R194 ;  /* 0x000000c293107220 */ /* 0x000fe20000410000 */
[----:B------:R-:W-:Y:S01]  /*12a0*/  FMUL.FTZ R12, R7, R14 ;  /* 0x0000000e070c7220 */ /* 0x000fe20000410000 */
[----:B------:R-:W-:Y:S01]  /*12b0*/  FADD.FTZ R240, -R15, R18 ;  /* 0x000000120ff07221 */ /* 0x000fe20000010100 */
[----:B------:R-:W-:Y:S01]  /*12c0*/  FFMA.FTZ R217, R152, R199, R217 ;  /* 0x000000c798d97223 */ /* 0x000fe200000100d9 */
[----:B------:R-:W-:Y:S01]  /*12d0*/  FADD.FTZ R40, R40, R9 ;  /* 0x0000000928287221 */ /* 0x000fe20000010000 */
[----:B------:R-:W-:Y:S01]  /*12e0*/  FFMA.FTZ R64, R219, R9, R64 ;  /* 0x00000009db407223 */ /* 0x000fe20000010040 */
[----:B------:R-:W-:Y:S01]  /*12f0*/  FMUL.FTZ R9, R7, R10 ;  /* 0x0000000a07097220 */ /* 0x000fe20000410000 */
[C---:B------:R-:W-:Y:S01]  /*1300*/  FADD.FTZ R18, -R15.reuse, R13 ;  /* 0x0000000d0f127221 */ /* 0x040fe20000010100 */
[----:B------:R-:W-:Y:S01]  /*1310*/  FADD.FTZ R200, -R15, R200 ;  /* 0x000000c80fc87221 */ /* 0x000fe20000010100 */
[----:B------:R-:W-:Y:S01]  /*1320*/  FFMA.FTZ R10, R154, R191, R11 ;  /* 0x000000bf9a0a7223 */ /* 0x000fe2000001000b */
[----:B------:R-:W-:Y:S01]  /*1330*/  FADD.FTZ R91, R91, R190 ;  /* 0x000000be5b5b7221 */ /* 0x000fe20000010000 */
[-C--:B------:R-:W-:Y:S01]  /*1340*/  FFMA.FTZ R11, R155, R190.reuse, R16 ;  /* 0x000000be9b0b7223 */ /* 0x080fe20000010010 */
[----:B------:R-:W-:Y:S01]  /*1350*/  FFMA.FTZ R115, R12, R190, R115 ;  /* 0x000000be0c737223 */ /* 0x000fe20000010073 */
[----:B------:R-:W-:Y:S01]  /*1360*/  FMUL.FTZ R15, R140, R193 ;  /* 0x000000c18c0f7220 */ /* 0x000fe20000410000 */
[----:B------:R-:W-:Y:S01]  /*1370*/  FFMA.FTZ R8, R153, R198, R8 ;  /* 0x000000c699087223 */ /* 0x000fe20000010008 */
[----:B------:R-:W-:Y:S01]  /*1380*/  FMUL.FTZ R190, R141, R192 ;  /* 0x000000c08dbe7220 */ /* 0x000fe20000410000 */
[----:B------:R-:W-:Y:S01]  /*1390*/  FMUL.FTZ R16, R7, R240 ;  /* 0x000000f007107220 */ /* 0x000fe20000410000 */
[----:B------:R-:W-:Y:S01]  /*13a0*/  FADD.FTZ R225, R225, R217 ;  /* 0x000000d9e1e17221 */ /* 0x000fe20000010000 */
[----:B------:R-:W-:Y:S01]  /*13b0*/  FFMA.FTZ R19, R219, R217, R224 ;  /* 0x000000d9db137223 */ /* 0x000fe200000100e0 */
[----:B------:R-:W-:Y:S01]  /*13c0*/  FMUL.FTZ R13, R7, R238 ;  /* 0x000000ee070d7220 */ /* 0x000fe20000410000 */
[-C--:B------:R-:W-:Y:S01]  /*13d0*/  FFMA.FTZ R14, R148, R189.reuse, R15 ;  /* 0x000000bd940e7223 */ /* 0x080fe2000001000f */
[----:B------:R-:W-:Y:S01]  /*13e0*/  FADD.FTZ R85, R85, R188 ;  /* 0x000000bc55557221 */ /* 0x000fe20000010000 */
[-C--:B------:R-:W-:Y:S01]  /*13f0*/  FFMA.FTZ R15, R149, R188.reuse, R190 ;  /* 0x000000bc950f7223 */ /* 0x080fe200000100be */
        /* <DEDUP_REMOVED lines=45> */
.L_x_1540:
[----:B------:R-:W-:Y:S05]  /*16d0*/  BSYNC B0 ;  /* 0x0000000000007941 */ /* 0x000fea0003800000 */
.L_x_1539:
        /* <DEDUP_REMOVED lines=18> */
[----:B---3--:R-:W-:Y:S02]  /*1800*/  HADD2.F32 R201, -RZ, R193.H1_H1 ;  /* 0x300000c1ffc97230 */ /* 0x008fe40000004100 */
        /* <DEDUP_REMOVED lines=10> */
[----:B--2---:R-:W-:-:S02]  /*18b0*/  HADD2.F32 R187, -RZ, R191.H0_H0 ;  /* 0x200000bfffbb7230 */ /* 0x004fc40000004100 */
[----:B------:R-:W-:Y:S02]  /*18c0*/  HADD2.F32 R186, -RZ, R191.H1_H1 ;  /* 0x300000bfffba7230 */ /* 0x000fe40000004100 */
[----:B------:R-:W-:Y:S02]  /*18d0*/  HADD2.F32 R191, -RZ, R192.H0_H0 ;  /* 0x200000c0ffbf7230 */ /* 0x000fe40000004100 */
[--C-:B------:R-:W-:Y:S02]  /*18e0*/  HADD2.F32 R205, -RZ, R188.reuse.H0_H0 ;  /* 0x200000bcffcd7230 */ /* 0x100fe40000004100 */
[----:B-1----:R-:W-:Y:S02]  /*18f0*/  HADD2.F32 R198, -RZ, R188.H1_H1 ;  /* 0x300000bcffc67230 */ /* 0x002fe40000004100 */
[C---:B------:R-:W-:Y:S01]  /*1900*/  FADD.FTZ R194, -R213.reuse, R191 ;  /* 0x000000bfd5c27221 */ /* 0x040fe20000010100 */
[----:B------:R-:W-:Y:S02]  /*1910*/  HADD2.F32 R192, -RZ, R192.H1_H1 ;  /* 0x300000c0ffc07230 */ /* 0x000fe40000004100 */
[----:B------:R-:W-:Y:S01]  /*1920*/  FADD.FTZ R208, -R213, R201 ;  /* 0x000000c9d5d07221 */ /* 0x000fe20000010100 */
[----:B------:R-:W-:-:S02]  /*1930*/  HADD2.F32 R196, -RZ, R193.H0_H0 ;  /* 0x200000c1ffc47230 */ /* 0x000fc40000004100 */
[----:B------:R-:W-:Y:S01]  /*1940*/  FMUL.FTZ R193, R128, R205 ;  /* 0x000000cd80c17220 */ /* 0x000fe20000410000 */
[--C-:B------:R-:W-:Y:S02]  /*1950*/  HADD2.F32 R199, -RZ, R189.reuse.H0_H0 ;  /* 0x200000bdffc77230 */ /* 0x100fe40000004100 */
[----:B------:R-:W-:Y:S01]  /*1960*/  FMUL.FTZ R201, R7, R194 ;  /* 0x000000c207c97220 */ /* 0x000fe20000410000 */
[----:B------:R-:W-:Y:S02]  /*1970*/  HADD2.F32 R188, -RZ, R189.H1_H1 ;  /* 0x300000bdffbc7230 */ /* 0x000fe40000004100 */
[----:B------:R-:W-:Y:S01]  /*1980*/  FADD.FTZ R204, -R213, R192 ;  /* 0x000000c0d5cc7221 */ /* 0x000fe20000010100 */
[--C-:B------:R-:W-:Y:S02]  /*1990*/  HADD2.F32 R189, -RZ, R190.reuse.H0_H0 ;  /* 0x200000beffbd7230 */ /* 0x100fe40000004100 */
[----:B------:R-:W-:Y:S01]  /*19a0*/  FMUL.FTZ R194, R129, R198 ;  /* 0x000000c681c27220 */ /* 0x000fe20000410000 */
[----:B------:R-:W-:-:S02]  /*19b0*/  HADD2.F32 R190, -RZ, R190.H1_H1 ;  /* 0x300000beffbe7230 */ /* 0x000fc40000004100 */
[----:B------:R-:W-:Y:S01]  /*19c0*/  FMUL.FTZ R208, R7, R208 ;  /* 0x000000d007d07220 */ /* 0x000fe20000410000 */
[----:B------:R-:W-:Y:S01]  /*19d0*/  FADD.FTZ R212, -R213, R202 ;  /* 0x000000cad5d47221 */ /* 0x000fe20000010100 */
[----:B------:R-:W-:Y:S01]  /*19e0*/  FADD.FTZ R80, R80, R203 ;  /* 0x000000cb50507221 */ /* 0x000fe20000010000 */
[-C--:B------:R-:W-:Y:S01]  /*19f0*/  FFMA.FTZ R202, R136, R203.reuse, R193 ;  /* 0x000000cb88ca7223 */ /* 0x080fe200000100c1 */
[----:B------:R-:W-:Y:S01]  /*1a00*/  FFMA.FTZ R104, R201, R203, R104 ;  /* 0x000000cbc9687223 */ /* 0x000fe20000010068 */
[--C-:B------:R-:W-:Y:S02]  /*1a10*/  HADD2.F32 R211, -RZ, R195.reuse.H0_H0 ;  /* 0x200000c3ffd37230 */ /* 0x100fe40000004100 */
[----:B------:R-:W-:Y:S01]  /*1a20*/  FADD.FTZ R196, -R213, R196 ;  /* 0x000000c4d5c47221 */ /* 0x000fe20000010100 */
[----:B------:R-:W-:Y:S01]  /*1a30*/  FMUL.FTZ R204, R7, R204 ;  /* 0x000000cc07cc7220 */ /* 0x000fe20000410000 */
[----:B------:R-:W-:Y:S01]  /*1a40*/  FFMA.FTZ R203, R137, R206, R194 ;  /* 0x000000ce89cb7223 */ /* 0x000fe200000100c2 */
[----:B------:R-:W-:Y:S01]  /*1a50*/  FMUL.FTZ R191, R130, R199 ;  /* 0x000000c782bf7220 */ /* 0x000fe20000410000 */
[-C--:B------:R-:W-:Y:S01]  /*1a60*/  FMUL.FTZ R194, R131, R188.reuse ;  /* 0x000000bc83c27220 */ /* 0x080fe20000410000 */
[----:B------:R-:W-:Y:S01]  /*1a70*/  FADD.FTZ R35, R35, R188 ;  /* 0x000000bc23237221 */ /* 0x000fe20000010000 */
[----:B------:R-:W-:Y:S01]  /*1a80*/  FFMA.FTZ R59, R208, R188, R59 ;  /* 0x000000bcd03b7223 */ /* 0x000fe2000001003b */
[----:B------:R-:W-:Y:S01]  /*1a90*/  FADD.FTZ R238, -R213, R209 ;  /* 0x000000d1d5ee7221 */ /* 0x000fe20000010100 */
[----:B------:R-:W-:Y:S01]  /*1aa0*/  FMUL.FTZ R188, R125, R190 ;  /* 0x000000be7dbc7220 */ /* 0x000fe20000410000 */
[----:B------:R-:W-:Y:S01]  /*1ab0*/  FADD.FTZ R32, R32, R205 ;  /* 0x000000cd20207221 */ /* 0x000fe20000010000 */
[----:B------:R-:W-:Y:S01]  /*1ac0*/  FFMA.FTZ R56, R201, R205, R56 ;  /* 0x000000cdc9387223 */ /* 0x000fe20000010038 */
[----:B------:R-:W-:Y:S01]  /*1ad0*/  FMUL.FTZ R209, R7, R212 ;  /* 0x000000d407d17220 */ /* 0x000fe20000410000 */
[----:B------:R-:W-:Y:S01]  /*1ae0*/  FADD.FTZ R81, R81, R206 ;  /* 0x000000ce51517221 */ /* 0x000fe20000010000 */
[----:B------:R-:W-:Y:S01]  /*1af0*/  FFMA.FTZ R105, R204, R206, R105 ;  /* 0x000000cecc697223 */ /* 0x000fe20000010069 */
[----:B------:R-:W-:Y:S01]  /*1b00*/  FMUL.FTZ R205, R7, R196 ;  /* 0x000000c407cd7220 */ /* 0x000fe20000410000 */
[----:B------:R-:W-:Y:S01]  /*1b10*/  FADD.FTZ R192, -R213, R211 ;  /* 0x000000d3d5c07221 */ /* 0x000fe20000010100 */
[----:B------:R-:W-:Y:S01]  /*1b20*/  FFMA.FTZ R206, R138, R207, R191 ;  /* 0x000000cf8ace7223 */ /* 0x000fe200000100bf */
[-C--:B------:R-:W-:Y:S01]  /*1b30*/  FMUL.FTZ R191, R124, R189.reuse ;  /* 0x000000bd7cbf7220 */ /* 0x080fe20000410000 */
[----:B------:R-:W-:Y:S01]  /*1b40*/  FFMA.FTZ R211, R133, R214, R188 ;  /* 0x000000d685d37223 */ /* 0x000fe200000100bc */
[----:B------:R-:W-:Y:S01]  /*1b50*/  FADD.FTZ R28, R28, R189 ;  /* 0x000000bd1c1c7221 */ /* 0x000fe20000010000 */
[----:B------:R-:W-:Y:S01]  /*1b60*/  FFMA.FTZ R52, R209, R189, R52 ;  /* 0x000000bdd1347223 */ /* 0x000fe20000010034 */
[----:B------:R-:W-:Y:S01]  /*1b70*/  FADD.FTZ R188, R225, R202 ;  /* 0x000000cae1bc7221 */ /* 0x000fe20000010000 */
[----:B------:R-:W-:-:S02]  /*1b80*/  HADD2.F32 R216, -RZ, R195.H1_H1 ;  /* 0x300000c3ffd87230 */ /* 0x000fc40000004100 */
[----:B------:R-:W-:Y:S01]  /*1b90*/  FADD.FTZ R82, R82, R207 ;  /* 0x000000cf52527221 */ /* 0x000fe20000010000 */
[----:B------:R-:W-:Y:S01]  /*1ba0*/  FFMA.FTZ R106, R205, R207, R106 ;  /* 0x000000cfcd6a7223 */ /* 0x000fe2000001006a */
        /* <DEDUP_REMOVED lines=45> */
.L_x_1542:
[----:B------:R-:W-:Y:S05]  /*1e80*/  BSYNC B0 ;  /* 0x0000000000007941 */ /* 0x000fea0003800000 */
.L_x_1541:
        /* <DEDUP_REMOVED lines=25> */
.L_x_1565:
        /* <DEDUP_REMOVED lines=15> */
[----:B------:R-:W2:Y:S04]  /*2110*/  LDS.128 R188, [R239+0x6010] ;  /* 0x00601000efbc7984 */ /* 0x000ea80000000c00 */
[----:B-1----:R-:W1:Y:S04]  /*2120*/  LDS.128 R192, [R239+0x6020] ;  /* 0x00602000efc07984 */ /* 0x002e680000000c00 */
[----:B-----5:R-:W3:Y:S01]  /*2130*/  LDS.128 R196, [R239+0x6030] ;  /* 0x00603000efc47984 */ /* 0x020ee20000000c00 */
[----:B0-----:R-:W-:Y:S01]  /*2140*/  FADD.FTZ R241, RZ, R184 ;  /* 0x000000b8fff17221 */ /* 0x001fe20000010000 */
[----:B------:R-:W-:-:S03]  /*2150*/  FADD.FTZ R184, RZ, R185 ;  /* 0x000000b9ffb87221 */ /* 0x000fc60000010000 */
[----:B------:R-:W-:Y:S01]  /*2160*/  FADD.FTZ R241, R186, R241 ;  /* 0x000000f1baf17221 */ /* 0x000fe20000010000 */
[----:B------:R-:W-:-:S03]  /*2170*/  FADD.FTZ R184, R187, R184 ;  /* 0x000000b8bbb87221 */ /* 0x000fc60000010000 */
[----:B--2---:R-:W-:Y:S01]  /*2180*/  FADD.FTZ R241, R241, R188 ;  /* 0x000000bcf1f17221 */ /* 0x004fe20000010000 */
[----:B------:R-:W-:-:S03]  /*2190*/  FADD.FTZ R184, R184, R189 ;  /* 0x000000bdb8b87221 */ /* 0x000fc60000010000 */
[----:B------:R-:W-:Y:S01]  /*21a0*/  FADD.FTZ R241, R190, R241 ;  /* 0x000000f1bef17221 */ /* 0x000fe20000010000 */
[----:B------:R-:W-:-:S03]  /*21b0*/  FADD.FTZ R184, R191, R184 ;  /* 0x000000b8bfb87221 */ /* 0x000fc60000010000 */
[----:B-1----:R-:W-:Y:S01]  /*21c0*/  FADD.FTZ R241, R241, R192 ;  /* 0x000000c0f1f17221 */ /* 0x002fe20000010000 */
        /* <DEDUP_REMOVED lines=105> */
.L_x_1545:
[----:B------:R-:W-:Y:S05]  /*2860*/  BSYNC B0 ;  /* 0x0000000000007941 */ /* 0x000fea0003800000 */
.L_x_1544:
        /* <DEDUP_REMOVED lines=96> */
.L_x_1547:
[----:B------:R-:W-:Y:S05]  /*2e70*/  BSYNC B0 ;  /* 0x0000000000007941 */ /* 0x000fea0003800000 */
.L_x_1546:
        /* <DEDUP_REMOVED lines=95> */
.L_x_1549:
[----:B------:R-:W-:Y:S05]  /*3470*/  BSYNC B0 ;  /* 0x0000000000007941 */ /* 0x000fea0003800000 */
.L_x_1548:
[----:B------:R-:W-:Y:S01]  /*3480*/  SEL R6, RZ, 0x1, P4 ;  /* 0x00000001ff067807 */ /* 0x000fe20002000000 */
[----:B------:R-:W-:Y:S06]  /*3490*/  @!P5 BRA `(.L_x_1550) ;  /* 0xffffffd00074d947 */ /* 0x000fec000383ffff */
.L_x_1536:
        /* <DEDUP_REMOVED lines=25> */
.L_x_1552:
[----:B------:R-:W-:Y:S05]  /*3630*/  BSYNC B0 ;  /* 0x0000000000007941 */ /* 0x000fea0003800000 */
.L_x_1551:
        /* <DEDUP_REMOVED lines=19> */
.L_x_1554:
[----:B------:R-:W-:Y:S05]  /*3770*/  BSYNC B0 ;  /* 0x0000000000007941 */ /* 0x000fea0003800000 */
.L_x_1553:
        /* <DEDUP_REMOVED lines=18> */
.L_x_1543:
[----:B-----5:R-:W-:Y:S01]  /*38a0*/  HFMA2.MMA R196, -RZ, RZ, 0, 9.5367431640625e-07 ;  /* 0x00000010ffc47435 */ /* 0x020fe200000001ff */
[----:B------:R-:W-:Y:S02]  /*38b0*/  MOV R197, R225 ;  /* 0x000000e100c57202 */ /* 0x000fe40000000f00 */
[----:B------:R-:W-:Y:S02]  /*38c0*/  MOV R199, 0x1f ;  /* 0x0000001f00c77802 */ /* 0x000fe40000000f00 */
[----:B------:R-:W-:-:S07]  /*38d0*/  MOV R194, 0xffffffff ;  /* 0xffffffff00c27802 */ /* 0x000fce0000000f00 */
[----:B0-----:R-:W-:Y:S05]  /*38e0*/  WARPSYNC.COLLECTIVE R194, `(.L_x_1555) ;  /* 0x00000000c2087348 */ /* 0x001fea0003c00000 */
[----:B------:R1:W2:Y:S02]  /*38f0*/  SHFL.DOWN P6, R195, R197, R196, R199 ;  /* 0x080000c4c5c37389 */ /* 0x0002a400000c00c7 */
[----:B012---:R-:W-:Y:S01]  /*3900*/  ENDCOLLECTIVE ;  /* 0x000000000000791b */ /* 0x007fe20003800000 */
.L_x_1555:
[----:B------:R-:W-:Y:S02]  /*3910*/  MOV R197, R224 ;  /* 0x000000e000c57202 */ /* 0x000fe40000000f00 */
[----:B------:R-:W-:-:S07]  /*3920*/  MOV R186, R195 ;  /* 0x000000c300ba7202 */ /* 0x000fce0000000f00 */
[----:B------:R-:W-:Y:S05]  /*3930*/  WARPSYNC.COLLECTIVE R194, `(.L_x_1556) ;  /* 0x00000000c2087348 */ /* 0x000fea0003c00000 */
[----:B------:R0:W1:Y:S02]  /*3940*/  SHFL.DOWN P6, R195, R197, R196, R199 ;  /* 0x080000c4c5c37389 */ /* 0x00006400000c00c7 */
[----:B01----:R-:W-:Y:S01]  /*3950*/  ENDCOLLECTIVE ;  /* 0x000000000000791b */ /* 0x003fe20003800000 */
.L_x_1556:
[----:B------:R-:W-:Y:S01]  /*3960*/  FADD.FTZ R186, R186, R225 ;  /* 0x000000e1baba7221 */ /* 0x000fe20000010000 */
[----:B------:R-:W-:-:S04]  /*3970*/  HFMA2.MMA R196, -RZ, RZ, 0, 4.76837158203125e-07 ;  /* 0x00000008ffc47435 */ /* 0x000fc800000001ff */
[----:B------:R-:W-:Y:S02]  /*3980*/  MOV R197, R186 ;  /* 0x000000ba00c57202 */ /* 0x000fe40000000f00 */
[----:B------:R-:W-:-:S07]  /*3990*/  MOV R187, R195 ;  /* 0x000000c300bb7202 */ /* 0x000fce0000000f00 */
[----:B------:R-:W-:Y:S05]  /*39a0*/  WARPSYNC.COLLECTIVE R194, `(.L_x_1557) ;  /* 0x00000000c2087348 */ /* 0x000fea0003c00000 */
[----:B------:R0:W1:Y:S02]  /*39b0*/  SHFL.DOWN P6, R195, R197, R196, R199 ;  /* 0x080000c4c5c37389 */ /* 0x00006400000c00c7 */
[----:B01----:R-:W-:Y:S01]  /*39c0*/  ENDCOLLECTIVE ;  /* 0x000000000000791b */ /* 0x003fe20003800000 */
.L_x_1557:
[----:B------:R-:W-:-:S05]  /*39d0*/  FADD.FTZ R187, R187, R224 ;  /* 0x000000e0bbbb7221 */ /* 0x000fca0000010000 */
[----:B------:R-:W-:Y:S02]  /*39e0*/  MOV R197, R187 ;  /* 0x000000bb00c57202 */ /* 0x000fe40000000f00 */
[----:B------:R-:W-:-:S07]  /*39f0*/  MOV R189, R195 ;  /* 0x000000c300bd7202 */ /* 0x000fce0000000f00 */
[----:B------:R-:W-:Y:S05]  /*3a00*/  WARPSYNC.COLLECTIVE R194, `(.L_x_1558) ;  /* 0x00000000c2087348 */ /* 0x000fea0003c00000 */
[----:B------:R0:W1:Y:S02]  /*3a10*/  SHFL.DOWN P6, R195, R197, R196, R199 ;  /* 0x080000c4c5c37389 */ /* 0x00006400000c00c7 */
[----:B01----:R-:W-:Y:S01]  /*3a20*/  ENDCOLLECTIVE ;  /* 0x000000000000791b */ /* 0x003fe20003800000 */
.L_x_1558:
[----:B------:R-:W-:Y:S01]  /*3a30*/  FADD.FTZ R189, R186, R189 ;  /* 0x000000bdbabd7221 */ /* 0x000fe20000010000 */
[----:B------:R-:W-:-:S04]  /*3a40*/  HFMA2.MMA R196, -RZ, RZ, 0, 2.384185791015625e-07 ;  /* 0x00000004ffc47435 */ /* 0x000fc800000001ff */
[----:B------:R-:W-:Y:S02]  /*3a50*/  MOV R197, R189 ;  /* 0x000000bd00c57202 */ /* 0x000fe40000000f00 */
[----:B------:R-:W-:-:S07]  /*3a60*/  MOV R188, R195 ;  /* 0x000000c300bc7202 */ /* 0x000fce0000000f00 */
[----:B------:R-:W-:Y:S05]  /*3a70*/  WARPSYNC.COLLECTIVE R194, `(.L_x_1559) ;  /* 0x00000000c2087348 */ /* 0x000fea0003c00000 */
[----:B------:R0:W1:Y:S02]  /*3a80*/  SHFL.DOWN P6, R195, R197, R196, R199 ;  /* 0x080000c4c5c37389 */ /* 0x00006400000c00c7 */
[----:B01----:R-:W-:Y:S01]  /*3a90*/  ENDCOLLECTIVE ;  /* 0x000000000000791b */ /* 0x003fe20003800000 */
.L_x_1559:
[----:B------:R-:W-:-:S05]  /*3aa0*/  FADD.FTZ R188, R187, R188 ;  /* 0x000000bcbbbc7221 */ /* 0x000fca0000010000 */
[----:B------:R-:W-:Y:S02]  /*3ab0*/  MOV R197, R188 ;  /* 0x000000bc00c57202 */ /* 0x000fe40000000f00 */
[----:B------:R-:W-:-:S07]  /*3ac0*/  MOV R190, R195 ;  /* 0x000000c300be7202 */ /* 0x000fce0000000f00 */
[----:B------:R-:W-:Y:S05]  /*3ad0*/  WARPSYNC.COLLECTIVE R194, `(.L_x_1560) ;  /* 0x00000000c2087348 */ /* 0x000fea0003c00000 */
[----:B------:R0:W1:Y:S02]  /*3ae0*/  SHFL.DOWN P6, R195, R197, R196, R199 ;  /* 0x080000c4c5c37389 */ /* 0x00006400000c00c7 */
[----:B01----:R-:W-:Y:S01]  /*3af0*/  ENDCOLLECTIVE ;  /* 0x000000000000791b */ /* 0x003fe20003800000 */
.L_x_1560:
[----:B------:R-:W-:Y:S01]  /*3b00*/  FADD.FTZ R190, R189, R190 ;  /* 0x000000bebdbe7221 */ /* 0x000fe20000010000 */
[----:B------:R-:W-:-:S04]  /*3b10*/  HFMA2.MMA R196, -RZ, RZ, 0, 1.1920928955078125e-07 ;  /* 0x00000002ffc47435 */ /* 0x000fc800000001ff */
[----:B------:R-:W-:Y:S02]  /*3b20*/  MOV R197, R190 ;  /* 0x000000be00c57202 */ /* 0x000fe40000000f00 */
[----:B------:R-:W-:-:S07]  /*3b30*/  MOV R191, R195 ;  /* 0x000000c300bf7202 */ /* 0x000fce0000000f00 */
[----:B------:R-:W-:Y:S05]  /*3b40*/  WARPSYNC.COLLECTIVE R194, `(.L_x_1561) ;  /* 0x00000000c2087348 */ /* 0x000fea0003c00000 */
[----:B------:R0:W1:Y:S02]  /*3b50*/  SHFL.DOWN P6, R195, R197, R196, R199 ;  /* 0x080000c4c5c37389 */ /* 0x00006400000c00c7 */
[----:B01----:R-:W-:Y:S01]  /*3b60*/  ENDCOLLECTIVE ;  /* 0x000000000000791b */ /* 0x003fe20003800000 */
.L_x_1561:
[----:B------:R-:W-:-:S05]  /*3b70*/  FADD.FTZ R191, R188, R191 ;  /* 0x000000bfbcbf7221 */ /* 0x000fca0000010000 */
[----:B------:R-:W-:Y:S02]  /*3b80*/  MOV R197, R191 ;  /* 0x000000bf00c57202 */ /* 0x000fe40000000f00 */
[----:B------:R-:W-:-:S07]  /*3b90*/  MOV R193, R195 ;  /* 0x000000c300c17202 */ /* 0x000fce0000000f00 */
[----:B------:R-:W-:Y:S05]  /*3ba0*/  WARPSYNC.COLLECTIVE R194, `(.L_x_1562) ;  /* 0x00000000c2087348 */ /* 0x000fea0003c00000 */
[----:B------:R0:W1:Y:S02]  /*3bb0*/  SHFL.DOWN P6, R195, R197, R196, R199 ;  /* 0x080000c4c5c37389 */ /* 0x00006400000c00c7 */
[----:B01----:R-:W-:Y:S01]  /*3bc0*/  ENDCOLLECTIVE ;  /* 0x000000000000791b */ /* 0x003fe20003800000 */
.L_x_1562:
[----:B------:R-:W-:Y:S01]  /*3bd0*/  FADD.FTZ R193, R190, R193 ;  /* 0x000000c1bec17221 */ /* 0x000fe20000010000 */
[----:B------:R-:W-:-:S04]  /*3be0*/  HFMA2.MMA R196, -RZ, RZ, 0, 5.9604644775390625e-08 ;  /* 0x00000001ffc47435 */ /* 0x000fc800000001ff */
[----:B------:R-:W-:Y:S02]  /*3bf0*/  MOV R197, R193 ;  /* 0x000000c100c57202 */ /* 0x000fe40000000f00 */
[----:B------:R-:W-:-:S07]  /*3c00*/  MOV R192, R195 ;  /* 0x000000c300c07202 */ /* 0x000fce0000000f00 */
[----:B------:R-:W-:Y:S05]  /*3c10*/  WARPSYNC.COLLECTIVE R194, `(.L_x_1563) ;  /* 0x00000000c2087348 */ /* 0x000fea0003c00000 */
[----:B------:R0:W1:Y:S02]  /*3c20*/  SHFL.DOWN P6, R195, R197, R196, R199 ;  /* 0x080000c4c5c37389 */ /* 0x00006400000c00c7 */
[----:B01----:R-:W-:Y:S01]  /*3c30*/  ENDCOLLECTIVE ;  /* 0x000000000000791b */ /* 0x003fe20003800000 */
.L_x_1563:
[----:B------:R-:W-:-:S05]  /*3c40*/  FADD.FTZ R192, R191, R192 ;  /* 0x000000c0bfc07221 */ /* 0x000fca0000010000 */
[----:B------:R-:W-:Y:S02]  /*3c50*/  MOV R197, R192 ;  /* 0x000000c000c57202 */ /* 0x000fe40000000f00 */
[----:B------:R-:W-:-:S07]  /*3c60*/  MOV R224, R195 ;  /* 0x000000c300e07202 */ /* 0x000fce0000000f00 */
[----:B------:R-:W-:Y:S05]  /*3c70*/  WARPSYNC.COLLECTIVE R194, `(.L_x_1564) ;  /* 0x00000000c2087348 */ /* 0x000fea0003c00000 */
[----:B------:R0:W1:Y:S02]  /*3c80*/  SHFL.DOWN P6, R195, R197, R196, R199 ;  /* 0x080000c4c5c37389 */ /* 0x00006400000c00c7 */
[----:B01----:R-:W-:Y:S01]  /*3c90*/  ENDCOLLECTIVE ;  /* 0x000000000000791b */ /* 0x003fe20003800000 */
.L_x_1564:
[----:B------:R-:W-:Y:S01]  /*3ca0*/  MOV R225, R195 ;  /* 0x000000c300e17202 */ /* 0x000fe20000000f00 */
[----:B------:R-:W-:Y:S06]  /*3cb0*/  BRA `(.L_x_1565) ;  /* 0xffffffe000d87947 */ /* 0x000fec000383ffff */
.L_x_1566:
        /* <DEDUP_REMOVED lines=12> */
.L_x_3274:


//--------------------- .text._ZN10layer_norm31ln_parallel_residual_bwd_kernelINS_13Kernel_traitsIf6__halfS2_S2_fjLj6144ELj1ELj1ELj8ELj16ENS_18Kernel_traits_baseILj6144EfS2_S2_S2_fjLj256EEEEELb0ELb0ELb1EEEvNS_9BwdParamsE --------------------------
	.section	.text._ZN10layer_norm31ln_parallel_residual_bwd_kernelINS_13Kernel_traitsIf6__halfS2_S2_fjLj6144ELj1ELj1ELj8ELj16ENS_18Kernel_traits_baseILj6144EfS2_S2_S2_fjLj256EEEEELb0ELb0ELb1EEEvNS_9BwdParamsE,"ax",@progbits
	.align	128
        .global         _ZN10layer_norm31ln_parallel_residual_bwd_kernelINS_13Kernel_traitsIf6__halfS2_S2_fjLj6144ELj1ELj1ELj8ELj16ENS_18Kernel_traits_baseILj6144EfS2_S2_S2_fjLj256EEEEELb0ELb0ELb1EEEvNS_9BwdParamsE
        .type           _ZN10layer_norm31ln_parallel_residual_bwd_kernelINS_13Kernel_traitsIf6__halfS2_S2_fjLj6144ELj1ELj1ELj8ELj16ENS_18Kernel_traits_baseILj6144EfS2_S2_S2_fjLj256EEEEELb0ELb0ELb1EEEvNS_9BwdParamsE,@function
        .size           _ZN10layer_norm31ln_parallel_residual_bwd_kernelINS_13Kernel_traitsIf6__halfS2_S2_fjLj6144ELj1ELj1ELj8ELj16ENS_18Kernel_traits_baseILj6144EfS2_S2_S2_fjLj256EEEEELb0ELb0ELb1EEEvNS_9BwdParamsE,(.L_x_3275 - _ZN10layer_norm31ln_parallel_residual_bwd_kernelINS_13Kernel_traitsIf6__halfS2_S2_fjLj6144ELj1ELj1ELj8ELj16ENS_18Kernel_traits_baseILj6144EfS2_S2_S2_fjLj256EEEEELb0ELb0ELb1EEEvNS_9BwdParamsE)
        .other          _ZN10layer_norm31ln_parallel_residual_bwd_kernelINS_13Kernel_traitsIf6__halfS2_S2_fjLj6144ELj1ELj1ELj8ELj16ENS_18Kernel_traits_baseILj6144EfS2_S2_S2_fjLj256EEEEELb0ELb0ELb1EEEvNS_9BwdParamsE,@"STO_CUDA_ENTRY STV_DEFAULT"
_ZN10layer_norm31ln_parallel_residual_bwd_kernelINS_13Kernel_traitsIf6__halfS2_S2_fjLj6144ELj1ELj1ELj8ELj16ENS_18Kernel_traits_baseILj6144EfS2_S2_S2_fjLj256EEEEELb0ELb0ELb1EEEvNS_9BwdParamsE:
.text._ZN10layer_norm31ln_parallel_residual_bwd_kernelINS_13Kernel_traitsIf6__halfS2_S2_fjLj6144ELj1ELj1ELj8ELj16ENS_18Kernel_traits_baseILj6144EfS2_S2_S2_fjLj256EEEEELb0ELb0ELb1EEEvNS_9BwdParamsE:
        /* <DEDUP_REMOVED lines=63> */
.L_x_1567:
        /* <DEDUP_REMOVED lines=46> */
[----:B0-----:R-:W-:Y:S01]  /*06d0*/  CS2R R2, SRZ ;  /* 0x0000000000027805 */ /* 0x001fe2000001ff00 */
        /* <DEDUP_REMOVED lines=19> */
[----:B------:R-:W-:-:S02]  /*0810*/  CS2R R198, SRZ ;  /* 0x0000000000c67805 */ /* 0x000fc4000001ff00 */
[----:B------:R-:W-:Y:S02]  /*0820*/  CS2R R194, SRZ ;  /* 0x0000000000c27805 */ /* 0x000fe4000001ff00 */
[----:B------:R-:W-:Y:S02]  /*0830*/  MOV R206, RZ ;  /* 0x000000ff00ce7202 */ /* 0x000fe40000000f00 */
[----:B------:R-:W-:Y:S02]  /*0840*/  CS2R R202, SRZ ;  /* 0x0000000000ca7805 */ /* 0x000fe4000001ff00 */
[----:B------:R-:W-:Y:S02]  /*0850*/  CS2R R34, SRZ ;  /* 0x0000000000227805 */ /* 0x000fe4000001ff00 */
[----:B------:R-:W-:Y:S02]  /*0860*/  CS2R R30, SRZ ;  /* 0x00000000001e7805 */ /* 0x000fe4000001ff00 */
[----:B------:R-:W-:-:S02]  /*0870*/  CS2R R14, SRZ ;  /* 0x00000000000e7805 */ /* 0x000fc4000001ff00 */
[----:B------:R-:W-:-:S07]  /*0880*/  LOP3.LUT R210, R0, 0xff, RZ, 0xc0, !PT ;  /* 0x000000ff00d27812 */ /* 0x000fce00078ec0ff */
.L_x_1571:
        /* <DEDUP_REMOVED lines=23> */
[----:B------:R-:W-:-:S04]  /*0a00*/  IMAD.WIDE.U32 R120, R209, 0x10, R132 ;  /* 0x00000010d1787825 */ /* 0x000fc800078e0084 */
[C---:B------:R-:W-:Y:S02]  /*0a10*/  IMAD.WIDE.U32 R128, R209.reuse, 0x10, R140 ;  /* 0x00000010d1807825 */ /* 0x040fe400078e008c */
[----:B------:R-:W2:Y:S02]  /*0a20*/  LDG.E.128 R120, desc[UR6][R120.64] ;  /* 0x0000000678787981 */ /* 0x000ea4000c1e1d00 */
        /* <DEDUP_REMOVED lines=12> */
[----:B-----5:R1:W5:Y:S01]  /*0af0*/  @P0 LDG.E.128 R88, desc[UR6][R176.64] ;  /* 0x00000006b0580981 */ /* 0x020362000c1e1d00 */
[----:B---3--:R-:W-:-:S04]  /*0b00*/  @P0 IMAD.WIDE.U32 R178, R209, 0x10, R178 ;  /* 0x00000010d1b20825 */ /* 0x008fc800078e00b2 */
[----:B0-----:R-:W-:Y:S01]  /*0b10*/  @P0 IMAD.WIDE.U32 R180, R207, 0x10, R180 ;  /* 0x00000010cfb40825 */ /* 0x001fe200078e00b4 */
[----:B------:R0:W5:Y:S04]  /*0b20*/  @P0 LDG.E.128 R92, desc[UR6][R178.64] ;  /* 0x00000006b25c0981 */ /* 0x000168000c1e1d00 */
[----:B------:R3:W5:Y:S01]  /*0b30*/  @P0 LDG.E.128 R96, desc[UR6][R180.64] ;  /* 0x00000006b4600981 */ /* 0x000762000c1e1d00 */
[----:B------:R-:W-:Y:S01]  /*0b40*/  UMOV UR4, 0xffffffff ;  /* 0xffffffff00047882 */ /* 0x000fe20000000000 */
[----:B------:R-:W-:Y:S02]  /*0b50*/  IADD3 R211, R211, UR12, RZ ;  /* 0x0000000cd3d37c10 */ /* 0x000fe4000fffe0ff */
[----:B------:R-:W-:Y:S02]  /*0b60*/  LOP3.LUT P1, RZ, R0, 0x1f, RZ, 0xc0, !PT ;  /* 0x0000001f00ff7812 */ /* 0x000fe4000782c0ff */
[----:B------:R-:W-:Y:S01]  /*0b70*/  ISETP.GE.AND P3, PT, R211, UR13, PT ;  /* 0x0000000dd3007c0c */ /* 0x000fe2000bf66270 */
[----:B----4-:R-:W-:Y:S01]  /*0b80*/  HADD2.F32 R222, -RZ, R108.H0_H0 ;  /* 0x2000006cffde7230 */ /* 0x010fe20000004100 */
[----:B------:R-:W-:-:S05]  /*0b90*/  FSEL R231, R215, RZ, !P2 ;  /* 0x000000ffd7e77208 */ /* 0x000fca0005000000 */
[----:B------:R-:W-:Y:S01]  /*0ba0*/  FADD.FTZ R215, R222, -R231 ;  /* 0x800000e7ded77221 */ /* 0x000fe20000010000 */
[--C-:B--2---:R-:W-:Y:S02]  /*0bb0*/  HADD2.F32 R217, -RZ, R113.reuse.H0_H0 ;  /* 0x20000071ffd97230 */ /* 0x104fe40000004100 */
[----:B------:R-:W-:Y:S02]  /*0bc0*/  HADD2.F32 R227, -RZ, R113.H1_H1 ;  /* 0x30000071ffe37230 */ /* 0x000fe40000004100 */
[----:B------:R-:W-:Y:S02]  /*0bd0*/  HADD2.F32 R221, -RZ, R112.H0_H0 ;  /* 0x20000070ffdd7230 */ /* 0x000fe40000004100 */
[----:B------:R-:W-:Y:S02]  /*0be0*/  HADD2.F32 R113, -RZ, R116.H0_H0 ;  /* 0x20000074ff717230 */ /* 0x000fe40000004100 */
[--C-:B------:R-:W-:Y:S02]  /*0bf0*/  HADD2.F32 R225, -RZ, R119.reuse.H0_H0 ;  /* 0x20000077ffe17230 */ /* 0x100fe40000004100 */
[----:B------:R-:W-:-:S02]  /*0c00*/  HADD2.F32 R229, -RZ, R119.H1_H1 ;  /* 0x30000077ffe57230 */ /* 0x000fc40000004100 */
[----:B------:R-:W-:Y:S01]  /*0c10*/  FMUL.FTZ R119, R60, R113 ;  /* 0x000000713c777220 */ /* 0x000fe20000410000 */
[----:B------:R-:W-:Y:S02]  /*0c20*/  HADD2.F32 R228, -RZ, R109.H0_H0 ;  /* 0x2000006dffe47230 */ /* 0x000fe40000004100 */
[----:B-1----:R-:W-:Y:S01]  /*0c30*/  FMUL.FTZ R176, R212, R215 ;  /* 0x000000d7d4b07220 */ /* 0x002fe20000410000 */
[----:B------:R-:W-:Y:S02]  /*0c40*/  HADD2.F32 R224, -RZ, R108.H1_H1 ;  /* 0x3000006cffe07230 */ /* 0x000fe40000004100 */
[----:B------:R-:W-:Y:S01]  /*0c50*/  FADD.FTZ R206, R221, R206 ;  /* 0x000000ceddce7221 */ /* 0x000fe20000010000 */
[-C--:B------:R-:W-:Y:S01]  /*0c60*/  FFMA.FTZ R208, R176, R221.reuse, R208 ;  /* 0x000000ddb0d07223 */ /* 0x080fe200000100d0 */
[----:B------:R-:W-:Y:S01]  /*0c70*/  FFMA.FTZ R221, R84, R221, R119 ;  /* 0x000000dd54dd7223 */ /* 0x000fe20000010077 */
[----:B------:R-:W-:Y:S02]  /*0c80*/  HADD2.F32 R223, -RZ, R117.H0_H0 ;  /* 0x20000075ffdf7230 */ /* 0x000fe40000004100 */
[C---:B------:R-:W-:Y:S01]  /*0c90*/  FADD.FTZ R119, -R231.reuse, R228 ;  /* 0x000000e4e7777221 */ /* 0x040fe20000010100 */
[----:B------:R-:W-:Y:S01]  /*0ca0*/  FADD.FTZ R177, -R231, R224 ;  /* 0x000000e0e7b17221 */ /* 0x000fe20000010100 */
[----:B------:R-:W-:-:S02]  /*0cb0*/  HADD2.F32 R218, -RZ, R110.H0_H0 ;  /* 0x2000006effda7230 */ /* 0x000fc40000004100 */
[----:B------:R-:W-:Y:S01]  /*0cc0*/  FMUL.FTZ R224, R212, R119 ;  /* 0x00000077d4e07220 */ /* 0x000fe20000410000 */
[----:B------:R-:W-:Y:S01]  /*0cd0*/  FMUL.FTZ R119, R62, R223 ;  /* 0x000000df3e777220 */ /* 0x000fe20000410000 */
[----:B------:R-:W-:Y:S02]  /*0ce0*/  HADD2.F32 R219, -RZ, R112.H1_H1 ;  /* 0x30000070ffdb7230 */ /* 0x000fe40000004100 */
[----:B------:R-:W-:Y:S01]  /*0cf0*/  FADD.FTZ R198, R217, R198 ;  /* 0x000000c6d9c67221 */ /* 0x000fe20000010000 */
[----:B------:R-:W-:Y:S02]  /*0d00*/  HADD2.F32 R220, -RZ, R109.H1_H1 ;  /* 0x3000006dffdc7230 */ /* 0x000fe40000004100 */
[-C--:B------:R-:W-:Y:S01]  /*0d10*/  FFMA.FTZ R199, R224, R217.reuse, R199 ;  /* 0x000000d9e0c77223 */ /* 0x080fe200000100c7 */
[----:B------:R-:W-:Y:S02]  /*0d20*/  HADD2.F32 R116, -RZ, R116.H1_H1 ;  /* 0x30000074ff747230 */ /* 0x000fe40000004100 */
[----:B------:R-:W-:Y:S01]  /*0d30*/  FFMA.FTZ R217, R86, R217, R119 ;  /* 0x000000d956d97223 */ /* 0x000fe20000010077 */
[----:B------:R-:W-:-:S02]  /*0d40*/  HADD2.F32 R112, -RZ, R117.H1_H1 ;  /* 0x30000075ff707230 */ /* 0x000fc40000004100 */
[----:B------:R-:W-:Y:S01]  /*0d50*/  FADD.FTZ R119, -R231, R218 ;  /* 0x000000dae7777221 */ /* 0x000fe20000010100 */
[----:B------:R-:W-:Y:S02]  /*0d60*/  HADD2.F32 R117, -RZ, R118.H0_H0 ;  /* 0x20000076ff757230 */ /* 0x000fe40000004100 */
[----:B------:R-:W-:Y:S01]  /*0d70*/  FMUL.FTZ R226, R212, R177 ;  /* 0x000000b1d4e27220 */ /* 0x000fe20000410000 */
[----:B------:R-:W-:Y:S02]  /*0d80*/  HADD2.F32 R216, -RZ, R110.H1_H1 ;  /* 0x3000006effd87230 */ /* 0x000fe40000004100 */
[----:B0-----:R-:W-:Y:S01]  /*0d90*/  FMUL.FTZ R178, R61, R116 ;  /* 0x000000743db27220 */ /* 0x001fe20000410000 */
[--C-:B------:R-:W-:Y:S02]  /*0da0*/  HADD2.F32 R108, -RZ, R111.reuse.H0_H0 ;  /* 0x2000006fff6c7230 */ /* 0x100fe40000004100 */
[----:B------:R-:W-:Y:S01]  /*0db0*/  FADD.FTZ R177, -R231, R220 ;  /* 0x000000dce7b17221 */ /* 0x000fe20000010100 */
[----:B------:R-:W-:-:S02]  /*0dc0*/  HADD2.F32 R110, -RZ, R111.H1_H1 ;  /* 0x3000006fff6e7230 */ /* 0x000fc40000004100 */
[----:B------:R-:W-:Y:S01]  /*0dd0*/  FMUL.FTZ R220, R212, R119 ;  /* 0x00000077d4dc7220 */ /* 0x000fe20000410000 */
[----:B------:R-:W-:Y:S02]  /*0de0*/  HADD2.F32 R111, -RZ, R114.H0_H0 ;  /* 0x20000072ff6f7230 */ /* 0x000fe40000004100 */
[----:B---3--:R-:W-:Y:S01]  /*0df0*/  FMUL.FTZ R181, R56, R117 ;  /* 0x0000007538b57220 */ /* 0x008fe20000410000 */
[----:B------:R-:W-:Y:S01]  /*0e00*/  FADD.FTZ R202, R219, R202 ;  /* 0x000000cadbca7221 */ /* 0x000fe20000010000 */
[-C--:B------:R-:W-:Y:S01]  /*0e10*/  FFMA.FTZ R203, R226, R219.reuse, R203 ;  /* 0x000000dbe2cb7223 */ /* 0x080fe200000100cb */
[----:B------:R-:W-:Y:S01]  /*0e20*/  FFMA.FTZ R219, R85, R219, R178 ;  /* 0x000000db55db7223 */ /* 0x000fe200000100b2 */
[----:B------:R-:W-:Y:S02]  /*0e30*/  HADD2.F32 R118, -RZ, R118.H1_H1 ;  /* 0x30000076ff767230 */ /* 0x000fe40000004100 */
[----:B------:R-:W-:Y:S01]  /*0e40*/  FMUL.FTZ R178, R63, R112 ;  /* 0x000000703fb27220 */ /* 0x000fe20000410000 */
[----:B------:R-:W-:Y:S01]  /*0e50*/  FADD.FTZ R190, R111, R190 ;  /* 0x000000be6fbe7221 */ /* 0x000fe20000010000 */
[-C--:B------:R-:W-:Y:S01]  /*0e60*/  FFMA.FTZ R191, R220, R111.reuse, R191 ;  /* 0x0000006fdcbf7223 */ /* 0x080fe200000100bf */
[----:B------:R-:W-:Y:S01]  /*0e70*/  FFMA.FTZ R181, R80, R111, R181 ;  /* 0x0000006f50b57223 */ /* 0x000fe200000100b5 */
[----:B------:R-:W-:Y:S01]  /*0e80*/  FADD.FTZ R111, -R231, R108 ;  /* 0x0000006ce76f7221 */ /* 0x000fe20000010100 */
[----:B------:R-:W-:-:S02]  /*0e90*/  HADD2.F32 R114, -RZ, R114.H1_H1 ;  /* 0x30000072ff727230 */ /* 0x000fc40000004100 */
[----:B------:R-:W-:Y:S01]  /*0ea0*/  FFMA.FTZ R215, R87, R227, R178 ;  /* 0x000000e357d77223 */ /* 0x000fe200000100b2 */
[----:B------:R-:W-:Y:S01]  /*0eb0*/  FADD.FTZ R119, -R231, R216 ;  /* 0x000000d8e7777221 */ /* 0x000fe20000010100 */
[----:B------:R-:W-:Y:S02]  /*0ec0*/  HADD2.F32 R109, -RZ, R115.H0_H0 ;  /* 0x20000073ff6d7230 */ /* 0x000fe40000004100 */
[----:B------:R-:W-:Y:S01]  /*0ed0*/  FMUL.FTZ R178, R57, R118 ;  /* 0x0000007639b27220 */ /* 0x000fe20000410000 */
[----:B------:R-:W-:Y:S01]  /*0ee0*/  FMUL.FTZ R216, R212, R111 ;  /* 0x0000006fd4d87220 */ /* 0x000fe20000410000 */
[----:B------:R-:W-:Y:S01]  /*0ef0*/  FADD.FTZ R200, R116, R200 ;  /* 0x000000c874c87221 */ /* 0x000fe20000010000 */
[----:B------:R-:W-:Y:S01]  /*0f00*/  FFMA.FTZ R201, R226, R116, R201 ;  /* 0x00000074e2c97223 */ /* 0x000fe200000100c9 */
[----:B------:R-:W-:Y:S01]  /*0f10*/  FMUL.FTZ R111, R58, R225 ;  /* 0x000000e13a6f7220 */ /* 0x000fe20000410000 */
[----:B------:R-:W-:Y:S02]  /*0f20*/  HADD2.F32 R116, -RZ, R120.H0_H0 ;  /* 0x20000078ff747230 */ /* 0x000fe40000004100 */
[----:B------:R-:W-:Y:S01]  /*0f30*/  FMUL.FTZ R222, R212, R177 ;  /* 0x000000b1d4de7220 */ /* 0x000fe20000410000 */
[----:B------:R-:W-:Y:S01]  /*0f40*/  FFMA.FTZ R179, R81, R114, R178 ;  /* 0x0000007251b37223 */ /* 0x000fe200000100b2 */
[----:B------:R-:W-:Y:S01]  /*0f50*/  FADD.FTZ R182, R109, R182 ;  /* 0x000000b66db67221 */ /* 0x000fe20000010000 */
[-C--:B------:R-:W-:Y:S01]  /*0f60*/  FFMA.FTZ R183, R216, R109.reuse, R183 ;  /* 0x0000006dd8b77223 */ /* 0x080fe200000100b7 */
[----:B------:R-:W-:Y:S01]  /*0f70*/  FFMA.FTZ R178, R82, R109, R111 ;  /* 0x0000006d52b27223 */ /* 0x000fe2000001006f */
[----:B------:R-:W-:Y:S01]  /*0f80*/  FADD.FTZ R188, R117, R188 ;  /* 0x000000bc75bc7221 */ /* 0x000fe20000010000 */
[----:B------:R-:W-:Y:S01]  /*0f90*/  FFMA.FTZ R189, R220, R117, R189 ;  /* 0x00000075dcbd7223 */ /* 0x000fe200000100bd */
[----:B------:R-:W-:-:S02]  /*0fa0*/  HADD2.F32 R109, -RZ, R128.H0_H0 ;  /* 0x20000080ff6d7230 */ /* 0x000fc40000004100 */
[----:B------:R-:W-:Y:S01]  /*0fb0*/  FADD.FTZ R117, -R231, R116 ;  /* 0x00000074e7757221 */ /* 0x000fe20000010100 */
[----:B------:R-:W-:Y:S01]  /*0fc0*/  FADD.FTZ R194, R227, R194 ;  /* 0x000000c2e3c27221 */ /* 0x000fe20000010000 */
[----:B------:R-:W-:Y:S01]  /*0fd0*/  FFMA.FTZ R195, R222, R227, R195 ;  /* 0x000000e3dec37223 */ /* 0x000fe200000100c3 */
[----:B------:R-:W-:Y:S02]  /*0fe0*/  HADD2.F32 R227, -RZ, R124.H0_H0 ;  /* 0x2000007cffe37230 */ /* 0x000fe40000004100 */
[----:B------:R-:W-:Y:S01]  /*0ff0*/  FMUL.FTZ R236, R212, R117 ;  /* 0x00000075d4ec7220 */ /* 0x000fe20000410000 */
[----:B------:R-:W-:Y:S02]  /*1000*/  HADD2.F32 R228, -RZ, R121.H0_H0 ;  /* 0x20000079ffe47230 */ /* 0x000fe40000004100 */
[----:B------:R-:W-:Y:S01]  /*1010*/  FMUL.FTZ R117, R52, R109 ;  /* 0x0000006d34757220 */ /* 0x000fe20000410000 */
[----:B------:R-:W-:Y:S01]  /*1020*/  FADD.FTZ R204, R113, R204 ;  /* 0x000000cc71cc7221 */ /* 0x000fe20000010000 */
[----:B------:R-:W-:Y:S01]  /*1030*/  FADD.FTZ R168, R227, R168 ;  /* 0x000000a8e3a87221 */ /* 0x000fe20000010000 */
[----:B------:R-:W-:Y:S01]  /*1040*/  FFMA.FTZ R169, R236, R227, R169 ;  /* 0x000000e3eca97223 */ /* 0x000fe200000100a9 */
[----:B------:R-:W-:Y:S01]  /*1050*/  FFMA.FTZ R205, R176, R113, R205 ;  /* 0x00000071b0cd7223 */ /* 0x000fe200000100cd */
        /* <DEDUP_REMOVED lines=9> */
[----:B------:R-:W-:Y:S02]  /*10f0*/  HADD2.F32 R115, -RZ, R115.H1_H1 ;  /* 0x30000073ff737230 */ /* 0x000fe40000004100 */
[----:B------:R-:W-:Y:S01]  /*1100*/  FMUL.FTZ R218, R212, R119 ;  /* 0x00000077d4da7220 */ /* 0x000fe20000410000 */
[----:B------:R-:W-:Y:S01]  /*1110*/  FMUL.FTZ R108, R59, R229 ;  /* 0x000000e53b6c7220 */ /* 0x000fe20000410000 */
[----:B------:R-:W-:Y:S01]  /*1120*/  FADD.FTZ R160, R223, R160 ;  /* 0x000000a0dfa07221 */ /* 0x000fe20000010000 */
[----:B------:R-:W-:Y:S01]  /*1130*/  FFMA.FTZ R161, R232, R223, R161 ;  /* 0x000000dfe8a17223 */ /* 0x000fe200000100a1 */
[----:B------:R-:W-:Y:S01]  /*1140*/  FADD.FTZ R119, -R231, R110 ;  /* 0x0000006ee7777221 */ /* 0x000fe20000010100 */
[----:B------:R-:W-:Y:S01]  /*1150*/  FADD.FTZ R192, R112, R192 ;  /* 0x000000c070c07221 */ /* 0x000fe20000010000 */
[----:B------:R-:W-:Y:S01]  /*1160*/  FFMA.FTZ R193, R222, R112, R193 ;  /* 0x00000070dec17223 */ /* 0x000fe200000100c1 */
[----:B------:R-:W-:-:S02]  /*1170*/  HADD2.F32 R120, -RZ, R120.H1_H1 ;  /* 0x30000078ff787230 */ /* 0x000fc40000004100 */
[----:B------:R-:W-:Y:S01]  /*1180*/  FFMA.FTZ R223, R78, R223, R117 ;  /* 0x000000df4edf7223 */ /* 0x000fe20000010075 */
[----:B------:R-:W-:Y:S02]  /*1190*/  HADD2.F32 R112, -RZ, R130.H0_H0 ;  /* 0x20000082ff707230 */ /* 0x000fe40000004100 */
[----:B------:R-:W-:Y:S01]  /*11a0*/  FADD.FTZ R117, -R231, R238 ;  /* 0x000000eee7757221 */ /* 0x000fe20000010100 */
[----:B------:R-:W-:Y:S02]  /*11b0*/  HADD2.F32 R110, -RZ, R123.H1_H1 ;  /* 0x3000007bff6e7230 */ /* 0x000fe40000004100 */
[----:B------:R-:W-:Y:S01]  /*11c0*/  FFMA.FTZ R177, R83, R115, R108 ;  /* 0x0000007353b17223 */ /* 0x000fe2000001006c */
[----:B------:R-:W-:Y:S01]  /*11d0*/  FMUL.FTZ R180, R212, R119 ;  /* 0x00000077d4b47220 */ /* 0x000fe20000410000 */
[----:B------:R-:W-:Y:S01]  /*11e0*/  FADD.FTZ R174, R225, R174 ;  /* 0x000000aee1ae7221 */ /* 0x000fe20000010000 */
[----:B------:R-:W-:Y:S01]  /*11f0*/  FFMA.FTZ R175, R216, R225, R175 ;  /* 0x000000e1d8af7223 */ /* 0x000fe200000100af */
[----:B------:R-:W-:-:S02]  /*1200*/  HADD2.F32 R230, -RZ, R121.H1_H1 ;  /* 0x30000079ffe67230 */ /* 0x000fc40000004100 */
[----:B------:R-:W-:Y:S01]  /*1210*/  FADD.FTZ R119, -R231, R120 ;  /* 0x00000078e7777221 */ /* 0x000fe20000010100 */
[----:B------:R-:W-:Y:S02]  /*1220*/  HADD2.F32 R108, -RZ, R123.H0_H0 ;  /* 0x2000007bff6c7230 */ /* 0x000fe40000004100 */
[----:B------:R-:W-:Y:S01]  /*1230*/  FMUL.FTZ R228, R212, R117 ;  /* 0x00000075d4e47220 */ /* 0x000fe20000410000 */
[----:B------:R-:W-:Y:S02]  /*1240*/  HADD2.F32 R122, -RZ, R122.H1_H1 ;  /* 0x3000007aff7a7230 */ /* 0x000fe40000004100 */
[----:B------:R-:W-:Y:S01]  /*1250*/  FADD.FTZ R184, R118, R184 ;  /* 0x000000b876b87221 */ /* 0x000fe20000010000 */
[----:B------:R-:W-:Y:S02]  /*1260*/  HADD2.F32 R225, -RZ, R124.H1_H1 ;  /* 0x3000007cffe17230 */ /* 0x000fe40000004100 */
[----:B------:R-:W-:Y:S01]  /*1270*/  FFMA.FTZ R185, R218, R118, R185 ;  /* 0x00000076dab97223 */ /* 0x000fe200000100b9 */
[----:B------:R-:W-:-:S02]  /*1280*/  HADD2.F32 R121, -RZ, R125.H1_H1 ;  /* 0x3000007dff797230 */ /* 0x000fc40000004100 */
[----:B------:R-:W-:Y:S01]  /*1290*/  FMUL.FTZ R117, R48, R112 ;  /* 0x0000007030757220 */ /* 0x000fe20000410000 */
[----:B------:R-:W-:Y:S02]  /*12a0*/  HADD2.F32 R123, -RZ, R126.H0_H0 ;  /* 0x2000007eff7b7230 */ /* 0x000fe40000004100 */
[--C-:B------:R-:W-:Y:S02]  /*12b0*/  HADD2.F32 R125, -RZ, R127.reuse.H0_H0 ;  /* 0x2000007fff7d7230 */ /* 0x100fe40000004100 */
[----:B------:R-:W-:Y:S02]  /*12c0*/  HADD2.F32 R124, -RZ, R127.H1_H1 ;  /* 0x3000007fff7c7230 */ /* 0x000fe40000004100 */
[----:B------:R-:W-:Y:S01]  /*12d0*/  FADD.FTZ R127, -R231, R110 ;  /* 0x0000006ee77f7221 */ /* 0x000fe20000010100 */
[----:B------:R-:W-:Y:S02]  /*12e0*/  HADD2.F32 R118, -RZ, R131.H1_H1 ;  /* 0x30000083ff767230 */ /* 0x000fe40000004100 */
[----:B------:R-:W-:Y:S01]  /*12f0*/  FADD.FTZ R186, R114, R186 ;  /* 0x000000ba72ba7221 */ /* 0x000fe20000010000 */
[----:B------:R-:W-:Y:S01]  /*1300*/  FFMA.FTZ R187, R218, R114, R187 ;  /* 0x00000072dabb7223 */ /* 0x000fe200000100bb */
[----:B------:R-:W-:-:S02]  /*1310*/  HADD2.F32 R111, -RZ, R128.H1_H1 ;  /* 0x30000080ff6f7230 */ /* 0x000fc40000004100 */
[----:B------:R-:W-:Y:S01]  /*1320*/  FMUL.FTZ R234, R212, R119 ;  /* 0x00000077d4ea7220 */ /* 0x000fe20000410000 */
[----:B------:R-:W-:Y:S02]  /*1330*/  HADD2.F32 R114, -RZ, R129.H1_H1 ;  /* 0x30000081ff727230 */ /* 0x000fe40000004100 */
[C---:B------:R-:W-:Y:S01]  /*1340*/  FADD.FTZ R119, -R231.reuse, R230 ;  /* 0x000000e6e7777221 */ /* 0x040fe20000010100 */
[----:B------:R-:W-:Y:S02]  /*1350*/  HADD2.F32 R116, -RZ, R130.H1_H1 ;  /* 0x30000082ff747230 */ /* 0x000fe40000004100 */
[C---:B------:R-:W-:Y:S01]  /*1360*/  FADD.FTZ R129, -R231.reuse, R122 ;  /* 0x0000007ae7817221 */ /* 0x040fe20000010100 */
[----:B------:R-:W-:Y:S01]  /*1370*/  FFMA.FTZ R130, R72, R123, R117 ;  /* 0x0000007b48827223 */ /* 0x000fe20000010075 */
[----:B------:R-:W-:Y:S01]  /*1380*/  FADD.FTZ R117, -R231, R108 ;  /* 0x0000006ce7757221 */ /* 0x000fe20000010100 */
[----:B------:R-:W-:Y:S01]  /*1390*/  FMUL.FTZ R127, R212, R127 ;  /* 0x0000007fd47f7220 */ /* 0x000fe20000410000 */
[----:B------:R-:W-:Y:S01]  /*13a0*/  FMUL.FTZ R108, R51, R118 ;  /* 0x00000076336c7220 */ /* 0x000fe20000410000 */
[----:B------:R-:W-:-:S02]  /*13b0*/  HADD2.F32 R126, -RZ, R126.H1_H1 ;  /* 0x3000007eff7e7230 */ /* 0x000fc40000004100 */
[----:B------:R-:W-:Y:S01]  /*13c0*/  FMUL.FTZ R120, R53, R111 ;  /* 0x0000006f35787220 */ /* 0x000fe20000410000 */
[----:B------:R-:W-:Y:S01]  /*13d0*/  FADD.FTZ R172, R115, R172 ;  /* 0x000000ac73ac7221 */ /* 0x000fe20000010000 */
[----:B------:R-:W-:Y:S01]  /*13e0*/  FFMA.FTZ R173, R180, R115, R173 ;  /* 0x00000073b4ad7223 */ /* 0x000fe200000100ad */
[C---:B------:R-:W-:Y:S01]  /*13f0*/  FMUL.FTZ R230, R212.reuse, R119 ;  /* 0x00000077d4e67220 */ /* 0x040fe20000410000 */
[----:B------:R-:W-:Y:S01]  /*1400*/  FMUL.FTZ R129, R212, R129 ;  /* 0x00000081d4817220 */ /* 0x000fe20000410000 */
[----:B------:R-:W-:Y:S01]  /*1410*/  FMUL.FTZ R128, R49, R116 ;  /* 0x0000007431807220 */ /* 0x000fe20000410000 */
[----:B------:R-:W-:Y:S02]  /*1420*/  HADD2.F32 R115, -RZ, R131.H0_H0 ;  /* 0x20000083ff737230 */ /* 0x000fe40000004100 */
[----:B------:R-:W-:Y:S01]  /*1430*/  FADD.FTZ R21, R124, R21 ;  /* 0x000000157c157221 */ /* 0x000fe20000010000 */
[-C--:B------:R-:W-:Y:S01]  /*1440*/  FFMA.FTZ R14, R127, R124.reuse, R14 ;  /* 0x0000007c7f0e7223 */ /* 0x080fe2000001000e */
[----:B------:R-:W-:Y:S01]  /*1450*/  FADD.FTZ R164, R225, R164 ;  /* 0x000000a4e1a47221 */ /* 0x000fe20000010000 */
[-C--:B------:R-:W-:Y:S01]  /*1460*/  FFMA.FTZ R165, R234, R225.reuse, R165 ;  /* 0x000000e1eaa57223 */ /* 0x080fe200000100a5 */
[----:B------:R-:W-:Y:S01]  /*1470*/  FFMA.FTZ R124, R75, R124, R108 ;  /* 0x0000007c4b7c7223 */ /* 0x000fe2000001006c */
[----:B------:R-:W-:Y:S01]  /*1480*/  FFMA.FTZ R225, R77, R225, R120 ;  /* 0x000000e14de17223 */ /* 0x000fe20000010078 */
[----:B------:R-:W-:-:S02]  /*1490*/  HADD2.F32 R108, -RZ, R132.H0_H0 ;  /* 0x20000084ff6c7230 */ /* 0x000fc40000004100 */
[----:B------:R-:W-:Y:S01]  /*14a0*/  FMUL.FTZ R120, R55, R114 ;  /* 0x0000007237787220 */ /* 0x000fe20000410000 */
[----:B------:R-:W-:Y:S01]  /*14b0*/  FADD.FTZ R13, R126, R13 ;  /* 0x0000000d7e0d7221 */ /* 0x000fe20000010000 */
[-C--:B------:R-:W-:Y:S01]  /*14c0*/  FFMA.FTZ R16, R129, R126.reuse, R16 ;  /* 0x0000007e81107223 */ /* 0x080fe20000010010 */
[----:B------:R-:W-:Y:S01]  /*14d0*/  FFMA.FTZ R128, R73, R126, R128 ;  /* 0x0000007e49807223 */ /* 0x000fe20000010080 */
[----:B------:R-:W-:Y:S01]  /*14e0*/  FADD.FTZ R10, R114, R10 ;  /* 0x0000000a720a7221 */ /* 0x000fe20000010000 */
[----:B------:R-:W-:Y:S01]  /*14f0*/  FFMA.FTZ R155, R230, R114, R155 ;  /* 0x00000072e69b7223 */ /* 0x000fe2000001009b */
[----:B------:R-:W-:Y:S01]  /*1500*/  FMUL.FTZ R126, R212, R117 ;  /* 0x00000075d47e7220 */ /* 0x000fe20000410000 */
        /* <DEDUP_REMOVED lines=8> */
[----:B------:R-:W-:Y:S01]  /*1590*/  FADD.FTZ R17, R125, R17 ;  /* 0x000000117d117221 */ /* 0x000fe20000010000 */
[----:B------:R-:W-:Y:S01]  /*15a0*/  FFMA.FTZ R20, R126, R125, R20 ;  /* 0x0000007d7e147223 */ /* 0x000fe20000010014 */
[----:B------:R-:W-:Y:S01]  /*15b0*/  FADD.FTZ R166, R109, R166 ;  /* 0x000000a66da67221 */ /* 0x000fe20000010000 */
[----:B------:R-:W-:Y:S01]  /*15c0*/  FFMA.FTZ R167, R236, R109, R167 ;  /* 0x0000006deca77223 */ /* 0x000fe200000100a7 */
[--C-:B------:R-:W-:Y:S02]  /*15d0*/  HADD2.F32 R108, -RZ, R140.reuse.H0_H0 ;  /* 0x2000008cff6c7230 */ /* 0x100fe40000004100 */
[----:B------:R-:W-:Y:S01]  /*15e0*/  FFMA.FTZ R125, R74, R125, R117 ;  /* 0x0000007d4a7d7223 */ /* 0x000fe20000010075 */
[----:B------:R-:W-:-:S02]  /*15f0*/  HADD2.F32 R109, -RZ, R140.H1_H1 ;  /* 0x3000008cff6d7230 */ /* 0x000fc40000004100 */
[----:B------:R-:W-:Y:S01]  /*1600*/  FADD.FTZ R117, -R231, R134 ;  /* 0x00000086e7757221 */ /* 0x000fe20000010100 */
[----:B------:R-:W-:Y:S01]  /*1610*/  FADD.FTZ R8, R116, R8 ;  /* 0x0000000874087221 */ /* 0x000fe20000010000 */
[----:B------:R-:W-:Y:S01]  /*1620*/  FFMA.FTZ R6, R129, R116, R6 ;  /* 0x0000007481067223 */ /* 0x000fe20000010006 */
[----:B------:R-:W-:Y:S01]  /*1630*/  FADD.FTZ R7, R118, R7 ;  /* 0x0000000776077221 */ /* 0x000fe20000010000 */
[----:B------:R-:W-:Y:S01]  /*1640*/  FFMA.FTZ R4, R127, R118, R4 ;  /* 0x000000767f047223 */ /* 0x000fe20000010004 */
[----:B------:R-:W-:Y:S02]  /*1650*/  HADD2.F32 R134, -RZ, R136.H0_H0 ;  /* 0x20000088ff867230 */ /* 0x000fe40000004100 */
[----:B------:R-:W-:Y:S01]  /*1660*/  FMUL.FTZ R133, R212, R133 ;  /* 0x00000085d4857220 */ /* 0x000fe20000410000 */
[--C-:B------:R-:W-:Y:S02]  /*1670*/  HADD2.F32 R116, -RZ, R135.reuse.H0_H0 ;  /* 0x20000087ff747230 */ /* 0x100fe40000004100 */
[----:B------:R-:W-:Y:S01]  /*1680*/  FFMA.FTZ R131, R79, R121, R120 ;  /* 0x000000794f837223 */ /* 0x000fe20000010078 */
[----:B------:R-:W-:-:S02]  /*1690*/  HADD2.F32 R118, -RZ, R135.H1_H1 ;  /* 0x30000087ff767230 */ /* 0x000fc40000004100 */
[----:B------:R-:W-:Y:S01]  /*16a0*/  FMUL.FTZ R135, R44, R108 ;  /* 0x0000006c2c877220 */ /* 0x000fe20000410000 */
[----:B------:R-:W-:Y:S02]  /*16b0*/  HADD2.F32 R136, -RZ, R136.H1_H1 ;  /* 0x30000088ff887230 */ /* 0x000fe40000004100 */
[----:B------:R-:W-:Y:S01]  /*16c0*/  FMUL.FTZ R120, R45, R109 ;  /* 0x0000006d2d787220 */ /* 0x000fe20000410000 */
[----:B------:R-:W-:Y:S01]  /*16d0*/  FADD.FTZ R29, R134, R29 ;  /* 0x0000001d861d7221 */ /* 0x000fe20000010000 */
[-C--:B------:R-:W-:Y:S01]  /*16e0*/  FFMA.FTZ R22, R133, R134.reuse, R22 ;  /* 0x0000008685167223 */ /* 0x080fe20000010016 */
[--C-:B------:R-:W-:Y:S02]  /*16f0*/  HADD2.F32 R238, -RZ, R139.reuse.H0_H0 ;  /* 0x2000008bffee7230 */ /* 0x100fe40000004100 */
[----:B------:R-:W-:Y:S01]  /*1700*/  FFMA.FTZ R134, R68, R134, R135 ;  /* 0x0000008644867223 */ /* 0x000fe20000010087 */
[----:B------:R-:W-:Y:S02]  /*1710*/  HADD2.F32 R240, -RZ, R139.H1_H1 ;  /* 0x3000008bfff07230 */ /* 0x000fe40000004100 */
[----:B------:R-:W-:Y:S01]  /*1720*/  FFMA.FTZ R135, R69, R136, R120 ;  /* 0x0000008845877223 */ /* 0x000fe20000010078 */
[----:B------:R-:W-:Y:S01]  /*1730*/  FFMA.FTZ R139, R176, R221, RZ ;  /* 0x000000ddb08b7223 */ /* 0x000fe200000100ff */
[----:B------:R-:W-:Y:S01]  /*1740*/  FADD.FTZ R120, RZ, R221 ;  /* 0x000000ddff787221 */ /* 0x000fe20000010000 */
[----:B------:R-:W-:-:S02]  /*1750*/  FADD.FTZ R19, R123, R19 ;  /* 0x000000137b137221 */ /* 0x000fc40000010000 */
[----:B------:R-:W-:Y:S01]  /*1760*/  FFMA.FTZ R139, R226, R219, R139 ;  /* 0x000000dbe28b7223 */ /* 0x000fe2000001008b */
[----:B------:R-:W-:Y:S01]  /*1770*/  FADD.FTZ R120, R219, R120 ;  /* 0x00000078db787221 */ /* 0x000fe20000010000 */
[----:B------:R-:W-:Y:S01]  /*1780*/  FFMA.FTZ R15, R228, R123, R15 ;  /* 0x0000007be40f7223 */ /* 0x000fe2000001000f */
[----:B------:R-:W-:Y:S01]  /*1790*/  FADD.FTZ R123, -R231, R112 ;  /* 0x00000070e77b7221 */ /* 0x000fe20000010100 */
[----:B------:R-:W-:Y:S01]  /*17a0*/  FADD.FTZ R170, R229, R170 ;  /* 0x000000aae5aa7221 */ /* 0x000fe20000010000 */
[----:B------:R-:W-:Y:S01]  /*17b0*/  FFMA.FTZ R171, R180, R229, R171 ;  /* 0x000000e5b4ab7223 */ /* 0x000fe200000100ab */
        /* <DEDUP_REMOVED lines=11> */
[C---:B------:R-:W-:Y:S01]  /*1870*/  FADD.FTZ R233, -R231.reuse, R110 ;  /* 0x0000006ee7e97221 */ /* 0x040fe20000010100 */
[----:B------:R-:W-:Y:S02]  /*1880*/  HADD2.F32 R110, -RZ, R141.H1_H1 ;  /* 0x3000008dff6e7230 */ /* 0x000fe40000004100 */
[C---:B------:R-:W-:Y:S01]  /*1890*/  FADD.FTZ R119, -R231.reuse, R114 ;  /* 0x00000072e7777221 */ /* 0x040fe20000010100 */
[----:B------:R-:W-:Y:S01]  /*18a0*/  FFMA.FTZ R123, R220, R181, R123 ;  /* 0x000000b5dc7b7223 */ /* 0x000fe2000001007b */
[----:B------:R-:W-:Y:S01]  /*18b0*/  FADD.FTZ R235, -R231, R132 ;  /* 0x00000084e7eb7221 */ /* 0x000fe20000010100 */
[----:B------:R-:W-:Y:S01]  /*18c0*/  FADD.FTZ R120, R181, R120 ;  /* 0x00000078b5787221 */ /* 0x000fe20000010000 */
[----:B------:R-:W-:Y:S01]  /*18d0*/  FADD.FTZ R231, -R231, R118 ;  /* 0x00000076e7e77221 */ /* 0x000fe20000010100 */
[----:B------:R-:W-:-:S02]  /*18e0*/  HADD2.F32 R118, -RZ, R137.H1_H1 ;  /* 0x30000089ff767230 */ /* 0x000fc40000004100 */
        /* <DEDUP_REMOVED lines=11> */
[----:B------:R-:W-:-:S02]  /*19a0*/  HADD2.F32 R115, -RZ, R143.H0_H0 ;  /* 0x2000008fff737230 */ /* 0x000fc40000004100 */
[----:B------:R-:W-:Y:S02]  /*19b0*/  HADD2.F32 R112, -RZ, R143.H1_H1 ;  /* 0x3000008fff707230 */ /* 0x000fe40000004100 */
[----:B------:R-:W-:Y:S01]  /*19c0*/  FMUL.FTZ R143, R212, R117 ;  /* 0x00000075d48f7220 */ /* 0x000fe20000410000 */
[----:B------:R-:W-:Y:S01]  /*19d0*/  FFMA.FTZ R117, R180, R177, R123 ;  /* 0x000000b1b4757223 */ /* 0x000fe2000001007b */
[----:B------:R-:W-:-:S03]  /*19e0*/  FADD.FTZ R118, R177, R118 ;  /* 0x00000076b1767221 */ /* 0x000fc60000010000 */
[----:B------:R-:W-:Y:S01]  /*19f0*/  FFMA.FTZ R117, R236, R227, R117 ;  /* 0x000000e3ec757223 */ /* 0x000fe20000010075 */
[----:B------:R-:W-:Y:S01]  /*1a00*/  FADD.FTZ R118, R227, R118 ;  /* 0x00000076e3767221 */ /* 0x000fe20000010000 */
[--C-:B------:R-:W-:Y:S02]  /*1a10*/  HADD2.F32 R114, -RZ, R142.reuse.H1_H1 ;  /* 0x3000008eff727230 */ /* 0x100fe40000004100 */
[----:B------:R-:W-:Y:S01]  /*1a20*/  FFMA.FTZ R117, R234, R225, R117 ;  /* 0x000000e1ea757223 */ /* 0x000fe20000010075 */
[----:B------:R-:W-:Y:S01]  /*1a30*/  FADD.FTZ R118, R225, R118 ;  /* 0x00000076e1767221 */ /* 0x000fe20000010000 */
[----:B------:R-:W-:Y:S01]  /*1a40*/  FMUL.FTZ R229, R212, R229 ;  /* 0x000000e5d4e57220 */ /* 0x000fe20000410000 */
[----:B------:R-:W-:Y:S01]  /*1a50*/  FMUL.FTZ R119, R42, R115 ;  /* 0x000000732a777220 */ /* 0x000fe20000410000 */
[C---:B------:R-:W-:Y:S01]  /*1a60*/  FFMA.FTZ R117, R232.reuse, R223, R117 ;  /* 0x000000dfe8757223 */ /* 0x040fe20000010075 */
[----:B------:R-:W-:Y:S01]  /*1a70*/  FADD.FTZ R158, R113, R158 ;  /* 0x0000009e719e7221 */ /* 0x000fe20000010000 */
[----:B------:R-:W-:Y:S01]  /*1a80*/  FFMA.FTZ R159, R232, R113, R159 ;  /* 0x00000071e89f7223 */ /* 0x000fe2000001009f */
[----:B------:R-:W-:Y:S01]  /*1a90*/  FADD.FTZ R118, R223, R118 ;  /* 0x00000076df767221 */ /* 0x000fe20000010000 */
[----:B------:R-:W-:-:S02]  /*1aa0*/  HADD2.F32 R113, -RZ, R142.H0_H0 ;  /* 0x2000008eff717230 */ /* 0x000fc40000004100 */
[----:B------:R-:W-:Y:S01]  /*1ab0*/  FMUL.FTZ R142, R41, R114 ;  /* 0x00000072298e7220 */ /* 0x000fe20000410000 */
[----:B------:R-:W-:Y:S01]  /*1ac0*/  FADD.FTZ R33, R238, R33 ;  /* 0x00000021ee217221 */ /* 0x000fe20000010000 */
[-C--:B------:R-:W-:Y:S01]  /*1ad0*/  FFMA.FTZ R35, R229, R238.reuse, R35 ;  /* 0x000000eee5237223 */ /* 0x080fe20000010023 */
[----:B------:R-:W-:Y:S01]  /*1ae0*/  FFMA.FTZ R238, R66, R238, R119 ;  /* 0x000000ee42ee7223 */ /* 0x000fe20000010077 */
        /* <DEDUP_REMOVED lines=9> */
[----:B------:R-:W-:Y:S02]  /*1b80*/  FADD.FTZ R162, R111, R162 ;  /* 0x000000a26fa27221 */ /* 0x000fe40000010000 */
[----:B------:R-:W-:Y:S01]  /*1b90*/  FFMA.FTZ R116, R126, R125, R117 ;  /* 0x0000007d7e747223 */ /* 0x000fe20000010075 */
[----:B------:R-:W-:Y:S01]  /*1ba0*/  FADD.FTZ R117, R125, R118 ;  /* 0x000000767d757221 */ /* 0x000fe20000010000 */
[----:B------:R-:W-:Y:S01]  /*1bb0*/  FFMA.FTZ R163, R234, R111, R163 ;  /* 0x0000006feaa37223 */ /* 0x000fe200000100a3 */
[----:B------:R-:W-:Y:S02]  /*1bc0*/  HADD2.F32 R111, -RZ, R141.H0_H0 ;  /* 0x2000008dff6f7230 */ /* 0x000fe40000004100 */
[----:B------:R-:W-:Y:S01]  /*1bd0*/  FMUL.FTZ R132, R212, R235 ;  /* 0x000000ebd4847220 */ /* 0x000fe20000410000 */
[----:B------:R-:W-:Y:S01]  /*1be0*/  FFMA.FTZ R116, R127, R124, R116 ;  /* 0x0000007c7f747223 */ /* 0x000fe20000010074 */
[----:B------:R-:W-:Y:S01]  /*1bf0*/  FADD.FTZ R117, R124, R117 ;  /* 0x000000757c757221 */ /* 0x000fe20000010000 */
[----:B------:R-:W-:-:S02]  /*1c00*/  HADD2.F32 R237, -RZ, R137.H0_H0 ;  /* 0x20000089ffed7230 */ /* 0x000fc40000004100 */
[----:B------:R-:W-:Y:S01]  /*1c10*/  FADD.FTZ R38, R109, R38 ;  /* 0x000000266d267221 */ /* 0x000fe20000010000 */
[----:B------:R-:W-:Y:S01]  /*1c20*/  FFMA.FTZ R147, R132, R109, R147 ;  /* 0x0000006d84937223 */ /* 0x000fe20000010093 */
[----:B------:R-:W-:Y:S01]  /*1c30*/  FMUL.FTZ R137, R46, R111 ;  /* 0x0000006f2e897220 */ /* 0x000fe20000410000 */
[----:B------:R-:W-:Y:S01]  /*1c40*/  FADD.FTZ R37, R108, R37 ;  /* 0x000000256c257221 */ /* 0x000fe20000010000 */
[C---:B------:R-:W-:Y:S01]  /*1c50*/  FFMA.FTZ R145, R133.reuse, R108, R145 ;  /* 0x0000006c85917223 */ /* 0x040fe20000010091 */
[----:B------:R-:W-:Y:S01]  /*1c60*/  FFMA.FTZ R109, R133, R134, R116 ;  /* 0x00000086856d7223 */ /* 0x000fe20000010074 */
[----:B------:R-:W-:Y:S01]  /*1c70*/  FADD.FTZ R108, R134, R117 ;  /* 0x00000075866c7221 */ /* 0x000fe20000010000 */
[----:B------:R-:W-:Y:S01]  /*1c80*/  FADD.FTZ R23, R136, R23 ;  /* 0x0000001788177221 */ /* 0x000fe20000010000 */
[----:B------:R-:W-:Y:S01]  /*1c90*/  FFMA.FTZ R24, R132, R136, R24 ;  /* 0x0000008884187223 */ /* 0x000fe20000010018 */
[----:B------:R-:W-:Y:S01]  /*1ca0*/  FMUL.FTZ R136, R212, R233 ;  /* 0x000000e9d4887220 */ /* 0x000fe20000410000 */
[----:B------:R-:W-:Y:S01]  /*1cb0*/  FFMA.FTZ R137, R70, R237, R137 ;  /* 0x000000ed46897223 */ /* 0x000fe20000010089 */
[----:B------:R-:W-:Y:S01]  /*1cc0*/  FFMA.FTZ R109, R132, R135, R109 ;  /* 0x00000087846d7223 */ /* 0x000fe2000001006d */
[----:B------:R-:W-:Y:S01]  /*1cd0*/  FADD.FTZ R108, R108, R135 ;  /* 0x000000876c6c7221 */ /* 0x000fe20000010000 */
[----:B------:R-:W-:-:S02]  /*1ce0*/  FMUL.FTZ R141, R40, R113 ;  /* 0x00000071288d7220 */ /* 0x000fc40000410000 */
[----:B------:R-:W-:Y:S01]  /*1cf0*/  FFMA.FTZ R109, R136, R137, R109 ;  /* 0x00000089886d7223 */ /* 0x000fe2000001006d */
[----:B------:R-:W-:Y:S01]  /*1d00*/  FADD.FTZ R108, R108, R137 ;  /* 0x000000896c6c7221 */ /* 0x000fe20000010000 */
[----:B------:R-:W-:Y:S02]  /*1d10*/  FFMA.FTZ R141, R64, R121, R141 ;  /* 0x00000079408d7223 */ /* 0x000fe4000001008d */
[----:B------:R-:W-:Y:S01]  /*1d20*/  FFMA.FTZ R109, R138, R139, R109 ;  /* 0x0000008b8a6d7223 */ /* 0x000fe2000001006d */
[----:B------:R-:W-:Y:S01]  /*1d30*/  FADD.FTZ R108, R108, R139 ;  /* 0x0000008b6c6c7221 */ /* 0x000fe20000010000 */
[----:B------:R-:W-:Y:S01]  /*1d40*/  FADD.FTZ R146, R110, R146 ;  /* 0x000000926e927221 */ /* 0x000fe20000010000 */
[----:B------:R-:W-:Y:S01]  /*1d50*/  FFMA.FTZ R151, R138, R110, R151 ;  /* 0x0000006e8a977223 */ /* 0x000fe20000010097 */
        /* <DEDUP_REMOVED lines=8> */
[----:B------:R-:W-:Y:S01]  /*1de0*/  FADD.FTZ R144, R111, R144 ;  /* 0x000000906f907221 */ /* 0x000fe20000010000 */
[C---:B------:R-:W-:Y:S01]  /*1df0*/  FFMA.FTZ R149, R136.reuse, R111, R149 ;  /* 0x0000006f88957223 */ /* 0x040fe20000010095 */
        /* <DEDUP_REMOVED lines=36> */
.L_x_1582:
        /* <DEDUP_REMOVED lines=13> */
.L_x_1570:
        /* <DEDUP_REMOVED lines=34> */
[----:B------:R-:W-:Y:S01]  /*2330*/  FMUL.FTZ R113, R108, UR14 ;  /* 0x0000000e6c717c20 */ /* 0x000fe20008410000 */
[----:B------:R-:W-:-:S03]  /*2340*/  @P0 HADD2.F32 R108, -RZ, R90.H1_H1 ;  /* 0x3000005aff6c0230 */ /* 0x000fc60000004100 */
[----:B------:R-:W-:Y:S01]  /*2350*/  FSEL R115, R122, RZ, !P2 ;  /* 0x000000ff7a737208 */ /* 0x000fe20005000000 */
[----:B------:R-:W-:Y:S01]  /*2360*/  @P0 HADD2.F32 R122, -RZ, R98.H1_H1 ;  /* 0x30000062ff7a0230 */ /* 0x000fe20000004100 */
[----:B------:R-:W-:-:S03]  /*2370*/  ISETP.NE.U32.AND P2, PT, RZ, UR18, PT ;  /* 0x00000012ff007c0c */ /* 0x000fc6000bf45070 */
[-CC-:B------:R-:W-:Y:S01]  /*2380*/  FFMA.FTZ R109, R216, R113.reuse, R115.reuse ;  /* 0x00000071d86d7223 */ /* 0x180fe20000010073 */
[-CC-:B------:R-:W-:Y:S01]  /*2390*/  FFMA.FTZ R230, R230, R113.reuse, R115.reuse ;  /* 0x00000071e6e67223 */ /* 0x180fe20000010073 */
[-CC-:B------:R-:W-:Y:S01]  /*23a0*/  FFMA.FTZ R220, R220, R113.reuse, R115.reuse ;  /* 0x00000071dcdc7223 */ /* 0x180fe20000010073 */
[-CC-:B------:R-:W-:Y:S01]  /*23b0*/  FFMA.FTZ R111, R228, R113.reuse, R115.reuse ;  /* 0x00000071e46f7223 */ /* 0x180fe20000010073 */
[-C--:B------:R-:W-:Y:S01]  /*23c0*/  FFMA.FTZ R132, R132, R113.reuse, R115 ;  /* 0x0000007184847223 */ /* 0x080fe20000010073 */
[----:B------:R-:W-:Y:S01]  /*23d0*/  FADD.FTZ R109, R178, -R109 ;  /* 0x8000006db26d7221 */ /* 0x000fe20000010000 */
[----:B------:R-:W-:Y:S01]  /*23e0*/  FADD.FTZ R117, R131, -R230 ;  /* 0x800000e683757221 */ /* 0x000fe20000010000 */
[-C--:B------:R-:W-:Y:S01]  /*23f0*/  FFMA.FTZ R222, R222, R113.reuse, R115 ;  /* 0x00000071dede7223 */ /* 0x080fe20000010073 */
[----:B------:R-:W-:Y:S01]  /*2400*/  FADD.FTZ R181, R181, -R220 ;  /* 0x800000dcb5b57221 */ /* 0x000fe20000010000 */
        /* <DEDUP_REMOVED lines=23> */
[----:B------:R-:W-:-:S02]  /*2580*/  @P0 HADD2.F32 R117, -RZ, R90.H0_H0 ;  /* 0x2000005aff750230 */ /* 0x000fc40000004100 */
[C---:B------:R-:W-:Y:S01]  /*2590*/  FMUL.FTZ R110, R212.reuse, R181 ;  /* 0x000000b5d46e7220 */ /* 0x040fe20000410000 */
[----:B------:R-:W-:Y:S01]  /*25a0*/  FADD.FTZ R217, R217, -R224 ;  /* 0x800000e0d9d97221 */ /* 0x000fe20000010000 */
[----:B------:R-:W-:Y:S01]  /*25b0*/  FADD.FTZ R121, R179, -R218 ;  /* 0x800000dab3797221 */ /* 0x000fe20000010000 */
[----:B------:R-:W-:Y:S01]  /*25c0*/  @P0 FADD.FTZ R111, R111, R116 ;  /* 0x000000746f6f0221 */ /* 0x000fe20000010000 */
[----:B------:R-:W-:Y:S01]  /*25d0*/  FADD.FTZ R125, R125, -R126 ;  /* 0x8000007e7d7d7221 */ /* 0x000fe20000010000 */
[--C-:B------:R-:W-:Y:S02]  /*25e0*/  @P0 HADD2.F32 R116, -RZ, R89.reuse.H1_H1 ;  /* 0x30000059ff740230 */ /* 0x100fe40000004100 */
[----:B------:R-:W-:Y:S01]  /*25f0*/  FMUL.FTZ R115, R212, R115 ;  /* 0x00000073d4737220 */ /* 0x000fe20000410000 */
[----:B------:R-:W-:Y:S02]  /*2600*/  @P0 HADD2.F32 R109, -RZ, R89.H0_H0 ;  /* 0x20000059ff6d0230 */ /* 0x000fe40000004100 */
[----:B------:R-:W-:Y:S01]  /*2610*/  @P0 FADD.FTZ R110, R110, R117 ;  /* 0x000000756e6e0221 */ /* 0x000fe20000010000 */
[----:B------:R-:W-:Y:S01]  /*2620*/  FADD.FTZ R129, R128, -R129 ;  /* 0x8000008180817221 */ /* 0x000fe20000010000 */
[----:B------:R-:W-:Y:S01]  /*2630*/  FADD.FTZ R143, R139, -R138 ;  /* 0x8000008a8b8f7221 */ /* 0x000fe20000010000 */
[C---:B------:R-:W-:Y:S01]  /*2640*/  FMUL.FTZ R114, R212.reuse, R217 ;  /* 0x000000d9d4727220 */ /* 0x040fe20000410000 */
[----:B------:R-:W-:Y:S01]  /*2650*/  FMUL.FTZ R121, R212, R121 ;  /* 0x00000079d4797220 */ /* 0x000fe20000410000 */
[----:B------:R-:W-:-:S02]  /*2660*/  @P0 HADD2.F32 R117, -RZ, R95.H0_H0 ;  /* 0x2000005fff750230 */ /* 0x000fc40000004100 */
[C---:B------:R-:W-:Y:S01]  /*2670*/  FMUL.FTZ R138, R212.reuse, R125 ;  /* 0x0000007dd48a7220 */ /* 0x040fe20000410000 */
[----:B------:R-:W-:Y:S01]  /*2680*/  FADD.FTZ R221, R221, -R176 ;  /* 0x800000b0dddd7221 */ /* 0x000fe20000010000 */
[----:B------:R-:W-:Y:S01]  /*2690*/  FADD.FTZ R113, R219, -R226 ;  /* 0x800000e2db717221 */ /* 0x000fe20000010000 */
[----:B------:R-:W-:Y:S01]  /*26a0*/  @P0 FADD.FTZ R115, R115, R116 ;  /* 0x0000007473730221 */ /* 0x000fe20000010000 */
[----:B------:R-:W-:Y:S02]  /*26b0*/  @P0 HADD2.F32 R116, -RZ, R94.H1_H1 ;  /* 0x3000005eff740230 */ /* 0x000fe40000004100 */
[----:B------:R-:W-:Y:S01]  /*26c0*/  FADD.FTZ R177, R177, -R180 ;  /* 0x800000b4b1b17221 */ /* 0x000fe20000010000 */
[----:B------:R-:W-:Y:S01]  /*26d0*/  FMUL.FTZ R139, R212, R129 ;  /* 0x00000081d48b7220 */ /* 0x000fe20000410000 */
[----:B------:R-:W-:Y:S01]  /*26e0*/  @P0 FADD.FTZ R121, R121, R108 ;  /* 0x0000006c79790221 */ /* 0x000fe20000010000 */
[----:B------:R-:W-:Y:S01]  /*26f0*/  @P0 FADD.FTZ R114, R114, R109 ;  /* 0x0000006d72720221 */ /* 0x000fe20000010000 */
[----:B------:R-:W-:Y:S01]  /*2700*/  FADD.FTZ R137, R137, -R136 ;  /* 0x8000008889897221 */ /* 0x000fe20000010000 */
[----:B------:R-:W-:-:S02]  /*2710*/  @P0 HADD2.F32 R109, -RZ, R88.H0_H0 ;  /* 0x20000058ff6d0230 */ /* 0x000fc40000004100 */
[----:B------:R-:W-:Y:S01]  /*2720*/  @P0 FADD.FTZ R138, R138, R117 ;  /* 0x000000758a8a0221 */ /* 0x000fe20000010000 */
[----:B------:R-:W-:Y:S02]  /*2730*/  @P0 HADD2.F32 R108, -RZ, R88.H1_H1 ;  /* 0x30000058ff6c0230 */ /* 0x000fe40000004100 */
[----:B------:R-:W-:Y:S01]  /*2740*/  FADD.FTZ R229, R238, -R229 ;  /* 0x800000e5eee57221 */ /* 0x000fe20000010000 */
[C---:B------:R-:W-:Y:S01]  /*2750*/  FMUL.FTZ R112, R212.reuse, R221 ;  /* 0x000000ddd4707220 */ /* 0x040fe20000410000 */
[C---:B------:R-:W-:Y:S01]  /*2760*/  FMUL.FTZ R113, R212.reuse, R113 ;  /* 0x00000071d4717220 */ /* 0x040fe20000410000 */
[----:B------:R-:W-:Y:S01]  /*2770*/  FMUL.FTZ R136, R212, R119 ;  /* 0x00000077d4887220 */ /* 0x000fe20000410000 */
[----:B------:R-:W-:Y:S02]  /*2780*/  @P0 HADD2.F32 R117, -RZ, R94.H0_H0 ;  /* 0x2000005eff750230 */ /* 0x000fe40000004100 */
[----:B------:R-:W-:Y:S01]  /*2790*/  FADD.FTZ R127, R124, -R127 ;  /* 0x8000007f7c7f7221 */ /* 0x000fe20000010000 */
[----:B------:R-:W-:-:S02]  /*27a0*/  @P0 HADD2.F32 R119, -RZ, R91.H1_H1 ;  /* 0x3000005bff770230 */ /* 0x000fc40000004100 */
[----:B------:R-:W-:Y:S01]  /*27b0*/  FADD.FTZ R223, R223, -R232 ;  /* 0x800000e8dfdf7221 */ /* 0x000fe20000010000 */
[----:B------:R-:W-:Y:S01]  /*27c0*/  FADD.FTZ R133, R134, -R133 ;  /* 0x8000008586857221 */ /* 0x000fe20000010000 */
[----:B------:R-:W-:Y:S01]  /*27d0*/  FMUL.FTZ R120, R212, R177 ;  /* 0x000000b1d4787220 */ /* 0x000fe20000410000 */
[----:B------:R-:W-:Y:S01]  /*27e0*/  @P0 FADD.FTZ R139, R139, R116 ;  /* 0x000000748b8b0221 */ /* 0x000fe20000010000 */
[----:B------:R-:W-:Y:S01]  /*27f0*/  FADD.FTZ R227, R227, -R236 ;  /* 0x800000ece3e37221 */ /* 0x000fe20000010000 */
[----:B------:R-:W-:Y:S01]  /*2800*/  FADD.FTZ R225, R225, -R234 ;  /* 0x800000eae1e17221 */ /* 0x000fe20000010000 */
[----:B------:R-:W-:Y:S01]  /*2810*/  FADD.FTZ R179, R141, -R140 ;  /* 0x8000008c8db37221 */ /* 0x000fe20000010000 */
[----:B------:R-:W-:Y:S01]  /*2820*/  FADD.FTZ R233, R142, -R233 ;  /* 0x800000e98ee97221 */ /* 0x000fe20000010000 */
[----:B------:R-:W-:Y:S01]  /*2830*/  FMUL.FTZ R130, R212, R137 ;  /* 0x00000089d4827220 */ /* 0x000fe20000410000 */
[----:B------:R-:W-:Y:S02]  /*2840*/  @P0 HADD2.F32 R116, -RZ, R99.H0_H0 ;  /* 0x20000063ff740230 */ /* 0x000fe40000004100 */
[----:B------:R-:W-:Y:S01]  /*2850*/  FADD.FTZ R231, R240, -R231 ;  /* 0x800000e7f0e77221 */ /* 0x000fe20000010000 */
[----:B------:R-:W-:Y:S01]  /*2860*/  FMUL.FTZ R137, R212, R229 ;  /* 0x000000e5d4897220 */ /* 0x000fe20000410000 */
[----:B------:R-:W-:Y:S01]  /*2870*/  @P0 FADD.FTZ R112, R112, R109 ;  /* 0x0000006d70700221 */ /* 0x000fe20000010000 */
[----:B------:R-:W-:Y:S01]  /*2880*/  @P0 FADD.FTZ R113, R113, R108 ;  /* 0x0000006c71710221 */ /* 0x000fe20000010000 */
[----:B------:R-:W-:Y:S01]  /*2890*/  FMUL.FTZ R141, R212, R127 ;  /* 0x0000007fd48d7220 */ /* 0x000fe20000410000 */
[----:B------:R-:W-:-:S02]  /*28a0*/  @P0 HADD2.F32 R109, -RZ, R93.H0_H0 ;  /* 0x2000005dff6d0230 */ /* 0x000fc40000004100 */
[----:B------:R-:W-:Y:S01]  /*28b0*/  @P0 FADD.FTZ R136, R136, R117 ;  /* 0x0000007588880221 */ /* 0x000fe20000010000 */
[----:B------:R-:W-:Y:S02]  /*28c0*/  @P0 HADD2.F32 R108, -RZ, R93.H1_H1 ;  /* 0x3000005dff6c0230 */ /* 0x000fe40000004100 */
[C---:B------:R-:W-:Y:S01]  /*28d0*/  FMUL.FTZ R132, R212.reuse, R223 ;  /* 0x000000dfd4847220 */ /* 0x040fe20000410000 */
[----:B------:R-:W-:Y:S01]  /*28e0*/  FMUL.FTZ R126, R212, R133 ;  /* 0x00000085d47e7220 */ /* 0x000fe20000410000 */
[----:B------:R-:W-:Y:S01]  /*28f0*/  @P0 FADD.FTZ R120, R120, R119 ;  /* 0x0000007778780221 */ /* 0x000fe20000010000 */
[----:B------:R-:W-:Y:S02]  /*2900*/  @P0 HADD2.F32 R117, -RZ, R98.H0_H0 ;  /* 0x20000062ff750230 */ /* 0x000fe40000004100 */
[C---:B------:R-:W-:Y:S01]  /*2910*/  FMUL.FTZ R128, R212.reuse, R227 ;  /* 0x000000e3d4807220 */ /* 0x040fe20000410000 */
[C---:B------:R-:W-:Y:S01]  /*2920*/  FMUL.FTZ R131, R212.reuse, R225 ;  /* 0x000000e1d4837220 */ /* 0x040fe20000410000 */
[C---:B------:R-:W-:Y:S01]  /*2930*/  FMUL.FTZ R127, R212.reuse, R123 ;  /* 0x0000007bd47f7220 */ /* 0x040fe20000410000 */
[C---:B------:R-:W-:Y:S01]  /*2940*/  FMUL.FTZ R129, R212.reuse, R143 ;  /* 0x0000008fd4817220 */ /* 0x040fe20000410000 */
[C---:B------:R-:W-:Y:S01]  /*2950*/  FMUL.FTZ R134, R212.reuse, R179 ;  /* 0x000000b3d4867220 */ /* 0x040fe20000410000 */
[----:B------:R-:W-:Y:S01]  /*2960*/  FMUL.FTZ R133, R212, R233 ;  /* 0x000000e9d4857220 */ /* 0x000fe20000410000 */
[----:B------:R-:W-:-:S02]  /*2970*/  @P0 HADD2.F32 R119, -RZ, R99.H1_H1 ;  /* 0x30000063ff770230 */ /* 0x000fc40000004100 */
[----:B------:R-:W-:Y:S01]  /*2980*/  FMUL.FTZ R212, R212, R231 ;  /* 0x000000e7d4d47220 */ /* 0x000fe20000410000 */
[----:B------:R-:W-:Y:S01]  /*2990*/  @P0 FADD.FTZ R137, R137, R116 ;  /* 0x0000007489890221 */ /* 0x000fe20000010000 */
[----:B------:R-:W-:Y:S01]  /*29a0*/  @P0 FADD.FTZ R141, R141, R118 ;  /* 0x000000768d8d0221 */ /* 0x000fe20000010000 */
[----:B------:R-:W-:Y:S02]  /*29b0*/  @P0 HADD2.F32 R116, -RZ, R96.H1_H1 ;  /* 0x30000060ff740230 */ /* 0x000fe40000004100 */
[----:B------:R-:W-:Y:S01]  /*29c0*/  @P0 FADD.FTZ R132, R132, R109 ;  /* 0x0000006d84840221 */ /* 0x000fe20000010000 */
[----:B------:R-:W-:Y:S01]  /*29d0*/  @P0 FADD.FTZ R135, R135, R108 ;  /* 0x0000006c87870221 */ /* 0x000fe20000010000 */
[----:B------:R-:W-:Y:S02]  /*29e0*/  @P0 HADD2.F32 R118, -RZ, R97.H1_H1 ;  /* 0x30000061ff760230 */ /* 0x000fe40000004100 */
[----:B------:R-:W-:Y:S01]  /*29f0*/  @P0 FADD.FTZ R134, R134, R117 ;  /* 0x0000007586860221 */ /* 0x000fe20000010000 */
[----:B------:R-:W-:-:S02]  /*2a00*/  @P0 HADD2.F32 R109, -RZ, R92.H0_H0 ;  /* 0x2000005cff6d0230 */ /* 0x000fc40000004100 */
[----:B------:R-:W-:Y:S01]  /*2a10*/  @P0 FADD.FTZ R212, R212, R119 ;  /* 0x00000077d4d40221 */ /* 0x000fe20000010000 */
[----:B------:R-:W-:Y:S01]  /*2a20*/  @P0 HADD2.F32 R108, -RZ, R92.H1_H1 ;  /* 0x3000005cff6c0230 */ /* 0x000fe20000004100 */
[----:B------:R-:W-:Y:S01]  /*2a30*/  ISETP.NE.AND.EX P2, PT, RZ, UR19, PT, P2 ;  /* 0x00000013ff007c0c */ /* 0x000fe2000bf45320 */
[----:B------:R-:W-:Y:S02]  /*2a40*/  @P0 HADD2.F32 R117, -RZ, R96.H0_H0 ;  /* 0x20000060ff750230 */ /* 0x000fe40000004100 */
        /* <DEDUP_REMOVED lines=237> */
.L_x_1568:
        /* <DEDUP_REMOVED lines=39> */
.L_x_1569:
[----:B------:R-:W-:Y:S01]  /*3b90*/  HFMA2.MMA R118, -RZ, RZ, 0, 9.5367431640625e-07 ;  /* 0x00000010ff767435 */ /* 0x000fe200000001ff */
[----:B------:R-:W-:Y:S02]  /*3ba0*/  MOV R119, R109 ;  /* 0x0000006d00777202 */ /* 0x000fe40000000f00 */
[----:B------:R-:W-:Y:S02]  /*3bb0*/  MOV R121, 0x1f ;  /* 0x0000001f00797802 */ /* 0x000fe40000000f00 */
[----:B------:R-:W-:-:S07]  /*3bc0*/  MOV R116, 0xffffffff ;  /* 0xffffffff00747802 */ /* 0x000fce0000000f00 */
[----:B-----5:R-:W-:Y:S05]  /*3bd0*/  WARPSYNC.COLLECTIVE R116, `(.L_x_1572) ;  /* 0x0000000074087348 */ /* 0x020fea0003c00000 */
[----:B------:R0:W1:Y:S02]  /*3be0*/  SHFL.DOWN P4, R117, R119, R118, R121 ;  /* 0x0800007677757389 */ /* 0x0000640000080079 */
[----:B01---5:R-:W-:Y:S01]  /*3bf0*/  ENDCOLLECTIVE ;  /* 0x000000000000791b */ /* 0x023fe20003800000 */
.L_x_1572:
[----:B------:R-:W-:Y:S02]  /*3c00*/  MOV R119, R111 ;  /* 0x0000006f00777202 */ /* 0x000fe40000000f00 */
[----:B------:R-:W-:-:S07]  /*3c10*/  MOV R108, R117 ;  /* 0x00000075006c7202 */ /* 0x000fce0000000f00 */
[----:B------:R-:W-:Y:S05]  /*3c20*/  WARPSYNC.COLLECTIVE R116, `(.L_x_1573) ;  /* 0x0000000074087348 */ /* 0x000fea0003c00000 */
[----:B------:R0:W1:Y:S02]  /*3c30*/  SHFL.DOWN P4, R117, R119, R118, R121 ;  /* 0x0800007677757389 */ /* 0x0000640000080079 */
[----:B01----:R-:W-:Y:S01]  /*3c40*/  ENDCOLLECTIVE ;  /* 0x000000000000791b */ /* 0x003fe20003800000 */
.L_x_1573:
[----:B------:R-:W-:Y:S01]  /*3c50*/  FADD.FTZ R108, R109, R108 ;  /* 0x0000006c6d6c7221 */ /* 0x000fe20000010000 */
[----:B------:R-:W-:-:S04]  /*3c60*/  HFMA2.MMA R118, -RZ, RZ, 0, 4.76837158203125e-07 ;  /* 0x00000008ff767435 */ /* 0x000fc800000001ff */
[----:B------:R-:W-:Y:S02]  /*3c70*/  MOV R119, R108 ;  /* 0x0000006c00777202 */ /* 0x000fe40000000f00 */
[----:B------:R-:W-:-:S07]  /*3c80*/  MOV R110, R117 ;  /* 0x00000075006e7202 */ /* 0x000fce0000000f00 */
[----:B------:R-:W-:Y:S05]  /*3c90*/  WARPSYNC.COLLECTIVE R116, `(.L_x_1574) ;  /* 0x0000000074087348 */ /* 0x000fea0003c00000 */
[----:B------:R0:W1:Y:S02]  /*3ca0*/  SHFL.DOWN P4, R117, R119, R118, R121 ;  /* 0x0800007677757389 */ /* 0x0000640000080079 */
[----:B01----:R-:W-:Y:S01]  /*3cb0*/  ENDCOLLECTIVE ;  /* 0x000000000000791b */ /* 0x003fe20003800000 */
.L_x_1574:
[----:B------:R-:W-:-:S05]  /*3cc0*/  FADD.FTZ R110, R111, R110 ;  /* 0x0000006e6f6e7221 */ /* 0x000fca0000010000 */
[----:B------:R-:W-:Y:S02]  /*3cd0*/  MOV R119, R110 ;  /* 0x0000006e00777202 */ /* 0x000fe40000000f00 */
[----:B------:R-:W-:-:S07]  /*3ce0*/  MOV R113, R117 ;  /* 0x0000007500717202 */ /* 0x000fce0000000f00 */
[----:B------:R-:W-:Y:S05]  /*3cf0*/  WARPSYNC.COLLECTIVE R116, `(.L_x_1575) ;  /* 0x0000000074087348 */ /* 0x000fea0003c00000 */
[----:B------:R0:W1:Y:S02]  /*3d00*/  SHFL.DOWN P4, R117, R119, R118, R121 ;  /* 0x0800007677757389 */ /* 0x0000640000080079 */
[----:B01----:R-:W-:Y:S01]  /*3d10*/  ENDCOLLECTIVE ;  /* 0x000000000000791b */ /* 0x003fe20003800000 */
.L_x_1575:
[----:B------:R-:W-:Y:S01]  /*3d20*/  FADD.FTZ R113, R108, R113 ;  /* 0x000000716c717221 */ /* 0x000fe20000010000 */
[----:B------:R-:W-:-:S04]  /*3d30*/  HFMA2.MMA R118, -RZ, RZ, 0, 2.384185791015625e-07 ;  /* 0x00000004ff767435 */ /* 0x000fc800000001ff */
[----:B------:R-:W-:Y:S02]  /*3d40*/  MOV R119, R113 ;  /* 0x0000007100777202 */ /* 0x000fe40000000f00 */
[----:B------:R-:W-:-:S07]  /*3d50*/  MOV R115, R117 ;  /* 0x0000007500737202 */ /* 0x000fce0000000f00 */
[----:B------:R-:W-:Y:S05]  /*3d60*/  WARPSYNC.COLLECTIVE R116, `(.L_x_1576) ;  /* 0x0000000074087348 */ /* 0x000fea0003c00000 */
[----:B------:R0:W1:Y:S02]  /*3d70*/  SHFL.DOWN P4, R117, R119, R118, R121 ;  /* 0x0800007677757389 */ /* 0x0000640000080079 */
[----:B01----:R-:W-:Y:S01]  /*3d80*/  ENDCOLLECTIVE ;  /* 0x000000000000791b */ /* 0x003fe20003800000 */
.L_x_1576:
[----:B------:R-:W-:-:S05]  /*3d90*/  FADD.FTZ R115, R110, R115 ;  /* 0x000000736e737221 */ /* 0x000fca0000010000 */
[----:B------:R-:W-:Y:S02]  /*3da0*/  MOV R119, R115 ;  /* 0x0000007300777202 */ /* 0x000fe40000000f00 */
[----:B------:R-:W-:-:S07]  /*3db0*/  MOV R112, R117 ;  /* 0x0000007500707202 */ /* 0x000fce0000000f00 */
[----:B------:R-:W-:Y:S05]  /*3dc0*/  WARPSYNC.COLLECTIVE R116, `(.L_x_1577) ;  /* 0x0000000074087348 */ /* 0x000fea0003c00000 */
[----:B------:R0:W1:Y:S02]  /*3dd0*/  SHFL.DOWN P4, R117, R119, R118, R121 ;  /* 0x0800007677757389 */ /* 0x0000640000080079 */
[----:B01----:R-:W-:Y:S01]  /*3de0*/  ENDCOLLECTIVE ;  /* 0x000000000000791b */ /* 0x003fe20003800000 */
.L_x_1577:
[----:B------:R-:W-:Y:S01]  /*3df0*/  FADD.FTZ R112, R113, R112 ;  /* 0x0000007071707221 */ /* 0x000fe20000010000 */
[----:B------:R-:W-:-:S04]  /*3e00*/  HFMA2.MMA R118, -RZ, RZ, 0, 1.1920928955078125e-07 ;  /* 0x00000002ff767435 */ /* 0x000fc800000001ff */
[----:B------:R-:W-:Y:S02]  /*3e10*/  MOV R119, R112 ;  /* 0x0000007000777202 */ /* 0x000fe40000000f00 */
[----:B------:R-:W-:-:S07]  /*3e20*/  MOV R114, R117 ;  /* 0x0000007500727202 */ /* 0x000fce0000000f00 */
[----:B------:R-:W-:Y:S05]  /*3e30*/  WARPSYNC.COLLECTIVE R116, `(.L_x_1578) ;  /* 0x0000000074087348 */ /* 0x000fea0003c00000 */
[----:B------:R0:W1:Y:S02]  /*3e40*/  SHFL.DOWN P4, R117, R119, R118, R121 ;  /* 0x0800007677757389 */ /* 0x0000640000080079 */
[----:B01----:R-:W-:Y:S01]  /*3e50*/  ENDCOLLECTIVE ;  /* 0x000000000000791b */ /* 0x003fe20003800000 */
.L_x_1578:
[----:B------:R-:W-:-:S05]  /*3e60*/  FADD.FTZ R114, R115, R114 ;  /* 0x0000007273727221 */ /* 0x000fca0000010000 */
[----:B------:R-:W-:Y:S02]  /*3e70*/  MOV R119, R114 ;  /* 0x0000007200777202 */ /* 0x000fe40000000f00 */
[----:B------:R-:W-:-:S07]  /*3e80*/  MOV R109, R117 ;  /* 0x00000075006d7202 */ /* 0x000fce0000000f00 */
[----:B------:R-:W-:Y:S05]  /*3e90*/  WARPSYNC.COLLECTIVE R116, `(.L_x_1579) ;  /* 0x0000000074087348 */ /* 0x000fea0003c00000 */
[----:B------:R0:W1:Y:S02]  /*3ea0*/  SHFL.DOWN P4, R117, R119, R118, R121 ;  /* 0x0800007677757389 */ /* 0x0000640000080079 */
[----:B01----:R-:W-:Y:S01]  /*3eb0*/  ENDCOLLECTIVE ;  /* 0x000000000000791b */ /* 0x003fe20003800000 */
.L_x_1579:
[----:B------:R-:W-:Y:S01]  /*3ec0*/  FADD.FTZ R108, R112, R109 ;  /* 0x0000006d706c7221 */ /* 0x000fe20000010000 */
[----:B------:R-:W-:-:S04]  /*3ed0*/  HFMA2.MMA R118, -RZ, RZ, 0, 5.9604644775390625e-08 ;  /* 0x00000001ff767435 */ /* 0x000fc800000001ff */
[----:B------:R-:W-:Y:S02]  /*3ee0*/  MOV R119, R108 ;  /* 0x0000006c00777202 */ /* 0x000fe40000000f00 */
[----:B------:R-:W-:-:S07]  /*3ef0*/  MOV R111, R117 ;  /* 0x00000075006f7202 */ /* 0x000fce0000000f00 */
[----:B------:R-:W-:Y:S05]  /*3f00*/  WARPSYNC.COLLECTIVE R116, `(.L_x_1580) ;  /* 0x0000000074087348 */ /* 0x000fea0003c00000 */
[----:B------:R0:W1:Y:S02]  /*3f10*/  SHFL.DOWN P4, R117, R119, R118, R121 ;  /* 0x0800007677757389 */ /* 0x0000640000080079 */
[----:B01----:R-:W-:Y:S01]  /*3f20*/  ENDCOLLECTIVE ;  /* 0x000000000000791b */ /* 0x003fe20003800000 */
.L_x_1580:
[----:B------:R-:W-:-:S05]  /*3f30*/  FADD.FTZ R109, R114, R111 ;  /* 0x0000006f726d7221 */ /* 0x000fca0000010000 */
[----:B------:R-:W-:Y:S02]  /*3f40*/  MOV R119, R109 ;  /* 0x0000006d00777202 */ /* 0x000fe40000000f00 */
[----:B------:R-:W-:-:S07]  /*3f50*/  MOV R111, R117 ;  /* 0x00000075006f7202 */ /* 0x000fce0000000f00 */
[----:B------:R-:W-:Y:S05]  /*3f60*/  WARPSYNC.COLLECTIVE R116, `(.L_x_1581) ;  /* 0x0000000074087348 */ /* 0x000fea0003c00000 */
[----:B------:R0:W1:Y:S02]  /*3f70*/  SHFL.DOWN P4, R117, R119, R118, R121 ;  /* 0x0800007677757389 */ /* 0x0000640000080079 */
[----:B01----:R-:W-:Y:S01]  /*3f80*/  ENDCOLLECTIVE ;  /* 0x000000000000791b */ /* 0x003fe20003800000 */
.L_x_1581:
[----:B------:R-:W-:Y:S01]  /*3f90*/  MOV R110, R117 ;  /* 0x00000075006e7202 */ /* 0x000fe20000000f00 */
[----:B------:R-:W-:Y:S06]  /*3fa0*/  BRA `(.L_x_1582) ;  /* 0xffffffe000247947 */ /* 0x000fec000383ffff */
.L_x_1583:
        /* <DEDUP_REMOVED lines=13> */
.L_x_3275:


//--------------------- .text._ZN10layer_norm31ln_parallel_residual_bwd_kernelINS_13Kernel_traitsIf6__halfS2_S2_fjLj6144ELj1ELj1ELj8ELj16ENS_18Kernel_traits_baseILj6144EfS2_S2_S2_fjLj256EEEEELb0ELb1ELb0EEEvNS_9BwdParamsE --------------------------
	.section	.text._ZN10layer_norm31ln_parallel_residual_bwd_kernelINS_13Kernel_traitsIf6__halfS2_S2_fjLj6144ELj1ELj1ELj8ELj16ENS_18Kernel_traits_baseILj6144EfS2_S2_S2_fjLj256EEEEELb0ELb1ELb0EEEvNS_9BwdParamsE,"ax",@progbits
	.align	128
        .global         _ZN10layer_norm31ln_parallel_residual_bwd_kernelINS_13Kernel_traitsIf6__halfS2_S2_fjLj6144ELj1ELj1ELj8ELj16ENS_18Kernel_traits_baseILj6144EfS2_S2_S2_fjLj256EEEEELb0ELb1ELb0EEEvNS_9BwdParamsE
        .type           _ZN10layer_norm31ln_parallel_residual_bwd_kernelINS_13Kernel_traitsIf6__halfS2_S2_fjLj6144ELj1ELj1ELj8ELj16ENS_18Kernel_traits_baseILj6144EfS2_S2_S2_fjLj256EEEEELb0ELb1ELb0EEEvNS_9BwdParamsE,@function
        .size           _ZN10layer_norm31ln_parallel_residual_bwd_kernelINS_13Kernel_traitsIf6__halfS2_S2_fjLj6144ELj1ELj1ELj8ELj16ENS_18Kernel_traits_baseILj6144EfS2_S2_S2_fjLj256EEEEELb0ELb1ELb0EEEvNS_9BwdParamsE,(.L_x_3276 - _ZN10layer_norm31ln_parallel_residual_bwd_kernelINS_13Kernel_traitsIf6__halfS2_S2_fjLj6144ELj1ELj1ELj8ELj16ENS_18Kernel_traits_baseILj6144EfS2_S2_S2_fjLj256EEEEELb0ELb1ELb0EEEvNS_9BwdParamsE)
        .other          _ZN10layer_norm31ln_parallel_residual_bwd_kernelINS_13Kernel_traitsIf6__halfS2_S2_fjLj6144ELj1ELj1ELj8ELj16ENS_18Kernel_traits_baseILj6144EfS2_S2_S2_fjLj256EEEEELb0ELb1ELb0EEEvNS_9BwdParamsE,@"STO_CUDA_ENTRY STV_DEFAULT"
_ZN10layer_norm31ln_parallel_residual_bwd_kernelINS_13Kernel_traitsIf6__halfS2_S2_fjLj6144ELj1ELj1ELj8ELj16ENS_18Kernel_traits_baseILj6144EfS2_S2_S2_fjLj256EEEEELb0ELb1ELb0EEEvNS_9BwdParamsE:
.text._ZN10layer_norm31ln_parallel_residual_bwd_kernelINS_13Kernel_traitsIf6__halfS2_S2_fjLj6144ELj1ELj1ELj8ELj16ENS_18Kernel_traits_baseILj6144EfS2_S2_S2_fjLj256EEEEELb0ELb1ELb0EEEvNS_9BwdParamsE:
        /* <DEDUP_REMOVED lines=70> */
.L_x_1598:
        /* <DEDUP_REMOVED lines=102> */
.L_x_1586:
[----:B------:R-:W-:Y:S05]  /*0ac0*/  BSYNC B0 ;  /* 0x0000000000007941 */ /* 0x000fea0003800000 */
.L_x_1585:
        /* <DEDUP_REMOVED lines=86> */
.L_x_1588:
[----:B------:R-:W-:Y:S05]  /*1030*/  BSYNC B0 ;  /* 0x0000000000007941 */ /* 0x000fea0003800000 */
.L_x_1587:
        /* <DEDUP_REMOVED lines=85> */
.L_x_1590:
[----:B------:R-:W-:Y:S05]  /*1590*/  BSYNC B0 ;  /* 0x0000000000007941 */ /* 0x000fea0003800000 */
.L_x_1589:
        /* <DEDUP_REMOVED lines=27> */
.L_x_1613:
        /* <DEDUP_REMOVED lines=133> */
.L_x_1593:
[----:B------:R-:W-:Y:S05]  /*1fa0*/  BSYNC B0 ;  /* 0x0000000000007941 */ /* 0x000fea0003800000 */
.L_x_1592:
        /* <DEDUP_REMOVED lines=70> */
[----:B------:R-:W-:Y:S01]  /*2410*/  ISETP.NE.AND.EX P0, PT, RZ, UR19, PT, P0 ;  /* 0x00000013ff007c0c */ /* 0x000fe2000bf05300 */
[----:B0-----:R-:W0:-:S12]  /*2420*/  LDC.64 R98, c[0x0][0x2f8] ;  /* 0x0000be00ff627b82 */ /* 0x001e180000000a00 */
[----:B------:R-:W-:Y:S02]  /*2430*/  @P0 F2FP.F16.F32.PACK_AB R163, RZ, R104 ;  /* 0x00000068ffa3023e */ /* 0x000fe400000000ff */
[----:B------:R-:W-:Y:S02]  /*2440*/  @P0 F2FP.F16.F32.PACK_AB R165, RZ, R105 ;  /* 0x00000069ffa5023e */ /* 0x000fe400000000ff */
[----:B------:R-:W-:Y:S02]  /*2450*/  @P0 F2FP.F16.F32.PACK_AB R166, RZ, R106 ;  /* 0x0000006affa6023e */ /* 0x000fe400000000ff */
[----:B------:R-:W-:Y:S02]  /*2460*/  @P0 LEA R102, P6, R155, UR18, 0x4 ;  /* 0x000000129b660c11 */ /* 0x000fe4000f8c20ff */
[----:B------:R-:W-:Y:S02]  /*2470*/  @P0 F2FP.F16.F32.PACK_AB R167, RZ, R107 ;  /* 0x0000006bffa7023e */ /* 0x000fe400000000ff */
[----:B------:R-:W-:-:S02]  /*2480*/  @P0 PRMT R92, R163, 0x7610, R92 ;  /* 0x00007610a35c0816 */ /* 0x000fc4000000005c */
[----:B------:R-:W-:Y:S02]  /*2490*/  @P0 PRMT R93, R166, 0x7610, R93 ;  /* 0x00007610a65d0816 */ /* 0x000fe4000000005d */
[----:B------:R-:W-:Y:S02]  /*24a0*/  @P0 LEA.HI.X R103, R155, UR19, RZ, 0x4, P6 ;  /* 0x000000139b670c11 */ /* 0x000fe4000b0f24ff */
[----:B------:R-:W-:Y:S02]  /*24b0*/  @P0 PRMT R92, R92, 0x5410, R165 ;  /* 0x000054105c5c0816 */ /* 0x000fe400000000a5 */
[----:B------:R-:W-:Y:S01]  /*24c0*/  @P0 PRMT R93, R93, 0x5410, R167 ;  /* 0x000054105d5d0816 */ /* 0x000fe200000000a7 */
[----:B0-----:R-:W-:Y:S01]  /*24d0*/  IMAD.WIDE.U32 R104, R155, 0x10, R98 ;  /* 0x000000109b687825 */ /* 0x001fe200078e0062 */
[----:B------:R-:W-:Y:S02]  /*24e0*/  F2FP.F16.F32.PACK_AB R98, R160, R159 ;  /* 0x0000009fa062723e */ /* 0x000fe400000000ff */
[----:B------:R-:W-:-:S02]  /*24f0*/  F2FP.F16.F32.PACK_AB R99, R164, R161 ;  /* 0x000000a1a463723e */ /* 0x000fc400000000ff */
[----:B------:R-:W-:Y:S02]  /*2500*/  @P0 F2FP.F16.F32.PACK_AB R159, RZ, R159 ;  /* 0x0000009fff9f023e */ /* 0x000fe400000000ff */
[----:B------:R-:W-:Y:S01]  /*2510*/  @P0 F2FP.F16.F32.PACK_AB R161, RZ, R161 ;  /* 0x000000a1ffa1023e */ /* 0x000fe200000000ff */
[----:B------:R1:W-:Y:S01]  /*2520*/  STG.E.128 desc[UR4][R104.64], R96 ;  /* 0x0000006068007986 */ /* 0x0003e2000c101d04 */
[----:B------:R-:W-:Y:S02]  /*2530*/  @P0 F2FP.F16.F32.PACK_AB R160, RZ, R160 ;  /* 0x000000a0ffa0023e */ /* 0x000fe400000000ff */
[----:B------:R-:W-:Y:S02]  /*2540*/  @P0 F2FP.F16.F32.PACK_AB R164, RZ, R164 ;  /* 0x000000a4ffa4023e */ /* 0x000fe400000000ff */
[----:B------:R-:W-:Y:S02]  /*2550*/  @P0 PRMT R94, R159, 0x7610, R94 ;  /* 0x000076109f5e0816 */ /* 0x000fe4000000005e */
[----:B------:R-:W-:-:S02]  /*2560*/  @P0 PRMT R95, R161, 0x7610, R95 ;  /* 0x00007610a15f0816 */ /* 0x000fc4000000005f */
[----:B------:R-:W-:Y:S02]  /*2570*/  @P0 PRMT R94, R94, 0x5410, R160 ;  /* 0x000054105e5e0816 */ /* 0x000fe400000000a0 */
[----:B------:R-:W-:Y:S02]  /*2580*/  @P0 PRMT R95, R95, 0x5410, R164 ;  /* 0x000054105f5f0816 */ /* 0x000fe400000000a4 */
[----:B------:R-:W-:-:S03]  /*2590*/  IADD3 R155, R155, 0x100, RZ ;  /* 0x000001009b9b7810 */ /* 0x000fc60007ffe0ff */
[----:B------:R1:W-:Y:S04]  /*25a0*/  @P0 STG.E.128 desc[UR4][R102.64], R92 ;  /* 0x0000005c66000986 */ /* 0x0003e8000c101d04 */
.L_x_1595:
[----:B------:R-:W-:Y:S05]  /*25b0*/  BSYNC B0 ;  /* 0x0000000000007941 */ /* 0x000fea0003800000 */
.L_x_1594:
        /* <DEDUP_REMOVED lines=11> */
[--C-:B------:R-:W-:Y:S01]  /*2670*/  FFMA.FTZ R102, R144, R100, R101.reuse ;  /* 0x0000006490667223 */ /* 0x100fe20000010065 */
[----:B-----5:R-:W-:Y:S01]  /*2680*/  FMUL.FTZ R106, R157, R96 ;  /* 0x000000609d6a7220 */ /* 0x020fe20000410000 */
[-CC-:B------:R-:W-:Y:S01]  /*2690*/  FFMA.FTZ R103, R149, R100.reuse, R101.reuse ;  /* 0x0000006495677223 */ /* 0x180fe20000010065 */
[--C-:B------:R-:W-:Y:S01]  /*26a0*/  FFMA.FTZ R105, R153, R100, R101.reuse ;  /* 0x0000006499697223 */ /* 0x100fe20000010065 */
[----:B------:R-:W-:Y:S01]  /*26b0*/  FMUL.FTZ R107, R157, R98 ;  /* 0x000000629d6b7220 */ /* 0x000fe20000410000 */
[----:B------:R-:W-:Y:S01]  /*26c0*/  FFMA.FTZ R101, R156, R100, R101 ;  /* 0x000000649c657223 */ /* 0x000fe20000010065 */
[----:B------:R-:W-:Y:S01]  /*26d0*/  FADD.FTZ R100, R146, -R99 ;  /* 0x8000006392647221 */ /* 0x000fe20000010000 */
[----:B------:R-:W-:Y:S01]  /*26e0*/  FADD.FTZ R102, R147, -R102 ;  /* 0x8000006693667221 */ /* 0x000fe20000010000 */
[----:B------:R-:W-:-:S02]  /*26f0*/  @P0 HADD2.F32 R97, -RZ, R84.H0_H0 ;  /* 0x20000054ff610230 */ /* 0x000fc40000004100 */
[----:B------:R-:W-:Y:S01]  /*2700*/  FADD.FTZ R104, R148, -R103 ;  /* 0x8000006794687221 */ /* 0x000fe20000010000 */
[----:B------:R-:W-:Y:S02]  /*2710*/  @P0 HADD2.F32 R96, -RZ, R84.H1_H1 ;  /* 0x30000054ff600230 */ /* 0x000fe40000004100 */
[C---:B------:R-:W-:Y:S01]  /*2720*/  FMUL.FTZ R159, R157.reuse, R100 ;  /* 0x000000649d9f7220 */ /* 0x040fe20000410000 */
[----:B------:R-:W-:Y:S01]  /*2730*/  FMUL.FTZ R160, R157, R102 ;  /* 0x000000669da07220 */ /* 0x000fe20000410000 */
        /* <DEDUP_REMOVED lines=71> */
.L_x_1597:
[----:B------:R-:W-:Y:S05]  /*2bb0*/  BSYNC B0 ;  /* 0x0000000000007941 */ /* 0x000fea0003800000 */
.L_x_1596:
[----:B------:R-:W-:Y:S02]  /*2bc0*/  ISETP.NE.AND P0, PT, R162, RZ, PT ;  /* 0x000000ffa200720c */ /* 0x000fe40003f05270 */
[----:B--2---:R-:W-:-:S11]  /*2bd0*/  SEL R100, RZ, 0x1, P5 ;  /* 0x00000001ff647807 */ /* 0x004fd60002800000 */
[----:B------:R-:W-:Y:S05]  /*2be0*/  @!P0 BRA `(.L_x_1598) ;  /* 0xffffffd8001c8947 */ /* 0x000fea000383ffff */
.L_x_1584:
        /* <DEDUP_REMOVED lines=17> */
.L_x_1600:
[----:B------:R-:W-:Y:S05]  /*2d00*/  BSYNC B0 ;  /* 0x0000000000007941 */ /* 0x000fea0003800000 */
.L_x_1599:
        /* <DEDUP_REMOVED lines=11> */
.L_x_1602:
[----:B------:R-:W-:Y:S05]  /*2dc0*/  BSYNC B0 ;  /* 0x0000000000007941 */ /* 0x000fea0003800000 */
.L_x_1601:
        /* <DEDUP_REMOVED lines=10> */
.L_x_1591:
[----:B------:R-:W-:Y:S01]  /*2e70*/  HFMA2.MMA R161, -RZ, RZ, 0, 9.5367431640625e-07 ;  /* 0x00000010ffa17435 */ /* 0x000fe200000001ff */
[----:B------:R-:W-:Y:S02]  /*2e80*/  MOV R159, R105 ;  /* 0x00000069009f7202 */ /* 0x000fe40000000f00 */
[----:B------:R-:W-:Y:S02]  /*2e90*/  MOV R164, 0x1f ;  /* 0x0000001f00a47802 */ /* 0x000fe40000000f00 */
[----:B------:R-:W-:-:S07]  /*2ea0*/  MOV R106, 0xffffffff ;  /* 0xffffffff006a7802 */ /* 0x000fce0000000f00 */
[----:B-----5:R-:W-:Y:S05]  /*2eb0*/  WARPSYNC.COLLECTIVE R106, `(.L_x_1603) ;  /* 0x000000006a087348 */ /* 0x020fea0003c00000 */
[----:B------:R0:W1:Y:S02]  /*2ec0*/  SHFL.DOWN P4, R107, R159, R161, R164 ;  /* 0x080000a19f6b7389 */ /* 0x00006400000800a4 */
[----:B01---5:R-:W-:Y:S01]  /*2ed0*/  ENDCOLLECTIVE ;  /* 0x000000000000791b */ /* 0x023fe20003800000 */
.L_x_1603:
[----:B------:R-:W-:Y:S02]  /*2ee0*/  MOV R159, R160 ;  /* 0x000000a0009f7202 */ /* 0x000fe40000000f00 */
[----:B------:R-:W-:-:S07]  /*2ef0*/  MOV R98, R107 ;  /* 0x0000006b00627202 */ /* 0x000fce0000000f00 */
[----:B------:R-:W-:Y:S05]  /*2f00*/  WARPSYNC.COLLECTIVE R106, `(.L_x_1604) ;  /* 0x000000006a087348 */ /* 0x000fea0003c00000 */
[----:B------:R0:W1:Y:S02]  /*2f10*/  SHFL.DOWN P4, R107, R159, R161, R164 ;  /* 0x080000a19f6b7389 */ /* 0x00006400000800a4 */
[----:B01----:R-:W-:Y:S01]  /*2f20*/  ENDCOLLECTIVE ;  /* 0x000000000000791b */ /* 0x003fe20003800000 */
.L_x_1604:
[----:B------:R-:W-:Y:S01]  /*2f30*/  FADD.FTZ R98, R98, R105 ;  /* 0x0000006962627221 */ /* 0x000fe20000010000 */
[----:B------:R-:W-:-:S04]  /*2f40*/  HFMA2.MMA R161, -RZ, RZ, 0, 4.76837158203125e-07 ;  /* 0x00000008ffa17435 */ /* 0x000fc800000001ff */
[----:B------:R-:W-:Y:S02]  /*2f50*/  MOV R159, R98 ;  /* 0x00000062009f7202 */ /* 0x000fe40000000f00 */
[----:B------:R-:W-:-:S07]  /*2f60*/  MOV R99, R107 ;  /* 0x0000006b00637202 */ /* 0x000fce0000000f00 */
[----:B------:R-:W-:Y:S05]  /*2f70*/  WARPSYNC.COLLECTIVE R106, `(.L_x_1605) ;  /* 0x000000006a087348 */ /* 0x000fea0003c00000 */
[----:B------:R0:W1:Y:S02]  /*2f80*/  SHFL.DOWN P4, R107, R159, R161, R164 ;  /* 0x080000a19f6b7389 */ /* 0x00006400000800a4 */
[----:B01----:R-:W-:Y:S01]  /*2f90*/  ENDCOLLECTIVE ;  /* 0x000000000000791b */ /* 0x003fe20003800000 */
.L_x_1605:
[----:B------:R-:W-:-:S05]  /*2fa0*/  FADD.FTZ R99, R99, R160 ;  /* 0x000000a063637221 */ /* 0x000fca0000010000 */
[----:B------:R-:W-:Y:S02]  /*2fb0*/  MOV R159, R99 ;  /* 0x00000063009f7202 */ /* 0x000fe40000000f00 */
[----:B------:R-:W-:-:S07]  /*2fc0*/  MOV R101, R107 ;  /* 0x0000006b00657202 */ /* 0x000fce0000000f00 */
[----:B------:R-:W-:Y:S05]  /*2fd0*/  WARPSYNC.COLLECTIVE R106, `(.L_x_1606) ;  /* 0x000000006a087348 */ /* 0x000fea0003c00000 */
[----:B------:R0:W1:Y:S02]  /*2fe0*/  SHFL.DOWN P4, R107, R159, R161, R164 ;  /* 0x080000a19f6b7389 */ /* 0x00006400000800a4 */
[----:B01----:R-:W-:Y:S01]  /*2ff0*/  ENDCOLLECTIVE ;  /* 0x000000000000791b */ /* 0x003fe20003800000 */
.L_x_1606:
[----:B------:R-:W-:Y:S01]  /*3000*/  FADD.FTZ R101, R98, R101 ;  /* 0x0000006562657221 */ /* 0x000fe20000010000 */
[----:B------:R-:W-:-:S04]  /*3010*/  HFMA2.MMA R161, -RZ, RZ, 0, 2.384185791015625e-07 ;  /* 0x00000004ffa17435 */ /* 0x000fc800000001ff */
[----:B------:R-:W-:Y:S02]  /*3020*/  MOV R159, R101 ;  /* 0x00000065009f7202 */ /* 0x000fe40000000f00 */
[----:B------:R-:W-:-:S07]  /*3030*/  MOV R100, R107 ;  /* 0x0000006b00647202 */ /* 0x000fce0000000f00 */
[----:B------:R-:W-:Y:S05]  /*3040*/  WARPSYNC.COLLECTIVE R106, `(.L_x_1607) ;  /* 0x000000006a087348 */ /* 0x000fea0003c00000 */
[----:B------:R0:W1:Y:S02]  /*3050*/  SHFL.DOWN P4, R107, R159, R161, R164 ;  /* 0x080000a19f6b7389 */ /* 0x00006400000800a4 */
[----:B01----:R-:W-:Y:S01]  /*3060*/  ENDCOLLECTIVE ;  /* 0x000000000000791b */ /* 0x003fe20003800000 */
.L_x_1607:
[----:B------:R-:W-:-:S05]  /*3070*/  FADD.FTZ R100, R99, R100 ;  /* 0x0000006463647221 */ /* 0x000fca0000010000 */
[----:B------:R-:W-:Y:S02]  /*3080*/  MOV R159, R100 ;  /* 0x00000064009f7202 */ /* 0x000fe40000000f00 */
[----:B------:R-:W-:-:S07]  /*3090*/  MOV R102, R107 ;  /* 0x0000006b00667202 */ /* 0x000fce0000000f00 */
[----:B------:R-:W-:Y:S05]  /*30a0*/  WARPSYNC.COLLECTIVE R106, `(.L_x_1608) ;  /* 0x000000006a087348 */ /* 0x000fea0003c00000 */
[----:B------:R0:W1:Y:S02]  /*30b0*/  SHFL.DOWN P4, R107, R159, R161, R164 ;  /* 0x080000a19f6b7389 */ /* 0x00006400000800a4 */
[----:B01----:R-:W-:Y:S01]  /*30c0*/  ENDCOLLECTIVE ;  /* 0x000000000000791b */ /* 0x003fe20003800000 */
.L_x_1608:
[----:B------:R-:W-:Y:S01]  /*30d0*/  FADD.FTZ R102, R101, R102 ;  /* 0x0000006665667221 */ /* 0x000fe20000010000 */
[----:B------:R-:W-:-:S04]  /*30e0*/  HFMA2.MMA R161, -RZ, RZ, 0, 1.1920928955078125e-07 ;  /* 0x00000002ffa17435 */ /* 0x000fc800000001ff */
[----:B------:R-:W-:Y:S02]  /*30f0*/  MOV R159, R102 ;  /* 0x00000066009f7202 */ /* 0x000fe40000000f00 */
[----:B------:R-:W-:-:S07]  /*3100*/  MOV R103, R107 ;  /* 0x0000006b00677202 */ /* 0x000fce0000000f00 */
[----:B------:R-:W-:Y:S05]  /*3110*/  WARPSYNC.COLLECTIVE R106, `(.L_x_1609) ;  /* 0x000000006a087348 */ /* 0x000fea0003c00000 */
[----:B------:R0:W1:Y:S02]  /*3120*/  SHFL.DOWN P4, R107, R159, R161, R164 ;  /* 0x080000a19f6b7389 */ /* 0x00006400000800a4 */
[----:B01----:R-:W-:Y:S01]  /*3130*/  ENDCOLLECTIVE ;  /* 0x000000000000791b */ /* 0x003fe20003800000 */
.L_x_1609:
[----:B------:R-:W-:-:S05]  /*3140*/  FADD.FTZ R103, R100, R103 ;  /* 0x0000006764677221 */ /* 0x000fca0000010000 */
[----:B------:R-:W-:Y:S02]  /*3150*/  MOV R159, R103 ;  /* 0x00000067009f7202 */ /* 0x000fe40000000f00 */
[----:B------:R-:W-:-:S07]  /*3160*/  MOV R105, R107 ;  /* 0x0000006b00697202 */ /* 0x000fce0000000f00 */
[----:B------:R-:W-:Y:S05]  /*3170*/  WARPSYNC.COLLECTIVE R106, `(.L_x_1610) ;  /* 0x000000006a087348 */ /* 0x000fea0003c00000 */
[----:B------:R0:W1:Y:S02]  /*3180*/  SHFL.DOWN P4, R107, R159, R161, R164 ;  /* 0x080000a19f6b7389 */ /* 0x00006400000800a4 */
[----:B01----:R-:W-:Y:S01]  /*3190*/  ENDCOLLECTIVE ;  /* 0x000000000000791b */ /* 0x003fe20003800000 */
.L_x_1610:
[----:B------:R-:W-:Y:S01]  /*31a0*/  FADD.FTZ R105, R102, R105 ;  /* 0x0000006966697221 */ /* 0x000fe20000010000 */
[----:B------:R-:W-:-:S04]  /*31b0*/  HFMA2.MMA R161, -RZ, RZ, 0, 5.9604644775390625e-08 ;  /* 0x00000001ffa17435 */ /* 0x000fc800000001ff */
[----:B------:R-:W-:Y:S02]  /*31c0*/  MOV R159, R105 ;  /* 0x00000069009f7202 */ /* 0x000fe40000000f00 */
[----:B------:R-:W-:-:S07]  /*31d0*/  MOV R104, R107 ;  /* 0x0000006b00687202 */ /* 0x000fce0000000f00 */
[----:B------:R-:W-:Y:S05]  /*31e0*/  WARPSYNC.COLLECTIVE R106, `(.L_x_1611) ;  /* 0x000000006a087348 */ /* 0x000fea0003c00000 */
[----:B------:R0:W1:Y:S02]  /*31f0*/  SHFL.DOWN P4, R107, R159, R161, R164 ;  /* 0x080000a19f6b7389 */ /* 0x00006400000800a4 */
[----:B01----:R-:W-:Y:S01]  /*3200*/  ENDCOLLECTIVE ;  /* 0x000000000000791b */ /* 0x003fe20003800000 */
.L_x_1611:
[----:B------:R-:W-:-:S05]  /*3210*/  FADD.FTZ R104, R103, R104 ;  /* 0x0000006867687221 */ /* 0x000fca0000010000 */
[----:B------:R-:W-:Y:S02]  /*3220*/  MOV R159, R104 ;  /* 0x00000068009f7202 */ /* 0x000fe40000000f00 */
[----:B------:R-:W-:-:S07]  /*3230*/  MOV R98, R107 ;  /* 0x0000006b00627202 */ /* 0x000fce0000000f00 */
[----:B------:R-:W-:Y:S05]  /*3240*/  WARPSYNC.COLLECTIVE R106, `(.L_x_1612) ;  /* 0x000000006a087348 */ /* 0x000fea0003c00000 */
[----:B------:R0:W1:Y:S02]  /*3250*/  SHFL.DOWN P4, R107, R159, R161, R164 ;  /* 0x080000a19f6b7389 */ /* 0x00006400000800a4 */
[----:B01----:R-:W-:Y:S01]  /*3260*/  ENDCOLLECTIVE ;  /* 0x000000000000791b */ /* 0x003fe20003800000 */
.L_x_1612:
[----:B------:R-:W-:Y:S01]  /*3270*/  MOV R99, R107 ;  /* 0x0000006b00637202 */ /* 0x000fe20000000f00 */
[----:B------:R-:W-:Y:S06]  /*3280*/  BRA `(.L_x_1613) ;  /* 0xffffffe400307947 */ /* 0x000fec000383ffff */
.L_x_1614:
        /* <DEDUP_REMOVED lines=15> */
.L_x_3276:


//--------------------- .text._ZN10layer_norm31ln_parallel_residual_bwd_kernelINS_13Kernel_traitsIf6__halfS2_S2_fjLj6144ELj1ELj1ELj8ELj16ENS_18Kernel_traits_baseILj6144EfS2_S2_S2_fjLj256EEEEELb0ELb1ELb1EEEvNS_9BwdParamsE --------------------------
	.section	.text._ZN10layer_norm31ln_parallel_residual_bwd_kernelINS_13Kernel_traitsIf6__halfS2_S2_fjLj6144ELj1ELj1ELj8ELj16ENS_18Kernel_traits_baseILj6144EfS2_S2_S2_fjLj256EEEEELb0ELb1ELb1EEEvNS_9BwdParamsE,"ax",@progbits
	.align	128
        .global         _ZN10layer_norm31ln_parallel_residual_bwd_kernelINS_13Kernel_traitsIf6__halfS2_S2_fjLj6144ELj1ELj1ELj8ELj16ENS_18Kernel_traits_baseILj6144EfS2_S2_S2_fjLj256EEEEELb0ELb1ELb1EEEvNS_9BwdParamsE
        .type           _ZN10layer_norm31ln_parallel_residual_bwd_kernelINS_13Kernel_traitsIf6__halfS2_S2_fjLj6144ELj1ELj1ELj8ELj16ENS_18Kernel_traits_baseILj6144EfS2_S2_S2_fjLj256EEEEELb0ELb1ELb1EEEvNS_9BwdParamsE,@function
        .size           _ZN10layer_norm31ln_parallel_residual_bwd_kernelINS_13Kernel_traitsIf6__halfS2_S2_fjLj6144ELj1ELj1ELj8ELj16ENS_18Kernel_traits_baseILj6144EfS2_S2_S2_fjLj256EEEEELb0ELb1ELb1EEEvNS_9BwdParamsE,(.L_x_3277 - _ZN10layer_norm31ln_parallel_residual_bwd_kernelINS_13Kernel_traitsIf6__halfS2_S2_fjLj6144ELj1ELj1ELj8ELj16ENS_18Kernel_traits_baseILj6144EfS2_S2_S2_fjLj256EEEEELb0ELb1ELb1EEEvNS_9BwdParamsE)
        .other          _ZN10layer_norm31ln_parallel_residual_bwd_kernelINS_13Kernel_traitsIf6__halfS2_S2_fjLj6144ELj1ELj1ELj8ELj16ENS_18Kernel_traits_baseILj6144EfS2_S2_S2_fjLj256EEEEELb0ELb1ELb1EEEvNS_9BwdParamsE,@"STO_CUDA_ENTRY STV_DEFAULT"
_ZN10layer_norm31ln_parallel_residual_bwd_kernelINS_13Kernel_traitsIf6__halfS2_S2_fjLj6144ELj1ELj1ELj8ELj16ENS_18Kernel_traits_baseILj6144EfS2_S2_S2_fjLj256EEEEELb0ELb1ELb1EEEvNS_9BwdParamsE:
.text._ZN10layer_norm31ln_parallel_residual_bwd_kernelINS_13Kernel_traitsIf6__halfS2_S2_fjLj6144ELj1ELj1ELj8ELj16ENS_18Kernel_traits_baseILj6144EfS2_S2_S2_fjLj256EEEEELb0ELb1ELb1EEEvNS_9BwdParamsE:
        /* <DEDUP_REMOVED lines=42> */
.L_x_1615:
        /* <DEDUP_REMOVED lines=44> */
[----:B0-----:R-:W-:-:S11]  /*0560*/  LOP3.LUT R121, R72, 0xff, RZ, 0xc0, !PT ;  /* 0x000000ff48797812 */ /* 0x001fd600078ec0ff */
.L_x_1618:
[----:B-1----:R-:W-:Y:S01]  /*0570*/  IMAD R2, R117, UR8, RZ ;  /* 0x0000000875027c24 */ /* 0x002fe2000f8e02ff */
[----:B------:R-:W0:Y:S04]  /*0580*/  LDC.64 R68, c[0x0][0x2b8] ;  /* 0x0000ae00ff447b82 */ /* 0x000e280000000a00 */
[----:B------:R-:W-:-:S04]  /*0590*/  SHF.R.S32.HI R3, RZ, 0x1f, R2 ;  /* 0x0000001fff037819 */ /* 0x000fc80000011402 */
[----:B------:R-:W-:Y:S01]  /*05a0*/  LEA.HI R2, R3, R2, RZ, 0x3 ;  /* 0x0000000203027211 */ /* 0x000fe200078f18ff */
[----:B------:R-:W1:Y:S03]  /*05b0*/  LDC.64 R130, c[0x0][0x258] ;  /* 0x00009600ff827b82 */ /* 0x000e660000000a00 */
[----:B------:R-:W-:-:S04]  /*05c0*/  LEA.HI.SX32 R133, R2, R121, 0x1d ;  /* 0x0000007902857211 */ /* 0x000fc800078feaff */
[C---:B------:R-:W-:Y:S01]  /*05d0*/  SHF.L.U32 R128, R133.reuse, 0x4, RZ ;  /* 0x0000000485807819 */ /* 0x040fe200000006ff */
[----:B------:R-:W2:Y:S01]  /*05e0*/  LDC.64 R2, c[0x0][0x250] ;  /* 0x00009400ff027b82 */ /* 0x000ea20000000a00 */
[----:B------:R-:W-:Y:S02]  /*05f0*/  IADD3 R135, R133, 0x100, RZ ;  /* 0x0000010085877810 */ /* 0x000fe40007ffe0ff */
[----:B------:R-:W-:Y:S02]  /*0600*/  SHF.R.U32.HI R160, RZ, 0x1c, R133 ;  /* 0x0000001cffa07819 */ /* 0x000fe40000011685 */
[----:B------:R-:W-:Y:S02]  /*0610*/  IADD3 R48, P1, R128, UR12, RZ ;  /* 0x0000000c80307c10 */ /* 0x000fe4000ff3e0ff */
[----:B------:R-:W-:Y:S01]  /*0620*/  SHF.L.U32 R127, R135, 0x4, RZ ;  /* 0x00000004877f7819 */ /* 0x000fe200000006ff */
[----:B------:R-:W3:Y:S01]  /*0630*/  @P0 LDC.64 R138, c[0x0][0x2c8] ;  /* 0x0000b200ff8a0b82 */ /* 0x000ee20000000a00 */
[----:B------:R-:W-:-:S02]  /*0640*/  IADD3 R137, R133, 0x200, RZ ;  /* 0x0000020085897810 */ /* 0x000fc40007ffe0ff */
[----:B------:R-:W-:Y:S02]  /*0650*/  IADD3.X R49, R160, UR13, RZ, P1, !PT ;  /* 0x0000000da0317c10 */ /* 0x000fe40008ffe4ff */
[----:B------:R-:W-:Y:S02]  /*0660*/  SHF.R.U32.HI R126, RZ, 0x1c, R135 ;  /* 0x0000001cff7e7819 */ /* 0x000fe40000011687 */
[----:B------:R-:W-:Y:S01]  /*0670*/  IADD3 R56, P1, R127, UR12, RZ ;  /* 0x0000000c7f387c10 */ /* 0x000fe2000ff3e0ff */
[----:B------:R-:W4:Y:S01]  /*0680*/  @P0 LDC.64 R140, c[0x0][0x2c8] ;  /* 0x0000b200ff8c0b82 */ /* 0x000f220000000a00 */
[----:B------:R-:W-:Y:S01]  /*0690*/  SHF.L.U32 R125, R137, 0x4, RZ ;  /* 0x00000004897d7819 */ /* 0x000fe200000006ff */
[----:B0-----:R-:W-:Y:S01]  /*06a0*/  IMAD.WIDE.U32 R52, R133, 0x10, R68 ;  /* 0x0000001085347825 */ /* 0x001fe200078e0044 */
[----:B------:R-:W-:Y:S01]  /*06b0*/  IADD3.X R57, R126, UR13, RZ, P1, !PT ;  /* 0x0000000d7e397c10 */ /* 0x000fe20008ffe4ff */
[----:B------:R-:W4:Y:S01]  /*06c0*/  LDG.E.128 R48, desc[UR4][R48.64] ;  /* 0x0000000430307981 */ /* 0x000f22000c1e1d00 */
[----:B------:R-:W-:Y:S01]  /*06d0*/  SHF.R.U32.HI R124, RZ, 0x1c, R137 ;  /* 0x0000001cff7c7819 */ /* 0x000fe20000011689 */
[----:B--2---:R-:W-:Y:S01]  /*06e0*/  IMAD.WIDE R2, R117, 0x4, R2 ;  /* 0x0000000475027825 */ /* 0x004fe200078e0202 */
[----:B------:R-:W-:-:S02]  /*06f0*/  IADD3 R64, P1, R125, UR12, RZ ;  /* 0x0000000c7d407c10 */ /* 0x000fc4000ff3e0ff */
[----:B------:R-:W2:Y:S01]  /*0700*/  LDG.E.128 R56, desc[UR4][R56.64] ;  /* 0x0000000438387981 */ /* 0x000ea2000c1e1d00 */
[----:B------:R-:W0:Y:S01]  /*0710*/  @P0 LDC.64 R142, c[0x0][0x2c8] ;  /* 0x0000b200ff8e0b82 */ /* 0x000e220000000a00 */
[----:B------:R-:W-:Y:S01]  /*0720*/  IMAD.WIDE.U32 R60, R135, 0x10, R68 ;  /* 0x00000010873c7825 */ /* 0x000fe200078e0044 */
[----:B------:R-:W-:Y:S01]  /*0730*/  IADD3.X R65, R124, UR13, RZ, P1, !PT ;  /* 0x0000000d7c417c10 */ /* 0x000fe20008ffe4ff */
[----:B------:R4:W2:Y:S02]  /*0740*/  LDG.E R136, desc[UR4][R2.64] ;  /* 0x0000000402887981 */ /* 0x0008a4000c1e1900 */
[----:B-1----:R-:W-:Y:S02]  /*0750*/  IMAD.WIDE R130, R117, 0x4, R130 ;  /* 0x0000000475827825 */ /* 0x002fe400078e0282 */
[----:B------:R-:W2:Y:S04]  /*0760*/  LDG.E.128 R52, desc[UR4][R52.64] ;  /* 0x0000000434347981 */ /* 0x000ea8000c1e1d00 */
[----:B------:R-:W2:Y:S04]  /*0770*/  LDG.E.128 R60, desc[UR4][R60.64] ;  /* 0x000000043c3c7981 */ /* 0x000ea8000c1e1d00 */
[----:B------:R-:W2:Y:S04]  /*0780*/  LDG.E.128 R64, desc[UR4][R64.64] ;  /* 0x0000000440407981 */ /* 0x000ea8000c1e1d00 */
[----:B------:R1:W2:Y:S01]  /*0790*/  LDG.E R129, desc[UR4][R130.64] ;  /* 0x0000000482817981 */ /* 0x0002a2000c1e1900 */
[----:B------:R-:W-:-:S06]  /*07a0*/  IMAD.WIDE.U32 R68, R137, 0x10, R68 ;  /* 0x0000001089447825 */ /* 0x000fcc00078e0044 */
[----:B------:R-:W2:Y:S01]  /*07b0*/  LDG.E.128 R68, desc[UR4][R68.64] ;  /* 0x0000000444447981 */ /* 0x000ea2000c1e1d00 */
[----:B---3--:R-:W-:Y:S02]  /*07c0*/  @P0 LEA R132, P1, R133, R138, 0x4 ;  /* 0x0000008a85840211 */ /* 0x008fe400078220ff */
[----:B----4-:R-:W-:Y:S02]  /*07d0*/  @P0 LEA R2, P2, R135, R140, 0x4 ;  /* 0x0000008c87020211 */ /* 0x010fe400078420ff */
[----:B------:R-:W-:Y:S02]  /*07e0*/  @P0 LEA.HI.X R133, R133, R139, RZ, 0x4, P1 ;  /* 0x0000008b85850211 */ /* 0x000fe400008f24ff */
[----:B------:R-:W-:Y:S02]  /*07f0*/  @P0 LEA.HI.X R3, R135, R141, RZ, 0x4, P2 ;  /* 0x0000008d87030211 */ /* 0x000fe400010f24ff */
[----:B0-----:R-:W-:Y:S01]  /*0800*/  @P0 LEA R134, P1, R137, R142, 0x4 ;  /* 0x0000008e89860211 */ /* 0x001fe200078220ff */
[----:B-----5:R-:W5:Y:S01]  /*0810*/  @P0 LDG.E.128 R28, desc[UR4][R132.64] ;  /* 0x00000004841c0981 */ /* 0x020f62000c1e1d00 */
[----:B------:R-:W-:-:S02]  /*0820*/  LOP3.LUT P5, RZ, R0, 0xff, RZ, 0xc0, !PT ;  /* 0x000000ff00ff7812 */ /* 0x000fc400078ac0ff */
[----:B------:R-:W-:Y:S01]  /*0830*/  @P0 LEA.HI.X R135, R137, R143, RZ, 0x4, P1 ;  /* 0x0000008f89870211 */ /* 0x000fe200008f24ff */
[----:B------:R2:W5:Y:S04]  /*0840*/  @P0 LDG.E.128 R32, desc[UR4][R2.64] ;  /* 0x0000000402200981 */ /* 0x000568000c1e1d00 */
[----:B------:R0:W5:Y:S01]  /*0850*/  @P0 LDG.E.128 R36, desc[UR4][R134.64] ;  /* 0x0000000486240981 */ /* 0x000162000c1e1d00 */
[----:B------:R-:W-:Y:S01]  /*0860*/  UMOV UR6, 0xffffffff ;  /* 0xffffffff00067882 */ /* 0x000fe20000000000 */
[----:B------:R-:W-:Y:S02]  /*0870*/  IADD3 R117, R117, UR10, RZ ;  /* 0x0000000a75757c10 */ /* 0x000fe4000fffe0ff */
[----:B------:R-:W-:Y:S02]  /*0880*/  LOP3.LUT P1, RZ, R72, 0x1f, RZ, 0xc0, !PT ;  /* 0x0000001f48ff7812 */ /* 0x000fe4000782c0ff */
[----:B------:R-:W-:Y:S01]  /*0890*/  ISETP.GE.AND P4, PT, R117, UR11, PT ;  /* 0x0000000b75007c0c */ /* 0x000fe2000bf86270 */
[----:B------:R-:W-:-:S02]  /*08a0*/  HADD2.F32 R0, -RZ, R48.H0_H0 ;  /* 0x20000030ff007230 */ /* 0x000fc40000004100 */
[----:B------:R-:W-:Y:S02]  /*08b0*/  HADD2.F32 R48, -RZ, R48.H1_H1 ;  /* 0x30000030ff307230 */ /* 0x000fe40000004100 */
[----:B-1----:R-:W-:Y:S02]  /*08c0*/  HADD2.F32 R131, -RZ, R50.H0_H0 ;  /* 0x20000032ff837230 */ /* 0x002fe40000004100 */
[----:B--2---:R-:W-:Y:S01]  /*08d0*/  HADD2.F32 R3, -RZ, R57.H0_H0 ;  /* 0x20000039ff037230 */ /* 0x004fe20000004100 */
[----:B------:R-:W-:Y:S01]  /*08e0*/  FSEL R157, R136, RZ, !P3 ;  /* 0x000000ff889d7208 */ /* 0x000fe20005800000 */
[--C-:B------:R-:W-:Y:S02]  /*08f0*/  HADD2.F32 R138, -RZ, R51.reuse.H0_H0 ;  /* 0x20000033ff8a7230 */ /* 0x100fe40000004100 */
[----:B------:R-:W-:Y:S02]  /*0900*/  HADD2.F32 R139, -RZ, R51.H1_H1 ;  /* 0x30000033ff8b7230 */ /* 0x000fe40000004100 */
[----:B------:R-:W-:-:S02]  /*0910*/  HADD2.F32 R57, -RZ, R57.H1_H1 ;  /* 0x30000039ff397230 */ /* 0x000fc40000004100 */
[C---:B------:R-:W-:Y:S01]  /*0920*/  FADD.FTZ R0, -R157.reuse, R0 ;  /* 0x000000009d007221 */ /* 0x040fe20000010100 */
[----:B------:R-:W-:Y:S02]  /*0930*/  HADD2.F32 R51, -RZ, R52.H0_H0 ;  /* 0x20000034ff337230 */ /* 0x000fe40000004100 */
[--C-:B------:R-:W-:Y:S02]  /*0940*/  HADD2.F32 R2, -RZ, R56.reuse.H0_H0 ;  /* 0x20000038ff027230 */ /* 0x100fe40000004100 */
[----:B------:R-:W-:Y:S02]  /*0950*/  HADD2.F32 R56, -RZ, R56.H1_H1 ;  /* 0x30000038ff387230 */ /* 0x000fe40000004100 */
[--C-:B------:R-:W-:Y:S02]  /*0960*/  HADD2.F32 R143, -RZ, R61.reuse.H0_H0 ;  /* 0x2000003dff8f7230 */ /* 0x100fe40000004100 */
[----:B------:R-:W-:Y:S02]  /*0970*/  HADD2.F32 R145, -RZ, R61.H1_H1 ;  /* 0x3000003dff917230 */ /* 0x000fe40000004100 */
[----:B------:R-:W-:Y:S01]  /*0980*/  FADD.FTZ R48, -R157, R48 ;  /* 0x000000309d307221 */ /* 0x000fe20000010100 */
[----:B0-----:R-:W-:-:S02]  /*0990*/  HADD2.F32 R135, -RZ, R60.H0_H0 ;  /* 0x2000003cff877230 */ /* 0x001fc40000004100 */
[C---:B------:R-:W-:Y:S01]  /*09a0*/  FADD.FTZ R146, -R157.reuse, R57 ;  /* 0x000000399d927221 */ /* 0x040fe20000010100 */
[----:B------:R-:W-:Y:S02]  /*09b0*/  HADD2.F32 R141, -RZ, R60.H1_H1 ;  /* 0x3000003cff8d7230 */ /* 0x000fe40000004100 */
[----:B------:R-:W-:Y:S01]  /*09c0*/  FADD.FTZ R60, -R157, R131 ;  /* 0x000000839d3c7221 */ /* 0x000fe20000010100 */
[----:B------:R-:W-:Y:S02]  /*09d0*/  HADD2.F32 R61, -RZ, R64.H0_H0 ;  /* 0x20000040ff3d7230 */ /* 0x000fe40000004100 */
[----:B------:R-:W-:Y:S01]  /*09e0*/  FMUL.FTZ R0, R129, R0 ;  /* 0x0000000081007220 */ /* 0x000fe20000410000 */
[----:B------:R-:W-:Y:S02]  /*09f0*/  HADD2.F32 R52, -RZ, R52.H1_H1 ;  /* 0x30000034ff347230 */ /* 0x000fe40000004100 */
[----:B------:R-:W-:Y:S01]  /*0a00*/  FMUL.FTZ R57, R24, R51 ;  /* 0x0000003318397220 */ /* 0x000fe20000410000 */
[----:B------:R-:W-:-:S02]  /*0a10*/  HADD2.F32 R130, -RZ, R49.H0_H0 ;  /* 0x20000031ff827230 */ /* 0x000fc40000004100 */
[----:B------:R-:W-:Y:S02]  /*0a20*/  HADD2.F32 R137, -RZ, R50.H1_H1 ;  /* 0x30000032ff897230 */ /* 0x000fe40000004100 */
[----:B------:R-:W-:Y:S02]  /*0a30*/  HADD2.F32 R158, -RZ, R67.H0_H0 ;  /* 0x20000043ff9e7230 */ /* 0x000fe40000004100 */
[----:B------:R-:W-:Y:S01]  /*0a40*/  FADD.FTZ R142, -R157, R56 ;  /* 0x000000389d8e7221 */ /* 0x000fe20000010100 */
[--C-:B------:R-:W-:Y:S02]  /*0a50*/  HADD2.F32 R50, -RZ, R53.reuse.H0_H0 ;  /* 0x20000035ff327230 */ /* 0x100fe40000004100 */
[----:B------:R-:W-:Y:S02]  /*0a60*/  HADD2.F32 R132, -RZ, R53.H1_H1 ;  /* 0x30000035ff847230 */ /* 0x000fe40000004100 */
[----:B------:R-:W-:Y:S02]  /*0a70*/  HADD2.F32 R147, -RZ, R58.H0_H0 ;  /* 0x2000003aff937230 */ /* 0x000fe40000004100 */
[----:B------:R-:W-:-:S02]  /*0a80*/  HADD2.F32 R67, -RZ, R67.H1_H1 ;  /* 0x30000043ff437230 */ /* 0x000fc40000004100 */
[----:B------:R-:W-:Y:S01]  /*0a90*/  FADD.FTZ R162, -R157, R61 ;  /* 0x0000003d9da27221 */ /* 0x000fe20000010100 */
[----:B------:R-:W-:Y:S02]  /*0aa0*/  HADD2.F32 R53, -RZ, R54.H0_H0 ;  /* 0x20000036ff357230 */ /* 0x000fe40000004100 */
[C---:B------:R-:W-:Y:S01]  /*0ab0*/  FMUL.FTZ R56, R129.reuse, R48 ;  /* 0x0000003081387220 */ /* 0x040fe20000410000 */
[----:B------:R-:W-:Y:S02]  /*0ac0*/  HADD2.F32 R58, -RZ, R58.H1_H1 ;  /* 0x3000003aff3a7230 */ /* 0x000fe40000004100 */
[----:B------:R-:W-:Y:S01]  /*0ad0*/  FMUL.FTZ R60, R129, R60 ;  /* 0x0000003c813c7220 */ /* 0x000fe20000410000 */
[--C-:B------:R-:W-:Y:S02]  /*0ae0*/  HADD2.F32 R152, -RZ, R59.reuse.H0_H0 ;  /* 0x2000003bff987230 */ /* 0x100fe40000004100 */
[----:B------:R-:W-:Y:S01]  /*0af0*/  FADD.FTZ R122, R51, R122 ;  /* 0x0000007a337a7221 */ /* 0x000fe20000010000 */
[----:B------:R-:W-:-:S02]  /*0b00*/  HADD2.F32 R59, -RZ, R59.H1_H1 ;  /* 0x3000003bff3b7230 */ /* 0x000fc40000004100 */
[C---:B------:R-:W-:Y:S01]  /*0b10*/  FFMA.FTZ R123, R0.reuse, R51, R123 ;  /* 0x00000033007b7223 */ /* 0x040fe2000001007b */
[----:B------:R-:W-:Y:S02]  /*0b20*/  HADD2.F32 R49, -RZ, R49.H1_H1 ;  /* 0x30000031ff317230 */ /* 0x000fe40000004100 */
[----:B------:R-:W-:Y:S01]  /*0b30*/  FMUL.FTZ R61, R25, R52 ;  /* 0x00000034193d7220 */ /* 0x000fe20000410000 */
[----:B------:R-:W-:Y:S01]  /*0b40*/  FADD.FTZ R48, RZ, R57 ;  /* 0x00000039ff307221 */ /* 0x000fe20000010000 */
[--C-:B------:R-:W-:Y:S02]  /*0b50*/  HADD2.F32 R149, -RZ, R62.reuse.H0_H0 ;  /* 0x2000003eff957230 */ /* 0x100fe40000004100 */
[C---:B------:R-:W-:Y:S01]  /*0b60*/  FADD.FTZ R130, -R157.reuse, R130 ;  /* 0x000000829d827221 */ /* 0x040fe20000010100 */
[----:B------:R-:W-:Y:S02]  /*0b70*/  HADD2.F32 R151, -RZ, R62.H1_H1 ;  /* 0x3000003eff977230 */ /* 0x000fe40000004100 */
[----:B------:R-:W-:Y:S01]  /*0b80*/  FADD.FTZ R140, -R157, R2 ;  /* 0x000000029d8c7221 */ /* 0x000fe20000010100 */
[----:B------:R-:W-:Y:S01]  /*0b90*/  FFMA.FTZ R51, R0, R57, RZ ;  /* 0x0000003900337223 */ /* 0x000fe200000100ff */
[----:B------:R-:W-:-:S02]  /*0ba0*/  HADD2.F32 R153, -RZ, R63.H0_H0 ;  /* 0x2000003fff997230 */ /* 0x000fc40000004100 */
[C---:B------:R-:W-:Y:S01]  /*0bb0*/  FADD.FTZ R2, -R157.reuse, R67 ;  /* 0x000000439d027221 */ /* 0x040fe20000010100 */
[----:B------:R-:W-:Y:S02]  /*0bc0*/  HADD2.F32 R155, -RZ, R63.H1_H1 ;  /* 0x3000003fff9b7230 */ /* 0x000fe40000004100 */
[----:B------:R-:W-:Y:S01]  /*0bd0*/  FADD.FTZ R150, -R157, R58 ;  /* 0x0000003a9d967221 */ /* 0x000fe20000010100 */
[----:B------:R-:W-:Y:S02]  /*0be0*/  HADD2.F32 R62, -RZ, R64.H1_H1 ;  /* 0x30000040ff3e7230 */ /* 0x000fe40000004100 */
[----:B------:R-:W-:Y:S01]  /*0bf0*/  FADD.FTZ R91, R53, R91 ;  /* 0x0000005b355b7221 */ /* 0x000fe20000010000 */
[----:B------:R-:W-:Y:S02]  /*0c00*/  HADD2.F32 R63, -RZ, R65.H0_H0 ;  /* 0x20000041ff3f7230 */ /* 0x000fe40000004100 */
[-C--:B------:R-:W-:Y:S01]  /*0c10*/  FFMA.FTZ R111, R60, R53.reuse, R111 ;  /* 0x000000353c6f7223 */ /* 0x080fe2000001006f */
[----:B------:R-:W-:Y:S01]  /*0c20*/  FMUL.FTZ R67, R20, R53 ;  /* 0x0000003514437220 */ /* 0x000fe20000410000 */
[----:B------:R-:W-:-:S02]  /*0c30*/  HADD2.F32 R133, -RZ, R54.H1_H1 ;  /* 0x30000036ff857230 */ /* 0x000fc40000004100 */
[C---:B------:R-:W-:Y:S01]  /*0c40*/  FADD.FTZ R154, -R157.reuse, R59 ;  /* 0x0000003b9d9a7221 */ /* 0x040fe20000010100 */
[----:B------:R-:W-:Y:S01]  /*0c50*/  FMUL.FTZ R58, R26, R50 ;  /* 0x000000321a3a7220 */ /* 0x000fe20000410000 */
[----:B------:R-:W-:Y:S01]  /*0c60*/  FADD.FTZ R53, R48, R61 ;  /* 0x0000003d30357221 */ /* 0x000fe20000010000 */
[----:B------:R-:W-:Y:S01]  /*0c70*/  FADD.FTZ R54, -R157, R49 ;  /* 0x000000319d367221 */ /* 0x000fe20000010100 */
[----:B------:R-:W-:Y:S01]  /*0c80*/  FMUL.FTZ R59, R129, R130 ;  /* 0x00000082813b7220 */ /* 0x000fe20000410000 */
[----:B------:R-:W-:Y:S01]  /*0c90*/  FFMA.FTZ R48, R56, R61, R51 ;  /* 0x0000003d38307223 */ /* 0x000fe20000010033 */
[C---:B------:R-:W-:Y:S01]  /*0ca0*/  FADD.FTZ R164, -R157.reuse, R62 ;  /* 0x0000003e9da47221 */ /* 0x040fe20000010100 */
[----:B------:R-:W-:Y:S01]  /*0cb0*/  FADD.FTZ R166, -R157, R63 ;  /* 0x0000003f9da67221 */ /* 0x000fe20000010100 */
[----:B------:R-:W-:Y:S01]  /*0cc0*/  FMUL.FTZ R62, R27, R132 ;  /* 0x000000841b3e7220 */ /* 0x000fe20000410000 */
[----:B------:R-:W-:Y:S01]  /*0cd0*/  FADD.FTZ R53, R53, R58 ;  /* 0x0000003a35357221 */ /* 0x000fe20000010000 */
[----:B------:R-:W-:-:S02]  /*0ce0*/  HADD2.F32 R156, -RZ, R66.H0_H0 ;  /* 0x20000042ff9c7230 */ /* 0x000fc40000004100 */
[----:B------:R-:W-:Y:S01]  /*0cf0*/  FMUL.FTZ R63, R129, R54 ;  /* 0x00000036813f7220 */ /* 0x000fe20000410000 */
[C---:B------:R-:W-:Y:S01]  /*0d00*/  FFMA.FTZ R48, R59.reuse, R58, R48 ;  /* 0x0000003a3b307223 */ /* 0x040fe20000010030 */
[----:B------:R-:W-:Y:S02]  /*0d10*/  HADD2.F32 R66, -RZ, R66.H1_H1 ;  /* 0x30000042ff427230 */ /* 0x000fe40000004100 */
[----:B------:R-:W-:Y:S01]  /*0d20*/  FADD.FTZ R115, R50, R115 ;  /* 0x0000007332737221 */ /* 0x000fe20000010000 */
[----:B------:R-:W-:Y:S02]  /*0d30*/  HADD2.F32 R65, -RZ, R65.H1_H1 ;  /* 0x30000041ff417230 */ /* 0x000fe40000004100 */
[----:B------:R-:W-:Y:S01]  /*0d40*/  FFMA.FTZ R116, R59, R50, R116 ;  /* 0x000000323b747223 */ /* 0x000fe20000010074 */
[----:B------:R-:W-:Y:S01]  /*0d50*/  FADD.FTZ R50, R53, R62 ;  /* 0x0000003e35327221 */ /* 0x000fe20000010000 */
[----:B------:R-:W-:Y:S01]  /*0d60*/  FADD.FTZ R64, -R157, R137 ;  /* 0x000000899d407221 */ /* 0x000fe20000010100 */
[----:B------:R-:W-:Y:S01]  /*0d70*/  FFMA.FTZ R51, R63, R62, R48 ;  /* 0x0000003e3f337223 */ /* 0x000fe20000010030 */
[----:B------:R-:W-:-:S02]  /*0d80*/  HADD2.F32 R134, -RZ, R55.H0_H0 ;  /* 0x20000037ff867230 */ /* 0x000fc40000004100 */
[C---:B------:R-:W-:Y:S01]  /*0d90*/  FADD.FTZ R172, -R157.reuse, R66 ;  /* 0x000000429dac7221 */ /* 0x040fe20000010100 */
[----:B------:R-:W-:Y:S01]  /*0da0*/  FADD.FTZ R168, -R157, R65 ;  /* 0x000000419da87221 */ /* 0x000fe20000010100 */
[----:B------:R-:W-:Y:S01]  /*0db0*/  FMUL.FTZ R66, R21, R133 ;  /* 0x0000008515427220 */ /* 0x000fe20000410000 */
[----:B------:R-:W-:Y:S01]  /*0dc0*/  FADD.FTZ R53, R50, R67 ;  /* 0x0000004332357221 */ /* 0x000fe20000010000 */
[----:B------:R-:W-:Y:S01]  /*0dd0*/  FADD.FTZ R138, -R157, R138 ;  /* 0x0000008a9d8a7221 */ /* 0x000fe20000010100 */
[----:B------:R-:W-:Y:S01]  /*0de0*/  FMUL.FTZ R65, R129, R64 ;  /* 0x0000004081417220 */ /* 0x000fe20000410000 */
[----:B------:R-:W-:Y:S01]  /*0df0*/  FFMA.FTZ R48, R60, R67, R51 ;  /* 0x000000433c307223 */ /* 0x000fe20000010033 */
[----:B------:R-:W-:Y:S01]  /*0e00*/  FADD.FTZ R170, -R157, R156 ;  /* 0x0000009c9daa7221 */ /* 0x000fe20000010100 */
[----:B------:R-:W-:Y:S02]  /*0e10*/  HADD2.F32 R55, -RZ, R55.H1_H1 ;  /* 0x30000037ff377230 */ /* 0x000fe40000004100 */
[----:B------:R-:W-:Y:S01]  /*0e20*/  FADD.FTZ R50, R53, R66 ;  /* 0x0000004235327221 */ /* 0x000fe20000010000 */
[----:B------:R-:W-:-:S02]  /*0e30*/  HADD2.F32 R156, -RZ, R71.H0_H0 ;  /* 0x20000047ff9c7230 */ /* 0x000fc40000004100 */
[----:B------:R-:W-:Y:S02]  /*0e40*/  HADD2.F32 R49, -RZ, R71.H1_H1 ;  /* 0x30000047ff317230 */ /* 0x000fe40000004100 */
[----:B------:R-:W-:Y:S01]  /*0e50*/  FMUL.FTZ R71, R22, R134 ;  /* 0x0000008616477220 */ /* 0x000fe20000410000 */
[----:B------:R-:W-:Y:S01]  /*0e60*/  FADD.FTZ R136, -R157, R139 ;  /* 0x0000008b9d887221 */ /* 0x000fe20000010100 */
[----:B------:R-:W-:Y:S01]  /*0e70*/  FMUL.FTZ R64, R129, R138 ;  /* 0x0000008a81407220 */ /* 0x000fe20000410000 */
[----:B------:R-:W-:Y:S01]  /*0e80*/  FFMA.FTZ R51, R65, R66, R48 ;  /* 0x0000004241337223 */ /* 0x000fe20000010030 */
[--C-:B------:R-:W-:Y:S02]  /*0e90*/  HADD2.F32 R163, -RZ, R70.reuse.H0_H0 ;  /* 0x20000046ffa37230 */ /* 0x100fe40000004100 */
[----:B------:R-:W-:Y:S01]  /*0ea0*/  FADD.FTZ R53, R50, R71 ;  /* 0x0000004732357221 */ /* 0x000fe20000010000 */
[----:B------:R-:W-:Y:S02]  /*0eb0*/  HADD2.F32 R165, -RZ, R70.H1_H1 ;  /* 0x30000046ffa57230 */ /* 0x000fe40000004100 */
[----:B------:R-:W-:Y:S01]  /*0ec0*/  FMUL.FTZ R70, R23, R55 ;  /* 0x0000003717467220 */ /* 0x000fe20000410000 */
[----:B------:R-:W-:-:S02]  /*0ed0*/  HADD2.F32 R159, -RZ, R69.H0_H0 ;  /* 0x20000045ff9f7230 */ /* 0x000fc40000004100 */
[----:B------:R-:W-:Y:S01]  /*0ee0*/  FFMA.FTZ R48, R64, R71, R51 ;  /* 0x0000004740307223 */ /* 0x000fe20000010033 */
[----:B------:R-:W-:Y:S02]  /*0ef0*/  HADD2.F32 R161, -RZ, R69.H1_H1 ;  /* 0x30000045ffa17230 */ /* 0x000fe40000004100 */
[----:B------:R-:W-:Y:S01]  /*0f00*/  FMUL.FTZ R69, R129, R136 ;  /* 0x0000008881457220 */ /* 0x000fe20000410000 */
        /* <DEDUP_REMOVED lines=10> */
[----:B------:R-:W-:Y:S01]  /*0fb0*/  FMUL.FTZ R68, R129, R140 ;  /* 0x0000008c81447220 */ /* 0x000fe20000410000 */
        /* <DEDUP_REMOVED lines=89> */
[----:B------:R-:W-:Y:S01]  /*1550*/  SHF.L.U32 R3, R3, 0x3, RZ ;  /* 0x0000000303037819 */ /* 0x000fe200000006ff */
        /* <DEDUP_REMOVED lines=35> */
.L_x_1629:
[----:B------:R-:W3:Y:S01]  /*1790*/  S2R R51, SR_CgaCtaId ;  /* 0x0000000000337919 */ /* 0x000ee20000008800 */
[----:B--2---:R-:W-:Y:S01]  /*17a0*/  FADD.FTZ R3, R48, R3 ;  /* 0x0000000330037221 */ /* 0x004fe20000010000 */
[----:B0-----:R-:W-:Y:S01]  /*17b0*/  @!P1 SHF.R.U32.HI R48, RZ, 0x5, R72 ;  /* 0x00000005ff309819 */ /* 0x001fe20000011648 */
[----:B------:R-:W-:Y:S01]  /*17c0*/  UISETP.NE.AND UP0, UPT, UR20, URZ, UPT ;  /* 0x0000003f1400728c */ /* 0x000fe2000bf05270 */
[----:B------:R-:W-:Y:S01]  /*17d0*/  MOV R50, 0x400 ;  /* 0x0000040000327802 */ /* 0x000fe20000000f00 */
[----:B-1----:R-:W-:Y:S01]  /*17e0*/  FADD.FTZ R2, R2, R49 ;  /* 0x0000003102027221 */ /* 0x002fe20000010000 */
[----:B------:R-:W-:Y:S02]  /*17f0*/  @!P1 LOP3.LUT R48, R48, 0x7, RZ, 0xc0, !PT ;  /* 0x0000000730309812 */ /* 0x000fe400078ec0ff */
[----:B------:R-:W-:Y:S02]  /*1800*/  ISETP.NE.U32.AND P2, PT, RZ, UR16, PT ;  /* 0x00000010ff007c0c */ /* 0x000fe4000bf45070 */
[----:B------:R-:W-:-:S02]  /*1810*/  @!P1 IADD3 R48, R163, R48, RZ ;  /* 0x00000030a3309210 */ /* 0x000fc40007ffe0ff */
[----:B------:R-:W-:Y:S01]  /*1820*/  PLOP3.LUT P3, PT, PT, PT, UP0, 0x80, 0x0 ;  /* 0x000000000000781c */ /* 0x000fe20003f6f008 */
[----:B------:R-:W-:Y:S05]  /*1830*/  WARPSYNC.ALL ;  /* 0x0000000000007948 */ /* 0x000fea0003800000 */
        /* <DEDUP_REMOVED lines=24> */
[----:B-1----:R-:W-:Y:S01]  /*19c0*/  FADD.FTZ R165, R165, R48 ;  /* 0x00000030a5a57221 */ /* 0x002fe20000010000 */
[----:B------:R-:W-:Y:S01]  /*19d0*/  FADD.FTZ R2, R2, R49 ;  /* 0x0000003102027221 */ /* 0x000fe20000010000 */
[--C-:B-----5:R-:W-:Y:S02]  /*19e0*/  @P0 HADD2.F32 R48, -RZ, R31.reuse.H1_H1 ;  /* 0x3000001fff300230 */ /* 0x120fe40000004100 */
[----:B------:R-:W-:Y:S01]  /*19f0*/  FADD.FTZ R50, R50, R165 ;  /* 0x000000a532327221 */ /* 0x000fe20000010000 */
[----:B------:R-:W-:Y:S01]  /*1a00*/  FADD.FTZ R2, R51, R2 ;  /* 0x0000000233027221 */ /* 0x000fe20000010000 */
[----:B------:R-:W-:Y:S02]  /*1a10*/  @P0 HADD2.F32 R51, -RZ, R31.H0_H0 ;  /* 0x2000001fff330230 */ /* 0x000fe40000004100 */
[----:B------:R-:W-:Y:S01]  /*1a20*/  FMUL.FTZ R50, R50, UR9 ;  /* 0x0000000932327c20 */ /* 0x000fe20008410000 */
[----:B------:R-:W-:-:S04]  /*1a30*/  FMUL.FTZ R2, R2, UR9 ;  /* 0x0000000902027c20 */ /* 0x000fc80008410000 */
[----:B------:R-:W-:Y:S01]  /*1a40*/  FSEL R49, R50, RZ, !P3 ;  /* 0x000000ff32317208 */ /* 0x000fe20005800000 */
[----:B------:R-:W-:-:S04]  /*1a50*/  @P0 HADD2.F32 R50, -RZ, R35.H1_H1 ;  /* 0x30000023ff320230 */ /* 0x000fc80000004100 */
        /* <DEDUP_REMOVED lines=30> */
[C---:B------:R-:W-:Y:S01]  /*1c40*/  FMUL.FTZ R59, R129.reuse, R66 ;  /* 0x00000042813b7220 */ /* 0x040fe20000410000 */
[----:B------:R-:W-:Y:S01]  /*1c50*/  FMUL.FTZ R135, R129, R2 ;  /* 0x0000000281877220 */ /* 0x000fe20000410000 */
[----:B------:R-:W-:-:S02]  /*1c60*/  @P0 HADD2.F32 R2, -RZ, R30.H1_H1 ;  /* 0x3000001eff020230 */ /* 0x000fc40000004100 */
[----:B------:R-:W-:Y:S01]  /*1c70*/  FADD.FTZ R70, R70, -R69 ;  /* 0x8000004546467221 */ /* 0x000fe20000010000 */
[----:B------:R-:W-:Y:S02]  /*1c80*/  @P0 HADD2.F32 R49, -RZ, R30.H0_H0 ;  /* 0x2000001eff310230 */ /* 0x000fe40000004100 */
[C---:B------:R-:W-:Y:S01]  /*1c90*/  FMUL.FTZ R58, R129.reuse, R58 ;  /* 0x0000003a813a7220 */ /* 0x040fe20000410000 */
[----:B------:R-:W-:Y:S02]  /*1ca0*/  @P0 HADD2.F32 R3, -RZ, R29.H0_H0 ;  /* 0x2000001dff030230 */ /* 0x000fe40000004100 */
[----:B------:R-:W-:Y:S01]  /*1cb0*/  FMUL.FTZ R60, R129, R60 ;  /* 0x0000003c813c7220 */ /* 0x000fe20000410000 */
[----:B------:R-:W-:Y:S01]  /*1cc0*/  FADD.FTZ R56, R61, -R56 ;  /* 0x800000383d387221 */ /* 0x000fe20000010000 */
[----:B------:R-:W-:Y:S01]  /*1cd0*/  FADD.FTZ R0, R57, -R0 ;  /* 0x8000000039007221 */ /* 0x000fe20000010000 */
[----:B------:R-:W-:Y:S01]  /*1ce0*/  FADD.FTZ R140, R143, -R140 ;  /* 0x8000008c8f8c7221 */ /* 0x000fe20000010000 */
[----:B------:R-:W-:Y:S01]  /*1cf0*/  @P0 FADD.FTZ R59, R59, R2 ;  /* 0x000000023b3b0221 */ /* 0x000fe20000010000 */
[----:B------:R-:W-:Y:S01]  /*1d00*/  FMUL.FTZ R61, R129, R70 ;  /* 0x00000046813d7220 */ /* 0x000fe20000410000 */
[----:B------:R-:W-:Y:S01]  /*1d10*/  @P0 FADD.FTZ R60, R60, R49 ;  /* 0x000000313c3c0221 */ /* 0x000fe20000010000 */
[----:B------:R-:W-:Y:S01]  /*1d20*/  @P0 FADD.FTZ R58, R58, R3 ;  /* 0x000000033a3a0221 */ /* 0x000fe20000010000 */
[----:B------:R-:W-:-:S02]  /*1d30*/  @P0 HADD2.F32 R2, -RZ, R28.H1_H1 ;  /* 0x3000001cff020230 */ /* 0x000fc40000004100 */
[C---:B------:R-:W-:Y:S01]  /*1d40*/  FMUL.FTZ R55, R129.reuse, R56 ;  /* 0x0000003881377220 */ /* 0x040fe20000410000 */
[----:B------:R-:W-:Y:S02]  /*1d50*/  @P0 HADD2.F32 R3, -RZ, R28.H0_H0 ;  /* 0x2000001cff030230 */ /* 0x000fe40000004100 */
[----:B------:R-:W-:Y:S01]  /*1d60*/  FADD.FTZ R62, R62, -R63 ;  /* 0x8000003f3e3e7221 */ /* 0x000fe20000010000 */
[----:B------:R-:W-:Y:S02]  /*1d70*/  @P0 HADD2.F32 R49, -RZ, R35.H0_H0 ;  /* 0x20000023ff310230 */ /* 0x000fe40000004100 */
[C---:B------:R-:W-:Y:S01]  /*1d80*/  FMUL.FTZ R0, R129.reuse, R0 ;  /* 0x0000000081007220 */ /* 0x040fe20000410000 */
[----:B------:R-:W-:Y:S01]  /*1d90*/  FMUL.FTZ R140, R129, R140 ;  /* 0x0000008c818c7220 */ /* 0x000fe20000410000 */
[----:B------:R-:W-:Y:S01]  /*1da0*/  FADD.FTZ R68, R133, -R68 ;  /* 0x8000004485447221 */ /* 0x000fe20000010000 */
[----:B------:R-:W-:Y:S01]  /*1db0*/  FADD.FTZ R130, R137, -R130 ;  /* 0x8000008289827221 */ /* 0x000fe20000010000 */
[----:B------:R-:W-:Y:S01]  /*1dc0*/  @P0 FADD.FTZ R61, R61, R48 ;  /* 0x000000303d3d0221 */ /* 0x000fe20000010000 */
[----:B------:R-:W-:-:S02]  /*1dd0*/  @P0 HADD2.F32 R48, -RZ, R29.H1_H1 ;  /* 0x3000001dff300230 */ /* 0x000fc40000004100 */
[----:B------:R-:W-:Y:S01]  /*1de0*/  @P0 FADD.FTZ R55, R55, R2 ;  /* 0x0000000237370221 */ /* 0x000fe20000010000 */
[C---:B------:R-:W-:Y:S01]  /*1df0*/  FMUL.FTZ R57, R129.reuse, R62 ;  /* 0x0000003e81397220 */ /* 0x040fe20000410000 */
[----:B------:R-:W-:Y:S01]  /*1e00*/  @P0 FADD.FTZ R0, R0, R3 ;  /* 0x0000000300000221 */ /* 0x000fe20000010000 */
[----:B------:R-:W-:Y:S01]  /*1e10*/  @P0 FADD.FTZ R140, R140, R49 ;  /* 0x000000318c8c0221 */ /* 0x000fe20000010000 */
[--C-:B------:R-:W-:Y:S02]  /*1e20*/  @P0 HADD2.F32 R2, -RZ, R33.reuse.H1_H1 ;  /* 0x30000021ff020230 */ /* 0x100fe40000004100 */
[----:B------:R-:W-:Y:S01]  /*1e30*/  FMUL.FTZ R65, R129, R136 ;  /* 0x0000008881417220 */ /* 0x000fe20000410000 */
[----:B------:R-:W-:Y:S02]  /*1e40*/  @P0 HADD2.F32 R49, -RZ, R33.H0_H0 ;  /* 0x20000021ff310230 */ /* 0x000fe40000004100 */
[----:B------:R-:W-:Y:S01]  /*1e50*/  FADD.FTZ R138, R138, -R141 ;  /* 0x8000008d8a8a7221 */ /* 0x000fe20000010000 */
[----:B------:R-:W-:-:S02]  /*1e60*/  @P0 HADD2.F32 R3, -RZ, R32.H0_H0 ;  /* 0x20000020ff030230 */ /* 0x000fc40000004100 */
[C---:B------:R-:W-:Y:S01]  /*1e70*/  FMUL.FTZ R68, R129.reuse, R68 ;  /* 0x0000004481447220 */ /* 0x040fe20000410000 */
[----:B------:R-:W-:Y:S01]  /*1e80*/  FMUL.FTZ R130, R129, R130 ;  /* 0x0000008281827220 */ /* 0x000fe20000410000 */
[----:B------:R-:W-:Y:S01]  /*1e90*/  FADD.FTZ R132, R132, -R131 ;  /* 0x8000008384847221 */ /* 0x000fe20000010000 */
[----:B------:R-:W-:Y:S01]  /*1ea0*/  FADD.FTZ R64, R71, -R64 ;  /* 0x8000004047407221 */ /* 0x000fe20000010000 */
[----:B------:R-:W-:Y:S01]  /*1eb0*/  FADD.FTZ R144, R147, -R144 ;  /* 0x8000009093907221 */ /* 0x000fe20000010000 */
[----:B------:R-:W-:Y:S01]  /*1ec0*/  FADD.FTZ R148, R151, -R148 ;  /* 0x8000009497947221 */ /* 0x000fe20000010000 */
[----:B------:R-:W-:Y:S01]  /*1ed0*/  @P0 FADD.FTZ R57, R57, R48 ;  /* 0x0000003039390221 */ /* 0x000fe20000010000 */
[----:B------:R-:W-:Y:S02]  /*1ee0*/  @P0 HADD2.F32 R48, -RZ, R34.H1_H1 ;  /* 0x30000022ff300230 */ /* 0x000fe40000004100 */
[----:B------:R-:W-:Y:S01]  /*1ef0*/  @P0 FADD.FTZ R65, R65, R2 ;  /* 0x0000000241410221 */ /* 0x000fe20000010000 */
[----:B------:R-:W-:Y:S01]  /*1f00*/  FMUL.FTZ R67, R129, R138 ;  /* 0x0000008a81437220 */ /* 0x000fe20000410000 */
[----:B------:R-:W-:Y:S01]  /*1f10*/  @P0 FADD.FTZ R130, R130, R49 ;  /* 0x0000003182820221 */ /* 0x000fe20000010000 */
[----:B------:R-:W-:Y:S01]  /*1f20*/  @P0 FADD.FTZ R68, R68, R3 ;  /* 0x0000000344440221 */ /* 0x000fe20000010000 */
[----:B------:R-:W-:-:S02]  /*1f30*/  @P0 HADD2.F32 R2, -RZ, R32.H1_H1 ;  /* 0x30000020ff020230 */ /* 0x000fc40000004100 */
[C---:B------:R-:W-:Y:S01]  /*1f40*/  FMUL.FTZ R63, R129.reuse, R132 ;  /* 0x00000084813f7220 */ /* 0x040fe20000410000 */
[--C-:B------:R-:W-:Y:S02]  /*1f50*/  @P0 HADD2.F32 R3, -RZ, R36.reuse.H0_H0 ;  /* 0x20000024ff030230 */ /* 0x100fe40000004100 */
[----:B------:R-:W-:Y:S01]  /*1f60*/  FADD.FTZ R142, R142, -R145 ;  /* 0x800000918e8e7221 */ /* 0x000fe20000010000 */
[----:B------:R-:W-:Y:S02]  /*1f70*/  @P0 HADD2.F32 R49, -RZ, R37.H0_H0 ;  /* 0x20000025ff310230 */ /* 0x000fe40000004100 */
[----:B------:R-:W-:Y:S01]  /*1f80*/  FADD.FTZ R146, R146, -R149 ;  /* 0x8000009592927221 */ /* 0x000fe20000010000 */
[C---:B------:R-:W-:Y:S01]  /*1f90*/  FMUL.FTZ R64, R129.reuse, R64 ;  /* 0x0000004081407220 */ /* 0x040fe20000410000 */
[C---:B------:R-:W-:Y:S01]  /*1fa0*/  FMUL.FTZ R144, R129.reuse, R144 ;  /* 0x0000009081907220 */ /* 0x040fe20000410000 */
[----:B------:R-:W-:Y:S01]  /*1fb0*/  FMUL.FTZ R148, R129, R148 ;  /* 0x0000009481947220 */ /* 0x000fe20000410000 */
[----:B------:R-:W-:Y:S01]  /*1fc0*/  FADD.FTZ R150, R150, -R153 ;  /* 0x8000009996967221 */ /* 0x000fe20000010000 */
[----:B------:R-:W-:Y:S01]  /*1fd0*/  FADD.FTZ R134, R139, -R134 ;  /* 0x800000868b867221 */ /* 0x000fe20000010000 */
[----:B------:R-:W-:Y:S01]  /*1fe0*/  FADD.FTZ R152, R155, -R152 ;  /* 0x800000989b987221 */ /* 0x000fe20000010000 */
[----:B------:R-:W-:Y:S01]  /*1ff0*/  @P0 FADD.FTZ R67, R67, R48 ;  /* 0x0000003043430221 */ /* 0x000fe20000010000 */
[----:B------:R-:W-:-:S02]  /*2000*/  @P0 HADD2.F32 R48, -RZ, R36.H1_H1 ;  /* 0x30000024ff300230 */ /* 0x000fc40000004100 */
[----:B------:R-:W-:Y:S01]  /*2010*/  @P0 FADD.FTZ R63, R63, R2 ;  /* 0x000000023f3f0221 */ /* 0x000fe20000010000 */
[C---:B------:R-:W-:Y:S01]  /*2020*/  FMUL.FTZ R69, R129.reuse, R142 ;  /* 0x0000008e81457220 */ /* 0x040fe20000410000 */
[C---:B------:R-:W-:Y:S01]  /*2030*/  FMUL.FTZ R71, R129.reuse, R146 ;  /* 0x0000009281477220 */ /* 0x040fe20000410000 */
[----:B------:R-:W-:Y:S01]  /*2040*/  @P0 FADD.FTZ R64, R64, R51 ;  /* 0x0000003340400221 */ /* 0x000fe20000010000 */
[----:B------:R-:W-:Y:S01]  /*2050*/  @P0 FADD.FTZ R144, R144, R3 ;  /* 0x0000000390900221 */ /* 0x000fe20000010000 */
[----:B------:R-:W-:Y:S01]  /*2060*/  @P0 FADD.FTZ R148, R148, R49 ;  /* 0x0000003194940221 */ /* 0x000fe20000010000 */
[----:B------:R-:W-:Y:S02]  /*2070*/  @P0 HADD2.F32 R2, -RZ, R37.H1_H1 ;  /* 0x30000025ff020230 */ /* 0x000fe40000004100 */
[----:B------:R-:W-:Y:S01]  /*2080*/  FMUL.FTZ R131, R129, R150 ;  /* 0x0000009681837220 */ /* 0x000fe20000410000 */
[----:B------:R-:W-:Y:S02]  /*2090*/  @P0 HADD2.F32 R51, -RZ, R34.H0_H0 ;  /* 0x20000022ff330230 */ /* 0x000fe40000004100 */
[----:B------:R-:W-:Y:S01]  /*20a0*/  FADD.FTZ R154, R154, -R157 ;  /* 0x8000009d9a9a7221 */ /* 0x000fe20000010000 */
[----:B------:R-:W-:-:S02]  /*20b0*/  @P0 HADD2.F32 R3, -RZ, R38.H0_H0 ;  /* 0x20000026ff030230 */ /* 0x000fc40000004100 */
[C---:B------:R-:W-:Y:S01]  /*20c0*/  FMUL.FTZ R134, R129.reuse, R134 ;  /* 0x0000008681867220 */ /* 0x040fe20000410000 */
[--C-:B------:R-:W-:Y:S02]  /*20d0*/  @P0 HADD2.F32 R49, -RZ, R39.reuse.H0_H0 ;  /* 0x20000027ff310230 */ /* 0x100fe40000004100 */
[C---:B------:R-:W-:Y:S01]  /*20e0*/  FMUL.FTZ R152, R129.reuse, R152 ;  /* 0x0000009881987220 */ /* 0x040fe20000410000 */
[----:B------:R-:W-:Y:S01]  /*20f0*/  FMUL.FTZ R156, R129, R156 ;  /* 0x0000009c819c7220 */ /* 0x000fe20000410000 */
[----:B------:R-:W-:Y:S01]  /*2100*/  @P0 FADD.FTZ R69, R69, R50 ;  /* 0x0000003245450221 */ /* 0x000fe20000010000 */
[----:B------:R-:W-:Y:S01]  /*2110*/  @P0 FADD.FTZ R71, R71, R48 ;  /* 0x0000003047470221 */ /* 0x000fe20000010000 */
[----:B------:R-:W-:Y:S02]  /*2120*/  @P0 HADD2.F32 R48, -RZ, R38.H1_H1 ;  /* 0x30000026ff300230 */ /* 0x000fe40000004100 */
[----:B------:R-:W-:Y:S01]  /*2130*/  @P0 FADD.FTZ R131, R131, R2 ;  /* 0x0000000283830221 */ /* 0x000fe20000010000 */
[----:B------:R-:W-:-:S02]  /*2140*/  @P0 HADD2.F32 R50, -RZ, R39.H1_H1 ;  /* 0x30000027ff320230 */ /* 0x000fc40000004100 */
[----:B------:R-:W-:Y:S01]  /*2150*/  FMUL.FTZ R133, R129, R154 ;  /* 0x0000009a81857220 */ /* 0x000fe20000410000 */
[----:B------:R-:W-:Y:S01]  /*2160*/  @P0 FADD.FTZ R134, R134, R51 ;  /* 0x0000003386860221 */ /* 0x000fe20000010000 */
[----:B------:R-:W-:Y:S01]  /*2170*/  @P0 FADD.FTZ R152, R152, R3 ;  /* 0x0000000398980221 */ /* 0x000fe20000010000 */
[----:B------:R-:W-:Y:S01]  /*2180*/  @P0 FADD.FTZ R156, R156, R49 ;  /* 0x000000319c9c0221 */ /* 0x000fe20000010000 */
[----:B------:R-:W-:Y:S01]  /*2190*/  @P1 F2FP.F16.F32.PACK_AB R2, RZ, R58 ;  /* 0x0000003aff02123e */ /* 0x000fe200000000ff */
[----:B------:R-:W-:Y:S01]  /*21a0*/  @P0 FADD.FTZ R133, R133, R48 ;  /* 0x0000003085850221 */ /* 0x000fe20000010000 */
[----:B------:R-:W-:Y:S01]  /*21b0*/  @P1 F2FP.F16.F32.PACK_AB R51, RZ, R64 ;  /* 0x00000040ff33123e */ /* 0x000fe200000000ff */
[----:B------:R-:W-:Y:S01]  /*21c0*/  @P0 FADD.FTZ R135, R135, R50 ;  /* 0x0000003287870221 */ /* 0x000fe20000010000 */
[----:B------:R-:W-:Y:S02]  /*21d0*/  @P1 F2FP.F16.F32.PACK_AB R49, RZ, R60 ;  /* 0x0000003cff31123e */ /* 0x000fe400000000ff */
[----:B------:R-:W-:-:S02]  /*21e0*/  @P1 F2FP.F16.F32.PACK_AB R3, RZ, R0 ;  /* 0x00000000ff03123e */ /* 0x000fc400000000ff */
[----:B------:R-:W-:Y:S02]  /*21f0*/  @P1 PRMT R41, R2, 0x7610, R41 ;  /* 0x0000761002291816 */ /* 0x000fe40000000029 */
[----:B------:R-:W-:Y:S02]  /*2200*/  @P1 F2FP.F16.F32.PACK_AB R52, RZ, R61 ;  /* 0x0000003dff34123e */ /* 0x000fe400000000ff */
[----:B------:R-:W-:Y:S02]  /*2210*/  @P1 F2FP.F16.F32.PACK_AB R50, RZ, R59 ;  /* 0x0000003bff32123e */ /* 0x000fe400000000ff */
[----:B------:R-:W-:Y:S02]  /*2220*/  @P1 F2FP.F16.F32.PACK_AB R48, RZ, R57 ;  /* 0x00000039ff30123e */ /* 0x000fe400000000ff */
[----:B------:R-:W-:Y:S02]  /*2230*/  @P1 F2FP.F16.F32.PACK_AB R54, RZ, R55 ;  /* 0x00000037ff36123e */ /* 0x000fe400000000ff */
[----:B------:R-:W-:-:S02]  /*2240*/  @P1 PRMT R43, R51, 0x7610, R43 ;  /* 0x00007610332b1816 */ /* 0x000fc4000000002b */
[----:B------:R-:W-:Y:S02]  /*2250*/  @P1 PRMT R42, R49, 0x7610, R42 ;  /* 0x00007610312a1816 */ /* 0x000fe4000000002a */
[----:B------:R-:W-:Y:S02]  /*2260*/  @P1 IADD3 R2, P6, R128, UR14, RZ ;  /* 0x0000000e80021c10 */ /* 0x000fe4000ffde0ff */
[----:B------:R-:W-:Y:S02]  /*2270*/  @P1 PRMT R40, R3, 0x7610, R40 ;  /* 0x0000761003281816 */ /* 0x000fe40000000028 */
[----:B------:R-:W-:Y:S02]  /*2280*/  @P1 PRMT R43, R43, 0x5410, R52 ;  /* 0x000054102b2b1816 */ /* 0x000fe40000000034 */
[----:B------:R-:W-:Y:S02]  /*2290*/  @P1 IADD3.X R3, R160, UR15, RZ, P6, !PT ;  /* 0x0000000fa0031c10 */ /* 0x000fe4000b7fe4ff */
[----:B------:R-:W-:-:S02]  /*22a0*/  @P1 PRMT R42, R42, 0x5410, R50 ;  /* 0x000054102a2a1816 */ /* 0x000fc40000000032 */
[----:B------:R-:W-:Y:S02]  /*22b0*/  @P1 PRMT R41, R41, 0x5410, R48 ;  /* 0x0000541029291816 */ /* 0x000fe40000000030 */
[----:B------:R-:W-:Y:S02]  /*22c0*/  @P1 PRMT R40, R40, 0x5410, R54 ;  /* 0x0000541028281816 */ /* 0x000fe40000000036 */
[----:B------:R-:W-:Y:S02]  /*22d0*/  IADD3 R52, P6, R128, UR18, RZ ;  /* 0x0000001280347c10 */ /* 0x000fe4000ffde0ff */
[----:B------:R-:W-:Y:S01]  /*22e0*/  F2FP.F16.F32.PACK_AB R51, R61, R64 ;  /* 0x000000403d33723e */ /* 0x000fe200000000ff */
[----:B------:R0:W-:Y:S01]  /*22f0*/  @P1 STG.E.128 desc[UR4][R2.64], R40 ;  /* 0x0000002802001986 */ /* 0x0001e2000c101d04 */
[----:B------:R-:W-:Y:S02]  /*2300*/  IADD3.X R53, R160, UR19, RZ, P6, !PT ;  /* 0x00000013a0357c10 */ /* 0x000fe4000b7fe4ff */
[----:B------:R-:W-:-:S02]  /*2310*/  F2FP.F16.F32.PACK_AB R50, R59, R60 ;  /* 0x0000003c3b32723e */ /* 0x000fc400000000ff */
[----:B------:R-:W-:Y:S02]  /*2320*/  F2FP.F16.F32.PACK_AB R49, R57, R58 ;  /* 0x0000003a3931723e */ /* 0x000fe400000000ff */
[----:B------:R-:W-:Y:S02]  /*2330*/  F2FP.F16.F32.PACK_AB R48, R55, R0 ;  /* 0x000000003730723e */ /* 0x000fe400000000ff */
[----:B------:R-:W-:Y:S02]  /*2340*/  @P2 IADD3 R128, P6, R128, UR16, RZ ;  /* 0x0000001080802c10 */ /* 0x000fe4000ffde0ff */
[----:B------:R-:W-:Y:S01]  /*2350*/  @P2 F2FP.F16.F32.PACK_AB R64, RZ, R64 ;  /* 0x00000040ff40223e */ /* 0x000fe200000000ff */
[----:B------:R1:W-:Y:S01]  /*2360*/  STG.E.128 desc[UR4][R52.64], R48 ;  /* 0x0000003034007986 */ /* 0x0003e2000c101d04 */
[----:B------:R-:W-:Y:S02]  /*2370*/  @P2 F2FP.F16.F32.PACK_AB R60, RZ, R60 ;  /* 0x0000003cff3c223e */ /* 0x000fe400000000ff */
[----:B------:R-:W-:-:S02]  /*2380*/  @P2 F2FP.F16.F32.PACK_AB R58, RZ, R58 ;  /* 0x0000003aff3a223e */ /* 0x000fc400000000ff */
[----:B------:R-:W-:Y:S02]  /*2390*/  @P2 F2FP.F16.F32.PACK_AB R56, RZ, R0 ;  /* 0x00000000ff38223e */ /* 0x000fe400000000ff */
[----:B0-----:R-:W-:Y:S02]  /*23a0*/  @P1 F2FP.F16.F32.PACK_AB R2, RZ, R130 ;  /* 0x00000082ff02123e */ /* 0x001fe400000000ff */
[----:B------:R-:W-:Y:S02]  /*23b0*/  @P1 F2FP.F16.F32.PACK_AB R3, RZ, R134 ;  /* 0x00000086ff03123e */ /* 0x000fe400000000ff */
[----:B------:R-:W-:Y:S02]  /*23c0*/  @P2 IADD3.X R129, R160, UR17, RZ, P6, !PT ;  /* 0x00000011a0812c10 */ /* 0x000fe4000b7fe4ff */
[----:B------:R-:W-:Y:S02]  /*23d0*/  @P1 PRMT R41, R2, 0x7610, R41 ;  /* 0x0000761002291816 */ /* 0x000fe40000000029 */
[----:B------:R-:W-:-:S02]  /*23e0*/  @P2 F2FP.F16.F32.PACK_AB R62, RZ, R61 ;  /* 0x0000003dff3e223e */ /* 0x000fc400000000ff */
[----:B------:R-:W-:Y:S02]  /*23f0*/  @P1 F2FP.F16.F32.PACK_AB R0, RZ, R68 ;  /* 0x00000044ff00123e */ /* 0x000fe400000000ff */
[----:B-1----:R-:W-:Y:S02]  /*2400*/  @P1 F2FP.F16.F32.PACK_AB R53, RZ, R140 ;  /* 0x0000008cff35123e */ /* 0x002fe400000000ff */
[----:B------:R-:W-:Y:S02]  /*2410*/  @P1 IADD3 R2, P6, R127, UR14, RZ ;  /* 0x0000000e7f021c10 */ /* 0x000fe4000ffde0ff */
        /* <DEDUP_REMOVED lines=8> */
[----:B------:R-:W-:-:S02]  /*24a0*/  @P1 F2FP.F16.F32.PACK_AB R55, RZ, R69 ;  /* 0x00000045ff37123e */ /* 0x000fc400000000ff */
[----:B------:R-:W-:Y:S02]  /*24b0*/  @P1 F2FP.F16.F32.PACK_AB R49, RZ, R67 ;  /* 0x00000043ff31123e */ /* 0x000fe400000000ff */
[----:B------:R-:W-:Y:S02]  /*24c0*/  @P1 F2FP.F16.F32.PACK_AB R48, RZ, R65 ;  /* 0x00000041ff30123e */ /* 0x000fe400000000ff */
[----:B------:R-:W-:Y:S02]  /*24d0*/  @P1 F2FP.F16.F32.PACK_AB R54, RZ, R63 ;  /* 0x0000003fff36123e */ /* 0x000fe400000000ff */
[----:B------:R-:W-:Y:S02]  /*24e0*/  @P1 PRMT R43, R53, 0x7610, R43 ;  /* 0x00007610352b1816 */ /* 0x000fe4000000002b */
[----:B------:R-:W-:Y:S02]  /*24f0*/  @P1 PRMT R40, R0, 0x7610, R40 ;  /* 0x0000761000281816 */ /* 0x000fe40000000028 */
[----:B------:R-:W-:-:S02]  /*2500*/  @P1 IADD3.X R3, R126, UR15, RZ, P6, !PT ;  /* 0x0000000f7e031c10 */ /* 0x000fc4000b7fe4ff */
[----:B------:R-:W-:Y:S02]  /*2510*/  IADD3 R52, P6, R127, UR18, RZ ;  /* 0x000000127f347c10 */ /* 0x000fe4000ffde0ff */
[----:B------:R-:W-:Y:S02]  /*2520*/  @P2 PRMT R47, R47, 0x5410, R62 ;  /* 0x000054102f2f2816 */ /* 0x000fe4000000003e */
[----:B------:R-:W-:Y:S02]  /*2530*/  @P2 PRMT R46, R46, 0x5410, R61 ;  /* 0x000054102e2e2816 */ /* 0x000fe4000000003d */
[----:B------:R-:W-:Y:S02]  /*2540*/  @P2 PRMT R45, R45, 0x5410, R59 ;  /* 0x000054102d2d2816 */ /* 0x000fe4000000003b */
[----:B------:R-:W-:Y:S02]  /*2550*/  @P2 PRMT R44, R44, 0x5410, R57 ;  /* 0x000054102c2c2816 */ /* 0x000fe40000000039 */
[----:B------:R-:W-:-:S02]  /*2560*/  @P1 PRMT R43, R43, 0x5410, R55 ;  /* 0x000054102b2b1816 */ /* 0x000fc40000000037 */
[----:B------:R-:W-:Y:S01]  /*2570*/  @P1 PRMT R42, R42, 0x5410, R49 ;  /* 0x000054102a2a1816 */ /* 0x000fe20000000031 */
[----:B------:R-:W-:Y:S01]  /*2580*/  @P2 STG.E.128 desc[UR4][R128.64], R44 ;  /* 0x0000002c80002986 */ /* 0x000fe2000c101d04 */
[----:B------:R-:W-:Y:S02]  /*2590*/  @P1 PRMT R41, R41, 0x5410, R48 ;  /* 0x0000541029291816 */ /* 0x000fe40000000030 */
[----:B------:R-:W-:Y:S02]  /*25a0*/  @P1 PRMT R40, R40, 0x5410, R54 ;  /* 0x0000541028281816 */ /* 0x000fe40000000036 */
[----:B------:R-:W-:Y:S02]  /*25b0*/  IADD3.X R53, R126, UR19, RZ, P6, !PT ;  /* 0x000000137e357c10 */ /* 0x000fe4000b7fe4ff */
[----:B------:R-:W-:Y:S01]  /*25c0*/  F2FP.F16.F32.PACK_AB R51, R69, R140 ;  /* 0x0000008c4533723e */ /* 0x000fe200000000ff */
[----:B------:R0:W-:Y:S01]  /*25d0*/  @P1 STG.E.128 desc[UR4][R2.64], R40 ;  /* 0x0000002802001986 */ /* 0x0001e2000c101d04 */
[----:B------:R-:W-:-:S02]  /*25e0*/  F2FP.F16.F32.PACK_AB R50, R67, R134 ;  /* 0x000000864332723e */ /* 0x000fc400000000ff */
[----:B------:R-:W-:Y:S02]  /*25f0*/  F2FP.F16.F32.PACK_AB R49, R65, R130 ;  /* 0x000000824131723e */ /* 0x000fe400000000ff */
[----:B------:R-:W-:Y:S02]  /*2600*/  F2FP.F16.F32.PACK_AB R48, R63, R68 ;  /* 0x000000443f30723e */ /* 0x000fe400000000ff */
[----:B------:R-:W-:Y:S02]  /*2610*/  @P2 F2FP.F16.F32.PACK_AB R140, RZ, R140 ;  /* 0x0000008cff8c223e */ /* 0x000fe400000000ff */
[----:B------:R-:W-:Y:S01]  /*2620*/  @P2 F2FP.F16.F32.PACK_AB R134, RZ, R134 ;  /* 0x00000086ff86223e */ /* 0x000fe200000000ff */
[----:B------:R1:W-:Y:S01]  /*2630*/  STG.E.128 desc[UR4][R52.64], R48 ;  /* 0x0000003034007986 */ /* 0x0003e2000c101d04 */
[----:B------:R-:W-:Y:S02]  /*2640*/  @P2 F2FP.F16.F32.PACK_AB R130, RZ, R130 ;  /* 0x00000082ff82223e */ /* 0x000fe400000000ff */
[----:B------:R-:W-:-:S02]  /*2650*/  @P2 F2FP.F16.F32.PACK_AB R68, RZ, R68 ;  /* 0x00000044ff44223e */ /* 0x000fc400000000ff */
[----:B------:R-:W-:Y:S02]  /*2660*/  @P1 F2FP.F16.F32.PACK_AB R0, RZ, R144 ;  /* 0x00000090ff00123e */ /* 0x000fe400000000ff */
[----:B------:R-:W-:Y:S02]  /*2670*/  @P2 F2FP.F16.F32.PACK_AB R69, RZ, R69 ;  /* 0x00000045ff45223e */ /* 0x000fe400000000ff */
[----:B0-----:R-:W-:Y:S02]  /*2680*/  @P2 IADD3 R2, P6, R127, UR16, RZ ;  /* 0x000000107f022c10 */ /* 0x001fe4000ffde0ff */
[----:B------:R-:W-:Y:S02]  /*2690*/  @P2 F2FP.F16.F32.PACK_AB R67, RZ, R67 ;  /* 0x00000043ff43223e */ /* 0x000fe400000000ff */
[----:B------:R-:W-:Y:S02]  /*26a0*/  @P2 F2FP.F16.F32.PACK_AB R65, RZ, R65 ;  /* 0x00000041ff41223e */ /* 0x000fe400000000ff */
[----:B------:R-:W-:-:S02]  /*26b0*/  @P2 F2FP.F16.F32.PACK_AB R63, RZ, R63 ;  /* 0x0000003fff3f223e */ /* 0x000fc400000000ff */
[----:B------:R-:W-:Y:S02]  /*26c0*/  @P2 PRMT R47, R140, 0x7610, R47 ;  /* 0x000076108c2f2816 */ /* 0x000fe4000000002f */
[----:B-1----:R-:W-:Y:S02]  /*26d0*/  @P1 F2FP.F16.F32.PACK_AB R52, RZ, R156 ;  /* 0x0000009cff34123e */ /* 0x002fe400000000ff */
[----:B------:R-:W-:Y:S02]  /*26e0*/  @P1 F2FP.F16.F32.PACK_AB R48, RZ, R148 ;  /* 0x00000094ff30123e */ /* 0x000fe400000000ff */
[----:B------:R-:W-:Y:S02]  /*26f0*/  @P1 F2FP.F16.F32.PACK_AB R50, RZ, R152 ;  /* 0x00000098ff32123e */ /* 0x000fe400000000ff */
[----:B------:R-:W-:Y:S02]  /*2700*/  @P1 F2FP.F16.F32.PACK_AB R53, RZ, R71 ;  /* 0x00000047ff35123e */ /* 0x000fe400000000ff */
[----:B------:R-:W-:-:S02]  /*2710*/  @P2 PRMT R46, R134, 0x7610, R46 ;  /* 0x00007610862e2816 */ /* 0x000fc4000000002e */
[----:B------:R-:W-:Y:S02]  /*2720*/  @P2 PRMT R45, R130, 0x7610, R45 ;  /* 0x00007610822d2816 */ /* 0x000fe4000000002d */
[----:B------:R-:W-:Y:S02]  /*2730*/  @P2 PRMT R44, R68, 0x7610, R44 ;  /* 0x00007610442c2816 */ /* 0x000fe4000000002c */
[----:B------:R-:W-:Y:S02]  /*2740*/  @P1 PRMT R40, R0, 0x7610, R40 ;  /* 0x0000761000281816 */ /* 0x000fe40000000028 */
[----:B------:R-:W-:Y:S02]  /*2750*/  @P2 IADD3.X R3, R126, UR17, RZ, P6, !PT ;  /* 0x000000117e032c10 */ /* 0x000fe4000b7fe4ff */
[----:B------:R-:W-:Y:S02]  /*2760*/  @P1 PRMT R43, R52, 0x7610, R43 ;  /* 0x00007610342b1816 */ /* 0x000fe4000000002b */
[----:B------:R-:W-:-:S02]  /*2770*/  @P1 F2FP.F16.F32.PACK_AB R49, RZ, R131 ;  /* 0x00000083ff31123e */ /* 0x000fc400000000ff */
[----:B------:R-:W-:Y:S02]  /*2780*/  @P1 F2FP.F16.F32.PACK_AB R51, RZ, R133 ;  /* 0x00000085ff33123e */ /* 0x000fe400000000ff */
[----:B------:R-:W-:Y:S02]  /*2790*/  @P1 F2FP.F16.F32.PACK_AB R55, RZ, R135 ;  /* 0x00000087ff37123e */ /* 0x000fe400000000ff */
[----:B------:R-:W-:Y:S02]  /*27a0*/  @P1 PRMT R41, R48, 0x7610, R41 ;  /* 0x0000761030291816 */ /* 0x000fe40000000029 */
[----:B------:R-:W-:Y:S02]  /*27b0*/  @P1 PRMT R42, R50, 0x7610, R42 ;  /* 0x00007610322a1816 */ /* 0x000fe4000000002a */
[----:B------:R-:W-:Y:S02]  /*27c0*/  @P1 IADD3 R52, P6, R125, UR14, RZ ;  /* 0x0000000e7d341c10 */ /* 0x000fe4000ffde0ff */
[----:B------:R-:W-:-:S02]  /*27d0*/  @P2 PRMT R47, R47, 0x5410, R69 ;  /* 0x000054102f2f2816 */ /* 0x000fc40000000045 */
[----:B------:R-:W-:Y:S02]  /*27e0*/  @P2 PRMT R46, R46, 0x5410, R67 ;  /* 0x000054102e2e2816 */ /* 0x000fe40000000043 */
[----:B------:R-:W-:Y:S02]  /*27f0*/  @P2 PRMT R45, R45, 0x5410, R65 ;  /* 0x000054102d2d2816 */ /* 0x000fe40000000041 */
[----:B------:R-:W-:Y:S02]  /*2800*/  @P2 PRMT R44, R44, 0x5410, R63 ;  /* 0x000054102c2c2816 */ /* 0x000fe4000000003f */
[----:B------:R-:W-:Y:S02]  /*2810*/  @P1 PRMT R40, R40, 0x5410, R53 ;  /* 0x0000541028281816 */ /* 0x000fe40000000035 */
[----:B------:R-:W-:Y:S01]  /*2820*/  @P1 IADD3.X R53, R124, UR15, RZ, P6, !PT ;  /* 0x0000000f7c351c10 */ /* 0x000fe2000b7fe4ff */
[----:B------:R0:W-:Y:S01]  /*2830*/  @P2 STG.E.128 desc[UR4][R2.64], R44 ;  /* 0x0000002c02002986 */ /* 0x0001e2000c101d04 */
        /* <DEDUP_REMOVED lines=8> */
[----:B------:R-:W-:Y:S02]  /*28c0*/  @P2 F2FP.F16.F32.PACK_AB R156, RZ, R156 ;  /* 0x0000009cff9c223e */ /* 0x000fe400000000ff */
[----:B------:R-:W-:Y:S02]  /*28d0*/  @P2 F2FP.F16.F32.PACK_AB R152, RZ, R152 ;  /* 0x00000098ff98223e */ /* 0x000fe400000000ff */
[----:B------:R-:W-:Y:S02]  /*28e0*/  @P2 F2FP.F16.F32.PACK_AB R148, RZ, R148 ;  /* 0x00000094ff94223e */ /* 0x000fe400000000ff */
[----:B------:R-:W-:Y:S02]  /*28f0*/  @P2 F2FP.F16.F32.PACK_AB R144, RZ, R144 ;  /* 0x00000090ff90223e */ /* 0x000fe400000000ff */
[----:B------:R-:W-:Y:S02]  /*2900*/  IADD3 R54, P6, R125, UR18, RZ ;  /* 0x000000127d367c10 */ /* 0x000fe4000ffde0ff */
[----:B------:R-:W-:-:S02]  /*2910*/  @P2 F2FP.F16.F32.PACK_AB R135, RZ, R135 ;  /* 0x00000087ff87223e */ /* 0x000fc400000000ff */
[----:B------:R-:W-:Y:S02]  /*2920*/  @P2 F2FP.F16.F32.PACK_AB R133, RZ, R133 ;  /* 0x00000085ff85223e */ /* 0x000fe400000000ff */
[----:B------:R-:W-:Y:S02]  /*2930*/  @P2 F2FP.F16.F32.PACK_AB R131, RZ, R131 ;  /* 0x00000083ff83223e */ /* 0x000fe400000000ff */
[----:B------:R-:W-:Y:S02]  /*2940*/  @P2 F2FP.F16.F32.PACK_AB R71, RZ, R71 ;  /* 0x00000047ff47223e */ /* 0x000fe400000000ff */
[----:B0-----:R-:W-:Y:S02]  /*2950*/  @P2 PRMT R47, R156, 0x7610, R47 ;  /* 0x000076109c2f2816 */ /* 0x001fe4000000002f */
[----:B------:R-:W-:Y:S02]  /*2960*/  @P2 IADD3 R2, P1, R125, UR16, RZ ;  /* 0x000000107d022c10 */ /* 0x000fe4000ff3e0ff */
[----:B------:R-:W-:-:S02]  /*2970*/  @P2 PRMT R46, R152, 0x7610, R46 ;  /* 0x00007610982e2816 */ /* 0x000fc4000000002e */
[----:B------:R-:W-:Y:S02]  /*2980*/  @P2 PRMT R45, R148, 0x7610, R45 ;  /* 0x00007610942d2816 */ /* 0x000fe4000000002d */
[----:B------:R-:W-:Y:S02]  /*2990*/  @P2 PRMT R44, R144, 0x7610, R44 ;  /* 0x00007610902c2816 */ /* 0x000fe4000000002c */
[C---:B------:R-:W-:Y:S02]  /*29a0*/  IADD3.X R55, R124.reuse, UR19, RZ, P6, !PT ;  /* 0x000000137c377c10 */ /* 0x040fe4000b7fe4ff */
[----:B------:R-:W-:Y:S02]  /*29b0*/  @P2 IADD3.X R3, R124, UR17, RZ, P1, !PT ;  /* 0x000000117c032c10 */ /* 0x000fe40008ffe4ff */
[----:B------:R-:W-:Y:S01]  /*29c0*/  @P2 PRMT R47, R47, 0x5410, R135 ;  /* 0x000054102f2f2816 */ /* 0x000fe20000000087 */
[----:B------:R1:W-:Y:S01]  /*29d0*/  STG.E.128 desc[UR4][R54.64], R48 ;  /* 0x0000003036007986 */ /* 0x0003e2000c101d04 */
[----:B------:R-:W-:-:S02]  /*29e0*/  @P2 PRMT R46, R46, 0x5410, R133 ;  /* 0x000054102e2e2816 */ /* 0x000fc40000000085 */
        /* <DEDUP_REMOVED lines=37> */
[----:B-1----:R-:W-:Y:S02]  /*2c40*/  MOV R40, R99 ;  /* 0x0000006300287202 */ /* 0x002fe40000000f00 */
        /* <DEDUP_REMOVED lines=15> */
.L_x_1616:
        /* <DEDUP_REMOVED lines=23> */
.L_x_1617:
[----:B------:R-:W-:Y:S01]  /*2eb0*/  HFMA2.MMA R162, -RZ, RZ, 0, 9.5367431640625e-07 ;  /* 0x00000010ffa27435 */ /* 0x000fe200000001ff */
[----:B------:R-:W-:Y:S02]  /*2ec0*/  MOV R165, R2 ;  /* 0x0000000200a57202 */ /* 0x000fe40000000f00 */
[----:B------:R-:W-:Y:S02]  /*2ed0*/  MOV R167, 0x1f ;  /* 0x0000001f00a77802 */ /* 0x000fe40000000f00 */
[----:B------:R-:W-:-:S07]  /*2ee0*/  MOV R54, 0xffffffff ;  /* 0xffffffff00367802 */ /* 0x000fce0000000f00 */
[----:B-----5:R-:W-:Y:S05]  /*2ef0*/  WARPSYNC.COLLECTIVE R54, `(.L_x_1619) ;  /* 0x0000000036087348 */ /* 0x020fea0003c00000 */
[----:B------:R0:W1:Y:S02]  /*2f00*/  SHFL.DOWN P2, R55, R165, R162, R167 ;  /* 0x080000a2a5377389 */ /* 0x00006400000400a7 */
[----:B01---5:R-:W-:Y:S01]  /*2f10*/  ENDCOLLECTIVE ;  /* 0x000000000000791b */ /* 0x023fe20003800000 */
.L_x_1619:
[----:B------:R-:W-:Y:S02]  /*2f20*/  MOV R165, R48 ;  /* 0x0000003000a57202 */ /* 0x000fe40000000f00 */
[----:B------:R-:W-:-:S07]  /*2f30*/  MOV R3, R55 ;  /* 0x0000003700037202 */ /* 0x000fce0000000f00 */
[----:B------:R-:W-:Y:S05]  /*2f40*/  WARPSYNC.COLLECTIVE R54, `(.L_x_1620) ;  /* 0x0000000036087348 */ /* 0x000fea0003c00000 */
[----:B------:R0:W1:Y:S02]  /*2f50*/  SHFL.DOWN P2, R55, R165, R162, R167 ;  /* 0x080000a2a5377389 */ /* 0x00006400000400a7 */
[----:B01----:R-:W-:Y:S01]  /*2f60*/  ENDCOLLECTIVE ;  /* 0x000000000000791b */ /* 0x003fe20003800000 */
.L_x_1620:
[----:B------:R-:W-:Y:S01]  /*2f70*/  FADD.FTZ R3, R2, R3 ;  /* 0x0000000302037221 */ /* 0x000fe20000010000 */
[----:B------:R-:W-:-:S04]  /*2f80*/  HFMA2.MMA R162, -RZ, RZ, 0, 4.76837158203125e-07 ;  /* 0x00000008ffa27435 */ /* 0x000fc800000001ff */
[----:B------:R-:W-:Y:S02]  /*2f90*/  MOV R165, R3 ;  /* 0x0000000300a57202 */ /* 0x000fe40000000f00 */
[----:B------:R-:W-:-:S07]  /*2fa0*/  MOV R49, R55 ;  /* 0x0000003700317202 */ /* 0x000fce0000000f00 */
[----:B------:R-:W-:Y:S05]  /*2fb0*/  WARPSYNC.COLLECTIVE R54, `(.L_x_1621) ;  /* 0x0000000036087348 */ /* 0x000fea0003c00000 */
[----:B------:R0:W1:Y:S02]  /*2fc0*/  SHFL.DOWN P2, R55, R165, R162, R167 ;  /* 0x080000a2a5377389 */ /* 0x00006400000400a7 */
[----:B01----:R-:W-:Y:S01]  /*2fd0*/  ENDCOLLECTIVE ;  /* 0x000000000000791b */ /* 0x003fe20003800000 */
.L_x_1621:
[----:B------:R-:W-:-:S05]  /*2fe0*/  FADD.FTZ R49, R48, R49 ;  /* 0x0000003130317221 */ /* 0x000fca0000010000 */
[----:B------:R-:W-:Y:S02]  /*2ff0*/  MOV R165, R49 ;  /* 0x0000003100a57202 */ /* 0x000fe40000000f00 */
[----:B------:R-:W-:-:S07]  /*3000*/  MOV R50, R55 ;  /* 0x0000003700327202 */ /* 0x000fce0000000f00 */
[----:B------:R-:W-:Y:S05]  /*3010*/  WARPSYNC.COLLECTIVE R54, `(.L_x_1622) ;  /* 0x0000000036087348 */ /* 0x000fea0003c00000 */
[----:B------:R0:W1:Y:S02]  /*3020*/  SHFL.DOWN P2, R55, R165, R162, R167 ;  /* 0x080000a2a5377389 */ /* 0x00006400000400a7 */
[----:B01----:R-:W-:Y:S01]  /*3030*/  ENDCOLLECTIVE ;  /* 0x000000000000791b */ /* 0x003fe20003800000 */
.L_x_1622:
[----:B------:R-:W-:Y:S01]  /*3040*/  FADD.FTZ R50, R3, R50 ;  /* 0x0000003203327221 */ /* 0x000fe20000010000 */
[----:B------:R-:W-:-:S04]  /*3050*/  HFMA2.MMA R162, -RZ, RZ, 0, 2.384185791015625e-07 ;  /* 0x00000004ffa27435 */ /* 0x000fc800000001ff */
[----:B------:R-:W-:Y:S02]  /*3060*/  MOV R165, R50 ;  /* 0x0000003200a57202 */ /* 0x000fe40000000f00 */
[----:B------:R-:W-:-:S07]  /*3070*/  MOV R52, R55 ;  /* 0x0000003700347202 */ /* 0x000fce0000000f00 */
[----:B------:R-:W-:Y:S05]  /*3080*/  WARPSYNC.COLLECTIVE R54, `(.L_x_1623) ;  /* 0x0000000036087348 */ /* 0x000fea0003c00000 */
[----:B------:R0:W1:Y:S02]  /*3090*/  SHFL.DOWN P2, R55, R165, R162, R167 ;  /* 0x080000a2a5377389 */ /* 0x00006400000400a7 */
[----:B01----:R-:W-:Y:S01]  /*30a0*/  ENDCOLLECTIVE ;  /* 0x000000000000791b */ /* 0x003fe20003800000 */
.L_x_1623:
[----:B------:R-:W-:-:S05]  /*30b0*/  FADD.FTZ R52, R49, R52 ;  /* 0x0000003431347221 */ /* 0x000fca0000010000 */
[----:B------:R-:W-:Y:S02]  /*30c0*/  MOV R165, R52 ;  /* 0x0000003400a57202 */ /* 0x000fe40000000f00 */
[----:B------:R-:W-:-:S07]  /*30d0*/  MOV R51, R55 ;  /* 0x0000003700337202 */ /* 0x000fce0000000f00 */
[----:B------:R-:W-:Y:S05]  /*30e0*/  WARPSYNC.COLLECTIVE R54, `(.L_x_1624) ;  /* 0x0000000036087348 */ /* 0x000fea0003c00000 */
[----:B------:R0:W1:Y:S02]  /*30f0*/  SHFL.DOWN P2, R55, R165, R162, R167 ;  /* 0x080000a2a5377389 */ /* 0x00006400000400a7 */
[----:B01----:R-:W-:Y:S01]  /*3100*/  ENDCOLLECTIVE ;  /* 0x000000000000791b */ /* 0x003fe20003800000 */
.L_x_1624:
[----:B------:R-:W-:Y:S01]  /*3110*/  FADD.FTZ R51, R50, R51 ;  /* 0x0000003332337221 */ /* 0x000fe20000010000 */
[----:B------:R-:W-:-:S04]  /*3120*/  HFMA2.MMA R162, -RZ, RZ, 0, 1.1920928955078125e-07 ;  /* 0x00000002ffa27435 */ /* 0x000fc800000001ff */
[----:B------:R-:W-:Y:S02]  /*3130*/  MOV R165, R51 ;  /* 0x0000003300a57202 */ /* 0x000fe40000000f00 */
[----:B------:R-:W-:-:S07]  /*3140*/  MOV R53, R55 ;  /* 0x0000003700357202 */ /* 0x000fce0000000f00 */
[----:B------:R-:W-:Y:S05]  /*3150*/  WARPSYNC.COLLECTIVE R54, `(.L_x_1625) ;  /* 0x0000000036087348 */ /* 0x000fea0003c00000 */
[----:B------:R0:W1:Y:S02]  /*3160*/  SHFL.DOWN P2, R55, R165, R162, R167 ;  /* 0x080000a2a5377389 */ /* 0x00006400000400a7 */
[----:B01----:R-:W-:Y:S01]  /*3170*/  ENDCOLLECTIVE ;  /* 0x000000000000791b */ /* 0x003fe20003800000 */
.L_x_1625:
[----:B------:R-:W-:-:S05]  /*3180*/  FADD.FTZ R53, R52, R53 ;  /* 0x0000003534357221 */ /* 0x000fca0000010000 */
[----:B------:R-:W-:Y:S02]  /*3190*/  MOV R165, R53 ;  /* 0x0000003500a57202 */ /* 0x000fe40000000f00 */
[----:B------:R-:W-:-:S07]  /*31a0*/  MOV R2, R55 ;  /* 0x0000003700027202 */ /* 0x000fce0000000f00 */
[----:B------:R-:W-:Y:S05]  /*31b0*/  WARPSYNC.COLLECTIVE R54, `(.L_x_1626) ;  /* 0x0000000036087348 */ /* 0x000fea0003c00000 */
[----:B------:R0:W1:Y:S02]  /*31c0*/  SHFL.DOWN P2, R55, R165, R162, R167 ;  /* 0x080000a2a5377389 */ /* 0x00006400000400a7 */
[----:B01----:R-:W-:Y:S01]  /*31d0*/  ENDCOLLECTIVE ;  /* 0x000000000000791b */ /* 0x003fe20003800000 */
.L_x_1626:
[----:B------:R-:W-:Y:S01]  /*31e0*/  FADD.FTZ R2, R51, R2 ;  /* 0x0000000233027221 */ /* 0x000fe20000010000 */
[----:B------:R-:W-:-:S04]  /*31f0*/  HFMA2.MMA R162, -RZ, RZ, 0, 5.9604644775390625e-08 ;  /* 0x00000001ffa27435 */ /* 0x000fc800000001ff */
[----:B------:R-:W-:Y:S02]  /*3200*/  MOV R165, R2 ;  /* 0x0000000200a57202 */ /* 0x000fe40000000f00 */
[----:B------:R-:W-:-:S07]  /*3210*/  MOV R48, R55 ;  /* 0x0000003700307202 */ /* 0x000fce0000000f00 */
[----:B------:R-:W-:Y:S05]  /*3220*/  WARPSYNC.COLLECTIVE R54, `(.L_x_1627) ;  /* 0x0000000036087348 */ /* 0x000fea0003c00000 */
[----:B------:R0:W1:Y:S02]  /*3230*/  SHFL.DOWN P2, R55, R165, R162, R167 ;  /* 0x080000a2a5377389 */ /* 0x00006400000400a7 */
[----:B01----:R-:W-:Y:S01]  /*3240*/  ENDCOLLECTIVE ;  /* 0x000000000000791b */ /* 0x003fe20003800000 */
.L_x_1627:
[----:B------:R-:W-:-:S05]  /*3250*/  FADD.FTZ R48, R53, R48 ;  /* 0x0000003035307221 */ /* 0x000fca0000010000 */
[----:B------:R-:W-:Y:S02]  /*3260*/  MOV R165, R48 ;  /* 0x0000003000a57202 */ /* 0x000fe40000000f00 */
[----:B------:R-:W-:-:S07]  /*3270*/  MOV R49, R55 ;  /* 0x0000003700317202 */ /* 0x000fce0000000f00 */
[----:B------:R-:W-:Y:S05]  /*3280*/  WARPSYNC.COLLECTIVE R54, `(.L_x_1628) ;  /* 0x0000000036087348 */ /* 0x000fea0003c00000 */
[----:B------:R0:W1:Y:S02]  /*3290*/  SHFL.DOWN P2, R55, R165, R162, R167 ;  /* 0x080000a2a5377389 */ /* 0x00006400000400a7 */
[----:B01----:R-:W-:Y:S01]  /*32a0*/  ENDCOLLECTIVE ;  /* 0x000000000000791b */ /* 0x003fe20003800000 */
.L_x_1628:
[----:B------:R-:W-:Y:S01]  /*32b0*/  MOV R3, R55 ;  /* 0x0000003700037202 */ /* 0x000fe20000000f00 */
[----:B------:R-:W-:Y:S06]  /*32c0*/  BRA `(.L_x_1629) ;  /* 0xffffffe400307947 */ /* 0x000fec000383ffff */
.L_x_1630:
        /* <DEDUP_REMOVED lines=11> */
.L_x_3277:


//--------------------- .text._ZN10layer_norm31ln_parallel_residual_bwd_kernelINS_13Kernel_traitsIf6__halfS2_S2_fjLj6144ELj1ELj1ELj8ELj16ENS_18Kernel_traits_baseILj6144EfS2_S2_S2_fjLj256EEEEELb1ELb0ELb0EEEvNS_9BwdParamsE --------------------------
	.section	.text._ZN10layer_norm31ln_parallel_residual_bwd_kernelINS_13Kernel_traitsIf6__halfS2_S2_fjLj6144ELj1ELj1ELj8ELj16ENS_18Kernel_traits_baseILj6144EfS2_S2_S2_fjLj256EEEEELb1ELb0ELb0EEEvNS_9BwdParamsE,"ax",@progbits
	.align	128
        .global         _ZN10layer_norm31ln_parallel_residual_bwd_kernelINS_13Kernel_traitsIf6__halfS2_S2_fjLj6144ELj1ELj1ELj8ELj16ENS_18Kernel_traits_baseILj6144EfS2_S2_S2_fjLj256EEEEELb1ELb0ELb0EEEvNS_9BwdParamsE
        .type           _ZN10layer_norm31ln_parallel_residual_bwd_kernelINS_13Kernel_traitsIf6__halfS2_S2_fjLj6144ELj1ELj1ELj8ELj16ENS_18Kernel_traits_baseILj6144EfS2_S2_S2_fjLj256EEEEELb1ELb0ELb0EEEvNS_9BwdParamsE,@function
        .size           _ZN10layer_norm31ln_parallel_residual_bwd_kernelINS_13Kernel_traitsIf6__halfS2_S2_fjLj6144ELj1ELj1ELj8ELj16ENS_18Kernel_traits_baseILj6144EfS2_S2_S2_fjLj256EEEEELb1ELb0ELb0EEEvNS_9BwdParamsE,(.L_x_3278 - _ZN10layer_norm31ln_parallel_residual_bwd_kernelINS_13Kernel_traitsIf6__halfS2_S2_fjLj6144ELj1ELj1ELj8ELj16ENS_18Kernel_traits_baseILj6144EfS2_S2_S2_fjLj256EEEEELb1ELb0ELb0EEEvNS_9BwdParamsE)
        .other          _ZN10layer_norm31ln_parallel_residual_bwd_kernelINS_13Kernel_traitsIf6__halfS2_S2_fjLj6144ELj1ELj1ELj8ELj16ENS_18Kernel_traits_baseILj6144EfS2_S2_S2_fjLj256EEEEELb1ELb0ELb0EEEvNS_9BwdParamsE,@"STO_CUDA_ENTRY STV_DEFAULT"
_ZN10layer_norm31ln_parallel_residual_bwd_kernelINS_13Kernel_traitsIf6__halfS2_S2_fjLj6144ELj1ELj1ELj8ELj16ENS_18Kernel_traits_baseILj6144EfS2_S2_S2_fjLj256EEEEELb1ELb0ELb0EEEvNS_9BwdParamsE:
.text._ZN10layer_norm31ln_parallel_residual_bwd_kernelINS_13Kernel_traitsIf6__halfS2_S2_fjLj6144ELj1ELj1ELj8ELj16ENS_18Kernel_traits_baseILj6144EfS2_S2_S2_fjLj256EEEEELb1ELb0ELb0EEEvNS_9BwdParamsE:
        /* <DEDUP_REMOVED lines=104> */
.L_x_1645:
[----:B-1----:R-:W1:Y:S08]  /*0680*/  LDC.64 R198, c[0x0][0x250] ;  /* 0x00009400ffc67b82 */ /* 0x002e700000000a00 */
[----:B--23--:R-:W2:Y:S01]  /*0690*/  LDC.64 R184, c[0x0][0x258] ;  /* 0x00009600ffb87b82 */ /* 0x00cea20000000a00 */
[----:B-1----:R-:W-:-:S06]  /*06a0*/  IMAD.WIDE R198, R5, 0x4, R198 ;  /* 0x0000000405c67825 */ /* 0x002fcc00078e02c6 */
[----:B-----5:R1:W5:Y:S01]  /*06b0*/  LDG.E R198, desc[UR4][R198.64] ;  /* 0x00000004c6c67981 */ /* 0x020362000c1e1900 */
[----:B--2---:R-:W-:-:S05]  /*06c0*/  IMAD.WIDE R184, R5, 0x4, R184 ;  /* 0x0000000405b87825 */ /* 0x004fca00078e02b8 */
[----:B------:R1:W5:Y:S01]  /*06d0*/  LDG.E R10, desc[UR4][R184.64] ;  /* 0x00000004b80a7981 */ /* 0x000362000c1e1900 */
[----:B------:R-:W-:-:S05]  /*06e0*/  MOV R2, UR21 ;  /* 0x0000001500027c02 */ /* 0x000fca0008000f00 */
[----:B------:R-:W-:-:S05]  /*06f0*/  IMAD R186, R5, R2, RZ ;  /* 0x0000000205ba7224 */ /* 0x000fca00078e02ff */
[----:B------:R-:W-:-:S04]  /*0700*/  SHF.R.S32.HI R187, RZ, 0x1f, R186 ;  /* 0x0000001fffbb7819 */ /* 0x000fc800000114ba */
[----:B------:R-:W-:Y:S02]  /*0710*/  LEA.HI R187, R187, R186, RZ, 0x3 ;  /* 0x000000babbbb7211 */ /* 0x000fe400078f18ff */
[----:B------:R-:W-:Y:S02]  /*0720*/  LOP3.LUT R186, R0, 0xff, RZ, 0xc0, !PT ;  /* 0x000000ff00ba7812 */ /* 0x000fe400078ec0ff */
[----:B------:R-:W-:Y:S01]  /*0730*/  LOP3.LUT P4, RZ, R6, 0xff, RZ, 0xc0, !PT ;  /* 0x000000ff06ff7812 */ /* 0x000fe2000788c0ff */
[----:B------:R-:W-:Y:S01]  /*0740*/  BSSY B0, `(.L_x_1632) ;  /* 0x000008a000007945 */ /* 0x000fe20003800000 */
[----:B------:R-:W-:Y:S02]  /*0750*/  LEA.HI.SX32 R6, R187, R186, 0x1d ;  /* 0x000000babb067211 */ /* 0x000fe400078feaff */
[----:B------:R-:W-:Y:S02]  /*0760*/  MOV R197, RZ ;  /* 0x000000ff00c57202 */ /* 0x000fe40000000f00 */
[----:B------:R-:W-:-:S02]  /*0770*/  MOV R224, RZ ;  /* 0x000000ff00e07202 */ /* 0x000fc40000000f00 */
[----:B------:R-:W-:Y:S01]  /*0780*/  MOV R196, R6 ;  /* 0x0000000600c47202 */ /* 0x000fe20000000f00 */
[----:B-1----:R-:W-:Y:S06]  /*0790*/  @!P1 BRA `(.L_x_1633) ;  /* 0x0000000800109947 */ /* 0x002fec0003800000 */
        /* <DEDUP_REMOVED lines=19> */
[----:B-1----:R-:W-:-:S04]  /*08d0*/  @P0 IADD3 R196, P6, R3, R196, RZ ;  /* 0x000000c403c40210 */ /* 0x002fc80007fde0ff */
[----:B------:R-:W-:Y:S02]  /*08e0*/  @P0 IADD3.X R197, R206, R197, RZ, P6, !PT ;  /* 0x000000c5cec50210 */ /* 0x000fe400037fe4ff */
[----:B------:R-:W-:-:S03]  /*08f0*/  @P5 LEA R206, P6, R6, UR8, 0x4 ;  /* 0x0000000806ce5c11 */ /* 0x000fc6000f8c20ff */
[----:B------:R1:W5:Y:S01]  /*0900*/  @P0 LDG.E.64 R244, desc[UR4][R196.64] ;  /* 0x00000004c4f40981 */ /* 0x000362000c1e1b00 */
[----:B0-----:R-:W-:Y:S02]  /*0910*/  ISETP.NE.AND P0, PT, R4, RZ, PT ;  /* 0x000000ff0400720c */ /* 0x001fe40003f05270 */
[----:B------:R-:W-:Y:S02]  /*0920*/  @P5 LEA.HI.X R207, R6, UR9, RZ, 0x4, P6 ;  /* 0x0000000906cf5c11 */ /* 0x000fe4000b0f24ff */
[----:B-----5:R-:W-:-:S03]  /*0930*/  FSEL R208, R198, RZ, !P0 ;  /* 0x000000ffc6d07208 */ /* 0x020fc60004000000 */
[----:B------:R0:W5:Y:S01]  /*0940*/  @P5 LDG.E.128 R24, desc[UR4][R206.64] ;  /* 0x00000004ce185981 */ /* 0x000162000c1e1d00 */
[----:B-1----:R-:W-:Y:S01]  /*0950*/  IADD3 R196, R6, 0x100, RZ ;  /* 0x0000010006c47810 */ /* 0x002fe20007ffe0ff */
[--C-:B---3--:R-:W-:Y:S02]  /*0960*/  HADD2.F32 R3, -RZ, R192.reuse.H0_H0 ;  /* 0x200000c0ff037230 */ /* 0x108fe40000004100 */
[----:B------:R-:W-:Y:S02]  /*0970*/  HADD2.F32 R199, -RZ, R192.H1_H1 ;  /* 0x300000c0ffc77230 */ /* 0x000fe40000004100 */
[--C-:B------:R-:W-:Y:S02]  /*0980*/  HADD2.F32 R203, -RZ, R193.reuse.H0_H0 ;  /* 0x200000c1ffcb7230 */ /* 0x100fe40000004100 */
[----:B------:R-:W-:Y:S01]  /*0990*/  FADD.FTZ R3, R3, -R208 ;  /* 0x800000d003037221 */ /* 0x000fe20000010000 */
[----:B------:R-:W-:Y:S02]  /*09a0*/  HADD2.F32 R229, -RZ, R194.H1_H1 ;  /* 0x300000c2ffe57230 */ /* 0x000fe40000004100 */
[----:B0-----:R-:W-:Y:S01]  /*09b0*/  FADD.FTZ R207, -R208, R199 ;  /* 0x000000c7d0cf7221 */ /* 0x001fe20000010100 */
[----:B------:R-:W-:-:S02]  /*09c0*/  HADD2.F32 R193, -RZ, R193.H1_H1 ;  /* 0x300000c1ffc17230 */ /* 0x000fc40000004100 */
[C---:B------:R-:W-:Y:S01]  /*09d0*/  FADD.FTZ R225, -R208.reuse, R203 ;  /* 0x000000cbd0e17221 */ /* 0x040fe20000010100 */
[----:B------:R-:W-:Y:S02]  /*09e0*/  HADD2.F32 R213, -RZ, R194.H0_H0 ;  /* 0x200000c2ffd57230 */ /* 0x000fe40000004100 */
[--C-:B------:R-:W-:Y:S02]  /*09f0*/  HADD2.F32 R231, -RZ, R195.reuse.H0_H0 ;  /* 0x200000c3ffe77230 */ /* 0x100fe40000004100 */
[----:B------:R-:W-:Y:S02]  /*0a00*/  HADD2.F32 R233, -RZ, R195.H1_H1 ;  /* 0x300000c3ffe97230 */ /* 0x000fe40000004100 */
[--C-:B----4-:R-:W-:Y:S02]  /*0a10*/  HADD2.F32 R205, -RZ, R184.reuse.H0_H0 ;  /* 0x200000b8ffcd7230 */ /* 0x110fe40000004100 */
[----:B------:R-:W-:Y:S01]  /*0a20*/  FADD.FTZ R195, -R208, R229 ;  /* 0x000000e5d0c37221 */ /* 0x000fe20000010100 */
[----:B------:R-:W-:-:S02]  /*0a30*/  HADD2.F32 R184, -RZ, R184.H1_H1 ;  /* 0x300000b8ffb87230 */ /* 0x000fc40000004100 */
[C---:B------:R-:W-:Y:S01]  /*0a40*/  FMUL.FTZ R3, R10.reuse, R3 ;  /* 0x000000030a037220 */ /* 0x040fe20000410000 */
[----:B------:R-:W-:Y:S01]  /*0a50*/  FMUL.FTZ R206, R10, R207 ;  /* 0x000000cf0ace7220 */ /* 0x000fe20000410000 */
[----:B------:R-:W-:Y:S01]  /*0a60*/  FMUL.FTZ R203, R160, R205 ;  /* 0x000000cda0cb7220 */ /* 0x000fe20000410000 */
[----:B------:R-:W-:Y:S02]  /*0a70*/  HADD2.F32 R229, -RZ, R185.H0_H0 ;  /* 0x200000b9ffe57230 */ /* 0x000fe40000004100 */
[----:B--2---:R-:W-:Y:S02]  /*0a80*/  HADD2.F32 R199, -RZ, R188.H0_H0 ;  /* 0x200000bcffc77230 */ /* 0x004fe40000004100 */
[C---:B------:R-:W-:Y:S01]  /*0a90*/  FADD.FTZ R197, -R208.reuse, R193 ;  /* 0x000000c1d0c57221 */ /* 0x040fe20000010100 */
[C---:B------:R-:W-:Y:S01]  /*0aa0*/  FADD.FTZ R213, -R208.reuse, R213 ;  /* 0x000000d5d0d57221 */ /* 0x040fe20000010100 */
[C---:B------:R-:W-:Y:S01]  /*0ab0*/  FADD.FTZ R231, -R208.reuse, R231 ;  /* 0x000000e7d0e77221 */ /* 0x040fe20000010100 */
[----:B------:R-:W-:Y:S01]  /*0ac0*/  FADD.FTZ R193, -R208, R233 ;  /* 0x000000e9d0c17221 */ /* 0x000fe20000010100 */
[----:B------:R-:W-:Y:S01]  /*0ad0*/  FADD.FTZ R96, R96, R199 ;  /* 0x000000c760607221 */ /* 0x000fe20000010000 */
[-C--:B------:R-:W-:Y:S01]  /*0ae0*/  FFMA.FTZ R120, R3, R199.reuse, R120 ;  /* 0x000000c703787223 */ /* 0x080fe20000010078 */
[----:B------:R-:W-:Y:S01]  /*0af0*/  FFMA.FTZ R208, R168, R199, R203 ;  /* 0x000000c7a8d07223 */ /* 0x000fe200000100cb */
[-C--:B------:R-:W-:Y:S01]  /*0b00*/  FMUL.FTZ R192, R161, R184.reuse ;  /* 0x000000b8a1c07220 */ /* 0x080fe20000410000 */
[----:B------:R-:W-:Y:S01]  /*0b10*/  FADD.FTZ R49, R49, R184 ;  /* 0x000000b831317221 */ /* 0x000fe20000010000 */
[----:B------:R-:W-:Y:S01]  /*0b20*/  FFMA.FTZ R73, R206, R184, R73 ;  /* 0x000000b8ce497223 */ /* 0x000fe20000010049 */
[----:B------:R-:W-:-:S02]  /*0b30*/  HADD2.F32 R199, -RZ, R189.H0_H0 ;  /* 0x200000bdffc77230 */ /* 0x000fc40000004100 */
[----:B------:R-:W-:Y:S02]  /*0b40*/  HADD2.F32 R184, -RZ, R189.H1_H1 ;  /* 0x300000bdffb87230 */ /* 0x000fe40000004100 */
[----:B------:R-:W-:Y:S01]  /*0b50*/  FMUL.FTZ R189, R162, R229 ;  /* 0x000000e5a2bd7220 */ /* 0x000fe20000410000 */
[----:B------:R-:W-:-:S03]  /*0b60*/  HADD2.F32 R188, -RZ, R188.H1_H1 ;  /* 0x300000bcffbc7230 */ /* 0x000fc60000004100 */
[----:B------:R-:W-:Y:S01]  /*0b70*/  FFMA.FTZ R216, R170, R199, R189 ;  /* 0x000000c7aad87223 */ /* 0x000fe200000100bd */
[----:B------:R-:W-:Y:S02]  /*0b80*/  HADD2.F32 R189, -RZ, R186.H0_H0 ;  /* 0x200000baffbd7230 */ /* 0x000fe40000004100 */
[----:B------:R-:W-:Y:S01]  /*0b90*/  FADD.FTZ R97, R97, R188 ;  /* 0x000000bc61617221 */ /* 0x000fe20000010000 */
[-C--:B------:R-:W-:Y:S01]  /*0ba0*/  FFMA.FTZ R121, R206, R188.reuse, R121 ;  /* 0x000000bcce797223 */ /* 0x080fe20000010079 */
[----:B------:R-:W-:Y:S01]  /*0bb0*/  FFMA.FTZ R203, R169, R188, R192 ;  /* 0x000000bca9cb7223 */ /* 0x000fe200000100c0 */
[----:B------:R-:W-:Y:S02]  /*0bc0*/  HADD2.F32 R188, -RZ, R185.H1_H1 ;  /* 0x300000b9ffbc7230 */ /* 0x000fe40000004100 */
[C---:B------:R-:W-:Y:S01]  /*0bd0*/  FMUL.FTZ R214, R10.reuse, R197 ;  /* 0x000000c50ad67220 */ /* 0x040fe20000410000 */
[----:B------:R-:W-:Y:S02]  /*0be0*/  HADD2.F32 R185, -RZ, R190.H0_H0 ;  /* 0x200000beffb97230 */ /* 0x000fe40000004100 */
        /* <DEDUP_REMOVED lines=8> */
[----:B------:R-:W-:-:S02]  /*0c70*/  HADD2.F32 R185, -RZ, R187.H0_H0 ;  /* 0x200000bbffb97230 */ /* 0x000fc40000004100 */
[----:B------:R-:W-:Y:S01]  /*0c80*/  FMUL.FTZ R192, R163, R188 ;  /* 0x000000bca3c07220 */ /* 0x000fe20000410000 */
[----:B------:R-:W-:Y:S01]  /*0c90*/  FADD.FTZ R50, R50, R229 ;  /* 0x000000e532327221 */ /* 0x000fe20000010000 */
[----:B------:R-:W-:Y:S01]  /*0ca0*/  FFMA.FTZ R74, R205, R229, R74 ;  /* 0x000000e5cd4a7223 */ /* 0x000fe2000001004a */
[----:B------:R-:W-:Y:S01]  /*0cb0*/  FMUL.FTZ R231, R10, R231 ;  /* 0x000000e70ae77220 */ /* 0x000fe20000410000 */
[----:B------:R-:W-:Y:S02]  /*0cc0*/  HADD2.F32 R229, -RZ, R191.H0_H0 ;  /* 0x200000bfffe57230 */ /* 0x000fe40000004100 */
        /* <DEDUP_REMOVED lines=49> */
.L_x_1633:
[----:B------:R-:W-:Y:S05]  /*0fe0*/  BSYNC B0 ;  /* 0x0000000000007941 */ /* 0x000fea0003800000 */
.L_x_1632:
        /* <DEDUP_REMOVED lines=22> */
[----:B------:R-:W-:-:S07]  /*1150*/  @P0 IADD3.X R19, R8, R19, RZ, P6, !PT ;  /* 0x0000001308130210 */ /* 0x000fce00037fe4ff */
[----:B------:R-:W-:Y:S01]  /*1160*/  @P5 LEA R200, P6, R196, UR8, 0x4 ;  /* 0x00000008c4c85c11 */ /* 0x000fe2000f8c20ff */
[----:B------:R-:W5:Y:S01]  /*1170*/  @P0 LDG.E.64 R242, desc[UR4][R18.64] ;  /* 0x0000000412f20981 */ /* 0x000f62000c1e1b00 */
[----:B0-----:R-:W-:Y:S02]  /*1180*/  ISETP.NE.AND P0, PT, R4, RZ, PT ;  /* 0x000000ff0400720c */ /* 0x001fe40003f05270 */
[----:B------:R-:W-:Y:S02]  /*1190*/  @P5 LEA.HI.X R201, R196, UR9, RZ, 0x4, P6 ;  /* 0x00000009c4c95c11 */ /* 0x000fe4000b0f24ff */
[----:B-----5:R-:W-:-:S03]  /*11a0*/  FSEL R199, R198, RZ, !P0 ;  /* 0x000000ffc6c77208 */ /* 0x020fc60004000000 */
[----:B------:R0:W5:Y:S01]  /*11b0*/  @P5 LDG.E.128 R20, desc[UR4][R200.64] ;  /* 0x00000004c8145981 */ /* 0x000162000c1e1d00 */
[----:B------:R-:W-:Y:S01]  /*11c0*/  IADD3 R196, R196, 0x100, RZ ;  /* 0x00000100c4c47810 */ /* 0x000fe20007ffe0ff */
[----:B---3--:R-:W-:Y:S02]  /*11d0*/  HADD2.F32 R17, -RZ, R194.H0_H0 ;  /* 0x200000c2ff117230 */ /* 0x008fe40000004100 */
[--C-:B------:R-:W-:Y:S02]  /*11e0*/  HADD2.F32 R8, -RZ, R192.reuse.H0_H0 ;  /* 0x200000c0ff087230 */ /* 0x100fe40000004100 */
[----:B------:R-:W-:Y:S02]  /*11f0*/  HADD2.F32 R192, -RZ, R192.H1_H1 ;  /* 0x300000c0ffc07230 */ /* 0x000fe40000004100 */
[--C-:B------:R-:W-:Y:S02]  /*1200*/  HADD2.F32 R15, -RZ, R193.reuse.H0_H0 ;  /* 0x200000c1ff0f7230 */ /* 0x100fe40000004100 */
[----:B0-----:R-:W-:Y:S01]  /*1210*/  FADD.FTZ R201, -R199, R17 ;  /* 0x00000011c7c97221 */ /* 0x001fe20000010100 */
[----:B------:R-:W-:-:S02]  /*1220*/  HADD2.F32 R193, -RZ, R193.H1_H1 ;  /* 0x300000c1ffc17230 */ /* 0x000fc40000004100 */
[----:B------:R-:W-:Y:S02]  /*1230*/  HADD2.F32 R194, -RZ, R194.H1_H1 ;  /* 0x300000c2ffc27230 */ /* 0x000fe40000004100 */
[--C-:B------:R-:W-:Y:S02]  /*1240*/  HADD2.F32 R221, -RZ, R195.reuse.H0_H0 ;  /* 0x200000c3ffdd7230 */ /* 0x100fe40000004100 */
[----:B------:R-:W-:Y:S02]  /*1250*/  HADD2.F32 R18, -RZ, R195.H1_H1 ;  /* 0x300000c3ff127230 */ /* 0x000fe40000004100 */
[C---:B------:R-:W-:Y:S01]  /*1260*/  FADD.FTZ R11, -R199.reuse, R8 ;  /* 0x00000008c70b7221 */ /* 0x040fe20000010100 */
[C---:B------:R-:W-:Y:S01]  /*1270*/  FADD.FTZ R219, -R199.reuse, R192 ;  /* 0x000000c0c7db7221 */ /* 0x040fe20000010100 */
[--C-:B----4-:R-:W-:Y:S02]  /*1280*/  HADD2.F32 R17, -RZ, R184.reuse.H0_H0 ;  /* 0x200000b8ff117230 */ /* 0x110fe40000004100 */
[C---:B------:R-:W-:Y:S01]  /*1290*/  FADD.FTZ R225, -R199.reuse, R15 ;  /* 0x0000000fc7e17221 */ /* 0x040fe20000010100 */
[C---:B------:R-:W-:Y:S01]  /*12a0*/  FADD.FTZ R19, -R199.reuse, R193 ;  /* 0x000000c1c7137221 */ /* 0x040fe20000010100 */
[C---:B------:R-:W-:Y:S01]  /*12b0*/  FADD.FTZ R195, -R199.reuse, R194 ;  /* 0x000000c2c7c37221 */ /* 0x040fe20000010100 */
[C---:B------:R-:W-:Y:S01]  /*12c0*/  FADD.FTZ R221, -R199.reuse, R221 ;  /* 0x000000ddc7dd7221 */ /* 0x040fe20000010100 */
[----:B------:R-:W-:Y:S01]  /*12d0*/  FADD.FTZ R193, -R199, R18 ;  /* 0x00000012c7c17221 */ /* 0x000fe20000010100 */
[----:B------:R-:W-:-:S02]  /*12e0*/  HADD2.F32 R184, -RZ, R184.H1_H1 ;  /* 0x300000b8ffb87230 */ /* 0x000fc40000004100 */
[----:B------:R-:W-:Y:S01]  /*12f0*/  FMUL.FTZ R11, R10, R11 ;  /* 0x0000000b0a0b7220 */ /* 0x000fe20000410000 */
[--C-:B--2---:R-:W-:Y:S02]  /*1300*/  HADD2.F32 R15, -RZ, R188.reuse.H0_H0 ;  /* 0x200000bcff0f7230 */ /* 0x104fe40000004100 */
[----:B------:R-:W-:Y:S01]  /*1310*/  FMUL.FTZ R199, R144, R17 ;  /* 0x0000001190c77220 */ /* 0x000fe20000410000 */
[----:B------:R-:W-:Y:S01]  /*1320*/  FMUL.FTZ R200, R10, R219 ;  /* 0x000000db0ac87220 */ /* 0x000fe20000410000 */
[----:B------:R-:W-:Y:S02]  /*1330*/  HADD2.F32 R18, -RZ, R188.H1_H1 ;  /* 0x300000bcff127230 */ /* 0x000fe40000004100 */
[-C--:B------:R-:W-:Y:S01]  /*1340*/  FMUL.FTZ R188, R145, R184.reuse ;  /* 0x000000b891bc7220 */ /* 0x080fe20000410000 */
[----:B------:R-:W-:Y:S01]  /*1350*/  FADD.FTZ R88, R88, R15 ;  /* 0x0000000f58587221 */ /* 0x000fe20000010000 */
[-C--:B------:R-:W-:Y:S01]  /*1360*/  FFMA.FTZ R112, R11, R15.reuse, R112 ;  /* 0x0000000f0b707223 */ /* 0x080fe20000010070 */
[----:B------:R-:W-:Y:S01]  /*1370*/  FFMA.FTZ R8, R152, R15, R199 ;  /* 0x0000000f98087223 */ /* 0x000fe200000100c7 */
[----:B------:R-:W-:Y:S01]  /*1380*/  FADD.FTZ R41, R41, R184 ;  /* 0x000000b829297221 */ /* 0x000fe20000010000 */
[----:B------:R-:W-:Y:S01]  /*1390*/  FFMA.FTZ R65, R200, R184, R65 ;  /* 0x000000b8c8417223 */ /* 0x000fe20000010041 */
[----:B------:R-:W-:Y:S01]  /*13a0*/  FADD.FTZ R40, R40, R17 ;  /* 0x0000001128287221 */ /* 0x000fe20000010000 */
[----:B------:R-:W-:Y:S01]  /*13b0*/  FFMA.FTZ R64, R11, R17, R64 ;  /* 0x000000110b407223 */ /* 0x000fe20000010040 */
[----:B------:R-:W-:-:S02]  /*13c0*/  HADD2.F32 R199, -RZ, R185.H0_H0 ;  /* 0x200000b9ffc77230 */ /* 0x000fc40000004100 */
[----:B------:R-:W-:Y:S01]  /*13d0*/  FMUL.FTZ R17, R10, R225 ;  /* 0x000000e10a117220 */ /* 0x000fe20000410000 */
[--C-:B------:R-:W-:Y:S02]  /*13e0*/  HADD2.F32 R15, -RZ, R189.reuse.H0_H0 ;  /* 0x200000bdff0f7230 */ /* 0x100fe40000004100 */
[----:B------:R-:W-:Y:S02]  /*13f0*/  HADD2.F32 R184, -RZ, R189.H1_H1 ;  /* 0x300000bdffb87230 */ /* 0x000fe40000004100 */
[----:B------:R-:W-:Y:S01]  /*1400*/  FADD.FTZ R89, R89, R18 ;  /* 0x0000001259597221 */ /* 0x000fe20000010000 */
[----:B------:R-:W-:Y:S02]  /*1410*/  HADD2.F32 R189, -RZ, R186.H0_H0 ;  /* 0x200000baffbd7230 */ /* 0x000fe40000004100 */
[-C--:B------:R-:W-:Y:S01]  /*1420*/  FFMA.FTZ R113, R200, R18.reuse, R113 ;  /* 0x00000012c8717223 */ /* 0x080fe20000010071 */
[----:B------:R-:W-:Y:S01]  /*1430*/  FFMA.FTZ R18, R153, R18, R188 ;  /* 0x0000001299127223 */ /* 0x000fe200000100bc */
[----:B------:R-:W-:-:S02]  /*1440*/  HADD2.F32 R188, -RZ, R185.H1_H1 ;  /* 0x300000b9ffbc7230 */ /* 0x000fc40000004100 */
[-C--:B------:R-:W-:Y:S01]  /*1450*/  FMUL.FTZ R219, R146, R199.reuse ;  /* 0x000000c792db7220 */ /* 0x080fe20000410000 */
[----:B------:R-:W-:Y:S02]  /*1460*/  HADD2.F32 R186, -RZ, R186.H1_H1 ;  /* 0x300000baffba7230 */ /* 0x000fe40000004100 */
[----:B------:R-:W-:Y:S01]  /*1470*/  FADD.FTZ R42, R42, R199 ;  /* 0x000000c72a2a7221 */ /* 0x000fe20000010000 */
[----:B------:R-:W-:Y:S01]  /*1480*/  FFMA.FTZ R66, R17, R199, R66 ;  /* 0x000000c711427223 */ /* 0x000fe20000010042 */
[----:B------:R-:W-:Y:S02]  /*1490*/  HADD2.F32 R185, -RZ, R190.H0_H0 ;  /* 0x200000beffb97230 */ /* 0x000fe40000004100 */
[C---:B------:R-:W-:Y:S01]  /*14a0*/  FMUL.FTZ R226, R10.reuse, R195 ;  /* 0x000000c30ae27220 */ /* 0x040fe20000410000 */
[----:B------:R-:W-:Y:S01]  /*14b0*/  FMUL.FTZ R201, R10, R201 ;  /* 0x000000c90ac97220 */ /* 0x000fe20000410000 */
[----:B------:R-:W-:Y:S01]  /*14c0*/  FMUL.FTZ R199, R140, R189 ;  /* 0x000000bd8cc77220 */ /* 0x000fe20000410000 */
[----:B------:R-:W-:Y:S01]  /*14d0*/  FMUL.FTZ R202, R10, R19 ;  /* 0x000000130aca7220 */ /* 0x000fe20000410000 */
[----:B------:R-:W-:Y:S01]  /*14e0*/  FMUL.FTZ R192, R147, R188 ;  /* 0x000000bc93c07220 */ /* 0x000fe20000410000 */
[-C--:B------:R-:W-:Y:S01]  /*14f0*/  FMUL.FTZ R222, R141, R186.reuse ;  /* 0x000000ba8dde7220 */ /* 0x080fe20000410000 */
[----:B------:R-:W-:Y:S01]  /*1500*/  FADD.FTZ R37, R37, R186 ;  /* 0x000000ba25257221 */ /* 0x000fe20000010000 */
[----:B------:R-:W-:Y:S01]  /*1510*/  FFMA.FTZ R61, R226, R186, R61 ;  /* 0x000000bae23d7223 */ /* 0x000fe2000001003d */
[----:B------:R-:W-:Y:S01]  /*1520*/  FADD.FTZ R84, R84, R185 ;  /* 0x000000b954547221 */ /* 0x000fe20000010000 */
[-C--:B------:R-:W-:Y:S01]  /*1530*/  FFMA.FTZ R108, R201, R185.reuse, R108 ;  /* 0x000000b9c96c7223 */ /* 0x080fe2000001006c */
[----:B------:R-:W-:Y:S01]  /*1540*/  FFMA.FTZ R204, R148, R185, R199 ;  /* 0x000000b994cc7223 */ /* 0x000fe200000100c7 */
[----:B------:R-:W-:-:S02]  /*1550*/  HADD2.F32 R186, -RZ, R187.H1_H1 ;  /* 0x300000bbffba7230 */ /* 0x000fc40000004100 */
[----:B------:R-:W-:Y:S01]  /*1560*/  FMUL.FTZ R221, R10, R221 ;  /* 0x000000dd0add7220 */ /* 0x000fe20000410000 */
[----:B------:R-:W-:Y:S02]  /*1570*/  HADD2.F32 R185, -RZ, R187.H0_H0 ;  /* 0x200000bbffb97230 */ /* 0x000fe40000004100 */
[----:B------:R-:W-:Y:S01]  /*1580*/  FADD.FTZ R91, R91, R184 ;  /* 0x000000b85b5b7221 */ /* 0x000fe20000010000 */
[CC--:B------:R-:W-:Y:S01]  /*1590*/  FFMA.FTZ R115, R202.reuse, R184.reuse, R115 ;  /* 0x000000b8ca737223 */ /* 0x0c0fe20000010073 */
[----:B------:R-:W-:Y:S01]  /*15a0*/  FFMA.FTZ R19, R155, R184, R192 ;  /* 0x000000b89b137223 */ /* 0x000fe200000100c0 */
[----:B------:R-:W-:Y:S01]  /*15b0*/  FADD.FTZ R43, R43, R188 ;  /* 0x000000bc2b2b7221 */ /* 0x000fe20000010000 */
[----:B------:R-:W-:Y:S01]  /*15c0*/  FFMA.FTZ R67, R202, R188, R67 ;  /* 0x000000bcca437223 */ /* 0x000fe20000010043 */
[----:B------:R-:W-:Y:S02]  /*15d0*/  HADD2.F32 R184, -RZ, R191.H1_H1 ;  /* 0x300000bfffb87230 */ /* 0x000fe40000004100 */
[----:B------:R-:W-:Y:S01]  /*15e0*/  FADD.FTZ R36, R36, R189 ;  /* 0x000000bd24247221 */ /* 0x000fe20000010000 */
[----:B------:R-:W-:Y:S01]  /*15f0*/  FFMA.FTZ R60, R201, R189, R60 ;  /* 0x000000bdc93c7223 */ /* 0x000fe2000001003c */
[----:B------:R-:W-:Y:S01]  /*1600*/  FMUL.FTZ R230, R10, R193 ;  /* 0x000000c10ae67220 */ /* 0x000fe20000410000 */
[----:B------:R-:W-:Y:S01]  /*1610*/  FMUL.FTZ R188, R143, R186 ;  /* 0x000000ba8fbc7220 */ /* 0x000fe20000410000 */
[-C--:B------:R-:W-:Y:S01]  /*1620*/  FMUL.FTZ R189, R142, R185.reuse ;  /* 0x000000b98ebd7220 */ /* 0x080fe20000410000 */
[----:B------:R-:W-:Y:S01]  /*1630*/  FADD.FTZ R38, R38, R185 ;  /* 0x000000b926267221 */ /* 0x000fe20000010000 */
[----:B------:R-:W-:Y:S01]  /*1640*/  FFMA.FTZ R62, R221, R185, R62 ;  /* 0x000000b9dd3e7223 */ /* 0x000fe2000001003e */
[----:B------:R-:W-:Y:S01]  /*1650*/  FADD.FTZ R197, R197, R8 ;  /* 0x00000008c5c57221 */ /* 0x000fe20000010000 */
[----:B------:R-:W-:Y:S01]  /*1660*/  FFMA.FTZ R185, R11, R8, R224 ;  /* 0x000000080bb97223 */ /* 0x000fe200000100e0 */
[----:B------:R-:W-:Y:S01]  /*1670*/  FADD.FTZ R90, R90, R15 ;  /* 0x0000000f5a5a7221 */ /* 0x000fe20000010000 */
[-C--:B------:R-:W-:Y:S01]  /*1680*/  FFMA.FTZ R114, R17, R15.reuse, R114 ;  /* 0x0000000f11727223 */ /* 0x080fe20000010072 */
[----:B------:R-:W-:Y:S01]  /*1690*/  FADD.FTZ R87, R87, R184 ;  /* 0x000000b857577221 */ /* 0x000fe20000010000 */
[-C--:B------:R-:W-:Y:S01]  /*16a0*/  FFMA.FTZ R111, R230, R184.reuse, R111 ;  /* 0x000000b8e66f7223 */ /* 0x080fe2000001006f */
[----:B------:R-:W-:Y:S01]  /*16b0*/  FFMA.FTZ R227, R151, R184, R188 ;  /* 0x000000b897e37223 */ /* 0x000fe200000100bc */
[----:B------:R-:W-:Y:S01]  /*16c0*/  FFMA.FTZ R15, R154, R15, R219 ;  /* 0x0000000f9a0f7223 */ /* 0x000fe200000100db */
[----:B------:R-:W-:Y:S01]  /*16d0*/  FADD.FTZ R39, R39, R186 ;  /* 0x000000ba27277221 */ /* 0x000fe20000010000 */
[----:B------:R-:W-:Y:S01]  /*16e0*/  FFMA.FTZ R63, R230, R186, R63 ;  /* 0x000000bae63f7223 */ /* 0x000fe2000001003f */
[----:B------:R-:W-:Y:S01]  /*16f0*/  FADD.FTZ R184, R197, R18 ;  /* 0x00000012c5b87221 */ /* 0x000fe20000010000 */
[----:B------:R-:W-:-:S03]  /*1700*/  FFMA.FTZ R186, R200, R18, R185 ;  /* 0x00000012c8ba7223 */ /* 0x000fc600000100b9 */
[----:B------:R-:W-:Y:S01]  /*1710*/  FADD.FTZ R184, R184, R15 ;  /* 0x0000000fb8b87221 */ /* 0x000fe20000010000 */
[----:B------:R-:W-:Y:S01]  /*1720*/  FFMA.FTZ R185, R17, R15, R186 ;  /* 0x0000000f11b97223 */ /* 0x000fe200000100ba */
[----:B------:R-:W-:Y:S02]  /*1730*/  HADD2.F32 R190, -RZ, R190.H1_H1 ;  /* 0x300000beffbe7230 */ /* 0x000fe40000004100 */
[----:B------:R-:W-:Y:S01]  /*1740*/  FADD.FTZ R187, R184, R19 ;  /* 0x00000013b8bb7221 */ /* 0x000fe20000010000 */
[----:B------:R-:W-:Y:S01]  /*1750*/  FFMA.FTZ R184, R202, R19, R185 ;  /* 0x00000013cab87223 */ /* 0x000fe200000100b9 */
[----:B------:R-:W-:Y:S02]  /*1760*/  HADD2.F32 R219, -RZ, R191.H0_H0 ;  /* 0x200000bfffdb7230 */ /* 0x000fe40000004100 */
        /* <DEDUP_REMOVED lines=14> */
.L_x_1635:
[----:B------:R-:W-:Y:S05]  /*1850*/  BSYNC B0 ;  /* 0x0000000000007941 */ /* 0x000fea0003800000 */
.L_x_1634:
        /* <DEDUP_REMOVED lines=23> */
[----:B------:R-:W1:Y:S02]  /*19d0*/  @P0 LDC.64 R12, c[0x0][0x248] ;  /* 0x00009200ff0c0b82 */ /* 0x000e640000000a00 */
[----:B-1----:R-:W-:-:S04]  /*19e0*/  @P0 IADD3 R12, P6, R7, R12, RZ ;  /* 0x0000000c070c0210 */ /* 0x002fc80007fde0ff */
[----:B------:R-:W-:-:S05]  /*19f0*/  @P0 IADD3.X R13, R14, R13, RZ, P6, !PT ;  /* 0x0000000d0e0d0210 */ /* 0x000fca00037fe4ff */
[----:B------:R1:W5:Y:S01]  /*1a00*/  @P0 LDG.E.64 R240, desc[UR4][R12.64] ;  /* 0x000000040cf00981 */ /* 0x000362000c1e1b00 */
[----:B0-----:R-:W-:-:S04]  /*1a10*/  ISETP.NE.AND P0, PT, R4, RZ, PT ;  /* 0x000000ff0400720c */ /* 0x001fc80003f05270 */
[----:B-----5:R-:W-:Y:S01]  /*1a20*/  FSEL R198, R198, RZ, !P0 ;  /* 0x000000ffc6c67208 */ /* 0x020fe20004000000 */
[--C-:B---3--:R-:W-:Y:S02]  /*1a30*/  HADD2.F32 R7, -RZ, R192.reuse.H0_H0 ;  /* 0x200000c0ff077230 */ /* 0x108fe40000004100 */
[----:B------:R-:W-:Y:S02]  /*1a40*/  HADD2.F32 R192, -RZ, R192.H1_H1 ;  /* 0x300000c0ffc07230 */ /* 0x000fe40000004100 */
[--C-:B------:R-:W-:Y:S02]  /*1a50*/  HADD2.F32 R9, -RZ, R193.reuse.H0_H0 ;  /* 0x200000c1ff097230 */ /* 0x100fe40000004100 */
[C---:B------:R-:W-:Y:S01]  /*1a60*/  FADD.FTZ R7, -R198.reuse, R7 ;  /* 0x00000007c6077221 */ /* 0x040fe20000010100 */
[C---:B------:R-:W-:Y:S02]  /*1a70*/  FADD.FTZ R215, -R198.reuse, R192 ;  /* 0x000000c0c6d77221 */ /* 0x040fe40000010100 */
[----:B------:R-:W-:Y:S01]  /*1a80*/  FADD.FTZ R223, -R198, R9 ;  /* 0x00000009c6df7221 */ /* 0x000fe20000010100 */
[C---:B------:R-:W-:Y:S01]  /*1a90*/  FMUL.FTZ R9, R10.reuse, R7 ;  /* 0x000000070a097220 */ /* 0x040fe20000410000 */
[----:B------:R-:W-:Y:S01]  /*1aa0*/  FMUL.FTZ R16, R10, R215 ;  /* 0x000000d70a107220 */ /* 0x000fe20000410000 */
[----:B------:R-:W-:-:S02]  /*1ab0*/  HADD2.F32 R199, -RZ, R193.H1_H1 ;  /* 0x300000c1ffc77230 */ /* 0x000fc40000004100 */
[----:B------:R-:W-:Y:S02]  /*1ac0*/  HADD2.F32 R14, -RZ, R194.H0_H0 ;  /* 0x200000c2ff0e7230 */ /* 0x000fe40000004100 */
[--C-:B----4-:R-:W-:Y:S02]  /*1ad0*/  HADD2.F32 R209, -RZ, R184.reuse.H0_H0 ;  /* 0x200000b8ffd17230 */ /* 0x110fe40000004100 */
[----:B------:R-:W-:Y:S02]  /*1ae0*/  HADD2.F32 R184, -RZ, R184.H1_H1 ;  /* 0x300000b8ffb87230 */ /* 0x000fe40000004100 */
[----:B------:R-:W-:Y:S01]  /*1af0*/  FADD.FTZ R199, -R198, R199 ;  /* 0x000000c7c6c77221 */ /* 0x000fe20000010100 */
[-C--:B------:R-:W-:Y:S01]  /*1b00*/  FMUL.FTZ R7, R128, R209.reuse ;  /* 0x000000d180077220 */ /* 0x080fe20000410000 */
[----:B------:R-:W-:Y:S01]  /*1b10*/  FADD.FTZ R32, R32, R209 ;  /* 0x000000d120207221 */ /* 0x000fe20000010000 */
[----:B------:R-:W-:Y:S01]  /*1b20*/  FFMA.FTZ R56, R9, R209, R56 ;  /* 0x000000d109387223 */ /* 0x000fe20000010038 */
[-C--:B-1----:R-:W-:Y:S01]  /*1b30*/  FMUL.FTZ R12, R129, R184.reuse ;  /* 0x000000b8810c7220 */ /* 0x082fe20000410000 */
[----:B------:R-:W-:Y:S01]  /*1b40*/  FADD.FTZ R33, R33, R184 ;  /* 0x000000b821217221 */ /* 0x000fe20000010000 */
[----:B------:R-:W-:Y:S01]  /*1b50*/  FFMA.FTZ R57, R16, R184, R57 ;  /* 0x000000b810397223 */ /* 0x000fe20000010039 */
[----:B--2---:R-:W-:-:S02]  /*1b60*/  HADD2.F32 R209, -RZ, R189.H0_H0 ;  /* 0x200000bdffd17230 */ /* 0x004fc40000004100 */
[----:B------:R-:W-:Y:S02]  /*1b70*/  HADD2.F32 R184, -RZ, R189.H1_H1 ;  /* 0x300000bdffb87230 */ /* 0x000fe40000004100 */
[----:B------:R-:W-:Y:S01]  /*1b80*/  FADD.FTZ R211, -R198, R14 ;  /* 0x0000000ec6d37221 */ /* 0x000fe20000010100 */
[----:B------:R-:W-:Y:S02]  /*1b90*/  HADD2.F32 R189, -RZ, R186.H0_H0 ;  /* 0x200000baffbd7230 */ /* 0x000fe40000004100 */
[--C-:B------:R-:W-:Y:S02]  /*1ba0*/  HADD2.F32 R13, -RZ, R188.reuse.H0_H0 ;  /* 0x200000bcff0d7230 */ /* 0x100fe40000004100 */
[----:B------:R-:W-:Y:S02]  /*1bb0*/  HADD2.F32 R14, -RZ, R188.H1_H1 ;  /* 0x300000bcff0e7230 */ /* 0x000fe40000004100 */
[----:B------:R-:W-:Y:S01]  /*1bc0*/  FMUL.FTZ R210, R10, R199 ;  /* 0x000000c70ad27220 */ /* 0x000fe20000410000 */
[----:B------:R-:W-:-:S02]  /*1bd0*/  HADD2.F32 R215, -RZ, R185.H0_H0 ;  /* 0x200000b9ffd77230 */ /* 0x000fc40000004100 */
[----:B------:R-:W-:Y:S02]  /*1be0*/  HADD2.F32 R188, -RZ, R185.H1_H1 ;  /* 0x300000b9ffbc7230 */ /* 0x000fe40000004100 */
[----:B------:R-:W-:Y:S01]  /*1bf0*/  FMUL.FTZ R211, R10, R211 ;  /* 0x000000d30ad37220 */ /* 0x000fe20000410000 */
[----:B------:R-:W-:Y:S02]  /*1c00*/  HADD2.F32 R194, -RZ, R194.H1_H1 ;  /* 0x300000c2ffc27230 */ /* 0x000fe40000004100 */
[----:B------:R-:W-:Y:S01]  /*1c10*/  FMUL.FTZ R199, R124, R189 ;  /* 0x000000bd7cc77220 */ /* 0x000fe20000410000 */
[----:B------:R-:W-:Y:S02]  /*1c20*/  HADD2.F32 R185, -RZ, R190.H0_H0 ;  /* 0x200000beffb97230 */ /* 0x000fe40000004100 */
[----:B------:R-:W-:Y:S01]  /*1c30*/  FADD.FTZ R80, R80, R13 ;  /* 0x0000000d50507221 */ /* 0x000fe20000010000 */
[-C--:B------:R-:W-:Y:S01]  /*1c40*/  FFMA.FTZ R104, R9, R13.reuse, R104 ;  /* 0x0000000d09687223 */ /* 0x080fe20000010068 */
[----:B------:R-:W-:Y:S01]  /*1c50*/  FFMA.FTZ R7, R136, R13, R7 ;  /* 0x0000000d88077223 */ /* 0x000fe20000010007 */
[----:B------:R-:W-:Y:S01]  /*1c60*/  FMUL.FTZ R13, R10, R223 ;  /* 0x000000df0a0d7220 */ /* 0x000fe20000410000 */
[----:B------:R-:W-:-:S02]  /*1c70*/  HADD2.F32 R217, -RZ, R195.H0_H0 ;  /* 0x200000c3ffd97230 */ /* 0x000fc40000004100 */
[----:B------:R-:W-:Y:S01]  /*1c80*/  FMUL.FTZ R223, R130, R215 ;  /* 0x000000d782df7220 */ /* 0x000fe20000410000 */
[----:B------:R-:W-:Y:S02]  /*1c90*/  HADD2.F32 R193, -RZ, R195.H1_H1 ;  /* 0x300000c3ffc17230 */ /* 0x000fe40000004100 */
[----:B------:R-:W-:Y:S01]  /*1ca0*/  FADD.FTZ R195, -R198, R194 ;  /* 0x000000c2c6c37221 */ /* 0x000fe20000010100 */
[----:B------:R-:W-:Y:S01]  /*1cb0*/  FADD.FTZ R81, R81, R14 ;  /* 0x0000000e51517221 */ /* 0x000fe20000010000 */
[----:B------:R-:W-:Y:S01]  /*1cc0*/  FFMA.FTZ R105, R16, R14, R105 ;  /* 0x0000000e10697223 */ /* 0x000fe20000010069 */
[----:B------:R-:W-:Y:S01]  /*1cd0*/  FMUL.FTZ R192, R131, R188 ;  /* 0x000000bc83c07220 */ /* 0x000fe20000410000 */
[----:B------:R-:W-:Y:S01]  /*1ce0*/  FADD.FTZ R76, R76, R185 ;  /* 0x000000b94c4c7221 */ /* 0x000fe20000010000 */
[-C--:B------:R-:W-:Y:S01]  /*1cf0*/  FFMA.FTZ R100, R211, R185.reuse, R100 ;  /* 0x000000b9d3647223 */ /* 0x080fe20000010064 */
[----:B------:R-:W-:Y:S01]  /*1d00*/  FFMA.FTZ R212, R132, R185, R199 ;  /* 0x000000b984d47223 */ /* 0x000fe200000100c7 */
[----:B------:R-:W-:Y:S01]  /*1d10*/  FFMA.FTZ R14, R137, R14, R12 ;  /* 0x0000000e890e7223 */ /* 0x000fe2000001000c */
[----:B------:R-:W-:Y:S01]  /*1d20*/  FADD.FTZ R197, R197, R7 ;  /* 0x00000007c5c57221 */ /* 0x000fe20000010000 */
[----:B------:R-:W-:Y:S01]  /*1d30*/  FFMA.FTZ R185, R9, R7, R224 ;  /* 0x0000000709b97223 */ /* 0x000fe200000100e0 */
[----:B------:R-:W-:Y:S01]  /*1d40*/  FADD.FTZ R82, R82, R209 ;  /* 0x000000d152527221 */ /* 0x000fe20000010000 */
[-C--:B------:R-:W-:Y:S01]  /*1d50*/  FFMA.FTZ R106, R13, R209.reuse, R106 ;  /* 0x000000d10d6a7223 */ /* 0x080fe2000001006a */
[----:B------:R-:W-:Y:S01]  /*1d60*/  FFMA.FTZ R12, R138, R209, R223 ;  /* 0x000000d18a0c7223 */ /* 0x000fe200000100df */
[----:B------:R-:W-:-:S02]  /*1d70*/  HADD2.F32 R186, -RZ, R186.H1_H1 ;  /* 0x300000baffba7230 */ /* 0x000fc40000004100 */
[----:B------:R-:W-:Y:S01]  /*1d80*/  FADD.FTZ R217, -R198, R217 ;  /* 0x000000d9c6d97221 */ /* 0x000fe20000010100 */
[----:B------:R-:W-:Y:S01]  /*1d90*/  FADD.FTZ R83, R83, R184 ;  /* 0x000000b853537221 */ /* 0x000fe20000010000 */
[-C--:B------:R-:W-:Y:S01]  /*1da0*/  FFMA.FTZ R107, R210, R184.reuse, R107 ;  /* 0x000000b8d26b7223 */ /* 0x080fe2000001006b */
[----:B------:R-:W-:Y:S01]  /*1db0*/  FFMA.FTZ R209, R139, R184, R192 ;  /* 0x000000b88bd17223 */ /* 0x000fe200000100c0 */
[----:B------:R-:W-:Y:S01]  /*1dc0*/  FMUL.FTZ R220, R10, R195 ;  /* 0x000000c30adc7220 */ /* 0x000fe20000410000 */
[----:B------:R-:W-:Y:S01]  /*1dd0*/  FADD.FTZ R197, R197, R14 ;  /* 0x0000000ec5c57221 */ /* 0x000fe20000010000 */
[----:B------:R-:W-:Y:S01]  /*1de0*/  FFMA.FTZ R184, R16, R14, R185 ;  /* 0x0000000e10b87223 */ /* 0x000fe200000100b9 */
[----:B------:R-:W-:Y:S01]  /*1df0*/  FADD.FTZ R28, R28, R189 ;  /* 0x000000bd1c1c7221 */ /* 0x000fe20000010000 */
[----:B------:R-:W-:Y:S01]  /*1e00*/  FFMA.FTZ R52, R211, R189, R52 ;  /* 0x000000bdd3347223 */ /* 0x000fe20000010034 */
[----:B------:R-:W-:Y:S02]  /*1e10*/  HADD2.F32 R189, -RZ, R187.H0_H0 ;  /* 0x200000bbffbd7230 */ /* 0x000fe40000004100 */
[-C--:B------:R-:W-:Y:S01]  /*1e20*/  FMUL.FTZ R218, R125, R186.reuse ;  /* 0x000000ba7dda7220 */ /* 0x080fe20000410000 */
[----:B------:R-:W-:Y:S01]  /*1e30*/  FADD.FTZ R29, R29, R186 ;  /* 0x000000ba1d1d7221 */ /* 0x000fe20000010000 */
[----:B------:R-:W-:Y:S01]  /*1e40*/  FFMA.FTZ R53, R220, R186, R53 ;  /* 0x000000badc357223 */ /* 0x000fe20000010035 */
[----:B------:R-:W-:Y:S01]  /*1e50*/  FMUL.FTZ R217, R10, R217 ;  /* 0x000000d90ad97220 */ /* 0x000fe20000410000 */
[----:B------:R-:W-:Y:S01]  /*1e60*/  FADD.FTZ R186, R197, R12 ;  /* 0x0000000cc5ba7221 */ /* 0x000fe20000010000 */
[----:B------:R-:W-:Y:S01]  /*1e70*/  FFMA.FTZ R185, R13, R12, R184 ;  /* 0x0000000c0db97223 */ /* 0x000fe200000100b8 */
[----:B------:R-:W-:-:S02]  /*1e80*/  HADD2.F32 R190, -RZ, R190.H1_H1 ;  /* 0x300000beffbe7230 */ /* 0x000fc40000004100 */
        /* <DEDUP_REMOVED lines=10> */
[----:B------:R-:W-:-:S02]  /*1f30*/  HADD2.F32 R215, -RZ, R191.H0_H0 ;  /* 0x200000bfffd77230 */ /* 0x000fc40000004100 */
[----:B------:R-:W-:Y:S01]  /*1f40*/  FADD.FTZ R189, R189, R212 ;  /* 0x000000d4bdbd7221 */ /* 0x000fe20000010000 */
[----:B------:R-:W-:Y:S02]  /*1f50*/  HADD2.F32 R190, -RZ, R187.H1_H1 ;  /* 0x300000bbffbe7230 */ /* 0x000fe40000004100 */
[----:B------:R-:W-:Y:S01]  /*1f60*/  FFMA.FTZ R185, R211, R212, R184 ;  /* 0x000000d4d3b97223 */ /* 0x000fe200000100b8 */
[----:B------:R-:W-:Y:S01]  /*1f70*/  FADD.FTZ R35, R35, R188 ;  /* 0x000000bc23237221 */ /* 0x000fe20000010000 */
[----:B------:R-:W-:Y:S01]  /*1f80*/  FFMA.FTZ R59, R210, R188, R59 ;  /* 0x000000bcd23b7223 */ /* 0x000fe2000001003b */
[----:B------:R-:W-:Y:S01]  /*1f90*/  FADD.FTZ R78, R78, R215 ;  /* 0x000000d74e4e7221 */ /* 0x000fe20000010000 */
[-C--:B------:R-:W-:Y:S01]  /*1fa0*/  FFMA.FTZ R102, R217, R215.reuse, R102 ;  /* 0x000000d7d9667223 */ /* 0x080fe20000010066 */
[----:B------:R-:W-:Y:S02]  /*1fb0*/  HADD2.F32 R188, -RZ, R191.H1_H1 ;  /* 0x300000bfffbc7230 */ /* 0x000fe40000004100 */
[----:B------:R-:W-:Y:S01]  /*1fc0*/  FADD.FTZ R193, -R198, R193 ;  /* 0x000000c1c6c17221 */ /* 0x000fe20000010100 */
[----:B------:R-:W-:Y:S01]  /*1fd0*/  FFMA.FTZ R215, R134, R215, R195 ;  /* 0x000000d786d77223 */ /* 0x000fe200000100c3 */
[----:B------:R-:W-:Y:S01]  /*1fe0*/  FMUL.FTZ R192, R127, R190 ;  /* 0x000000be7fc07220 */ /* 0x000fe20000410000 */
        /* <DEDUP_REMOVED lines=12> */
.L_x_1637:
[----:B------:R-:W-:Y:S05]  /*20b0*/  BSYNC B0 ;  /* 0x0000000000007941 */ /* 0x000fea0003800000 */
.L_x_1636:
        /* <DEDUP_REMOVED lines=26> */
.L_x_1660:
        /* <DEDUP_REMOVED lines=9> */
[-C--:B------:R-:W-:Y:S02]  /*22f0*/  @!P0 LEA R235, R185, R186.reuse, 0x3 ;  /* 0x000000bab9eb8211 */ /* 0x080fe400078e18ff */
[----:B------:R-:W-:-:S03]  /*2300*/  LEA R237, R184, R186, 0x3 ;  /* 0x000000bab8ed7211 */ /* 0x000fc600078e18ff */
        /* <DEDUP_REMOVED lines=25> */
[----:B0-----:R-:W-:Y:S02]  /*24a0*/  ISETP.NE.AND P6, PT, R4, RZ, PT ;  /* 0x000000ff0400720c */ /* 0x001fe40003fc5270 */
[----:B------:R-:W-:Y:S02]  /*24b0*/  ISETP.NE.U32.AND P0, PT, RZ, UR8, PT ;  /* 0x00000008ff007c0c */ /* 0x000fe4000bf05070 */
[----:B------:R-:W-:Y:S02]  /*24c0*/  FSEL R184, R190, RZ, !P6 ;  /* 0x000000ffbeb87208 */ /* 0x000fe40007000000 */
[----:B------:R-:W-:Y:S02]  /*24d0*/  ISETP.NE.AND.EX P6, PT, RZ, UR9, PT, P0 ;  /* 0x00000009ff007c0c */ /* 0x000fe4000bfc5300 */
[----:B------:R-:W-:Y:S01]  /*24e0*/  ISETP.NE.U32.AND P0, PT, RZ, UR18, PT ;  /* 0x00000012ff007c0c */ /* 0x000fe2000bf05070 */
[-CC-:B------:R-:W-:Y:S01]  /*24f0*/  FFMA.FTZ R185, R3, R191.reuse, R184.reuse ;  /* 0x000000bf03b97223 */ /* 0x180fe200000100b8 */
[-CC-:B------:R-:W-:Y:S01]  /*2500*/  FFMA.FTZ R186, R206, R191.reuse, R184.reuse ;  /* 0x000000bfceba7223 */ /* 0x180fe200000100b8 */
[----:B------:R-:W-:Y:S01]  /*2510*/  FFMA.FTZ R189, R213, R191, R184 ;  /* 0x000000bfd5bd7223 */ /* 0x000fe200000100b8 */
[----:B------:R-:W-:Y:S01]  /*2520*/  ISETP.NE.AND.EX P0, PT, RZ, UR19, PT, P0 ;  /* 0x00000013ff007c0c */ /* 0x000fe2000bf05300 */
[----:B------:R-:W-:Y:S01]  /*2530*/  FADD.FTZ R185, R208, -R185 ;  /* 0x800000b9d0b97221 */ /* 0x000fe20000010000 */
[----:B------:R-:W-:Y:S01]  /*2540*/  FADD.FTZ R193, R203, -R186 ;  /* 0x800000bacbc17221 */ /* 0x000fe20000010000 */
[----:B------:R-:W-:-:S02]  /*2550*/  FADD.FTZ R189, R236, -R189 ;  /* 0x800000bdecbd7221 */ /* 0x000fc40000010000 */
[C---:B------:R-:W-:Y:S01]  /*2560*/  FMUL.FTZ R195, R10.reuse, R185 ;  /* 0x000000b90ac37220 */ /* 0x040fe20000410000 */
[----:B------:R-:W-:Y:S01]  /*2570*/  FFMA.FTZ R185, R205, R191, R184 ;  /* 0x000000bfcdb97223 */ /* 0x000fe200000100b8 */
[--C-:B------:R-:W-:Y:S02]  /*2580*/  @P6 HADD2.F32 R186, -RZ, R24.reuse.H0_H0 ;  /* 0x20000018ffba6230 */ /* 0x100fe40000004100 */
[----:B------:R-:W-:Y:S01]  /*2590*/  FMUL.FTZ R194, R10, R189 ;  /* 0x000000bd0ac27220 */ /* 0x000fe20000410000 */
[----:B------:R-:W-:Y:S02]  /*25a0*/  @P6 HADD2.F32 R188, -RZ, R24.H1_H1 ;  /* 0x30000018ffbc6230 */ /* 0x000fe40000004100 */
[----:B------:R-:W-:Y:S01]  /*25b0*/  FADD.FTZ R185, R216, -R185 ;  /* 0x800000b9d8b97221 */ /* 0x000fe20000010000 */
[----:B------:R-:W-:Y:S01]  /*25c0*/  FMUL.FTZ R193, R10, R193 ;  /* 0x000000c10ac17220 */ /* 0x000fe20000410000 */
[----:B------:R-:W-:Y:S01]  /*25d0*/  @P6 FADD.FTZ R195, R195, R186 ;  /* 0x000000bac3c36221 */ /* 0x000fe20000010000 */
[----:B------:R-:W-:Y:S01]  /*25e0*/  FFMA.FTZ R186, R214, R191, R184 ;  /* 0x000000bfd6ba7223 */ /* 0x000fe200000100b8 */
[----:B------:R-:W-:Y:S01]  /*25f0*/  FMUL.FTZ R192, R10, R185 ;  /* 0x000000b90ac07220 */ /* 0x000fe20000410000 */
[----:B------:R-:W-:-:S02]  /*2600*/  @P6 HADD2.F32 R185, -RZ, R25.H0_H0 ;  /* 0x20000019ffb96230 */ /* 0x000fc40000004100 */
[----:B------:R-:W-:Y:S01]  /*2610*/  @P6 FADD.FTZ R193, R193, R188 ;  /* 0x000000bcc1c16221 */ /* 0x000fe20000010000 */
[----:B------:R-:W-:Y:S01]  /*2620*/  FADD.FTZ R187, R207, -R186 ;  /* 0x800000bacfbb7221 */ /* 0x000fe20000010000 */
[----:B------:R-:W-:Y:S01]  /*2630*/  FFMA.FTZ R186, R231, R191, R184 ;  /* 0x000000bfe7ba7223 */ /* 0x000fe200000100b8 */
[----:B------:R-:W-:Y:S01]  /*2640*/  @P6 FADD.FTZ R192, R192, R185 ;  /* 0x000000b9c0c06221 */ /* 0x000fe20000010000 */
[----:B------:R-:W-:Y:S02]  /*2650*/  @P6 HADD2.F32 R185, -RZ, R25.H1_H1 ;  /* 0x30000019ffb96230 */ /* 0x000fe40000004100 */
[----:B------:R-:W-:Y:S01]  /*2660*/  FMUL.FTZ R196, R10, R187 ;  /* 0x000000bb0ac47220 */ /* 0x000fe20000410000 */
[----:B------:R-:W-:-:S03]  /*2670*/  @P6 HADD2.F32 R187, -RZ, R26.H0_H0 ;  /* 0x2000001affbb6230 */ /* 0x000fc60000004100 */
[----:B------:R-:W-:Y:S01]  /*2680*/  @P6 FADD.FTZ R196, R196, R185 ;  /* 0x000000b9c4c46221 */ /* 0x000fe20000010000 */
[-CC-:B------:R-:W-:Y:S01]  /*2690*/  FFMA.FTZ R185, R234, R191.reuse, R184.reuse ;  /* 0x000000bfeab97223 */ /* 0x180fe200000100b8 */
[----:B------:R-:W-:Y:S01]  /*26a0*/  FFMA.FTZ R184, R238, R191, R184 ;  /* 0x000000bfeeb87223 */ /* 0x000fe200000100b8 */
[----:B------:R-:W-:Y:S01]  /*26b0*/  @P6 FADD.FTZ R194, R194, R187 ;  /* 0x000000bbc2c26221 */ /* 0x000fe20000010000 */
[----:B------:R-:W-:Y:S01]  /*26c0*/  FADD.FTZ R187, R229, -R186 ;  /* 0x800000bae5bb7221 */ /* 0x000fe20000010000 */
[----:B------:R-:W-:Y:S01]  /*26d0*/  FADD.FTZ R185, R232, -R185 ;  /* 0x800000b9e8b97221 */ /* 0x000fe20000010000 */
[----:B------:R-:W-:Y:S01]  /*26e0*/  FADD.FTZ R189, R233, -R184 ;  /* 0x800000b8e9bd7221 */ /* 0x000fe20000010000 */
[----:B------:R-:W-:Y:S02]  /*26f0*/  @P6 HADD2.F32 R184, -RZ, R27.H1_H1 ;  /* 0x3000001bffb86230 */ /* 0x000fe40000004100 */
[C---:B------:R-:W-:Y:S01]  /*2700*/  FMUL.FTZ R186, R10.reuse, R187 ;  /* 0x000000bb0aba7220 */ /* 0x040fe20000410000 */
[----:B------:R-:W-:Y:S01]  /*2710*/  FMUL.FTZ R198, R10, R185 ;  /* 0x000000b90ac67220 */ /* 0x000fe20000410000 */
[----:B------:R-:W-:-:S02]  /*2720*/  @P6 HADD2.F32 R185, -RZ, R26.H1_H1 ;  /* 0x3000001affb96230 */ /* 0x000fc40000004100 */
[----:B------:R-:W-:-:S03]  /*2730*/  FMUL.FTZ R187, R10, R189 ;  /* 0x000000bd0abb7220 */ /* 0x000fc60000410000 */
        /* <DEDUP_REMOVED lines=96> */
.L_x_1640:
[----:B------:R-:W-:Y:S05]  /*2d40*/  BSYNC B0 ;  /* 0x0000000000007941 */ /* 0x000fea0003800000 */
.L_x_1639:
[----:B------:R-:W-:Y:S04]  /*2d50*/  BSSY B0, `(.L_x_1641) ;  /* 0x000008c000007945 */ /* 0x000fe80003800000 */
[----:B------:R-:W-:Y:S05]  /*2d60*/  @!P2 BRA `(.L_x_1642) ;  /* 0x000000080028a947 */ /* 0x000fea0003800000 */
[----:B------:R-:W-:Y:S02]  /*2d70*/  ISETP.NE.U32.AND P0, PT, RZ, UR8, PT ;  /* 0x00000008ff007c0c */ /* 0x000fe4000bf05070 */
[----:B0-----:R-:W-:Y:S02]  /*2d80*/  ISETP.NE.AND P6, PT, R4, RZ, PT ;  /* 0x000000ff0400720c */ /* 0x001fe40003fc5270 */
[----:B------:R-:W-:Y:S02]  /*2d90*/  ISETP.NE.AND.EX P0, PT, RZ, UR9, PT, P0 ;  /* 0x00000009ff007c0c */ /* 0x000fe4000bf05300 */
[----:B-1----:R-:W-:Y:S02]  /*2da0*/  FSEL R184, R190, RZ, !P6 ;  /* 0x000000ffbeb87208 */ /* 0x002fe40007000000 */
[----:B------:R-:W-:-:S03]  /*2db0*/  ISETP.NE.U32.AND P6, PT, RZ, UR18, PT ;  /* 0x00000012ff007c0c */ /* 0x000fc6000bfc5070 */
[-CC-:B------:R-:W-:Y:S01]  /*2dc0*/  FFMA.FTZ R185, R11, R191.reuse, R184.reuse ;  /* 0x000000bf0bb97223 */ /* 0x180fe200000100b8 */
[-CC-:B------:R-:W-:Y:S01]  /*2dd0*/  FFMA.FTZ R192, R17, R191.reuse, R184.reuse ;  /* 0x000000bf11c07223 */ /* 0x180fe200000100b8 */
[-CC-:B------:R-:W-:Y:S01]  /*2de0*/  FFMA.FTZ R187, R200, R191.reuse, R184.reuse ;  /* 0x000000bfc8bb7223 */ /* 0x180fe200000100b8 */
[----:B------:R-:W-:Y:S01]  /*2df0*/  FFMA.FTZ R189, R201, R191, R184 ;  /* 0x000000bfc9bd7223 */ /* 0x000fe200000100b8 */
[----:B------:R-:W-:Y:S02]  /*2e00*/  FADD.FTZ R185, R8, -R185 ;  /* 0x800000b908b97221 */ /* 0x000fe40000010000 */
[----:B------:R-:W-:Y:S02]  /*2e10*/  @P0 HADD2.F32 R186, -RZ, R20.H0_H0 ;  /* 0x20000014ffba0230 */ /* 0x000fe40000004100 */
[----:B------:R-:W-:Y:S01]  /*2e20*/  FADD.FTZ R187, R18, -R187 ;  /* 0x800000bb12bb7221 */ /* 0x000fe20000010000 */
[----:B------:R-:W-:Y:S01]  /*2e30*/  FMUL.FTZ R195, R10, R185 ;  /* 0x000000b90ac37220 */ /* 0x000fe20000410000 */
[----:B------:R-:W-:Y:S01]  /*2e40*/  FADD.FTZ R185, R15, -R192 ;  /* 0x800000c00fb97221 */ /* 0x000fe20000010000 */
[----:B------:R-:W-:Y:S01]  /*2e50*/  FADD.FTZ R189, R204, -R189 ;  /* 0x800000bdccbd7221 */ /* 0x000fe20000010000 */
[C---:B------:R-:W-:Y:S01]  /*2e60*/  FMUL.FTZ R193, R10.reuse, R187 ;  /* 0x000000bb0ac17220 */ /* 0x040fe20000410000 */
[----:B------:R-:W-:Y:S01]  /*2e70*/  @P0 FADD.FTZ R195, R195, R186 ;  /* 0x000000bac3c30221 */ /* 0x000fe20000010000 */
[----:B------:R-:W-:Y:S01]  /*2e80*/  FMUL.FTZ R192, R10, R185 ;  /* 0x000000b90ac07220 */ /* 0x000fe20000410000 */
[----:B------:R-:W-:Y:S01]  /*2e90*/  FFMA.FTZ R186, R202, R191, R184 ;  /* 0x000000bfcaba7223 */ /* 0x000fe200000100b8 */
[----:B------:R-:W-:-:S02]  /*2ea0*/  @P0 HADD2.F32 R185, -RZ, R21.H0_H0 ;  /* 0x20000015ffb90230 */ /* 0x000fc40000004100 */
[----:B------:R-:W-:Y:S01]  /*2eb0*/  FMUL.FTZ R194, R10, R189 ;  /* 0x000000bd0ac27220 */ /* 0x000fe20000410000 */
[----:B------:R-:W-:Y:S02]  /*2ec0*/  @P0 HADD2.F32 R188, -RZ, R20.H1_H1 ;  /* 0x30000014ffbc0230 */ /* 0x000fe40000004100 */
[----:B------:R-:W-:Y:S01]  /*2ed0*/  FADD.FTZ R187, R19, -R186 ;  /* 0x800000ba13bb7221 */ /* 0x000fe20000010000 */
[----:B------:R-:W-:Y:S01]  /*2ee0*/  FFMA.FTZ R186, R221, R191, R184 ;  /* 0x000000bfddba7223 */ /* 0x000fe200000100b8 */
[----:B------:R-:W-:Y:S01]  /*2ef0*/  @P0 FADD.FTZ R192, R192, R185 ;  /* 0x000000b9c0c00221 */ /* 0x000fe20000010000 */
[----:B------:R-:W-:Y:S02]  /*2f00*/  @P0 HADD2.F32 R185, -RZ, R21.H1_H1 ;  /* 0x30000015ffb90230 */ /* 0x000fe40000004100 */
[----:B------:R-:W-:Y:S01]  /*2f10*/  FMUL.FTZ R196, R10, R187 ;  /* 0x000000bb0ac47220 */ /* 0x000fe20000410000 */
[----:B------:R-:W-:Y:S02]  /*2f20*/  @P0 HADD2.F32 R187, -RZ, R22.H0_H0 ;  /* 0x20000016ffbb0230 */ /* 0x000fe40000004100 */
[----:B------:R-:W-:Y:S01]  /*2f30*/  @P0 FADD.FTZ R193, R193, R188 ;  /* 0x000000bcc1c10221 */ /* 0x000fe20000010000 */
[----:B------:R-:W-:Y:S01]  /*2f40*/  @P0 FADD.FTZ R196, R196, R185 ;  /* 0x000000b9c4c40221 */ /* 0x000fe20000010000 */
[-CC-:B------:R-:W-:Y:S01]  /*2f50*/  FFMA.FTZ R185, R226, R191.reuse, R184.reuse ;  /* 0x000000bfe2b97223 */ /* 0x180fe200000100b8 */
[----:B------:R-:W-:Y:S01]  /*2f60*/  FFMA.FTZ R184, R230, R191, R184 ;  /* 0x000000bfe6b87223 */ /* 0x000fe200000100b8 */
[----:B------:R-:W-:Y:S01]  /*2f70*/  @P0 FADD.FTZ R194, R194, R187 ;  /* 0x000000bbc2c20221 */ /* 0x000fe20000010000 */
[----:B------:R-:W-:Y:S01]  /*2f80*/  FADD.FTZ R187, R219, -R186 ;  /* 0x800000badbbb7221 */ /* 0x000fe20000010000 */
[----:B------:R-:W-:Y:S01]  /*2f90*/  FADD.FTZ R185, R222, -R185 ;  /* 0x800000b9deb97221 */ /* 0x000fe20000010000 */
[----:B------:R-:W-:Y:S01]  /*2fa0*/  FADD.FTZ R189, R227, -R184 ;  /* 0x800000b8e3bd7221 */ /* 0x000fe20000010000 */
[----:B------:R-:W-:-:S02]  /*2fb0*/  @P0 HADD2.F32 R184, -RZ, R23.H1_H1 ;  /* 0x30000017ffb80230 */ /* 0x000fc40000004100 */
[C---:B------:R-:W-:Y:S01]  /*2fc0*/  FMUL.FTZ R186, R10.reuse, R187 ;  /* 0x000000bb0aba7220 */ /* 0x040fe20000410000 */
[C---:B------:R-:W-:Y:S01]  /*2fd0*/  FMUL.FTZ R198, R10.reuse, R185 ;  /* 0x000000b90ac67220 */ /* 0x040fe20000410000 */
[----:B------:R-:W-:Y:S02]  /*2fe0*/  @P0 HADD2.F32 R185, -RZ, R22.H1_H1 ;  /* 0x30000016ffb90230 */ /* 0x000fe40000004100 */
[----:B------:R-:W-:-:S03]  /*2ff0*/  FMUL.FTZ R187, R10, R189 ;  /* 0x000000bd0abb7220 */ /* 0x000fc60000410000 */
[----:B------:R-:W-:Y:S01]  /*3000*/  @P0 FADD.FTZ R198, R198, R185 ;  /* 0x000000b9c6c60221 */ /* 0x000fe20000010000 */
[----:B------:R-:W-:Y:S02]  /*3010*/  @P0 HADD2.F32 R185, -RZ, R23.H0_H0 ;  /* 0x20000017ffb90230 */ /* 0x000fe40000004100 */
        /* <DEDUP_REMOVED lines=95> */
.L_x_1642:
[----:B------:R-:W-:Y:S05]  /*3610*/  BSYNC B0 ;  /* 0x0000000000007941 */ /* 0x000fea0003800000 */
.L_x_1641:
        /* <DEDUP_REMOVED lines=31> */
[----:B------:R-:W-:-:S02]  /*3810*/  @P0 HADD2.F32 R10, -RZ, R172.H0_H0 ;  /* 0x200000acff0a0230 */ /* 0x000fc40000004100 */
[----:B------:R-:W-:Y:S02]  /*3820*/  @P0 HADD2.F32 R185, -RZ, R172.H1_H1 ;  /* 0x300000acffb90230 */ /* 0x000fe40000004100 */
[--C-:B------:R-:W-:Y:S02]  /*3830*/  @P0 HADD2.F32 R184, -RZ, R173.reuse.H1_H1 ;  /* 0x300000adffb80230 */ /* 0x100fe40000004100 */
[----:B------:R-:W-:Y:S01]  /*3840*/  @P0 FADD.FTZ R193, R193, R10 ;  /* 0x0000000ac1c10221 */ /* 0x000fe20000010000 */
[----:B------:R-:W-:Y:S02]  /*3850*/  @P0 HADD2.F32 R10, -RZ, R173.H0_H0 ;  /* 0x200000adff0a0230 */ /* 0x000fe40000004100 */
[----:B------:R-:W-:Y:S01]  /*3860*/  @P0 FADD.FTZ R190, R190, R185 ;  /* 0x000000b9bebe0221 */ /* 0x000fe20000010000 */
[--C-:B------:R-:W-:Y:S02]  /*3870*/  @P0 HADD2.F32 R185, -RZ, R174.reuse.H0_H0 ;  /* 0x200000aeffb90230 */ /* 0x100fe40000004100 */
[----:B------:R-:W-:Y:S01]  /*3880*/  @P0 FADD.FTZ R189, R189, R184 ;  /* 0x000000b8bdbd0221 */ /* 0x000fe20000010000 */
[----:B------:R-:W-:-:S02]  /*3890*/  @P0 HADD2.F32 R195, -RZ, R174.H1_H1 ;  /* 0x300000aeffc30230 */ /* 0x000fc40000004100 */
[----:B------:R-:W-:Y:S01]  /*38a0*/  @P0 FADD.FTZ R191, R191, R10 ;  /* 0x0000000abfbf0221 */ /* 0x000fe20000010000 */
[--C-:B------:R-:W-:Y:S02]  /*38b0*/  @P0 HADD2.F32 R10, -RZ, R175.reuse.H1_H1 ;  /* 0x300000afff0a0230 */ /* 0x100fe40000004100 */
[----:B------:R-:W-:Y:S01]  /*38c0*/  @P0 FADD.FTZ R192, R192, R185 ;  /* 0x000000b9c0c00221 */ /* 0x000fe20000010000 */
[----:B------:R-:W-:Y:S02]  /*38d0*/  @P0 HADD2.F32 R185, -RZ, R175.H0_H0 ;  /* 0x200000afffb90230 */ /* 0x000fe40000004100 */
[----:B------:R-:W-:Y:S01]  /*38e0*/  @P0 FADD.FTZ R188, R188, R195 ;  /* 0x000000c3bcbc0221 */ /* 0x000fe20000010000 */
[----:B------:R-:W-:Y:S02]  /*38f0*/  @P0 FADD.FTZ R187, R187, R10 ;  /* 0x0000000abbbb0221 */ /* 0x000fe40000010000 */
[----:B------:R-:W-:Y:S01]  /*3900*/  @P0 FADD.FTZ R186, R186, R185 ;  /* 0x000000b9baba0221 */ /* 0x000fe20000010000 */
[----:B------:R-:W-:-:S02]  /*3910*/  ISETP.NE.AND.EX P0, PT, RZ, UR19, PT, P6 ;  /* 0x00000013ff007c0c */ /* 0x000fc4000bf05360 */
[----:B------:R-:W-:-:S04]  /*3920*/  ISETP.NE.U32.AND P6, PT, RZ, UR18, PT ;  /* 0x00000012ff007c0c */ /* 0x000fc8000bfc5070 */
[----:B------:R-:W-:-:S07]  /*3930*/  ISETP.NE.AND.EX P6, PT, RZ, UR19, PT, P6 ;  /* 0x00000013ff007c0c */ /* 0x000fce000bfc5360 */
[----:B------:R-:W0:Y:S06]  /*3940*/  @P0 LDC.64 R184, c[0x0][0x308] ;  /* 0x0000c200ffb80b82 */ /* 0x000e2c0000000a00 */
[----:B------:R-:W-:Y:S02]  /*3950*/  @P6 F2FP.F16.F32.PACK_AB R10, RZ, R193 ;  /* 0x000000c1ff0a623e */ /* 0x000fe400000000ff */
        /* <DEDUP_REMOVED lines=13> */
[----:B------:R-:W-:Y:S02]  /*3a30*/  @P6 PRMT R179, R197, 0x7610, R179 ;  /* 0x00007610c5b36816 */ /* 0x000fe400000000b3 */
[----:B------:R-:W-:Y:S02]  /*3a40*/  @P6 F2FP.F16.F32.PACK_AB R10, RZ, R188 ;  /* 0x000000bcff0a623e */ /* 0x000fe400000000ff */
[----:B------:R-:W-:Y:S02]  /*3a50*/  @P6 F2FP.F16.F32.PACK_AB R194, RZ, R187 ;  /* 0x000000bbffc2623e */ /* 0x000fe400000000ff */
[----:B------:R-:W-:Y:S01]  /*3a60*/  @P6 PRMT R177, R177, 0x5410, R195 ;  /* 0x00005410b1b16816 */ /* 0x000fe200000000c3 */
[----:B------:R-:W-:Y:S01]  /*3a70*/  FMUL.FTZ R195, R186, UR17 ;  /* 0x00000011bac37c20 */ /* 0x000fe20008410000 */
[----:B------:R-:W-:-:S02]  /*3a80*/  @P6 PRMT R178, R178, 0x5410, R10 ;  /* 0x00005410b2b26816 */ /* 0x000fc4000000000a */
[----:B------:R-:W-:Y:S01]  /*3a90*/  @P6 PRMT R179, R179, 0x5410, R194 ;  /* 0x00005410b3b36816 */ /* 0x000fe200000000c2 */
[----:B------:R-:W-:Y:S01]  /*3aa0*/  FMUL.FTZ R194, R188, UR17 ;  /* 0x00000011bcc27c20 */ /* 0x000fe20008410000 */
[----:B------:R-:W-:-:S03]  /*3ab0*/  MOV R10, R246 ;  /* 0x000000f6000a7202 */ /* 0x000fc60000000f00 */
[----:B------:R0:W-:Y:S01]  /*3ac0*/  @P0 STG.E.128 desc[UR4][R184.64], R176 ;  /* 0x000000b0b8000986 */ /* 0x0001e2000c101d04 */
[----:B------:R-:W-:Y:S01]  /*3ad0*/  LOP3.LUT P0, RZ, R10, 0xff, RZ, 0xc0, !PT ;  /* 0x000000ff0aff7812 */ /* 0x000fe2000780c0ff */
[----:B------:R-:W-:Y:S01]  /*3ae0*/  FMUL.FTZ R10, R193, UR17 ;  /* 0x00000011c10a7c20 */ /* 0x000fe20008410000 */
[----:B------:R-:W-:Y:S02]  /*3af0*/  FMUL.FTZ R193, R189, UR17 ;  /* 0x00000011bdc17c20 */ /* 0x000fe40008410000 */
        /* <DEDUP_REMOVED lines=61> */
.L_x_1644:
[----:B------:R-:W-:Y:S05]  /*3ed0*/  BSYNC B0 ;  /* 0x0000000000007941 */ /* 0x000fea0003800000 */
.L_x_1643:
[----:B------:R-:W-:Y:S01]  /*3ee0*/  SEL R6, RZ, 0x1, P4 ;  /* 0x00000001ff067807 */ /* 0x000fe20002000000 */
[----:B------:R-:W-:Y:S06]  /*3ef0*/  @!P5 BRA `(.L_x_1645) ;  /* 0xffffffc400e0d947 */ /* 0x000fec000383ffff */
.L_x_1631:
[----:B------:R-:W4:Y:S01]  /*3f00*/  S2R R0, SR_TID.X ;  /* 0x0000000000007919 */ /* 0x000f220000002100 */
[----:B------:R-:W4:Y:S01]  /*3f10*/  S2UR UR20, SR_CTAID.X ;  /* 0x00000000001479c3 */ /* 0x000f220000002500 */
[----:B------:R-:W-:Y:S01]  /*3f20*/  BSSY B0, `(.L_x_1646) ;  /* 0x0000017000007945 */ /* 0x000fe20003800000 */
[C---:B----4-:R-:W-:Y:S02]  /*3f30*/  LEA.HI R3, R0.reuse, UR20, RZ, 0x18 ;  /* 0x0000001400037c11 */ /* 0x050fe4000f8fc0ff */
[----:B------:R-:W-:-:S03]  /*3f40*/  LOP3.LUT R11, R0, 0xff, RZ, 0xc0, !PT ;  /* 0x000000ff000b7812 */ /* 0x000fc600078ec0ff */
[----:B------:R-:W-:-:S05]  /*3f50*/  IMAD R2, R3, R2, RZ ;  /* 0x0000000203027224 */ /* 0x000fca00078e02ff */
[----:B------:R-:W-:Y:S01]  /*3f60*/  LEA.HI R11, R2, R11, RZ, 0x1d ;  /* 0x0000000b020b7211 */ /* 0x000fe200078fe8ff */
[----:B------:R-:W-:Y:S06]  /*3f70*/  @!P1 BRA `(.L_x_1647) ;  /* 0x0000000000449947 */ /* 0x000fec0003800000 */
[----:B------:R-:W4:Y:S08]  /*3f80*/  LDC.64 R2, c[0x0][0x2d0] ;  /* 0x0000b400ff027b82 */ /* 0x000f300000000a00 */
[----:B0-----:R-:W0:Y:S08]  /*3f90*/  LDC.64 R4, c[0x0][0x2d8] ;  /* 0x0000b600ff047b82 */ /* 0x001e300000000a00 */
[----:B------:R-:W1:Y:S08]  /*3fa0*/  LDC.64 R6, c[0x0][0x2e0] ;  /* 0x0000b800ff067b82 */ /* 0x000e700000000a00 */
[----:B------:R-:W2:Y:S01]  /*3fb0*/  LDC.64 R8, c[0x0][0x2e8] ;  /* 0x0000ba00ff087b82 */ /* 0x000ea20000000a00 */
[----:B----4-:R-:W-:-:S05]  /*3fc0*/  IMAD.WIDE.U32 R2, R11, 0x20, R2 ;  /* 0x000000200b027825 */ /* 0x010fca00078e0002 */
[----:B------:R4:W-:Y:S01]  /*3fd0*/  STG.E.128 desc[UR4][R2.64], R96 ;  /* 0x0000006002007986 */ /* 0x0009e2000c101d04 */
[----:B0-----:R-:W-:-:S03]  /*3fe0*/  IMAD.WIDE.U32 R4, R11, 0x20, R4 ;  /* 0x000000200b047825 */ /* 0x001fc600078e0004 */
        /* <DEDUP_REMOVED lines=10> */
.L_x_1647:
[----:B------:R-:W-:Y:S05]  /*4090*/  BSYNC B0 ;  /* 0x0000000000007941 */ /* 0x000fea0003800000 */
.L_x_1646:
[----:B------:R-:W-:Y:S04]  /*40a0*/  BSSY B0, `(.L_x_1648) ;  /* 0x0000013000007945 */ /* 0x000fe80003800000 */
[----:B------:R-:W-:Y:S05]  /*40b0*/  @!P2 BRA `(.L_x_1649) ;  /* 0x000000000044a947 */ /* 0x000fea0003800000 */
[----:B----4-:R-:W4:Y:S08]  /*40c0*/  LDC.64 R2, c[0x0][0x2d0] ;  /* 0x0000b400ff027b82 */ /* 0x010f300000000a00 */
        /* <DEDUP_REMOVED lines=16> */
.L_x_1649:
[----:B------:R-:W-:Y:S05]  /*41d0*/  BSYNC B0 ;  /* 0x0000000000007941 */ /* 0x000fea0003800000 */
.L_x_1648:
[----:B------:R-:W-:Y:S05]  /*41e0*/  @!P3 EXIT ;  /* 0x000000000000b94d */ /* 0x000fea0003800000 */
[----:B----4-:R-:W4:Y:S08]  /*41f0*/  LDC.64 R2, c[0x0][0x2d0] ;  /* 0x0000b400ff027b82 */ /* 0x010f300000000a00 */
[----:B0-----:R-:W0:Y:S08]  /*4200*/  LDC.64 R4, c[0x0][0x2d8] ;  /* 0x0000b600ff047b82 */ /* 0x001e300000000a00 */
[----:B------:R-:W1:Y:S08]  /*4210*/  LDC.64 R6, c[0x0][0x2e0] ;  /* 0x0000b800ff067b82 */ /* 0x000e700000000a00 */
[----:B------:R-:W2:Y:S01]  /*4220*/  LDC.64 R8, c[0x0][0x2e8] ;  /* 0x0000ba00ff087b82 */ /* 0x000ea20000000a00 */
[----:B----4-:R-:W-:-:S05]  /*4230*/  IMAD.WIDE.U32 R2, R11, 0x20, R2 ;  /* 0x000000200b027825 */ /* 0x010fca00078e0002 */
[----:B------:R-:W-:Y:S01]  /*4240*/  STG.E.128 desc[UR4][R2.64], R80 ;  /* 0x0000005002007986 */ /* 0x000fe2000c101d04 */
[----:B0-----:R-:W-:-:S03]  /*4250*/  IMAD.WIDE.U32 R4, R11, 0x20, R4 ;  /* 0x000000200b047825 */ /* 0x001fc600078e0004 */
        /* <DEDUP_REMOVED lines=10> */
.L_x_1638:
[----:B------:R-:W-:Y:S01]  /*4300*/  HFMA2.MMA R195, -RZ, RZ, 0, 9.5367431640625e-07 ;  /* 0x00000010ffc37435 */ /* 0x000fe200000001ff */
[----:B------:R-:W-:Y:S02]  /*4310*/  MOV R196, 0x1f ;  /* 0x0000001f00c47802 */ /* 0x000fe40000000f00 */
[----:B------:R-:W-:-:S08]  /*4320*/  MOV R194, 0xffffffff ;  /* 0xffffffff00c27802 */ /* 0x000fd00000000f00 */
[----:B0----5:R-:W-:Y:S05]  /*4330*/  WARPSYNC.COLLECTIVE R194, `(.L_x_1650) ;  /* 0x00000000c2087348 */ /* 0x021fea0003c00000 */
[----:B------:R1:W2:Y:S02]  /*4340*/  SHFL.DOWN P6, R225, R197, R195, R196 ;  /* 0x080000c3c5e17389 */ /* 0x0002a400000c00c4 */
[----:B012--5:R-:W-:Y:S01]  /*4350*/  ENDCOLLECTIVE ;  /* 0x000000000000791b */ /* 0x027fe20003800000 */
.L_x_1650:
[----:B------:R-:W-:-:S05]  /*4360*/  MOV R186, R225 ;  /* 0x000000e100ba7202 */ /* 0x000fca0000000f00 */
[----:B------:R-:W-:Y:S01]  /*4370*/  FADD.FTZ R186, R186, R197 ;  /* 0x000000c5baba7221 */ /* 0x000fe20000010000 */
[----:B------:R-:W-:-:S07]  /*4380*/  MOV R197, R224 ;  /* 0x000000e000c57202 */ /* 0x000fce0000000f00 */
[----:B------:R-:W-:Y:S05]  /*4390*/  WARPSYNC.COLLECTIVE R194, `(.L_x_1651) ;  /* 0x00000000c2087348 */ /* 0x000fea0003c00000 */
[----:B------:R0:W1:Y:S02]  /*43a0*/  SHFL.DOWN P6, R225, R197, R195, R196 ;  /* 0x080000c3c5e17389 */ /* 0x00006400000c00c4 */
[----:B01----:R-:W-:Y:S01]  /*43b0*/  ENDCOLLECTIVE ;  /* 0x000000000000791b */ /* 0x003fe20003800000 */
.L_x_1651:
[----:B------:R-:W-:Y:S01]  /*43c0*/  HFMA2.MMA R195, -RZ, RZ, 0, 4.76837158203125e-07 ;  /* 0x00000008ffc37435 */ /* 0x000fe200000001ff */
[----:B------:R-:W-:Y:S02]  /*43d0*/  MOV R197, R186 ;  /* 0x000000ba00c57202 */ /* 0x000fe40000000f00 */
[----:B------:R-:W-:-:S08]  /*43e0*/  MOV R187, R225 ;  /* 0x000000e100bb7202 */ /* 0x000fd00000000f00 */
[----:B------:R-:W-:Y:S05]  /*43f0*/  WARPSYNC.COLLECTIVE R194, `(.L_x_1652) ;  /* 0x00000000c2087348 */ /* 0x000fea0003c00000 */
[----:B------:R0:W1:Y:S02]  /*4400*/  SHFL.DOWN P6, R225, R197, R195, R196 ;  /* 0x080000c3c5e17389 */ /* 0x00006400000c00c4 */
[----:B01----:R-:W-:Y:S01]  /*4410*/  ENDCOLLECTIVE ;  /* 0x000000000000791b */ /* 0x003fe20003800000 */
.L_x_1652:
[----:B------:R-:W-:-:S05]  /*4420*/  FADD.FTZ R187, R187, R224 ;  /* 0x000000e0bbbb7221 */ /* 0x000fca0000010000 */
[----:B------:R-:W-:Y:S02]  /*4430*/  MOV R197, R187 ;  /* 0x000000bb00c57202 */ /* 0x000fe40000000f00 */
[----:B------:R-:W-:-:S07]  /*4440*/  MOV R189, R225 ;  /* 0x000000e100bd7202 */ /* 0x000fce0000000f00 */
[----:B------:R-:W-:Y:S05]  /*4450*/  WARPSYNC.COLLECTIVE R194, `(.L_x_1653) ;  /* 0x00000000c2087348 */ /* 0x000fea0003c00000 */
[----:B------:R0:W1:Y:S02]  /*4460*/  SHFL.DOWN P6, R225, R197, R195, R196 ;  /* 0x080000c3c5e17389 */ /* 0x00006400000c00c4 */
[----:B01----:R-:W-:Y:S01]  /*4470*/  ENDCOLLECTIVE ;  /* 0x000000000000791b */ /* 0x003fe20003800000 */
.L_x_1653:
[----:B------:R-:W-:Y:S01]  /*4480*/  FADD.FTZ R189, R186, R189 ;  /* 0x000000bdbabd7221 */ /* 0x000fe20000010000 */
[----:B------:R-:W-:-:S04]  /*4490*/  HFMA2.MMA R195, -RZ, RZ, 0, 2.384185791015625e-07 ;  /* 0x00000004ffc37435 */ /* 0x000fc800000001ff */
[----:B------:R-:W-:Y:S02]  /*44a0*/  MOV R197, R189 ;  /* 0x000000bd00c57202 */ /* 0x000fe40000000f00 */
[----:B------:R-:W-:-:S07]  /*44b0*/  MOV R188, R225 ;  /* 0x000000e100bc7202 */ /* 0x000fce0000000f00 */
[----:B------:R-:W-:Y:S05]  /*44c0*/  WARPSYNC.COLLECTIVE R194, `(.L_x_1654) ;  /* 0x00000000c2087348 */ /* 0x000fea0003c00000 */
[----:B------:R0:W1:Y:S02]  /*44d0*/  SHFL.DOWN P6, R225, R197, R195, R196 ;  /* 0x080000c3c5e17389 */ /* 0x00006400000c00c4 */
[----:B01----:R-:W-:Y:S01]  /*44e0*/  ENDCOLLECTIVE ;  /* 0x000000000000791b */ /* 0x003fe20003800000 */
.L_x_1654:
[----:B------:R-:W-:-:S05]  /*44f0*/  FADD.FTZ R188, R187, R188 ;  /* 0x000000bcbbbc7221 */ /* 0x000fca0000010000 */
[----:B------:R-:W-:Y:S02]  /*4500*/  MOV R197, R188 ;  /* 0x000000bc00c57202 */ /* 0x000fe40000000f00 */
[----:B------:R-:W-:-:S07]  /*4510*/  MOV R190, R225 ;  /* 0x000000e100be7202 */ /* 0x000fce0000000f00 */
[----:B------:R-:W-:Y:S05]  /*4520*/  WARPSYNC.COLLECTIVE R194, `(.L_x_1655) ;  /* 0x00000000c2087348 */ /* 0x000fea0003c00000 */
[----:B------:R0:W1:Y:S02]  /*4530*/  SHFL.DOWN P6, R225, R197, R195, R196 ;  /* 0x080000c3c5e17389 */ /* 0x00006400000c00c4 */
[----:B01----:R-:W-:Y:S01]  /*4540*/  ENDCOLLECTIVE ;  /* 0x000000000000791b */ /* 0x003fe20003800000 */
.L_x_1655:
[----:B------:R-:W-:Y:S01]  /*4550*/  FADD.FTZ R190, R189, R190 ;  /* 0x000000bebdbe7221 */ /* 0x000fe20000010000 */
[----:B------:R-:W-:-:S04]  /*4560*/  HFMA2.MMA R195, -RZ, RZ, 0, 1.1920928955078125e-07 ;  /* 0x00000002ffc37435 */ /* 0x000fc800000001ff */
[----:B------:R-:W-:Y:S02]  /*4570*/  MOV R197, R190 ;  /* 0x000000be00c57202 */ /* 0x000fe40000000f00 */
[----:B------:R-:W-:-:S07]  /*4580*/  MOV R191, R225 ;  /* 0x000000e100bf7202 */ /* 0x000fce0000000f00 */
[----:B------:R-:W-:Y:S05]  /*4590*/  WARPSYNC.COLLECTIVE R194, `(.L_x_1656) ;  /* 0x00000000c2087348 */ /* 0x000fea0003c00000 */
[----:B------:R0:W1:Y:S02]  /*45a0*/  SHFL.DOWN P6, R225, R197, R195, R196 ;  /* 0x080000c3c5e17389 */ /* 0x00006400000c00c4 */
[----:B01----:R-:W-:Y:S01]  /*45b0*/  ENDCOLLECTIVE ;  /* 0x000000000000791b */ /* 0x003fe20003800000 */
.L_x_1656:
[----:B------:R-:W-:-:S05]  /*45c0*/  FADD.FTZ R191, R188, R191 ;  /* 0x000000bfbcbf7221 */ /* 0x000fca0000010000 */
[----:B------:R-:W-:Y:S02]  /*45d0*/  MOV R197, R191 ;  /* 0x000000bf00c57202 */ /* 0x000fe40000000f00 */
[----:B------:R-:W-:-:S07]  /*45e0*/  MOV R193, R225 ;  /* 0x000000e100c17202 */ /* 0x000fce0000000f00 */
[----:B------:R-:W-:Y:S05]  /*45f0*/  WARPSYNC.COLLECTIVE R194, `(.L_x_1657) ;  /* 0x00000000c2087348 */ /* 0x000fea0003c00000 */
[----:B------:R0:W1:Y:S02]  /*4600*/  SHFL.DOWN P6, R225, R197, R195, R196 ;  /* 0x080000c3c5e17389 */ /* 0x00006400000c00c4 */
[----:B01----:R-:W-:Y:S01]  /*4610*/  ENDCOLLECTIVE ;  /* 0x000000000000791b */ /* 0x003fe20003800000 */
.L_x_1657:
[----:B------:R-:W-:Y:S01]  /*4620*/  FADD.FTZ R193, R190, R193 ;  /* 0x000000c1bec17221 */ /* 0x000fe20000010000 */
[----:B------:R-:W-:-:S04]  /*4630*/  HFMA2.MMA R195, -RZ, RZ, 0, 5.9604644775390625e-08 ;  /* 0x00000001ffc37435 */ /* 0x000fc800000001ff */
[----:B------:R-:W-:Y:S02]  /*4640*/  MOV R197, R193 ;  /* 0x000000c100c57202 */ /* 0x000fe40000000f00 */
[----:B------:R-:W-:-:S07]  /*4650*/  MOV R192, R225 ;  /* 0x000000e100c07202 */ /* 0x000fce0000000f00 */
[----:B------:R-:W-:Y:S05]  /*4660*/  WARPSYNC.COLLECTIVE R194, `(.L_x_1658) ;  /* 0x00000000c2087348 */ /* 0x000fea0003c00000 */
[----:B------:R0:W1:Y:S02]  /*4670*/  SHFL.DOWN P6, R225, R197, R195, R196 ;  /* 0x080000c3c5e17389 */ /* 0x00006400000c00c4 */
[----:B01----:R-:W-:Y:S01]  /*4680*/  ENDCOLLECTIVE ;  /* 0x000000000000791b */ /* 0x003fe20003800000 */
.L_x_1658:
[----:B------:R-:W-:-:S05]  /*4690*/  FADD.FTZ R192, R191, R192 ;  /* 0x000000c0bfc07221 */ /* 0x000fca0000010000 */
[----:B------:R-:W-:Y:S02]  /*46a0*/  MOV R197, R192 ;  /* 0x000000c000c57202 */ /* 0x000fe40000000f00 */
[----:B------:R-:W-:-:S07]  /*46b0*/  MOV R224, R225 ;  /* 0x000000e100e07202 */ /* 0x000fce0000000f00 */
[----:B------:R-:W-:Y:S05]  /*46c0*/  WARPSYNC.COLLECTIVE R194, `(.L_x_1659) ;  /* 0x00000000c2087348 */ /* 0x000fea0003c00000 */
[----:B------:R0:W1:Y:S02]  /*46d0*/  SHFL.DOWN P6, R225, R197, R195, R196 ;  /* 0x080000c3c5e17389 */ /* 0x00006400000c00c4 */
[----:B01----:R-:W-:Y:S01]  /*46e0*/  ENDCOLLECTIVE ;  /* 0x000000000000791b */ /* 0x003fe20003800000 */
.L_x_1659:
[----:B------:R-:W-:Y:S05]  /*46f0*/  BRA `(.L_x_1660) ;  /* 0xffffffd800d87947 */ /* 0x000fea000383ffff */
.L_x_1661:
        /* <DEDUP_REMOVED lines=16> */
.L_x_3278:


//--------------------- .text._ZN10layer_norm31ln_parallel_residual_bwd_kernelINS_13Kernel_traitsIf6__halfS2_S2_fjLj6144ELj1ELj1ELj8ELj16ENS_18Kernel_traits_baseILj6144EfS2_S2_S2_fjLj256EEEEELb1ELb0ELb1EEEvNS_9BwdParamsE --------------------------
	.section	.text._ZN10layer_norm31ln_parallel_residual_bwd_kernelINS_13Kernel_traitsIf6__halfS2_S2_fjLj6144ELj1ELj1ELj8ELj16ENS_18Kernel_traits_baseILj6144EfS2_S2_S2_fjLj256EEEEELb1ELb0ELb1EEEvNS_9BwdParamsE,"ax",@progbits
	.align	128
        .global         _ZN10layer_norm31ln_parallel_residual_bwd_kernelINS_13Kernel_traitsIf6__halfS2_S2_fjLj6144ELj1ELj1ELj8ELj16ENS_18Kernel_traits_baseILj6144EfS2_S2_S2_fjLj256EEEEELb1ELb0ELb1EEEvNS_9BwdParamsE
        .type           _ZN10layer_norm31ln_parallel_residual_bwd_kernelINS_13Kernel_traitsIf6__halfS2_S2_fjLj6144ELj1ELj1ELj8ELj16ENS_18Kernel_traits_baseILj6144EfS2_S2_S2_fjLj256EEEEELb1ELb0ELb1EEEvNS_9BwdParamsE,@function
        .size           _ZN10layer_norm31ln_parallel_residual_bwd_kernelINS_13Kernel_traitsIf6__halfS2_S2_fjLj6144ELj1ELj1ELj8ELj16ENS_18Kernel_traits_baseILj6144EfS2_S2_S2_fjLj256EEEEELb1ELb0ELb1EEEvNS_9BwdParamsE,(.L_x_3279 - _ZN10layer_norm31ln_parallel_residual_bwd_kernelINS_13Kernel_traitsIf6__halfS2_S2_fjLj6144ELj1ELj1ELj8ELj16ENS_18Kernel_traits_baseILj6144EfS2_S2_S2_fjLj256EEEEELb1ELb0ELb1EEEvNS_9BwdParamsE)
        .other          _ZN10layer_norm31ln_parallel_residual_bwd_kernelINS_13Kernel_traitsIf6__halfS2_S2_fjLj6144ELj1ELj1ELj8ELj16ENS_18Kernel_traits_baseILj6144EfS2_S2_S2_fjLj256EEEEELb1ELb0ELb1EEEvNS_9BwdParamsE,@"STO_CUDA_ENTRY STV_DEFAULT"
_ZN10layer_norm31ln_parallel_residual_bwd_kernelINS_13Kernel_traitsIf6__halfS2_S2_fjLj6144ELj1ELj1ELj8ELj16ENS_18Kernel_traits_baseILj6144EfS2_S2_S2_fjLj256EEEEELb1ELb0ELb1EEEvNS_9BwdParamsE:
.text._ZN10layer_norm31ln_parallel_residual_bwd_kernelINS_13Kernel_traitsIf6__halfS2_S2_fjLj6144ELj1ELj1ELj8ELj16ENS_18Kernel_traits_baseILj6144EfS2_S2_S2_fjLj256EEEEELb1ELb0ELb1EEEvNS_9BwdParamsE:
        /* <DEDUP_REMOVED lines=64> */
.L_x_1662:
        /* <DEDUP_REMOVED lines=67> */
[----:B------:R-:W-:Y:S02]  /*0830*/  MOV R39, RZ ;  /* 0x000000ff00277202 */ /* 0x000fe40000000f00 */
[----:B------:R-:W-:Y:S02]  /*0840*/  CS2R R144, SRZ ;  /* 0x0000000000907805 */ /* 0x000fe4000001ff00 */
[----:B------:R-:W-:Y:S02]  /*0850*/  CS2R R146, SRZ ;  /* 0x0000000000927805 */ /* 0x000fe4000001ff00 */
[----:B------:R-:W-:Y:S02]  /*0860*/  CS2R R148, SRZ ;  /* 0x0000000000947805 */ /* 0x000fe4000001ff00 */
[----:B------:R-:W-:Y:S02]  /*0870*/  CS2R R150, SRZ ;  /* 0x0000000000967805 */ /* 0x000fe4000001ff00 */
[----:B------:R-:W-:-:S02]  /*0880*/  CS2R R152, SRZ ;  /* 0x0000000000987805 */ /* 0x000fc4000001ff00 */
[----:B------:R-:W-:-:S07]  /*0890*/  LOP3.LUT R204, R38, 0xff, RZ, 0xc0, !PT ;  /* 0x000000ff26cc7812 */ /* 0x000fce00078ec0ff */
.L_x_1666:
[----:B0-----:R-:W0:Y:S01]  /*08a0*/  LDC.64 R124, c[0x0][0x238] ;  /* 0x00008e00ff7c7b82 */ /* 0x001e220000000a00 */
[----:B------:R-:W-:-:S05]  /*08b0*/  IMAD R0, R206, UR10, RZ ;  /* 0x0000000ace007c24 */ /* 0x000fca000f8e02ff */
[----:B------:R-:W-:Y:S02]  /*08c0*/  SHF.R.S32.HI R109, RZ, 0x1f, R0 ;  /* 0x0000001fff6d7819 */ /* 0x000fe40000011400 */
[----:B------:R-:W1:Y:S02]  /*08d0*/  LDC.64 R118, c[0x0][0x250] ;  /* 0x00009400ff767b82 */ /* 0x000e640000000a00 */
[----:B------:R-:W-:-:S04]  /*08e0*/  LEA.HI R109, R109, R0, RZ, 0x3 ;  /* 0x000000006d6d7211 */ /* 0x000fc800078f18ff */
[----:B------:R-:W-:Y:S02]  /*08f0*/  LEA.HI.SX32 R207, R109, R204, 0x1d ;  /* 0x000000cc6dcf7211 */ /* 0x000fe400078feaff */
[----:B------:R-:W2:Y:S03]  /*0900*/  LDC.64 R208, c[0x0][0x258] ;  /* 0x00009600ffd07b82 */ /* 0x000ea60000000a00 */
[----:B0-----:R-:W-:-:S05]  /*0910*/  IMAD.WIDE.U32 R136, R207, 0x10, R124 ;  /* 0x00000010cf887825 */ /* 0x001fca00078e007c */
[----:B------:R-:W0:Y:S01]  /*0920*/  LDC.64 R128, c[0x0][0x2c0] ;  /* 0x0000b000ff807b82 */ /* 0x000e220000000a00 */
[----:B------:R-:W3:Y:S01]  /*0930*/  LDG.E.128 R136, desc[UR6][R136.64] ;  /* 0x0000000688887981 */ /* 0x000ee2000c1e1d00 */
[----:B-1----:R-:W-:-:S06]  /*0940*/  IMAD.WIDE R118, R206, 0x4, R118 ;  /* 0x00000004ce767825 */ /* 0x002fcc00078e0276 */
[----:B------:R-:W1:Y:S01]  /*0950*/  LDC.64 R132, c[0x0][0x2b8] ;  /* 0x0000ae00ff847b82 */ /* 0x000e620000000a00 */
[----:B------:R-:W4:Y:S01]  /*0960*/  LDG.E R234, desc[UR6][R118.64] ;  /* 0x0000000676ea7981 */ /* 0x000f22000c1e1900 */
[----:B--2---:R-:W-:-:S06]  /*0970*/  IMAD.WIDE R208, R206, 0x4, R208 ;  /* 0x00000004ced07825 */ /* 0x004fcc00078e02d0 */
[----:B------:R3:W2:Y:S01]  /*0980*/  LDG.E R208, desc[UR6][R208.64] ;  /* 0x00000006d0d07981 */ /* 0x0006a2000c1e1900 */
[----:B0-----:R-:W-:-:S06]  /*0990*/  IMAD.WIDE.U32 R140, R207, 0x10, R128 ;  /* 0x00000010cf8c7825 */ /* 0x001fcc00078e0080 */
[----:B------:R-:W2:Y:S01]  /*09a0*/  LDG.E.128 R140, desc[UR6][R140.64] ;  /* 0x000000068c8c7981 */ /* 0x000ea2000c1e1d00 */
[----:B-1----:R-:W-:-:S06]  /*09b0*/  IMAD.WIDE.U32 R108, R207, 0x10, R132 ;  /* 0x00000010cf6c7825 */ /* 0x002fcc00078e0084 */
        /* <DEDUP_REMOVED lines=15> */
[----:B------:R-:W-:-:S02]  /*0ab0*/  ISETP.NE.AND P2, PT, RZ, UR11, PT ;  /* 0x0000000bff007c0c */ /* 0x000fc4000bf45270 */
[----:B------:R-:W-:-:S04]  /*0ac0*/  ISETP.NE.U32.AND P1, PT, RZ, UR14, PT ;  /* 0x0000000eff007c0c */ /* 0x000fc8000bf25070 */
[----:B------:R-:W-:Y:S01]  /*0ad0*/  ISETP.NE.AND.EX P1, PT, RZ, UR15, PT, P1 ;  /* 0x0000000fff007c0c */ /* 0x000fe2000bf25310 */
[----:B---3--:R-:W-:Y:S02]  /*0ae0*/  HADD2.F32 R209, -RZ, R136.H0_H0 ;  /* 0x20000088ffd17230 */ /* 0x008fe40000004100 */
[----:B------:R-:W-:Y:S01]  /*0af0*/  HADD2.F32 R227, -RZ, R137.H1_H1 ;  /* 0x30000089ffe37230 */ /* 0x000fe20000004100 */
[----:B----4-:R-:W-:-:S05]  /*0b00*/  FSEL R234, R234, RZ, !P2 ;  /* 0x000000ffeaea7208 */ /* 0x010fca0005000000 */
[----:B------:R-:W-:-:S04]  /*0b10*/  FADD.FTZ R209, R209, -R234 ;  /* 0x800000ead1d17221 */ /* 0x000fc80000010000 */
[----:B--2---:R-:W-:Y:S01]  /*0b20*/  FMUL.FTZ R0, R208, R209 ;  /* 0x000000d1d0007220 */ /* 0x004fe20000410000 */
[----:B------:R-:W-:Y:S02]  /*0b30*/  FADD.FTZ R209, -R234, R227 ;  /* 0x000000e3ead17221 */ /* 0x000fe40000010100 */
[----:B------:R-:W0:Y:S02]  /*0b40*/  LDC.64 R226, c[0x0][0x240] ;  /* 0x00009000ffe27b82 */ /* 0x000e240000000a00 */
[----:B0-----:R-:W-:-:S04]  /*0b50*/  IMAD.WIDE.U32 R250, R207, 0x8, R226 ;  /* 0x00000008cffa7825 */ /* 0x001fc800078e00e2 */
[--C-:B------:R-:W-:Y:S02]  /*0b60*/  IMAD.WIDE.U32 R248, R203, 0x8, R226.reuse ;  /* 0x00000008cbf87825 */ /* 0x100fe400078e00e2 */
[----:B-----5:R-:W5:Y:S02]  /*0b70*/  LDG.E.64 R250, desc[UR6][R250.64] ;  /* 0x00000006fafa7981 */ /* 0x020f64000c1e1b00 */
[----:B------:R-:W-:Y:S02]  /*0b80*/  IMAD.WIDE.U32 R246, R202, 0x8, R226 ;  /* 0x00000008caf67825 */ /* 0x000fe400078e00e2 */
[----:B------:R-:W5:Y:S04]  /*0b90*/  LDG.E.64 R248, desc[UR6][R248.64] ;  /* 0x00000006f8f87981 */ /* 0x000f68000c1e1b00 */
[----:B------:R-:W5:Y:S01]  /*0ba0*/  LDG.E.64 R246, desc[UR6][R246.64] ;  /* 0x00000006f6f67981 */ /* 0x000f62000c1e1b00 */
[----:B------:R-:W-:-:S02]  /*0bb0*/  HADD2.F32 R218, -RZ, R140.H0_H0 ;  /* 0x2000008cffda7230 */ /* 0x000fc40000004100 */
[----:B------:R-:W-:Y:S02]  /*0bc0*/  HADD2.F32 R225, -RZ, R137.H0_H0 ;  /* 0x20000089ffe17230 */ /* 0x000fe40000004100 */
[----:B------:R-:W-:Y:S02]  /*0bd0*/  HADD2.F32 R137, -RZ, R108.H0_H0 ;  /* 0x2000006cff897230 */ /* 0x000fe40000004100 */
[--C-:B------:R-:W-:Y:S02]  /*0be0*/  HADD2.F32 R211, -RZ, R139.reuse.H0_H0 ;  /* 0x2000008bffd37230 */ /* 0x100fe40000004100 */
[----:B------:R-:W-:Y:S02]  /*0bf0*/  HADD2.F32 R215, -RZ, R139.H1_H1 ;  /* 0x3000008bffd77230 */ /* 0x000fe40000004100 */
[----:B------:R-:W-:Y:S01]  /*0c00*/  FMUL.FTZ R139, R64, R218 ;  /* 0x000000da408b7220 */ /* 0x000fe20000410000 */
[----:B------:R-:W-:Y:S01]  /*0c10*/  FADD.FTZ R200, R137, R200 ;  /* 0x000000c889c87221 */ /* 0x000fe20000010000 */
[----:B------:R-:W-:Y:S01]  /*0c20*/  FFMA.FTZ R205, R0, R137, R205 ;  /* 0x0000008900cd7223 */ /* 0x000fe200000100cd */
[----:B------:R-:W-:-:S02]  /*0c30*/  HADD2.F32 R219, -RZ, R141.H0_H0 ;  /* 0x2000008dffdb7230 */ /* 0x000fc40000004100 */
[----:B------:R-:W-:Y:S01]  /*0c40*/  FFMA.FTZ R137, R40, R137, R139 ;  /* 0x0000008928897223 */ /* 0x000fe2000001008b */
[----:B------:R-:W-:Y:S01]  /*0c50*/  FADD.FTZ R139, -R234, R225 ;  /* 0x000000e1ea8b7221 */ /* 0x000fe20000010100 */
[--C-:B------:R-:W-:Y:S02]  /*0c60*/  HADD2.F32 R214, -RZ, R142.reuse.H0_H0 ;  /* 0x2000008effd67230 */ /* 0x100fe40000004100 */
[----:B------:R-:W-:Y:S02]  /*0c70*/  HADD2.F32 R216, -RZ, R142.H1_H1 ;  /* 0x3000008effd87230 */ /* 0x000fe40000004100 */
[----:B------:R-:W-:Y:S01]  /*0c80*/  FMUL.FTZ R139, R208, R139 ;  /* 0x0000008bd08b7220 */ /* 0x000fe20000410000 */
[----:B------:R-:W-:Y:S02]  /*0c90*/  HADD2.F32 R142, -RZ, R109.H0_H0 ;  /* 0x2000006dff8e7230 */ /* 0x000fe40000004100 */
[--C-:B------:R-:W-:Y:S02]  /*0ca0*/  HADD2.F32 R217, -RZ, R143.reuse.H0_H0 ;  /* 0x2000008fffd97230 */ /* 0x100fe40000004100 */
[----:B------:R-:W-:-:S02]  /*0cb0*/  HADD2.F32 R223, -RZ, R143.H1_H1 ;  /* 0x3000008fffdf7230 */ /* 0x000fc40000004100 */
[----:B------:R-:W-:Y:S01]  /*0cc0*/  FMUL.FTZ R143, R66, R219 ;  /* 0x000000db428f7220 */ /* 0x000fe20000410000 */
[----:B------:R-:W-:Y:S02]  /*0cd0*/  HADD2.F32 R229, -RZ, R138.H0_H0 ;  /* 0x2000008affe57230 */ /* 0x000fe40000004100 */
[----:B------:R-:W-:Y:S02]  /*0ce0*/  HADD2.F32 R221, -RZ, R136.H1_H1 ;  /* 0x30000088ffdd7230 */ /* 0x000fe40000004100 */
[----:B------:R-:W-:Y:S01]  /*0cf0*/  FADD.FTZ R193, R142, R193 ;  /* 0x000000c18ec17221 */ /* 0x000fe20000010000 */
[-C--:B------:R-:W-:Y:S01]  /*0d00*/  FFMA.FTZ R194, R139, R142.reuse, R194 ;  /* 0x0000008e8bc27223 */ /* 0x080fe200000100c2 */
[----:B------:R-:W-:Y:S01]  /*0d10*/  FFMA.FTZ R142, R42, R142, R143 ;  /* 0x0000008e2a8e7223 */ /* 0x000fe2000001008f */
[----:B------:R-:W-:Y:S02]  /*0d20*/  HADD2.F32 R220, -RZ, R140.H1_H1 ;  /* 0x3000008cffdc7230 */ /* 0x000fe40000004100 */
[----:B------:R-:W-:Y:S01]  /*0d30*/  FADD.FTZ R143, -R234, R229 ;  /* 0x000000e5ea8f7221 */ /* 0x000fe20000010100 */
[----:B------:R-:W-:-:S02]  /*0d40*/  HADD2.F32 R224, -RZ, R141.H1_H1 ;  /* 0x3000008dffe07230 */ /* 0x000fc40000004100 */
[----:B------:R-:W-:Y:S01]  /*0d50*/  FADD.FTZ R141, -R234, R221 ;  /* 0x000000ddea8d7221 */ /* 0x000fe20000010100 */
[----:B------:R-:W-:Y:S02]  /*0d60*/  HADD2.F32 R213, -RZ, R138.H1_H1 ;  /* 0x3000008affd57230 */ /* 0x000fe40000004100 */
[C---:B------:R-:W-:Y:S01]  /*0d70*/  FMUL.FTZ R143, R208.reuse, R143 ;  /* 0x0000008fd08f7220 */ /* 0x040fe20000410000 */
[----:B------:R-:W-:Y:S02]  /*0d80*/  HADD2.F32 R138, -RZ, R110.H0_H0 ;  /* 0x2000006eff8a7230 */ /* 0x000fe40000004100 */
[----:B------:R-:W-:Y:S01]  /*0d90*/  FMUL.FTZ R141, R208, R141 ;  /* 0x0000008dd08d7220 */ /* 0x000fe20000410000 */
[----:B------:R-:W-:Y:S02]  /*0da0*/  HADD2.F32 R108, -RZ, R108.H1_H1 ;  /* 0x3000006cff6c7230 */ /* 0x000fe40000004100 */
[----:B------:R-:W-:Y:S01]  /*0db0*/  FMUL.FTZ R136, R65, R220 ;  /* 0x000000dc41887220 */ /* 0x000fe20000410000 */
[----:B------:R-:W-:-:S02]  /*0dc0*/  HADD2.F32 R140, -RZ, R109.H1_H1 ;  /* 0x3000006dff8c7230 */ /* 0x000fc40000004100 */
        /* <DEDUP_REMOVED lines=8> */
[----:B------:R-:W-:Y:S02]  /*0e50*/  HADD2.F32 R210, -RZ, R111.H0_H0 ;  /* 0x2000006fffd27230 */ /* 0x000fe40000004100 */
[C---:B------:R-:W-:Y:S01]  /*0e60*/  FMUL.FTZ R209, R208.reuse, R209 ;  /* 0x000000d1d0d17220 */ /* 0x040fe20000410000 */
[----:B------:R-:W-:Y:S01]  /*0e70*/  FMUL.FTZ R108, R67, R224 ;  /* 0x000000e0436c7220 */ /* 0x000fe20000410000 */
        /* <DEDUP_REMOVED lines=8> */
[----:B------:R-:W-:Y:S01]  /*0f00*/  FADD.FTZ R195, R220, R195 ;  /* 0x000000c3dcc37221 */ /* 0x000fe20000010000 */
[----:B------:R-:W0:Y:S01]  /*0f10*/  @P1 LDC.64 R108, c[0x0][0x248] ;  /* 0x00009200ff6c1b82 */ /* 0x000e220000000a00 */
[----:B------:R-:W-:Y:S01]  /*0f20*/  FADD.FTZ R213, -R234, R213 ;  /* 0x000000d5ead57221 */ /* 0x000fe20000010100 */
[----:B------:R-:W-:-:S03]  /*0f30*/  FFMA.FTZ R196, R141, R220, R196 ;  /* 0x000000dc8dc47223 */ /* 0x000fc600000100c4 */
[----:B------:R-:W-:Y:S01]  /*0f40*/  FMUL.FTZ R213, R208, R213 ;  /* 0x000000d5d0d57220 */ /* 0x000fe20000410000 */
[-C--:B------:R-:W-:Y:S01]  /*0f50*/  FMUL.FTZ R212, R69, R216.reuse ;  /* 0x000000d845d47220 */ /* 0x080fe20000410000 */
[----:B------:R-:W-:Y:S01]  /*0f60*/  FADD.FTZ R179, R216, R179 ;  /* 0x000000b3d8b37221 */ /* 0x000fe20000010000 */
[----:B------:R-:W1:Y:S01]  /*0f70*/  @P0 LDC.64 R220, c[0x0][0x2c8] ;  /* 0x0000b200ffdc0b82 */ /* 0x000e620000000a00 */
[----:B------:R-:W-:Y:S01]  /*0f80*/  FFMA.FTZ R180, R213, R216, R180 ;  /* 0x000000d8d5b47223 */ /* 0x000fe200000100b4 */
[----:B------:R-:W-:Y:S01]  /*0f90*/  FADD.FTZ R175, R217, R175 ;  /* 0x000000afd9af7221 */ /* 0x000fe20000010000 */
[----:B------:R-:W-:-:S05]  /*0fa0*/  FFMA.FTZ R176, R211, R217, R176 ;  /* 0x000000d9d3b07223 */ /* 0x000fca00000100b0 */
[----:B------:R-:W2:Y:S01]  /*0fb0*/  @P0 LDC.64 R216, c[0x0][0x2c8] ;  /* 0x0000b200ffd80b82 */ /* 0x000ea20000000a00 */
[----:B------:R-:W-:Y:S01]  /*0fc0*/  FADD.FTZ R187, R224, R187 ;  /* 0x000000bbe0bb7221 */ /* 0x000fe20000010000 */
[----:B------:R-:W-:-:S06]  /*0fd0*/  FFMA.FTZ R188, R209, R224, R188 ;  /* 0x000000e0d1bc7223 */ /* 0x000fcc00000100bc */
[----:B------:R-:W3:Y:S01]  /*0fe0*/  @P1 LDC.64 R224, c[0x0][0x248] ;  /* 0x00009200ffe01b82 */ /* 0x000ee20000000a00 */
[----:B0-----:R-:W-:-:S05]  /*0ff0*/  @P1 IMAD.WIDE.U32 R108, R202, 0x8, R108 ;  /* 0x00000008ca6c1825 */ /* 0x001fca00078e006c */
[----:B------:R0:W5:Y:S02]  /*1000*/  @P1 LDG.E.64 R240, desc[UR6][R108.64] ;  /* 0x000000066cf01981 */ /* 0x000164000c1e1b00 */
[----:B------:R-:W4:Y:S01]  /*1010*/  @P0 LDC.64 R228, c[0x0][0x2c8] ;  /* 0x0000b200ffe40b82 */ /* 0x000f220000000a00 */
[----:B-1----:R-:W-:-:S04]  /*1020*/  @P0 IMAD.WIDE.U32 R220, R203, 0x10, R220 ;  /* 0x00000010cbdc0825 */ /* 0x002fc800078e00dc */
[----:B------:R-:W-:Y:S01]  /*1030*/  FADD.FTZ R183, R214, R183 ;  /* 0x000000b7d6b77221 */ /* 0x000fe20000010000 */
[----:B------:R-:W-:Y:S01]  /*1040*/  FFMA.FTZ R184, R143, R214, R184 ;  /* 0x000000d68fb87223 */ /* 0x000fe200000100b8 */
[----:B0-----:R-:W-:Y:S01]  /*1050*/  HADD2.F32 R109, -RZ, R112.H0_H0 ;  /* 0x20000070ff6d7230 */ /* 0x001fe20000004100 */
[----:B------:R0:W5:Y:S01]  /*1060*/  @P0 LDG.E.128 R92, desc[UR6][R220.64] ;  /* 0x00000006dc5c0981 */ /* 0x000162000c1e1d00 */
[----:B------:R-:W-:Y:S02]  /*1070*/  HADD2.F32 R214, -RZ, R111.H1_H1 ;  /* 0x3000006fffd67230 */ /* 0x000fe40000004100 */
[----:B--2---:R-:W-:-:S04]  /*1080*/  @P0 IMAD.WIDE.U32 R216, R202, 0x10, R216 ;  /* 0x00000010cad80825 */ /* 0x004fc800078e00d8 */
[----:B------:R-:W-:Y:S01]  /*1090*/  FADD.FTZ R109, -R234, R109 ;  /* 0x0000006dea6d7221 */ /* 0x000fe20000010100 */
[----:B------:R-:W-:Y:S01]  /*10a0*/  HADD2.F32 R111, -RZ, R120.H0_H0 ;  /* 0x20000078ff6f7230 */ /* 0x000fe20000004100 */
[----:B------:R1:W5:Y:S01]  /*10b0*/  @P0 LDG.E.128 R96, desc[UR6][R216.64] ;  /* 0x00000006d8600981 */ /* 0x000362000c1e1d00 */
[----:B------:R-:W-:Y:S02]  /*10c0*/  HADD2.F32 R108, -RZ, R116.H0_H0 ;  /* 0x20000074ff6c7230 */ /* 0x000fe40000004100 */
[----:B0-----:R-:W-:Y:S01]  /*10d0*/  FMUL.FTZ R221, R208, R109 ;  /* 0x0000006dd0dd7220 */ /* 0x001fe20000410000 */
[--C-:B------:R-:W-:Y:S02]  /*10e0*/  HADD2.F32 R109, -RZ, R113.reuse.H0_H0 ;  /* 0x20000071ff6d7230 */ /* 0x100fe40000004100 */
[----:B------:R-:W-:Y:S01]  /*10f0*/  FADD.FTZ R215, -R234, R215 ;  /* 0x000000d7ead77221 */ /* 0x000fe20000010100 */
[----:B------:R-:W-:Y:S02]  /*1100*/  HADD2.F32 R113, -RZ, R113.H1_H1 ;  /* 0x30000071ff717230 */ /* 0x000fe40000004100 */
[----:B------:R-:W-:Y:S01]  /*1110*/  FADD.FTZ R199, R218, R199 ;  /* 0x000000c7dac77221 */ /* 0x000fe20000010000 */
[----:B------:R-:W-:-:S02]  /*1120*/  HADD2.F32 R110, -RZ, R110.H1_H1 ;  /* 0x3000006eff6e7230 */ /* 0x000fc40000004100 */
[----:B------:R-:W-:Y:S01]  /*1130*/  FFMA.FTZ R201, R0, R218, R201 ;  /* 0x000000da00c97223 */ /* 0x000fe200000100c9 */
[----:B-1----:R-:W-:Y:S01]  /*1140*/  FMUL.FTZ R217, R72, R111 ;  /* 0x0000006f48d97220 */ /* 0x002fe20000410000 */
[----:B------:R-:W-:Y:S01]  /*1150*/  FADD.FTZ R191, R219, R191 ;  /* 0x000000bfdbbf7221 */ /* 0x000fe20000010000 */
[----:B------:R-:W-:Y:S01]  /*1160*/  FFMA.FTZ R192, R139, R219, R192 ;  /* 0x000000db8bc07223 */ /* 0x000fe200000100c0 */
[----:B---3--:R-:W-:Y:S01]  /*1170*/  @P1 IMAD.WIDE.U32 R224, R207, 0x8, R224 ;  /* 0x00000008cfe01825 */ /* 0x008fe200078e00e0 */
[----:B------:R-:W0:Y:S03]  /*1180*/  @P1 LDC.64 R218, c[0x0][0x248] ;  /* 0x00009200ffda1b82 */ /* 0x000e260000000a00 */
[----:B------:R-:W-:Y:S01]  /*1190*/  FMUL.FTZ R215, R208, R215 ;  /* 0x000000d7d0d77220 */ /* 0x000fe20000410000 */
[----:B------:R-:W-:Y:S01]  /*11a0*/  FADD.FTZ R169, R108, R169 ;  /* 0x000000a96ca97221 */ /* 0x000fe20000010000 */
[-C--:B------:R-:W-:Y:S01]  /*11b0*/  FFMA.FTZ R170, R221, R108.reuse, R170 ;  /* 0x0000006cddaa7223 */ /* 0x080fe200000100aa */
[----:B------:R-:W-:Y:S01]  /*11c0*/  FFMA.FTZ R217, R48, R108, R217 ;  /* 0x0000006c30d97223 */ /* 0x000fe200000100d9 */
[----:B------:R-:W-:-:S02]  /*11d0*/  HADD2.F32 R108, -RZ, R121.H0_H0 ;  /* 0x20000079ff6c7230 */ /* 0x000fc40000004100 */
        /* <DEDUP_REMOVED lines=8> */
[----:B------:R1:W5:Y:S01]  /*1260*/  @P1 LDG.E.64 R244, desc[UR6][R224.64] ;  /* 0x00000006e0f41981 */ /* 0x000362000c1e1b00 */
[----:B------:R-:W-:Y:S02]  /*1270*/  HADD2.F32 R220, -RZ, R117.H0_H0 ;  /* 0x20000075ffdc7230 */ /* 0x000fe40000004100 */
[----:B------:R-:W-:Y:S01]  /*1280*/  FMUL.FTZ R223, R208, R113 ;  /* 0x00000071d0df7220 */ /* 0x000fe20000410000 */
[----:B------:R-:W-:-:S02]  /*1290*/  HADD2.F32 R113, -RZ, R114.H0_H0 ;  /* 0x20000072ff717230 */ /* 0x000fc40000004100 */
[----:B----4-:R-:W-:-:S04]  /*12a0*/  @P0 IMAD.WIDE.U32 R228, R207, 0x10, R228 ;  /* 0x00000010cfe40825 */ /* 0x010fc800078e00e4 */
[----:B------:R-:W-:Y:S01]  /*12b0*/  FADD.FTZ R161, R220, R161 ;  /* 0x000000a1dca17221 */ /* 0x000fe20000010000 */
[----:B-1----:R-:W-:Y:S01]  /*12c0*/  FMUL.FTZ R225, R208, R109 ;  /* 0x0000006dd0e17220 */ /* 0x002fe20000410000 */
[----:B------:R-:W-:Y:S01]  /*12d0*/  FMUL.FTZ R109, R74, R108 ;  /* 0x0000006c4a6d7220 */ /* 0x000fe20000410000 */
[----:B------:R-:W-:Y:S01]  /*12e0*/  FADD.FTZ R113, -R234, R113 ;  /* 0x00000071ea717221 */ /* 0x000fe20000010100 */
[----:B------:R1:W5:Y:S01]  /*12f0*/  @P0 LDG.E.128 R88, desc[UR6][R228.64] ;  /* 0x00000006e4580981 */ /* 0x000362000c1e1d00 */
[-C--:B------:R-:W-:Y:S01]  /*1300*/  FFMA.FTZ R162, R225, R220.reuse, R162 ;  /* 0x000000dce1a27223 */ /* 0x080fe200000100a2 */
[----:B------:R-:W-:Y:S01]  /*1310*/  FFMA.FTZ R220, R50, R220, R109 ;  /* 0x000000dc32dc7223 */ /* 0x000fe2000001006d */
[----:B------:R-:W-:Y:S02]  /*1320*/  HADD2.F32 R109, -RZ, R122.H0_H0 ;  /* 0x2000007aff6d7230 */ /* 0x000fe40000004100 */
[----:B------:R-:W-:Y:S01]  /*1330*/  FADD.FTZ R167, R111, R167 ;  /* 0x000000a76fa77221 */ /* 0x000fe20000010000 */
[----:B------:R-:W-:-:S02]  /*1340*/  HADD2.F32 R226, -RZ, R118.H0_H0 ;  /* 0x20000076ffe27230 */ /* 0x000fc40000004100 */
[----:B------:R-:W-:Y:S01]  /*1350*/  FFMA.FTZ R168, R221, R111, R168 ;  /* 0x0000006fdda87223 */ /* 0x000fe200000100a8 */
[----:B------:R-:W-:Y:S01]  /*1360*/  FMUL.FTZ R111, R76, R109 ;  /* 0x0000006d4c6f7220 */ /* 0x000fe20000410000 */
[----:B-1----:R-:W-:Y:S01]  /*1370*/  FMUL.FTZ R228, R208, R113 ;  /* 0x00000071d0e47220 */ /* 0x002fe20000410000 */
[----:B------:R-:W-:-:S03]  /*1380*/  FADD.FTZ R3, R226, R3 ;  /* 0x00000003e2037221 */ /* 0x000fc60000010000 */
[-C--:B------:R-:W-:Y:S01]  /*1390*/  FFMA.FTZ R153, R228, R226.reuse, R153 ;  /* 0x000000e2e4997223 */ /* 0x080fe20000010099 */
[----:B------:R-:W-:Y:S01]  /*13a0*/  FFMA.FTZ R226, R52, R226, R111 ;  /* 0x000000e234e27223 */ /* 0x000fe2000001006f */
[--C-:B------:R-:W-:Y:S02]  /*13b0*/  HADD2.F32 R111, -RZ, R115.reuse.H0_H0 ;  /* 0x20000073ff6f7230 */ /* 0x100fe40000004100 */
[----:B------:R-:W-:Y:S01]  /*13c0*/  FADD.FTZ R173, R214, R173 ;  /* 0x000000add6ad7221 */ /* 0x000fe20000010000 */
[----:B------:R-:W-:Y:S02]  /*13d0*/  HADD2.F32 R115, -RZ, R115.H1_H1 ;  /* 0x30000073ff737230 */ /* 0x000fe40000004100 */
[----:B------:R-:W-:Y:S01]  /*13e0*/  FFMA.FTZ R174, R215, R214, R174 ;  /* 0x000000d6d7ae7223 */ /* 0x000fe200000100ae */
[----:B0-----:R-:W-:-:S04]  /*13f0*/  @P1 IMAD.WIDE.U32 R218, R203, 0x8, R218 ;  /* 0x00000008cbda1825 */ /* 0x001fc800078e00da */
[----:B------:R-:W-:Y:S01]  /*1400*/  FFMA.FTZ R214, R47, R214, R110 ;  /* 0x000000d62fd67223 */ /* 0x000fe2000001006e */
[----:B------:R-:W-:Y:S01]  /*1410*/  FADD.FTZ R159, R108, R159 ;  /* 0x0000009f6c9f7221 */ /* 0x000fe20000010000 */
[----:B------:R-:W-:Y:S01]  /*1420*/  FFMA.FTZ R160, R225, R108, R160 ;  /* 0x0000006ce1a07223 */ /* 0x000fe200000100a0 */
[----:B------:R-:W-:Y:S02]  /*1430*/  HADD2.F32 R110, -RZ, R121.H1_H1 ;  /* 0x30000079ff6e7230 */ /* 0x000fe40000004100 */
[C---:B------:R-:W-:Y:S01]  /*1440*/  FADD.FTZ R111, -R234.reuse, R111 ;  /* 0x0000006fea6f7221 */ /* 0x040fe20000010100 */
[--C-:B------:R-:W-:Y:S02]  /*1450*/  HADD2.F32 R108, -RZ, R123.reuse.H0_H0 ;  /* 0x2000007bff6c7230 */ /* 0x100fe40000004100 */
[----:B------:R-:W-:Y:S01]  /*1460*/  FADD.FTZ R115, -R234, R115 ;  /* 0x00000073ea737221 */ /* 0x000fe20000010100 */
[----:B------:R-:W-:Y:S01]  /*1470*/  HADD2.F32 R123, -RZ, R123.H1_H1 ;  /* 0x3000007bff7b7230 */ /* 0x000fe20000004100 */
[----:B------:R0:W5:Y:S01]  /*1480*/  @P1 LDG.E.64 R242, desc[UR6][R218.64] ;  /* 0x00000006daf21981 */ /* 0x000162000c1e1b00 */
[----:B------:R-:W-:-:S02]  /*1490*/  HADD2.F32 R230, -RZ, R119.H0_H0 ;  /* 0x20000077ffe67230 */ /* 0x000fc40000004100 */
[----:B------:R-:W-:Y:S01]  /*14a0*/  FADD.FTZ R155, R110, R155 ;  /* 0x0000009b6e9b7221 */ /* 0x000fe20000010000 */
[-C--:B------:R-:W-:Y:S01]  /*14b0*/  FFMA.FTZ R156, R223, R110.reuse, R156 ;  /* 0x0000006edf9c7223 */ /* 0x080fe2000001009c */
[----:B------:R-:W-:Y:S02]  /*14c0*/  HADD2.F32 R119, -RZ, R119.H1_H1 ;  /* 0x30000077ff777230 */ /* 0x000fe40000004100 */
[----:B------:R-:W-:Y:S01]  /*14d0*/  FADD.FTZ R27, R109, R27 ;  /* 0x0000001b6d1b7221 */ /* 0x000fe20000010000 */
[----:B------:R-:W-:Y:S01]  /*14e0*/  FFMA.FTZ R15, R228, R109, R15 ;  /* 0x0000006de40f7223 */ /* 0x000fe2000001000f */
[C---:B------:R-:W-:Y:S01]  /*14f0*/  FMUL.FTZ R232, R208.reuse, R111 ;  /* 0x0000006fd0e87220 */ /* 0x040fe20000410000 */
[----:B------:R-:W-:Y:S01]  /*1500*/  FMUL.FTZ R231, R208, R115 ;  /* 0x00000073d0e77220 */ /* 0x000fe20000410000 */
[----:B0-----:R-:W-:Y:S02]  /*1510*/  HADD2.F32 R219, -RZ, R112.H1_H1 ;  /* 0x30000070ffdb7230 */ /* 0x001fe40000004100 */
[----:B------:R-:W-:Y:S01]  /*1520*/  FMUL.FTZ R112, R75, R110 ;  /* 0x0000006e4b707220 */ /* 0x000fe20000410000 */
[----:B------:R-:W-:Y:S01]  /*1530*/  FMUL.FTZ R110, R79, R123 ;  /* 0x0000007b4f6e7220 */ /* 0x000fe20000410000 */
[----:B------:R-:W-:-:S02]  /*1540*/  HADD2.F32 R109, -RZ, R124.H0_H0 ;  /* 0x2000007cff6d7230 */ /* 0x000fc40000004100 */
[-C--:B------:R-:W-:Y:S01]  /*1550*/  FMUL.FTZ R111, R78, R108.reuse ;  /* 0x0000006c4e6f7220 */ /* 0x080fe20000410000 */
[----:B------:R-:W-:Y:S02]  /*1560*/  HADD2.F32 R218, -RZ, R117.H1_H1 ;  /* 0x30000075ffda7230 */ /* 0x000fe40000004100 */
[----:B------:R-:W-:Y:S01]  /*1570*/  FADD.FTZ R4, R119, R4 ;  /* 0x0000000477047221 */ /* 0x000fe20000010000 */
[----:B------:R-:W-:Y:S02]  /*1580*/  HADD2.F32 R117, -RZ, R114.H1_H1 ;  /* 0x30000072ff757230 */ /* 0x000fe40000004100 */
[-C--:B------:R-:W-:Y:S01]  /*1590*/  FFMA.FTZ R152, R231, R119.reuse, R152 ;  /* 0x00000077e7987223 */ /* 0x080fe20000010098 */
[----:B------:R-:W-:Y:S01]  /*15a0*/  FFMA.FTZ R229, R55, R119, R110 ;  /* 0x0000007737e57223 */ /* 0x000fe2000001006e */
[----:B------:R-:W-:Y:S01]  /*15b0*/  FADD.FTZ R29, R108, R29 ;  /* 0x0000001d6c1d7221 */ /* 0x000fe20000010000 */
[----:B------:R-:W-:Y:S01]  /*15c0*/  FFMA.FTZ R17, R232, R108, R17 ;  /* 0x0000006ce8117223 */ /* 0x000fe20000010011 */
[----:B------:R-:W-:Y:S01]  /*15d0*/  FADD.FTZ R5, R230, R5 ;  /* 0x00000005e6057221 */ /* 0x000fe20000010000 */
[----:B------:R-:W-:Y:S01]  /*15e0*/  FFMA.FTZ R151, R232, R230, R151 ;  /* 0x000000e6e8977223 */ /* 0x000fe20000010097 */
[----:B------:R-:W-:Y:S01]  /*15f0*/  FADD.FTZ R119, -R234, R109 ;  /* 0x0000006dea777221 */ /* 0x000fe20000010100 */
[----:B------:R-:W-:-:S02]  /*1600*/  HADD2.F32 R108, -RZ, R128.H0_H0 ;  /* 0x20000080ff6c7230 */ /* 0x000fc40000004100 */
[----:B------:R-:W-:Y:S01]  /*1610*/  FFMA.FTZ R230, R54, R230, R111 ;  /* 0x000000e636e67223 */ /* 0x000fe2000001006f */
[----:B------:R-:W-:Y:S02]  /*1620*/  HADD2.F32 R111, -RZ, R124.H1_H1 ;  /* 0x3000007cff6f7230 */ /* 0x000fe40000004100 */
[----:B------:R-:W-:Y:S01]  /*1630*/  FADD.FTZ R117, -R234, R117 ;  /* 0x00000075ea757221 */ /* 0x000fe20000010100 */
[--C-:B------:R-:W-:Y:S02]  /*1640*/  HADD2.F32 R113, -RZ, R126.reuse.H0_H0 ;  /* 0x2000007eff717230 */ /* 0x100fe40000004100 */
[----:B------:R-:W-:Y:S02]  /*1650*/  HADD2.F32 R233, -RZ, R126.H1_H1 ;  /* 0x3000007effe97230 */ /* 0x000fe40000004100 */
[----:B------:R-:W-:Y:S01]  /*1660*/  FMUL.FTZ R126, R208, R119 ;  /* 0x00000077d07e7220 */ /* 0x000fe20000410000 */
[----:B------:R-:W-:Y:S02]  /*1670*/  HADD2.F32 R124, -RZ, R132.H0_H0 ;  /* 0x20000084ff7c7230 */ /* 0x000fe40000004100 */
[----:B------:R-:W-:Y:S01]  /*1680*/  FMUL.FTZ R119, R80, R108 ;  /* 0x0000006c50777220 */ /* 0x000fe20000410000 */
[----:B------:R-:W-:Y:S01]  /*1690*/  FMUL.FTZ R227, R208, R117 ;  /* 0x00000075d0e37220 */ /* 0x000fe20000410000 */
[----:B------:R-:W-:-:S02]  /*16a0*/  HADD2.F32 R117, -RZ, R125.H0_H0 ;  /* 0x2000007dff757230 */ /* 0x000fc40000004100 */
[----:B------:R-:W-:Y:S01]  /*16b0*/  FADD.FTZ R7, R124, R7 ;  /* 0x000000077c077221 */ /* 0x000fe20000010000 */
[-C--:B------:R-:W-:Y:S01]  /*16c0*/  FFMA.FTZ R149, R126, R124.reuse, R149 ;  /* 0x0000007c7e957223 */ /* 0x080fe20000010095 */
[----:B------:R-:W-:Y:S02]  /*16d0*/  HADD2.F32 R115, -RZ, R125.H1_H1 ;  /* 0x3000007dff737230 */ /* 0x000fe40000004100 */
[----:B------:R-:W-:Y:S01]  /*16e0*/  FFMA.FTZ R124, R56, R124, R119 ;  /* 0x0000007c387c7223 */ /* 0x000fe20000010077 */
[----:B------:R-:W-:Y:S01]  /*16f0*/  FADD.FTZ R125, -R234, R111 ;  /* 0x0000006fea7d7221 */ /* 0x000fe20000010100 */
[----:B------:R-:W-:Y:S02]  /*1700*/  HADD2.F32 R119, -RZ, R128.H1_H1 ;  /* 0x30000080ff777230 */ /* 0x000fe40000004100 */
[----:B------:R-:W-:Y:S01]  /*1710*/  FADD.FTZ R31, R108, R31 ;  /* 0x0000001f6c1f7221 */ /* 0x000fe20000010000 */
[----:B------:R-:W-:Y:S02]  /*1720*/  HADD2.F32 R128, -RZ, R132.H1_H1 ;  /* 0x30000084ff807230 */ /* 0x000fe40000004100 */
[----:B------:R-:W-:Y:S01]  /*1730*/  FFMA.FTZ R19, R126, R108, R19 ;  /* 0x0000006c7e137223 */ /* 0x000fe20000010013 */
[----:B------:R-:W-:Y:S01]  /*1740*/  FMUL.FTZ R125, R208, R125 ;  /* 0x0000007dd07d7220 */ /* 0x000fe20000410000 */
[----:B------:R-:W-:Y:S01]  /*1750*/  FMUL.FTZ R108, R81, R119 ;  /* 0x00000077516c7220 */ /* 0x000fe20000410000 */
[----:B------:R-:W-:-:S02]  /*1760*/  HADD2.F32 R121, -RZ, R127.H0_H0 ;  /* 0x2000007fff797230 */ /* 0x000fc40000004100 */
[----:B------:R-:W-:Y:S01]  /*1770*/  FADD.FTZ R6, R128, R6 ;  /* 0x0000000680067221 */ /* 0x000fe20000010000 */
[----:B------:R-:W-:Y:S02]  /*1780*/  HADD2.F32 R127, -RZ, R127.H1_H1 ;  /* 0x3000007fff7f7230 */ /* 0x000fe40000004100 */
[-C--:B------:R-:W-:Y:S01]  /*1790*/  FFMA.FTZ R150, R125, R128.reuse, R150 ;  /* 0x000000807d967223 */ /* 0x080fe20000010096 */
[----:B------:R-:W-:Y:S01]  /*17a0*/  FFMA.FTZ R128, R57, R128, R108 ;  /* 0x0000008039807223 */ /* 0x000fe2000001006c */
[C---:B------:R-:W-:Y:S01]  /*17b0*/  FADD.FTZ R117, -R234.reuse, R117 ;  /* 0x00000075ea757221 */ /* 0x040fe20000010100 */
[----:B------:R-:W-:Y:S02]  /*17c0*/  HADD2.F32 R108, -RZ, R129.H0_H0 ;  /* 0x20000081ff6c7230 */ /* 0x000fe40000004100 */
[----:B------:R-:W-:Y:S01]  /*17d0*/  FADD.FTZ R109, -R234, R127 ;  /* 0x0000007fea6d7221 */ /* 0x000fe20000010100 */
[----:B------:R-:W-:Y:S02]  /*17e0*/  HADD2.F32 R127, -RZ, R133.H0_H0 ;  /* 0x20000085ff7f7230 */ /* 0x000fe40000004100 */
[----:B------:R-:W-:Y:S01]  /*17f0*/  FMUL.FTZ R132, R208, R117 ;  /* 0x00000075d0847220 */ /* 0x000fe20000410000 */
[----:B------:R-:W-:-:S02]  /*1800*/  FMUL.FTZ R117, R82, R108 ;  /* 0x0000006c52757220 */ /* 0x000fc40000410000 */
[----:B------:R-:W-:Y:S01]  /*1810*/  FADD.FTZ R9, R127, R9 ;  /* 0x000000097f097221 */ /* 0x000fe20000010000 */
[-C--:B------:R-:W-:Y:S01]  /*1820*/  FFMA.FTZ R147, R132, R127.reuse, R147 ;  /* 0x0000007f84937223 */ /* 0x080fe20000010093 */
[----:B------:R-:W-:Y:S01]  /*1830*/  FFMA.FTZ R127, R58, R127, R117 ;  /* 0x0000007f3a7f7223 */ /* 0x000fe20000010075 */
[----:B------:R-:W-:Y:S02]  /*1840*/  HADD2.F32 R117, -RZ, R129.H1_H1 ;  /* 0x30000081ff757230 */ /* 0x000fe40000004100 */
[C---:B------:R-:W-:Y:S01]  /*1850*/  FADD.FTZ R115, -R234.reuse, R115 ;  /* 0x00000073ea737221 */ /* 0x040fe20000010100 */
[C---:B------:R-:W-:Y:S01]  /*1860*/  FADD.FTZ R219, -R234.reuse, R219 ;  /* 0x000000dbeadb7221 */ /* 0x040fe20000010100 */
[C---:B------:R-:W-:Y:S01]  /*1870*/  FADD.FTZ R113, -R234.reuse, R113 ;  /* 0x00000071ea717221 */ /* 0x040fe20000010100 */
[C---:B------:R-:W-:Y:S01]  /*1880*/  FADD.FTZ R233, -R234.reuse, R233 ;  /* 0x000000e9eae97221 */ /* 0x040fe20000010100 */
[----:B------:R-:W-:Y:S01]  /*1890*/  FADD.FTZ R111, -R234, R121 ;  /* 0x00000079ea6f7221 */ /* 0x000fe20000010100 */
[----:B------:R-:W-:-:S02]  /*18a0*/  HADD2.F32 R133, -RZ, R133.H1_H1 ;  /* 0x30000085ff857230 */ /* 0x000fc40000004100 */
[----:B------:R-:W-:Y:S01]  /*18b0*/  FMUL.FTZ R129, R208, R115 ;  /* 0x00000073d0817220 */ /* 0x000fe20000410000 */
[----:B------:R-:W-:Y:S01]  /*18c0*/  FMUL.FTZ R234, R83, R117 ;  /* 0x0000007553ea7220 */ /* 0x000fe20000410000 */
[----:B------:R-:W-:Y:S01]  /*18d0*/  FADD.FTZ R33, R108, R33 ;  /* 0x000000216c217221 */ /* 0x000fe20000010000 */
[----:B------:R-:W-:Y:S01]  /*18e0*/  FFMA.FTZ R21, R132, R108, R21 ;  /* 0x0000006c84157223 */ /* 0x000fe20000010015 */
[----:B------:R-:W-:Y:S02]  /*18f0*/  HADD2.F32 R108, -RZ, R130.H0_H0 ;  /* 0x20000082ff6c7230 */ /* 0x000fe40000004100 */
[----:B------:R-:W-:Y:S01]  /*1900*/  FADD.FTZ R8, R133, R8 ;  /* 0x0000000885087221 */ /* 0x000fe20000010000 */
[-C--:B------:R-:W-:Y:S01]  /*1910*/  FFMA.FTZ R148, R129, R133.reuse, R148 ;  /* 0x0000008581947223 */ /* 0x080fe20000010094 */
[----:B------:R-:W-:Y:S01]  /*1920*/  FFMA.FTZ R234, R59, R133, R234 ;  /* 0x000000853bea7223 */ /* 0x000fe200000100ea */
[----:B------:R-:W-:Y:S02]  /*1930*/  HADD2.F32 R133, -RZ, R134.H0_H0 ;  /* 0x20000086ff857230 */ /* 0x000fe40000004100 */
[----:B------:R-:W-:Y:S01]  /*1940*/  FMUL.FTZ R236, R208, R113 ;  /* 0x00000071d0ec7220 */ /* 0x000fe20000410000 */
[----:B------:R-:W-:-:S02]  /*1950*/  FMUL.FTZ R113, R84, R108 ;  /* 0x0000006c54717220 */ /* 0x000fc40000410000 */
[----:B------:R-:W-:Y:S01]  /*1960*/  FADD.FTZ R11, R133, R11 ;  /* 0x0000000b850b7221 */ /* 0x000fe20000010000 */
[-C--:B------:R-:W-:Y:S01]  /*1970*/  FFMA.FTZ R145, R236, R133.reuse, R145 ;  /* 0x00000085ec917223 */ /* 0x080fe20000010091 */
[----:B------:R-:W-:Y:S01]  /*1980*/  FFMA.FTZ R133, R60, R133, R113 ;  /* 0x000000853c857223 */ /* 0x000fe20000010071 */
[----:B------:R-:W-:Y:S02]  /*1990*/  HADD2.F32 R113, -RZ, R130.H1_H1 ;  /* 0x30000082ff717230 */ /* 0x000fe40000004100 */
[----:B------:R-:W-:Y:S01]  /*19a0*/  FADD.FTZ R35, R108, R35 ;  /* 0x000000236c237221 */ /* 0x000fe20000010000 */
[----:B------:R-:W-:Y:S02]  /*19b0*/  HADD2.F32 R130, -RZ, R134.H1_H1 ;  /* 0x30000086ff827230 */ /* 0x000fe40000004100 */
[----:B------:R-:W-:Y:S01]  /*19c0*/  FFMA.FTZ R23, R236, R108, R23 ;  /* 0x0000006cec177223 */ /* 0x000fe20000010017 */
[----:B------:R-:W-:Y:S01]  /*19d0*/  FMUL.FTZ R233, R208, R233 ;  /* 0x000000e9d0e97220 */ /* 0x000fe20000410000 */
[----:B------:R-:W-:Y:S01]  /*19e0*/  FMUL.FTZ R108, R85, R113 ;  /* 0x00000071556c7220 */ /* 0x000fe20000410000 */
[----:B------:R-:W-:-:S02]  /*19f0*/  FADD.FTZ R10, R130, R10 ;  /* 0x0000000a820a7221 */ /* 0x000fc40000010000 */
[-C--:B------:R-:W-:Y:S01]  /*1a00*/  FFMA.FTZ R146, R233, R130.reuse, R146 ;  /* 0x00000082e9927223 */ /* 0x080fe20000010092 */
[----:B------:R-:W-:Y:S01]  /*1a10*/  FFMA.FTZ R130, R61, R130, R108 ;  /* 0x000000823d827223 */ /* 0x000fe2000001006c */
[----:B------:R-:W-:Y:S02]  /*1a20*/  HADD2.F32 R108, -RZ, R131.H0_H0 ;  /* 0x20000083ff6c7230 */ /* 0x000fe40000004100 */
[----:B------:R-:W-:Y:S01]  /*1a30*/  FMUL.FTZ R134, R208, R111 ;  /* 0x0000006fd0867220 */ /* 0x000fe20000410000 */
[----:B------:R-:W-:Y:S02]  /*1a40*/  HADD2.F32 R235, -RZ, R135.H0_H0 ;  /* 0x20000087ffeb7230 */ /* 0x000fe40000004100 */
[----:B------:R-:W-:-:S03]  /*1a50*/  FMUL.FTZ R111, R86, R108 ;  /* 0x0000006c566f7220 */ /* 0x000fc60000410000 */
[----:B------:R-:W-:Y:S01]  /*1a60*/  FADD.FTZ R13, R235, R13 ;  /* 0x0000000deb0d7221 */ /* 0x000fe20000010000 */
[-C--:B------:R-:W-:Y:S01]  /*1a70*/  FFMA.FTZ R39, R134, R235.reuse, R39 ;  /* 0x000000eb86277223 */ /* 0x080fe20000010027 */
[----:B------:R-:W-:Y:S01]  /*1a80*/  FFMA.FTZ R235, R62, R235, R111 ;  /* 0x000000eb3eeb7223 */ /* 0x000fe2000001006f */
[----:B------:R-:W-:Y:S01]  /*1a90*/  FADD.FTZ R37, R108, R37 ;  /* 0x000000256c257221 */ /* 0x000fe20000010000 */
[----:B------:R-:W-:Y:S01]  /*1aa0*/  FFMA.FTZ R25, R134, R108, R25 ;  /* 0x0000006c86197223 */ /* 0x000fe20000010019 */
[----:B------:R-:W-:Y:S02]  /*1ab0*/  HADD2.F32 R111, -RZ, R131.H1_H1 ;  /* 0x30000083ff6f7230 */ /* 0x000fe40000004100 */
        /* <DEDUP_REMOVED lines=13> */
[----:B------:R-:W-:Y:S02]  /*1b90*/  HADD2.F32 R120, -RZ, R120.H1_H1 ;  /* 0x30000078ff787230 */ /* 0x000fe40000004100 */
[----:B------:R-:W-:Y:S01]  /*1ba0*/  FFMA.FTZ R108, R211, R210, R108 ;  /* 0x000000d2d36c7223 */ /* 0x000fe2000001006c */
[----:B------:R-:W-:Y:S01]  /*1bb0*/  FADD.FTZ R109, R210, R109 ;  /* 0x0000006dd26d7221 */ /* 0x000fe20000010000 */
[----:B------:R-:W-:Y:S02]  /*1bc0*/  HADD2.F32 R116, -RZ, R116.H1_H1 ;  /* 0x30000074ff747230 */ /* 0x000fe40000004100 */
[----:B------:R-:W-:Y:S01]  /*1bd0*/  FMUL.FTZ R216, R73, R120 ;  /* 0x0000007849d87220 */ /* 0x000fe20000410000 */
[----:B------:R-:W-:Y:S01]  /*1be0*/  FFMA.FTZ R108, R215, R214, R108 ;  /* 0x000000d6d76c7223 */ /* 0x000fe2000001006c */
[----:B------:R-:W-:Y:S01]  /*1bf0*/  FADD.FTZ R110, R214, R109 ;  /* 0x0000006dd66e7221 */ /* 0x000fe20000010000 */
[----:B------:R-:W-:Y:S01]  /*1c00*/  FMUL.FTZ R219, R208, R219 ;  /* 0x000000dbd0db7220 */ /* 0x000fe20000410000 */
[----:B------:R-:W-:Y:S01]  /*1c10*/  FFMA.FTZ R216, R49, R116, R216 ;  /* 0x0000007431d87223 */ /* 0x000fe200000100d8 */
[----:B------:R-:W-:Y:S01]  /*1c20*/  FFMA.FTZ R108, R221, R217, R108 ;  /* 0x000000d9dd6c7223 */ /* 0x000fe2000001006c */
[----:B------:R-:W-:-:S03]  /*1c30*/  FADD.FTZ R109, R217, R110 ;  /* 0x0000006ed96d7221 */ /* 0x000fc60000010000 */
[----:B------:R-:W-:Y:S01]  /*1c40*/  FFMA.FTZ R108, R219, R216, R108 ;  /* 0x000000d8db6c7223 */ /* 0x000fe2000001006c */
[----:B------:R-:W-:Y:S01]  /*1c50*/  FADD.FTZ R109, R216, R109 ;  /* 0x0000006dd86d7221 */ /* 0x000fe20000010000 */
[----:B------:R-:W-:Y:S01]  /*1c60*/  FADD.FTZ R157, R218, R157 ;  /* 0x0000009dda9d7221 */ /* 0x000fe20000010000 */
[-C--:B------:R-:W-:Y:S01]  /*1c70*/  FFMA.FTZ R158, R223, R218.reuse, R158 ;  /* 0x000000dadf9e7223 */ /* 0x080fe2000001009e */
[----:B------:R-:W-:Y:S02]  /*1c80*/  HADD2.F32 R122, -RZ, R122.H1_H1 ;  /* 0x3000007aff7a7230 */ /* 0x000fe40000004100 */
[----:B------:R-:W-:Y:S01]  /*1c90*/  FFMA.FTZ R218, R51, R218, R112 ;  /* 0x000000da33da7223 */ /* 0x000fe20000010070 */
[-C--:B------:R-:W-:Y:S01]  /*1ca0*/  FMUL.FTZ R238, R87, R111.reuse ;  /* 0x0000006f57ee7220 */ /* 0x080fe20000410000 */
[----:B------:R-:W-:Y:S01]  /*1cb0*/  FADD.FTZ R36, R111, R36 ;  /* 0x000000246f247221 */ /* 0x000fe20000010000 */
[----:B------:R-:W-:Y:S01]  /*1cc0*/  FFMA.FTZ R24, R131, R111, R24 ;  /* 0x0000006f83187223 */ /* 0x000fe20000010018 */
[----:B------:R-:W-:Y:S01]  /*1cd0*/  FFMA.FTZ R108, R225, R220, R108 ;  /* 0x000000dce16c7223 */ /* 0x000fe2000001006c */
[----:B------:R-:W-:Y:S01]  /*1ce0*/  FADD.FTZ R111, R220, R109 ;  /* 0x0000006ddc6f7221 */ /* 0x000fe20000010000 */
[----:B------:R-:W-:-:S02]  /*1cf0*/  HADD2.F32 R118, -RZ, R118.H1_H1 ;  /* 0x30000076ff767230 */ /* 0x000fc40000004100 */
        /* <DEDUP_REMOVED lines=25> */
[----:B------:R-:W-:Y:S01]  /*1e90*/  UMOV UR4, 0xffffffff ;  /* 0xffffffff00047882 */ /* 0x000fe20000000000 */
[----:B------:R-:W-:Y:S01]  /*1ea0*/  FFMA.FTZ R238, R63, R135, R238 ;  /* 0x000000873fee7223 */ /* 0x000fe200000100ee */
[----:B------:R-:W-:Y:S01]  /*1eb0*/  FFMA.FTZ R110, R134, R235, R111 ;  /* 0x000000eb866e7223 */ /* 0x000fe2000001006f */
[----:B------:R-:W-:Y:S01]  /*1ec0*/  IADD3 R206, R206, UR12, RZ ;  /* 0x0000000ccece7c10 */ /* 0x000fe2000fffe0ff */
        /* <DEDUP_REMOVED lines=23> */
[----:B------:R-:W-:-:S12]  /*2040*/  BRA.DIV UR4, `(.L_x_1664) ;  /* 0x0000002604147947 */ /* 0x000fd8000b800000 */
        /* <DEDUP_REMOVED lines=18> */
.L_x_1677:
        /* <DEDUP_REMOVED lines=13> */
.L_x_1665:
        /* <DEDUP_REMOVED lines=17> */
[----:B-----5:R-:W-:Y:S02]  /*2350*/  MOV R110, R250 ;  /* 0x000000fa006e7202 */ /* 0x020fe40000000f00 */
[----:B-1----:R-:W-:Y:S01]  /*2360*/  FADD.FTZ R237, R237, R112 ;  /* 0x00000070eded7221 */ /* 0x002fe20000010000 */
[----:B------:R-:W-:Y:S01]  /*2370*/  FADD.FTZ R108, R108, R113 ;  /* 0x000000716c6c7221 */ /* 0x000fe20000010000 */
[----:B------:R-:W-:Y:S01]  /*2380*/  LOP3.LUT P6, RZ, R110, 0xff, RZ, 0xc0, !PT ;  /* 0x000000ff6eff7812 */ /* 0x000fe200078cc0ff */
[----:B------:R-:W-:Y:S02]  /*2390*/  @P0 HADD2.F32 R113, -RZ, R88.H1_H1 ;  /* 0x30000058ff710230 */ /* 0x000fe40000004100 */
[----:B------:R-:W-:Y:S01]  /*23a0*/  FADD.FTZ R237, R114, R237 ;  /* 0x000000ed72ed7221 */ /* 0x000fe20000010000 */
[----:B------:R-:W-:Y:S01]  /*23b0*/  FADD.FTZ R108, R115, R108 ;  /* 0x0000006c736c7221 */ /* 0x000fe20000010000 */
[----:B------:R-:W-:Y:S01]  /*23c0*/  @P1 MOV R110, R244 ;  /* 0x000000f4006e1202 */ /* 0x000fe20000000f00 */
[----:B------:R-:W-:-:S02]  /*23d0*/  @P0 HADD2.F32 R115, -RZ, R90.H0_H0 ;  /* 0x2000005aff730230 */ /* 0x000fc40000004100 */
[----:B--2---:R-:W-:Y:S01]  /*23e0*/  FADD.FTZ R237, R237, R116 ;  /* 0x00000074eded7221 */ /* 0x004fe20000010000 */
[----:B------:R-:W-:Y:S01]  /*23f0*/  FADD.FTZ R108, R108, R117 ;  /* 0x000000756c6c7221 */ /* 0x000fe20000010000 */
[----:B------:R-:W-:Y:S02]  /*2400*/  @P1 LOP3.LUT P5, RZ, R110, 0xff, RZ, 0xc0, !PT ;  /* 0x000000ff6eff1812 */ /* 0x000fe400078ac0ff */
        /* <DEDUP_REMOVED lines=15> */
[----:B------:R-:W-:Y:S02]  /*2500*/  @P0 HADD2.F32 R0, -RZ, R88.H0_H0 ;  /* 0x20000058ff000230 */ /* 0x000fe40000004100 */
[----:B------:R-:W-:Y:S01]  /*2510*/  FADD.FTZ R141, R136, -R141 ;  /* 0x8000008d888d7221 */ /* 0x000fe20000010000 */
[----:B------:R-:W-:Y:S01]  /*2520*/  FADD.FTZ R139, R142, -R139 ;  /* 0x8000008b8e8b7221 */ /* 0x000fe20000010000 */
[C---:B------:R-:W-:Y:S01]  /*2530*/  FMUL.FTZ R111, R208.reuse, R111 ;  /* 0x0000006fd06f7220 */ /* 0x040fe20000410000 */
[----:B------:R-:W-:Y:S01]  /*2540*/  FFMA.FTZ R143, R143, R109, R108 ;  /* 0x0000006d8f8f7223 */ /* 0x000fe2000001006c */
[----:B------:R-:W-:Y:S01]  /*2550*/  FMUL.FTZ R110, R208, R141 ;  /* 0x0000008dd06e7220 */ /* 0x000fe20000410000 */
[----:B------:R-:W-:Y:S01]  /*2560*/  FADD.FTZ R209, R140, -R209 ;  /* 0x800000d18cd17221 */ /* 0x000fe20000010000 */
[----:B------:R-:W-:Y:S01]  /*2570*/  @P0 FADD.FTZ R111, R111, R0 ;  /* 0x000000006f6f0221 */ /* 0x000fe20000010000 */
[----:B------:R-:W-:-:S02]  /*2580*/  @P0 HADD2.F32 R0, -RZ, R89.H0_H0 ;  /* 0x20000059ff000230 */ /* 0x000fc40000004100 */
[----:B------:R-:W-:Y:S01]  /*2590*/  FMUL.FTZ R117, R208, R139 ;  /* 0x0000008bd0757220 */ /* 0x000fe20000410000 */
[----:B------:R-:W-:Y:S01]  /*25a0*/  @P0 FADD.FTZ R110, R110, R113 ;  /* 0x000000716e6e0221 */ /* 0x000fe20000010000 */
[----:B------:R-:W-:Y:S01]  /*25b0*/  FMUL.FTZ R121, R111, UR17 ;  /* 0x000000116f797c20 */ /* 0x000fe20008410000 */
[----:B------:R-:W-:Y:S01]  /*25c0*/  FFMA.FTZ R213, R213, R109, R108 ;  /* 0x0000006dd5d57223 */ /* 0x000fe2000001006c */
[----:B------:R-:W-:Y:S02]  /*25d0*/  @P0 HADD2.F32 R113, -RZ, R89.H1_H1 ;  /* 0x30000059ff710230 */ /* 0x000fe40000004100 */
[----:B------:R-:W-:Y:S01]  /*25e0*/  FADD.FTZ R143, R138, -R143 ;  /* 0x8000008f8a8f7221 */ /* 0x000fe20000010000 */
[----:B------:R-:W-:Y:S01]  /*25f0*/  FMUL.FTZ R116, R208, R209 ;  /* 0x000000d1d0747220 */ /* 0x000fe20000410000 */
[----:B------:R-:W-:Y:S01]  /*2600*/  @P0 FADD.FTZ R117, R117, R0 ;  /* 0x0000000075750221 */ /* 0x000fe20000010000 */
[----:B------:R-:W-:Y:S01]  /*2610*/  FMUL.FTZ R120, R110, UR17 ;  /* 0x000000116e787c20 */ /* 0x000fe20008410000 */
[----:B------:R-:W-:Y:S01]  /*2620*/  FADD.FTZ R213, R212, -R213 ;  /* 0x800000d5d4d57221 */ /* 0x000fe20000010000 */
[----:B------:R-:W-:Y:S01]  /*2630*/  FSEL R0, R121, RZ, P6 ;  /* 0x000000ff79007208 */ /* 0x000fe20003000000 */
[----:B------:R-:W-:Y:S01]  /*2640*/  FMUL.FTZ R118, R208, R143 ;  /* 0x0000008fd0767220 */ /* 0x000fe20000410000 */
[----:B------:R-:W-:Y:S01]  /*2650*/  @P0 FADD.FTZ R116, R116, R113 ;  /* 0x0000007174740221 */ /* 0x000fe20000010000 */
[----:B------:R-:W-:Y:S01]  /*2660*/  @P1 LOP3.LUT P6, RZ, R244, 0xff00, RZ, 0xc0, !PT ;  /* 0x0000ff00f4ff1812 */ /* 0x000fe200078cc0ff */
[----:B------:R-:W-:Y:S01]  /*2670*/  FMUL.FTZ R123, R117, UR17 ;  /* 0x00000011757b7c20 */ /* 0x000fe20008410000 */
[----:B------:R-:W-:Y:S01]  /*2680*/  @P1 FSEL R121, R121, RZ, P5 ;  /* 0x000000ff79791208 */ /* 0x000fe20002800000 */
[----:B------:R-:W-:Y:S01]  /*2690*/  FFMA.FTZ R211, R211, R109, R108 ;  /* 0x0000006dd3d37223 */ /* 0x000fe2000001006c */
[----:B------:R-:W-:Y:S01]  /*26a0*/  LOP3.LUT P5, RZ, R250, 0xff0000, RZ, 0xc0, !PT ;  /* 0x00ff0000faff7812 */ /* 0x000fe200078ac0ff */
[----:B------:R-:W-:-:S02]  /*26b0*/  @P0 HADD2.F32 R136, -RZ, R90.H1_H1 ;  /* 0x3000005aff880230 */ /* 0x000fc40000004100 */
[----:B------:R-:W-:Y:S01]  /*26c0*/  FMUL.FTZ R135, R208, R213 ;  /* 0x000000d5d0877220 */ /* 0x000fe20000410000 */
[----:B------:R-:W-:Y:S01]  /*26d0*/  FSEL R113, R120, RZ, P2 ;  /* 0x000000ff78717208 */ /* 0x000fe20001000000 */
[----:B------:R-:W-:Y:S01]  /*26e0*/  @P0 FADD.FTZ R118, R118, R115 ;  /* 0x0000007376760221 */ /* 0x000fe20000010000 */
[----:B------:R-:W-:Y:S01]  /*26f0*/  @P1 FSEL R120, R120, RZ, P6 ;  /* 0x000000ff78781208 */ /* 0x000fe20003000000 */
[----:B------:R-:W-:Y:S01]  /*2700*/  FMUL.FTZ R119, R116, UR17 ;  /* 0x0000001174777c20 */ /* 0x000fe20008410000 */
[----:B------:R-:W-:Y:S01]  /*2710*/  FADD.FTZ R211, R210, -R211 ;  /* 0x800000d3d2d37221 */ /* 0x000fe20000010000 */
[----:B------:R-:W-:Y:S01]  /*2720*/  LOP3.LUT P6, RZ, R250, 0xff000000, RZ, 0xc0, !PT ;  /* 0xff000000faff7812 */ /* 0x000fe200078cc0ff */
[----:B------:R-:W-:Y:S01]  /*2730*/  @P0 FADD.FTZ R135, R135, R136 ;  /* 0x0000008887870221 */ /* 0x000fe20000010000 */
[----:B------:R-:W-:Y:S01]  /*2740*/  FSEL R115, R123, RZ, P5 ;  /* 0x000000ff7b737208 */ /* 0x000fe20002800000 */
[--C-:B------:R-:W-:Y:S01]  /*2750*/  @P0 HADD2.F32 R136, -RZ, R91.reuse.H0_H0 ;  /* 0x2000005bff880230 */ /* 0x100fe20000004100 */
[----:B------:R-:W-:Y:S01]  /*2760*/  @P1 LOP3.LUT P5, RZ, R244, 0xff000000, RZ, 0xc0, !PT ;  /* 0xff000000f4ff1812 */ /* 0x000fe200078ac0ff */
[----:B------:R-:W-:Y:S01]  /*2770*/  FMUL.FTZ R143, R208, R211 ;  /* 0x000000d3d08f7220 */ /* 0x000fe20000410000 */
[----:B------:R-:W-:Y:S01]  /*2780*/  @P1 LOP3.LUT P2, RZ, R244, 0xff0000, RZ, 0xc0, !PT ;  /* 0x00ff0000f4ff1812 */ /* 0x000fe2000784c0ff */
[----:B------:R-:W-:Y:S01]  /*2790*/  FMUL.FTZ R213, R135, UR17 ;  /* 0x0000001187d57c20 */ /* 0x000fe20008410000 */
[C---:B------:R-:W-:Y:S01]  /*27a0*/  FSEL R112, R119.reuse, RZ, P6 ;  /* 0x000000ff77707208 */ /* 0x040fe20003000000 */
[----:B------:R-:W-:Y:S01]  /*27b0*/  FMUL.FTZ R122, R118, UR17 ;  /* 0x00000011767a7c20 */ /* 0x000fe20008410000 */
[----:B------:R-:W-:Y:S01]  /*27c0*/  @P1 FSEL R119, R119, RZ, P5 ;  /* 0x000000ff77771208 */ /* 0x000fe20002800000 */
[----:B------:R-:W-:Y:S01]  /*27d0*/  @P0 FADD.FTZ R143, R143, R136 ;  /* 0x000000888f8f0221 */ /* 0x000fe20000010000 */
[----:B------:R-:W-:Y:S01]  /*27e0*/  @P1 FSEL R123, R123, RZ, P2 ;  /* 0x000000ff7b7b1208 */ /* 0x000fe20001000000 */
[-CC-:B------:R-:W-:Y:S01]  /*27f0*/  FFMA.FTZ R215, R215, R109.reuse, R108.reuse ;  /* 0x0000006dd7d77223 */ /* 0x180fe2000001006c */
[----:B------:R-:W-:Y:S01]  /*2800*/  LOP3.LUT P5, RZ, R251, 0xff00, RZ, 0xc0, !PT ;  /* 0x0000ff00fbff7812 */ /* 0x000fe200078ac0ff */
[----:B------:R-:W-:Y:S01]  /*2810*/  FMUL.FTZ R222, R143, UR17 ;  /* 0x000000118fde7c20 */ /* 0x000fe20008410000 */
[----:B------:R-:W-:Y:S01]  /*2820*/  LOP3.LUT P2, RZ, R251, 0xff, RZ, 0xc0, !PT ;  /* 0x000000fffbff7812 */ /* 0x000fe2000784c0ff */
[-CC-:B------:R-:W-:Y:S01]  /*2830*/  FFMA.FTZ R137, R228, R109.reuse, R108.reuse ;  /* 0x0000006de4897223 */ /* 0x180fe2000001006c */
[----:B------:R-:W-:Y:S01]  /*2840*/  FSEL R211, R213, RZ, P5 ;  /* 0x000000ffd5d37208 */ /* 0x000fe20002800000 */
[----:B------:R-:W-:Y:S01]  /*2850*/  FADD.FTZ R215, R214, -R215 ;  /* 0x800000d7d6d77221 */ /* 0x000fe20000010000 */
[----:B------:R-:W-:Y:S01]  /*2860*/  FSEL R114, R122, RZ, P2 ;  /* 0x000000ff7a727208 */ /* 0x000fe20001000000 */
[-CC-:B------:R-:W-:Y:S01]  /*2870*/  FFMA.FTZ R138, R221, R109.reuse, R108.reuse ;  /* 0x0000006ddd8a7223 */ /* 0x180fe2000001006c */
[----:B------:R-:W-:Y:S01]  /*2880*/  @P1 LOP3.LUT P5, RZ, R245, 0xff00, RZ, 0xc0, !PT ;  /* 0x0000ff00f5ff1812 */ /* 0x000fe200078ac0ff */
[-CC-:B------:R-:W-:Y:S01]  /*2890*/  FFMA.FTZ R219, R219, R109.reuse, R108.reuse ;  /* 0x0000006ddbdb7223 */ /* 0x180fe2000001006c */
[----:B------:R-:W-:Y:S01]  /*28a0*/  LOP3.LUT P2, RZ, R251, 0xff0000, RZ, 0xc0, !PT ;  /* 0x00ff0000fbff7812 */ /* 0x000fe2000784c0ff */
[--C-:B------:R-:W-:Y:S01]  /*28b0*/  FFMA.FTZ R223, R223, R109, R108.reuse ;  /* 0x0000006ddfdf7223 */ /* 0x100fe2000001006c */
[----:B------:R-:W-:Y:S01]  /*28c0*/  MOV R136, R248 ;  /* 0x000000f800887202 */ /* 0x000fe20000000f00 */
[----:B------:R-:W-:Y:S01]  /*28d0*/  FADD.FTZ R209, R226, -R137 ;  /* 0x80000089e2d17221 */ /* 0x000fe20000010000 */
[----:B------:R-:W-:Y:S01]  /*28e0*/  @P1 FSEL R213, R213, RZ, P5 ;  /* 0x000000ffd5d51208 */ /* 0x000fe20002800000 */
[----:B------:R-:W-:Y:S01]  /*28f0*/  FMUL.FTZ R215, R208, R215 ;  /* 0x000000d7d0d77220 */ /* 0x000fe20000410000 */
[----:B------:R-:W-:Y:S01]  /*2900*/  LOP3.LUT P5, RZ, R136, 0xff, RZ, 0xc0, !PT ;  /* 0x000000ff88ff7812 */ /* 0x000fe200078ac0ff */
[----:B------:R-:W-:Y:S01]  /*2910*/  @P0 HADD2.F32 R136, -RZ, R91.H1_H1 ;  /* 0x3000005bff880230 */ /* 0x000fe20000004100 */
[----:B------:R-:W-:Y:S01]  /*2920*/  FSEL R214, R222, RZ, P2 ;  /* 0x000000ffded67208 */ /* 0x000fe20001000000 */
[----:B------:R-:W-:Y:S01]  /*2930*/  FFMA.FTZ R225, R225, R109, R108 ;  /* 0x0000006de1e17223 */ /* 0x000fe2000001006c */
[----:B------:R-:W-:Y:S01]  /*2940*/  @P1 LOP3.LUT P2, RZ, R245, 0xff0000, RZ, 0xc0, !PT ;  /* 0x00ff0000f5ff1812 */ /* 0x000fe2000784c0ff */
[----:B------:R-:W-:Y:S01]  /*2950*/  FADD.FTZ R217, R217, -R138 ;  /* 0x8000008ad9d97221 */ /* 0x000fe20000010000 */
[----:B------:R-:W-:Y:S01]  /*2960*/  @P1 MOV R137, R242 ;  /* 0x000000f200891202 */ /* 0x000fe20000000f00 */
[----:B------:R-:W-:Y:S01]  /*2970*/  FADD.FTZ R219, R216, -R219 ;  /* 0x800000dbd8db7221 */ /* 0x000fe20000010000 */
[----:B------:R-:W-:Y:S01]  /*2980*/  FADD.FTZ R223, R218, -R223 ;  /* 0x800000dfdadf7221 */ /* 0x000fe20000010000 */
[----:B------:R-:W-:Y:S01]  /*2990*/  @P1 FSEL R222, R222, RZ, P2 ;  /* 0x000000ffdede1208 */ /* 0x000fe20001000000 */
[----:B------:R-:W-:Y:S01]  /*29a0*/  @P0 FADD.FTZ R215, R215, R136 ;  /* 0x00000088d7d70221 */ /* 0x000fe20000010000 */
[----:B------:R-:W-:Y:S01]  /*29b0*/  @P1 LOP3.LUT P6, RZ, R245, 0xff, RZ, 0xc0, !PT ;  /* 0x000000fff5ff1812 */ /* 0x000fe200078cc0ff */
[----:B------:R-:W-:Y:S01]  /*29c0*/  FADD.FTZ R225, R220, -R225 ;  /* 0x800000e1dce17221 */ /* 0x000fe20000010000 */
[----:B------:R-:W-:Y:S01]  /*29d0*/  @P1 LOP3.LUT P2, RZ, R137, 0xff, RZ, 0xc0, !PT ;  /* 0x000000ff89ff1812 */ /* 0x000fe2000784c0ff */
[----:B------:R-:W-:-:S02]  /*29e0*/  @P0 HADD2.F32 R137, -RZ, R92.H0_H0 ;  /* 0x2000005cff890230 */ /* 0x000fc40000004100 */
[C---:B------:R-:W-:Y:S01]  /*29f0*/  FMUL.FTZ R216, R208.reuse, R217 ;  /* 0x000000d9d0d87220 */ /* 0x040fe20000410000 */
[C---:B------:R-:W-:Y:S01]  /*2a00*/  FMUL.FTZ R220, R208.reuse, R219 ;  /* 0x000000dbd0dc7220 */ /* 0x040fe20000410000 */
[----:B------:R-:W-:Y:S01]  /*2a10*/  FMUL.FTZ R219, R208, R223 ;  /* 0x000000dfd0db7220 */ /* 0x000fe20000410000 */
[----:B------:R-:W-:Y:S01]  /*2a20*/  @P1 FSEL R122, R122, RZ, P6 ;  /* 0x000000ff7a7a1208 */ /* 0x000fe20003000000 */
[--C-:B------:R-:W-:Y:S02]  /*2a30*/  @P0 HADD2.F32 R136, -RZ, R93.reuse.H1_H1 ;  /* 0x3000005dff880230 */ /* 0x100fe40000004100 */
[----:B------:R-:W-:Y:S01]  /*2a40*/  FMUL.FTZ R223, R215, UR17 ;  /* 0x00000011d7df7c20 */ /* 0x000fe20008410000 */
[----:B------:R-:W-:Y:S01]  /*2a50*/  LOP3.LUT P6, RZ, R251, 0xff000000, RZ, 0xc0, !PT ;  /* 0xff000000fbff7812 */ /* 0x000fe200078cc0ff */
[----:B------:R-:W-:Y:S02]  /*2a60*/  @P0 HADD2.F32 R139, -RZ, R92.H1_H1 ;  /* 0x3000005cff8b0230 */ /* 0x000fe40000004100 */
[----:B------:R-:W-:Y:S01]  /*2a70*/  @P0 FADD.FTZ R216, R216, R137 ;  /* 0x00000089d8d80221 */ /* 0x000fe20000010000 */
[----:B------:R-:W-:-:S02]  /*2a80*/  @P0 HADD2.F32 R141, -RZ, R93.H0_H0 ;  /* 0x2000005dff8d0230 */ /* 0x000fc40000004100 */
[----:B------:R-:W-:Y:S01]  /*2a90*/  FMUL.FTZ R218, R208, R225 ;  /* 0x000000e1d0da7220 */ /* 0x000fe20000410000 */
[----:B------:R-:W-:Y:S01]  /*2aa0*/  @P0 FADD.FTZ R219, R219, R136 ;  /* 0x00000088dbdb0221 */ /* 0x000fe20000010000 */
[----:B------:R-:W-:Y:S01]  /*2ab0*/  FSEL R221, R223, RZ, P6 ;  /* 0x000000ffdfdd7208 */ /* 0x000fe20003000000 */
[----:B------:R-:W-:Y:S01]  /*2ac0*/  @P0 FADD.FTZ R220, R220, R139 ;  /* 0x0000008bdcdc0221 */ /* 0x000fe20000010000 */
[--C-:B------:R-:W-:Y:S01]  /*2ad0*/  @P0 HADD2.F32 R138, -RZ, R94.reuse.H0_H0 ;  /* 0x2000005eff8a0230 */ /* 0x100fe20000004100 */
[----:B------:R-:W-:Y:S01]  /*2ae0*/  @P1 LOP3.LUT P6, RZ, R245, 0xff000000, RZ, 0xc0, !PT ;  /* 0xff000000f5ff1812 */ /* 0x000fe200078cc0ff */
[----:B------:R-:W-:Y:S01]  /*2af0*/  FMUL.FTZ R136, R216, UR17 ;  /* 0x00000011d8887c20 */ /* 0x000fe20008410000 */
[----:B------:R-:W-:Y:S01]  /*2b00*/  FFMA.FTZ R227, R227, R109, R108 ;  /* 0x0000006de3e37223 */ /* 0x000fe2000001006c */
[----:B------:R-:W-:Y:S01]  /*2b10*/  FMUL.FTZ R217, R208, R209 ;  /* 0x000000d1d0d97220 */ /* 0x000fe20000410000 */
[----:B------:R-:W-:Y:S01]  /*2b20*/  @P0 FADD.FTZ R218, R218, R141 ;  /* 0x0000008ddada0221 */ /* 0x000fe20000010000 */
[----:B------:R-:W-:Y:S01]  /*2b30*/  @P1 FSEL R223, R223, RZ, P6 ;  /* 0x000000ffdfdf1208 */ /* 0x000fe20003000000 */
[----:B------:R-:W-:Y:S01]  /*2b40*/  FMUL.FTZ R137, R220, UR17 ;  /* 0x00000011dc897c20 */ /* 0x000fe20008410000 */
[----:B------:R-:W-:Y:S01]  /*2b50*/  FADD.FTZ R227, R224, -R227 ;  /* 0x800000e3e0e37221 */ /* 0x000fe20000010000 */
[----:B------:R-:W-:Y:S01]  /*2b60*/  @P0 FADD.FTZ R217, R217, R138 ;  /* 0x0000008ad9d90221 */ /* 0x000fe20000010000 */
[----:B------:R-:W-:Y:S01]  /*2b70*/  LOP3.LUT P6, RZ, R248, 0xff00, RZ, 0xc0, !PT ;  /* 0x0000ff00f8ff7812 */ /* 0x000fe200078cc0ff */
[-CC-:B------:R-:W-:Y:S01]  /*2b80*/  FFMA.FTZ R225, R232, R109.reuse, R108.reuse ;  /* 0x0000006de8e17223 */ /* 0x180fe2000001006c */
[----:B------:R-:W-:Y:S01]  /*2b90*/  FSEL R141, R136, RZ, P5 ;  /* 0x000000ff888d7208 */ /* 0x000fe20002800000 */
[----:B------:R-:W-:Y:S01]  /*2ba0*/  FMUL.FTZ R138, R218, UR17 ;  /* 0x00000011da8a7c20 */ /* 0x000fe20008410000 */
[----:B------:R-:W-:Y:S01]  /*2bb0*/  @P1 LOP3.LUT P5, RZ, R242, 0xff00, RZ, 0xc0, !PT ;  /* 0x0000ff00f2ff1812 */ /* 0x000fe200078ac0ff */
[-CC-:B------:R-:W-:Y:S01]  /*2bc0*/  FFMA.FTZ R226, R231, R109.reuse, R108.reuse ;  /* 0x0000006de7e27223 */ /* 0x180fe2000001006c */
[----:B------:R-:W-:Y:S01]  /*2bd0*/  @P1 FSEL R136, R136, RZ, P2 ;  /* 0x000000ff88881208 */ /* 0x000fe20001000000 */
        /* <DEDUP_REMOVED lines=8> */
[----:B------:R-:W-:Y:S01]  /*2c60*/  LOP3.LUT P2, RZ, R248, 0xff0000, RZ, 0xc0, !PT ;  /* 0x00ff0000f8ff7812 */ /* 0x000fe2000784c0ff */
[----:B------:R-:W-:-:S02]  /*2c70*/  @P0 HADD2.F32 R108, -RZ, R94.H1_H1 ;  /* 0x3000005eff6c0230 */ /* 0x000fc40000004100 */
[----:B------:R-:W-:Y:S01]  /*2c80*/  FMUL.FTZ R239, R208, R227 ;  /* 0x000000e3d0ef7220 */ /* 0x000fe20000410000 */
[C---:B------:R-:W-:Y:S01]  /*2c90*/  FSEL R142, R137.reuse, RZ, P6 ;  /* 0x000000ff898e7208 */ /* 0x040fe20003000000 */
[----:B------:R-:W-:Y:S01]  /*2ca0*/  FADD.FTZ R231, R230, -R225 ;  /* 0x800000e1e6e77221 */ /* 0x000fe20000010000 */
[----:B------:R-:W-:Y:S01]  /*2cb0*/  @P1 FSEL R137, R137, RZ, P5 ;  /* 0x000000ff89891208 */ /* 0x000fe20002800000 */
[----:B------:R-:W-:Y:S01]  /*2cc0*/  FMUL.FTZ R139, R219, UR17 ;  /* 0x00000011db8b7c20 */ /* 0x000fe20008410000 */
[----:B------:R-:W-:Y:S01]  /*2cd0*/  FADD.FTZ R109, R128, -R125 ;  /* 0x8000007d806d7221 */ /* 0x000fe20000010000 */
[----:B------:R-:W-:Y:S01]  /*2ce0*/  LOP3.LUT P5, RZ, R248, 0xff000000, RZ, 0xc0, !PT ;  /* 0xff000000f8ff7812 */ /* 0x000fe200078ac0ff */
[----:B------:R-:W-:Y:S01]  /*2cf0*/  FADD.FTZ R125, R234, -R129 ;  /* 0x80000081ea7d7221 */ /* 0x000fe20000010000 */
[----:B------:R-:W-:Y:S01]  /*2d00*/  FSEL R210, R138, RZ, P2 ;  /* 0x000000ff8ad27208 */ /* 0x000fe20001000000 */
[----:B------:R-:W-:Y:S01]  /*2d10*/  @P0 FADD.FTZ R239, R239, R108 ;  /* 0x0000006cefef0221 */ /* 0x000fe20000010000 */
[C---:B------:R-:W-:Y:S01]  /*2d20*/  @P1 LOP3.LUT P6, RZ, R242.reuse, 0xff0000, RZ, 0xc0, !PT ;  /* 0x00ff0000f2ff1812 */ /* 0x040fe200078cc0ff */
[--C-:B------:R-:W-:Y:S01]  /*2d30*/  @P0 HADD2.F32 R129, -RZ, R95.reuse.H0_H0 ;  /* 0x2000005fff810230 */ /* 0x100fe20000004100 */
[----:B------:R-:W-:Y:S01]  /*2d40*/  @P1 LOP3.LUT P2, RZ, R242, 0xff000000, RZ, 0xc0, !PT ;  /* 0xff000000f2ff1812 */ /* 0x000fe2000784c0ff */
[----:B------:R-:W-:Y:S01]  /*2d50*/  FMUL.FTZ R248, R208, R231 ;  /* 0x000000e7d0f87220 */ /* 0x000fe20000410000 */
[----:B------:R-:W-:Y:S01]  /*2d60*/  FSEL R209, R139, RZ, P5 ;  /* 0x000000ff8bd17208 */ /* 0x000fe20002800000 */
[----:B------:R-:W-:Y:S01]  /*2d70*/  FMUL.FTZ R140, R217, UR17 ;  /* 0x00000011d98c7c20 */ /* 0x000fe20008410000 */
[----:B------:R-:W-:Y:S01]  /*2d80*/  @P1 FSEL R138, R138, RZ, P6 ;  /* 0x000000ff8a8a1208 */ /* 0x000fe20003000000 */
[----:B------:R-:W-:Y:S01]  /*2d90*/  FMUL.FTZ R128, R239, UR17 ;  /* 0x00000011ef807c20 */ /* 0x000fe20008410000 */
[----:B------:R-:W-:Y:S01]  /*2da0*/  @P1 FSEL R139, R139, RZ, P2 ;  /* 0x000000ff8b8b1208 */ /* 0x000fe20001000000 */
[----:B------:R-:W-:Y:S01]  /*2db0*/  @P0 FADD.FTZ R248, R248, R129 ;  /* 0x00000081f8f80221 */ /* 0x000fe20000010000 */
[C---:B------:R-:W-:Y:S01]  /*2dc0*/  LOP3.LUT P6, RZ, R249.reuse, 0xff, RZ, 0xc0, !PT ;  /* 0x000000fff9ff7812 */ /* 0x040fe200078cc0ff */
[----:B------:R-:W-:Y:S01]  /*2dd0*/  FADD.FTZ R131, R124, -R237 ;  /* 0x800000ed7c837221 */ /* 0x000fe20000010000 */
[----:B------:R-:W-:Y:S01]  /*2de0*/  LOP3.LUT P2, RZ, R249, 0xff00, RZ, 0xc0, !PT ;  /* 0x0000ff00f9ff7812 */ /* 0x000fe2000784c0ff */
[----:B------:R-:W-:Y:S01]  /*2df0*/  FMUL.FTZ R129, R248, UR17 ;  /* 0x00000011f8817c20 */ /* 0x000fe20008410000 */
[----:B------:R-:W-:Y:S01]  /*2e00*/  FSEL R212, R140, RZ, P6 ;  /* 0x000000ff8cd47208 */ /* 0x000fe20003000000 */
[----:B------:R-:W-:Y:S01]  /*2e10*/  FADD.FTZ R251, R238, -R251 ;  /* 0x800000fbeefb7221 */ /* 0x000fe20000010000 */
[----:B------:R-:W-:Y:S01]  /*2e20*/  FSEL R237, R128, RZ, P2 ;  /* 0x000000ff80ed7208 */ /* 0x000fe20001000000 */
[----:B------:R-:W-:Y:S01]  /*2e30*/  FADD.FTZ R229, R229, -R226 ;  /* 0x800000e2e5e57221 */ /* 0x000fe20000010000 */
[----:B------:R-:W-:Y:S01]  /*2e40*/  LOP3.LUT P6, RZ, R249, 0xff0000, RZ, 0xc0, !PT ;  /* 0x00ff0000f9ff7812 */ /* 0x000fe200078cc0ff */
[----:B------:R-:W-:Y:S01]  /*2e50*/  FADD.FTZ R225, R133, -R236 ;  /* 0x800000ec85e17221 */ /* 0x000fe20000010000 */
[----:B------:R-:W-:Y:S01]  /*2e60*/  @P1 LOP3.LUT P2, RZ, R243, 0xff00, RZ, 0xc0, !PT ;  /* 0x0000ff00f3ff1812 */ /* 0x000fe2000784c0ff */
[----:B------:R-:W-:Y:S01]  /*2e70*/  @P0 HADD2.F32 R133, -RZ, R95.H1_H1 ;  /* 0x3000005fff850230 */ /* 0x000fe20000004100 */
[----:B------:R-:W-:Y:S01]  /*2e80*/  MOV R108, R246 ;  /* 0x000000f6006c7202 */ /* 0x000fe20000000f00 */
[----:B------:R-:W-:Y:S01]  /*2e90*/  FMUL.FTZ R131, R208, R131 ;  /* 0x00000083d0837220 */ /* 0x000fe20000410000 */
[----:B------:R-:W-:Y:S01]  /*2ea0*/  @P1 FSEL R128, R128, RZ, P2 ;  /* 0x000000ff80801208 */ /* 0x000fe20001000000 */
[----:B------:R-:W-:Y:S01]  /*2eb0*/  FMUL.FTZ R250, R208, R229 ;  /* 0x000000e5d0fa7220 */ /* 0x000fe20000410000 */
[----:B------:R-:W-:Y:S01]  /*2ec0*/  FSEL R238, R129, RZ, P6 ;  /* 0x000000ff81ee7208 */ /* 0x000fe20003000000 */
[----:B------:R-:W-:Y:S01]  /*2ed0*/  FADD.FTZ R127, R127, -R132 ;  /* 0x800000847f7f7221 */ /* 0x000fe20000010000 */
[----:B------:R-:W-:Y:S01]  /*2ee0*/  LOP3.LUT P2, RZ, R108, 0xff, RZ, 0xc0, !PT ;  /* 0x000000ff6cff7812 */ /* 0x000fe2000784c0ff */
[----:B------:R-:W-:Y:S01]  /*2ef0*/  @P0 FADD.FTZ R250, R250, R133 ;  /* 0x00000085fafa0221 */ /* 0x000fe20000010000 */
[----:B------:R-:W-:Y:S01]  /*2f00*/  @P1 LOP3.LUT P6, RZ, R243, 0xff0000, RZ, 0xc0, !PT ;  /* 0x00ff0000f3ff1812 */ /* 0x000fe200078cc0ff */
[C---:B------:R-:W-:Y:S01]  /*2f10*/  FMUL.FTZ R133, R208.reuse, R127 ;  /* 0x0000007fd0857220 */ /* 0x040fe20000410000 */
[----:B------:R-:W-:Y:S01]  /*2f20*/  @P1 MOV R108, R240 ;  /* 0x000000f0006c1202 */ /* 0x000fe20000000f00 */
[----:B------:R-:W-:Y:S01]  /*2f30*/  FMUL.FTZ R132, R208, R109 ;  /* 0x0000006dd0847220 */ /* 0x000fe20000410000 */
[----:B------:R-:W-:Y:S01]  /*2f40*/  @P1 FSEL R129, R129, RZ, P6 ;  /* 0x000000ff81811208 */ /* 0x000fe20003000000 */
[--C-:B------:R-:W-:Y:S01]  /*2f50*/  @P0 HADD2.F32 R109, -RZ, R96.reuse.H1_H1 ;  /* 0x30000060ff6d0230 */ /* 0x100fe20000004100 */
[----:B------:R-:W-:Y:S01]  /*2f60*/  @P1 LOP3.LUT P6, RZ, R108, 0xff, RZ, 0xc0, !PT ;  /* 0x000000ff6cff1812 */ /* 0x000fe200078cc0ff */
[----:B------:R-:W-:-:S02]  /*2f70*/  @P0 HADD2.F32 R108, -RZ, R96.H0_H0 ;  /* 0x20000060ff6c0230 */ /* 0x000fc40000004100 */
[----:B------:R-:W-:Y:S01]  /*2f80*/  FADD.FTZ R235, R235, -R134 ;  /* 0x80000086ebeb7221 */ /* 0x000fe20000010000 */
[----:B------:R-:W-:Y:S01]  /*2f90*/  FMUL.FTZ R134, R208, R125 ;  /* 0x0000007dd0867220 */ /* 0x000fe20000410000 */
[----:B------:R-:W-:Y:S01]  /*2fa0*/  @P0 FADD.FTZ R132, R132, R109 ;  /* 0x0000006d84840221 */ /* 0x000fe20000010000 */
[--C-:B------:R-:W-:Y:S02]  /*2fb0*/  @P0 HADD2.F32 R109, -RZ, R97.reuse.H1_H1 ;  /* 0x30000061ff6d0230 */ /* 0x100fe40000004100 */
[----:B------:R-:W-:Y:S01]  /*2fc0*/  @P0 FADD.FTZ R131, R131, R108 ;  /* 0x0000006c83830221 */ /* 0x000fe20000010000 */
[----:B------:R-:W-:Y:S02]  /*2fd0*/  @P0 HADD2.F32 R108, -RZ, R97.H0_H0 ;  /* 0x20000061ff6c0230 */ /* 0x000fe40000004100 */
[----:B------:R-:W-:Y:S01]  /*2fe0*/  FMUL.FTZ R224, R208, R225 ;  /* 0x000000e1d0e07220 */ /* 0x000fe20000410000 */
[----:B------:R-:W-:Y:S01]  /*2ff0*/  FADD.FTZ R233, R130, -R233 ;  /* 0x800000e982e97221 */ /* 0x000fe20000010000 */
[----:B------:R-:W-:Y:S01]  /*3000*/  FMUL.FTZ R228, R131, UR17 ;  /* 0x0000001183e47c20 */ /* 0x000fe20008410000 */
[----:B------:R-:W-:Y:S01]  /*3010*/  @P0 FADD.FTZ R134, R134, R109 ;  /* 0x0000006d86860221 */ /* 0x000fe20000010000 */
[----:B------:R-:W-:Y:S01]  /*3020*/  @P0 FADD.FTZ R133, R133, R108 ;  /* 0x0000006c85850221 */ /* 0x000fe20000010000 */
[----:B------:R-:W-:-:S02]  /*3030*/  @P0 HADD2.F32 R109, -RZ, R98.H0_H0 ;  /* 0x20000062ff6d0230 */ /* 0x000fc40000004100 */
[----:B------:R-:W-:Y:S01]  /*3040*/  FMUL.FTZ R225, R208, R233 ;  /* 0x000000e9d0e17220 */ /* 0x000fe20000410000 */
[----:B------:R-:W-:Y:S01]  /*3050*/  FSEL R124, R228, RZ, P2 ;  /* 0x000000ffe47c7208 */ /* 0x000fe20001000000 */
[----:B------:R-:W-:Y:S01]  /*3060*/  FMUL.FTZ R231, R133, UR17 ;  /* 0x0000001185e77c20 */ /* 0x000fe20008410000 */
[----:B------:R-:W-:Y:S01]  /*3070*/  LOP3.LUT P2, RZ, R246, 0xff0000, RZ, 0xc0, !PT ;  /* 0x00ff0000f6ff7812 */ /* 0x000fe2000784c0ff */
[----:B------:R-:W-:Y:S01]  /*3080*/  @P0 FADD.FTZ R224, R224, R109 ;  /* 0x0000006de0e00221 */ /* 0x000fe20000010000 */
[----:B------:R-:W-:Y:S02]  /*3090*/  @P0 HADD2.F32 R108, -RZ, R98.H1_H1 ;  /* 0x30000062ff6c0230 */ /* 0x000fe40000004100 */
[----:B------:R-:W-:Y:S01]  /*30a0*/  FMUL.FTZ R226, R208, R235 ;  /* 0x000000ebd0e27220 */ /* 0x000fe20000410000 */
[----:B------:R-:W-:Y:S01]  /*30b0*/  FSEL R126, R231, RZ, P2 ;  /* 0x000000ffe77e7208 */ /* 0x000fe20001000000 */
[----:B------:R-:W-:Y:S01]  /*30c0*/  @P0 HADD2.F32 R109, -RZ, R99.H0_H0 ;  /* 0x20000063ff6d0230 */ /* 0x000fe20000004100 */
[----:B------:R-:W-:Y:S01]  /*30d0*/  ISETP.NE.U32.AND P2, PT, RZ, UR18, PT ;  /* 0x00000012ff007c0c */ /* 0x000fe2000bf45070 */
[----:B------:R-:W-:Y:S01]  /*30e0*/  @P0 FADD.FTZ R225, R225, R108 ;  /* 0x0000006ce1e10221 */ /* 0x000fe20000010000 */
[----:B------:R-:W-:Y:S01]  /*30f0*/  @P1 LOP3.LUT P5, RZ, R243, 0xff, RZ, 0xc0, !PT ;  /* 0x000000fff3ff1812 */ /* 0x000fe200078ac0ff */
[----:B------:R-:W-:Y:S01]  /*3100*/  FMUL.FTZ R227, R250, UR17 ;  /* 0x00000011fae37c20 */ /* 0x000fe20008410000 */
[----:B------:R-:W-:Y:S01]  /*3110*/  ISETP.NE.AND.EX P2, PT, RZ, UR19, PT, P2 ;  /* 0x00000013ff007c0c */ /* 0x000fe2000bf45320 */
[----:B------:R-:W-:Y:S01]  /*3120*/  @P0 FADD.FTZ R226, R226, R109 ;  /* 0x0000006de2e20221 */ /* 0x000fe20000010000 */
[----:B------:R-:W-:Y:S01]  /*3130*/  @P1 FSEL R140, R140, RZ, P5 ;  /* 0x000000ff8c8c1208 */ /* 0x000fe20002800000 */
[----:B------:R-:W-:Y:S01]  /*3140*/  FMUL.FTZ R229, R132, UR17 ;  /* 0x0000001184e57c20 */ /* 0x000fe20008410000 */
[----:B------:R-:W-:Y:S01]  /*3150*/  LOP3.LUT P5, RZ, R249, 0xff000000, RZ, 0xc0, !PT ;  /* 0xff000000f9ff7812 */ /* 0x000fe200078ac0ff */
[----:B------:R-:W-:Y:S01]  /*3160*/  FMUL.FTZ R232, R134, UR17 ;  /* 0x0000001186e87c20 */ /* 0x000fe20008410000 */
[----:B------:R-:W-:Y:S01]  /*3170*/  @P1 F2FP.F16.F32.PACK_AB R121, RZ, R121 ;  /* 0x00000079ff79123e */ /* 0x000fe200000000ff */
[----:B------:R-:W-:Y:S01]  /*3180*/  FMUL.FTZ R233, R224, UR17 ;  /* 0x00000011e0e97c20 */ /* 0x000fe20008410000 */
[----:B------:R-:W-:Y:S01]  /*3190*/  @P1 F2FP.F16.F32.PACK_AB R123, RZ, R123 ;  /* 0x0000007bff7b123e */ /* 0x000fe200000000ff */
[----:B------:R-:W-:Y:S01]  /*31a0*/  FMUL.FTZ R234, R225, UR17 ;  /* 0x00000011e1ea7c20 */ /* 0x000fe20008410000 */
[----:B------:R-:W-:Y:S01]  /*31b0*/  @P1 F2FP.F16.F32.PACK_AB R122, RZ, R122 ;  /* 0x0000007aff7a123e */ /* 0x000fe200000000ff */
[----:B------:R-:W-:Y:S01]  /*31c0*/  FMUL.FTZ R208, R208, R251 ;  /* 0x000000fbd0d07220 */ /* 0x000fe20000410000 */
[----:B------:R-:W-:Y:S01]  /*31d0*/  @P1 F2FP.F16.F32.PACK_AB R222, RZ, R222 ;  /* 0x000000deffde123e */ /* 0x000fe200000000ff */
[----:B------:R-:W0:Y:S01]  /*31e0*/  @P2 LDC.64 R108, c[0x0][0x308] ;  /* 0x0000c200ff6c2b82 */ /* 0x000e220000000a00 */
[----:B------:R-:W-:Y:S01]  /*31f0*/  @P2 F2FP.F16.F32.PACK_AB R117, RZ, R117 ;  /* 0x00000075ff75223e */ /* 0x000fe200000000ff */
[----:B------:R-:W-:Y:S01]  /*3200*/  FMUL.FTZ R236, R226, UR17 ;  /* 0x00000011e2ec7c20 */ /* 0x000fe20008410000 */
[----:B------:R-:W-:-:S02]  /*3210*/  @P2 F2FP.F16.F32.PACK_AB R118, RZ, R118 ;  /* 0x00000076ff76223e */ /* 0x000fc400000000ff */
[----:B------:R-:W-:Y:S02]  /*3220*/  @P2 F2FP.F16.F32.PACK_AB R143, RZ, R143 ;  /* 0x0000008fff8f223e */ /* 0x000fe400000000ff */
[----:B------:R-:W-:Y:S02]  /*3230*/  @P2 F2FP.F16.F32.PACK_AB R116, RZ, R116 ;  /* 0x00000074ff74223e */ /* 0x000fe400000000ff */
[----:B------:R-:W-:Y:S02]  /*3240*/  @P2 F2FP.F16.F32.PACK_AB R111, RZ, R111 ;  /* 0x0000006fff6f223e */ /* 0x000fe400000000ff */
[----:B------:R-:W-:Y:S02]  /*3250*/  @P2 F2FP.F16.F32.PACK_AB R215, RZ, R215 ;  /* 0x000000d7ffd7223e */ /* 0x000fe400000000ff */
[----:B------:R-:W-:Y:S02]  /*3260*/  @P2 PRMT R101, R117, 0x7610, R101 ;  /* 0x0000761075652816 */ /* 0x000fe40000000065 */
[----:B------:R-:W-:-:S02]  /*3270*/  @P2 F2FP.F16.F32.PACK_AB R135, RZ, R135 ;  /* 0x00000087ff87223e */ /* 0x000fc400000000ff */
[----:B------:R-:W-:Y:S02]  /*3280*/  @P2 PRMT R102, R118, 0x7610, R102 ;  /* 0x0000761076662816 */ /* 0x000fe40000000066 */
[----:B------:R-:W-:Y:S01]  /*3290*/  @P2 PRMT R103, R143, 0x7610, R103 ;  /* 0x000076108f672816 */ /* 0x000fe20000000067 */
[----:B------:R-:W-:Y:S01]  /*32a0*/  @P0 HADD2.F32 R143, -RZ, R99.H1_H1 ;  /* 0x30000063ff8f0230 */ /* 0x000fe20000004100 */
[----:B------:R-:W-:Y:S02]  /*32b0*/  @P2 PRMT R100, R111, 0x7610, R100 ;  /* 0x000076106f642816 */ /* 0x000fe40000000064 */
[----:B------:R-:W-:Y:S01]  /*32c0*/  @P2 PRMT R101, R101, 0x5410, R116 ;  /* 0x0000541065652816 */ /* 0x000fe20000000074 */
[----:B0-----:R-:W-:Y:S01]  /*32d0*/  @P2 IMAD.WIDE.U32 R108, R207, 0x10, R108 ;  /* 0x00000010cf6c2825 */ /* 0x001fe200078e006c */
[----:B------:R-:W-:Y:S01]  /*32e0*/  @P2 PRMT R102, R102, 0x5410, R135 ;  /* 0x0000541066662816 */ /* 0x000fe20000000087 */
[----:B------:R-:W0:Y:S01]  /*32f0*/  LDC.64 R116, c[0x0][0x2f8] ;  /* 0x0000be00ff747b82 */ /* 0x000e220000000a00 */
[----:B------:R-:W-:Y:S01]  /*3300*/  @P2 PRMT R103, R103, 0x5410, R215 ;  /* 0x0000541067672816 */ /* 0x000fe200000000d7 */
[----:B------:R-:W-:Y:S01]  /*3310*/  @P0 FADD.FTZ R208, R208, R143 ;  /* 0x0000008fd0d00221 */ /* 0x000fe20000010000 */
[----:B------:R-:W-:-:S02]  /*3320*/  F2FP.F16.F32.PACK_AB R111, R221, R214 ;  /* 0x000000d6dd6f723e */ /* 0x000fc400000000ff */
[----:B------:R-:W-:Y:S02]  /*3330*/  @P1 F2FP.F16.F32.PACK_AB R135, RZ, R119 ;  /* 0x00000077ff87123e */ /* 0x000fe400000000ff */
[----:B------:R-:W-:Y:S01]  /*3340*/  @P2 F2FP.F16.F32.PACK_AB R110, RZ, R110 ;  /* 0x0000006eff6e223e */ /* 0x000fe200000000ff */
[----:B------:R-:W1:Y:S01]  /*3350*/  @P1 LDC.64 R214, c[0x0][0x300] ;  /* 0x0000c000ffd61b82 */ /* 0x000e620000000a00 */
[----:B------:R-:W-:Y:S02]  /*3360*/  FSEL R249, R227, RZ, P5 ;  /* 0x000000ffe3f97208 */ /* 0x000fe40002800000 */
[----:B------:R-:W-:Y:S02]  /*3370*/  @P2 PRMT R100, R100, 0x5410, R110 ;  /* 0x0000541064642816 */ /* 0x000fe4000000006e */
[----:B------:R-:W-:Y:S02]  /*3380*/  @P2 F2FP.F16.F32.PACK_AB R216, RZ, R216 ;  /* 0x000000d8ffd8223e */ /* 0x000fe400000000ff */
[----:B------:R-:W-:Y:S01]  /*3390*/  @P2 F2FP.F16.F32.PACK_AB R218, RZ, R218 ;  /* 0x000000daffda223e */ /* 0x000fe200000000ff */
[----:B------:R-:W2:Y:S01]  /*33a0*/  @P2 LDC.64 R118, c[0x0][0x308] ;  /* 0x0000c200ff762b82 */ /* 0x000ea20000000a00 */
[----:B------:R-:W-:Y:S01]  /*33b0*/  @P2 F2FP.F16.F32.PACK_AB R217, RZ, R217 ;  /* 0x000000d9ffd9223e */ /* 0x000fe200000000ff */
[----:B------:R3:W-:Y:S01]  /*33c0*/  @P2 STG.E.128 desc[UR6][R108.64], R100 ;  /* 0x000000646c002986 */ /* 0x0007e2000c101d06 */
[----:B------:R-:W-:-:S02]  /*33d0*/  @P2 F2FP.F16.F32.PACK_AB R248, RZ, R248 ;  /* 0x000000f8fff8223e */ /* 0x000fc400000000ff */
[----:B------:R-:W-:Y:S02]  /*33e0*/  @P1 LOP3.LUT P5, RZ, R243, 0xff000000, RZ, 0xc0, !PT ;  /* 0xff000000f3ff1812 */ /* 0x000fe400078ac0ff */
[----:B------:R-:W-:Y:S02]  /*33f0*/  @P1 F2FP.F16.F32.PACK_AB R120, RZ, R120 ;  /* 0x00000078ff78123e */ /* 0x000fe400000000ff */
[----:B------:R-:W-:Y:S02]  /*3400*/  @P1 PRMT R104, R121, 0x7610, R104 ;  /* 0x0000761079681816 */ /* 0x000fe40000000068 */
[----:B------:R-:W-:Y:S02]  /*3410*/  @P1 F2FP.F16.F32.PACK_AB R213, RZ, R213 ;  /* 0x000000d5ffd5123e */ /* 0x000fe400000000ff */
[----:B------:R-:W-:Y:S02]  /*3420*/  @P1 F2FP.F16.F32.PACK_AB R223, RZ, R223 ;  /* 0x000000dfffdf123e */ /* 0x000fe400000000ff */
[----:B------:R-:W-:Y:S01]  /*3430*/  @P1 PRMT R105, R123, 0x7610, R105 ;  /* 0x000076107b691816 */ /* 0x000fe20000000069 */
[----:B-1----:R-:W-:Y:S01]  /*3440*/  @P1 IMAD.WIDE.U32 R214, R207, 0x10, R214 ;  /* 0x00000010cfd61825 */ /* 0x002fe200078e00d6 */
[----:B------:R-:W-:-:S02]  /*3450*/  @P1 PRMT R106, R122, 0x7610, R106 ;  /* 0x000076107a6a1816 */ /* 0x000fc4000000006a */
[----:B------:R-:W-:Y:S02]  /*3460*/  @P1 PRMT R107, R222, 0x7610, R107 ;  /* 0x00007610de6b1816 */ /* 0x000fe4000000006b */
[----:B------:R-:W-:Y:S02]  /*3470*/  @P2 F2FP.F16.F32.PACK_AB R220, RZ, R220 ;  /* 0x000000dcffdc223e */ /* 0x000fe400000000ff */
[----:B------:R-:W-:Y:S01]  /*3480*/  @P2 F2FP.F16.F32.PACK_AB R219, RZ, R219 ;  /* 0x000000dbffdb223e */ /* 0x000fe200000000ff */
[C---:B--2---:R-:W-:Y:S01]  /*3490*/  @P2 IMAD.WIDE.U32 R122, R203.reuse, 0x10, R118 ;  /* 0x00000010cb7a2825 */ /* 0x044fe200078e0076 */
[----:B------:R-:W-:Y:S02]  /*34a0*/  @P2 F2FP.F16.F32.PACK_AB R239, RZ, R239 ;  /* 0x000000efffef223e */ /* 0x000fe400000000ff */
[----:B------:R-:W-:Y:S01]  /*34b0*/  @P2 F2FP.F16.F32.PACK_AB R250, RZ, R250 ;  /* 0x000000fafffa223e */ /* 0x000fe200000000ff */
[----:B0-----:R-:W-:Y:S01]  /*34c0*/  IMAD.WIDE.U32 R118, R203, 0x10, R116 ;  /* 0x00000010cb767825 */ /* 0x001fe200078e0074 */
[----:B---3--:R-:W-:-:S02]  /*34d0*/  @P2 PRMT R100, R216, 0x7610, R100 ;  /* 0x00007610d8642816 */ /* 0x008fc40000000064 */
[----:B------:R-:W-:Y:S02]  /*34e0*/  @P2 PRMT R101, R218, 0x7610, R101 ;  /* 0x00007610da652816 */ /* 0x000fe40000000065 */
[----:B------:R-:W-:Y:S02]  /*34f0*/  @P2 PRMT R102, R217, 0x7610, R102 ;  /* 0x00007610d9662816 */ /* 0x000fe40000000066 */
[----:B------:R-:W-:Y:S02]  /*3500*/  @P2 PRMT R103, R248, 0x7610, R103 ;  /* 0x00007610f8672816 */ /* 0x000fe40000000067 */
[----:B------:R-:W-:Y:S02]  /*3510*/  @P1 FSEL R227, R227, RZ, P5 ;  /* 0x000000ffe3e31208 */ /* 0x000fe40002800000 */
[----:B------:R-:W-:Y:S01]  /*3520*/  @P1 PRMT R104, R104, 0x5410, R120 ;  /* 0x0000541068681816 */ /* 0x000fe20000000078 */
[----:B------:R-:W-:Y:S01]  /*3530*/  IMAD.WIDE.U32 R120, R207, 0x10, R116 ;  /* 0x00000010cf787825 */ /* 0x000fe200078e0074 */
[----:B------:R-:W-:-:S02]  /*3540*/  @P1 LOP3.LUT P5, RZ, R240, 0xff00, RZ, 0xc0, !PT ;  /* 0x0000ff00f0ff1812 */ /* 0x000fc400078ac0ff */
[----:B------:R-:W-:Y:S01]  /*3550*/  @P1 FSEL R228, R228, RZ, P6 ;  /* 0x000000ffe4e41208 */ /* 0x000fe20003000000 */
[----:B------:R-:W-:Y:S01]  /*3560*/  IMAD.WIDE.U32 R116, R202, 0x10, R116 ;  /* 0x00000010ca747825 */ /* 0x000fe200078e0074 */
[----:B------:R-:W-:Y:S02]  /*3570*/  F2FP.F16.F32.PACK_AB R110, R211, R114 ;  /* 0x00000072d36e723e */ /* 0x000fe400000000ff */
[----:B------:R-:W-:Y:S02]  /*3580*/  F2FP.F16.F32.PACK_AB R109, R112, R115 ;  /* 0x00000073706d723e */ /* 0x000fe400000000ff */
[----:B------:R-:W-:Y:S02]  /*3590*/  F2FP.F16.F32.PACK_AB R108, R113, R0 ;  /* 0x00000000716c723e */ /* 0x000fe400000000ff */
[----:B------:R-:W-:Y:S02]  /*35a0*/  @P1 LOP3.LUT P6, RZ, R240, 0xff0000, RZ, 0xc0, !PT ;  /* 0x00ff0000f0ff1812 */ /* 0x000fe400078cc0ff */
[----:B------:R-:W-:Y:S01]  /*35b0*/  @P1 PRMT R105, R105, 0x5410, R135 ;  /* 0x0000541069691816 */ /* 0x000fe20000000087 */
[----:B------:R0:W-:Y:S01]  /*35c0*/  STG.E.128 desc[UR6][R120.64], R108 ;  /* 0x0000006c78007986 */ /* 0x0001e2000c101d06 */
[----:B------:R-:W-:-:S02]  /*35d0*/  @P1 PRMT R106, R106, 0x5410, R213 ;  /* 0x000054106a6a1816 */ /* 0x000fc400000000d5 */
[----:B------:R-:W-:Y:S02]  /*35e0*/  @P1 PRMT R107, R107, 0x5410, R223 ;  /* 0x000054106b6b1816 */ /* 0x000fe400000000df */
[----:B------:R-:W-:Y:S02]  /*35f0*/  @P2 PRMT R100, R100, 0x5410, R220 ;  /* 0x0000541064642816 */ /* 0x000fe400000000dc */
[----:B------:R-:W-:Y:S01]  /*3600*/  @P2 PRMT R101, R101, 0x5410, R219 ;  /* 0x0000541065652816 */ /* 0x000fe200000000db */
[----:B------:R-:W-:Y:S01]  /*3610*/  @P1 STG.E.128 desc[UR6][R214.64], R104 ;  /* 0x00000068d6001986 */ /* 0x000fe2000c101d06 */
[----:B------:R-:W-:Y:S02]  /*3620*/  @P2 PRMT R102, R102, 0x5410, R239 ;  /* 0x0000541066662816 */ /* 0x000fe400000000ef */
[----:B------:R-:W-:Y:S02]  /*3630*/  @P2 PRMT R103, R103, 0x5410, R250 ;  /* 0x0000541067672816 */ /* 0x000fe400000000fa */
[----:B------:R-:W-:-:S02]  /*3640*/  F2FP.F16.F32.PACK_AB R115, R249, R238 ;  /* 0x000000eef973723e */ /* 0x000fc400000000ff */
[----:B------:R-:W-:Y:S01]  /*3650*/  F2FP.F16.F32.PACK_AB R114, R237, R212 ;  /* 0x000000d4ed72723e */ /* 0x000fe200000000ff */
[----:B------:R-:W-:Y:S01]  /*3660*/  @P2 STG.E.128 desc[UR6][R122.64], R100 ;  /* 0x000000647a002986 */ /* 0x000fe2000c101d06 */
[----:B------:R-:W-:Y:S01]  /*3670*/  F2FP.F16.F32.PACK_AB R113, R209, R210 ;  /* 0x000000d2d171723e */ /* 0x000fe200000000ff */
[----:B0-----:R-:W-:Y:S01]  /*3680*/  FMUL.FTZ R108, R208, UR17 ;  /* 0x00000011d06c7c20 */ /* 0x001fe20008410000 */
[----:B------:R-:W-:Y:S02]  /*3690*/  F2FP.F16.F32.PACK_AB R112, R142, R141 ;  /* 0x0000008d8e70723e */ /* 0x000fe400000000ff */
[----:B------:R-:W-:Y:S02]  /*36a0*/  @P1 FSEL R230, R229, RZ, P5 ;  /* 0x000000ffe5e61208 */ /* 0x000fe40002800000 */
[----:B------:R-:W-:Y:S01]  /*36b0*/  LOP3.LUT P5, RZ, R246, 0xff000000, RZ, 0xc0, !PT ;  /* 0xff000000f6ff7812 */ /* 0x000fe200078ac0ff */
[----:B------:R0:W-:Y:S01]  /*36c0*/  STG.E.128 desc[UR6][R118.64], R112 ;  /* 0x0000007076007986 */ /* 0x0001e2000c101d06 */
[----:B------:R-:W-:-:S02]  /*36d0*/  @P1 FSEL R231, R231, RZ, P6 ;  /* 0x000000ffe7e71208 */ /* 0x000fc40003000000 */
[----:B------:R-:W-:Y:S02]  /*36e0*/  @P1 LOP3.LUT P6, RZ, R240, 0xff000000, RZ, 0xc0, !PT ;  /* 0xff000000f0ff1812 */ /* 0x000fe400078cc0ff */
[C---:B------:R-:W-:Y:S02]  /*36f0*/  FSEL R125, R232.reuse, RZ, P5 ;  /* 0x000000ffe87d7208 */ /* 0x040fe40002800000 */
[----:B------:R-:W-:Y:S02]  /*3700*/  LOP3.LUT P5, RZ, R247, 0xff, RZ, 0xc0, !PT ;  /* 0x000000fff7ff7812 */ /* 0x000fe400078ac0ff */
[----:B------:R-:W-:Y:S02]  /*3710*/  @P1 FSEL R232, R232, RZ, P6 ;  /* 0x000000ffe8e81208 */ /* 0x000fe40003000000 */
[----:B------:R-:W-:Y:S02]  /*3720*/  @P1 LOP3.LUT P6, RZ, R241, 0xff, RZ, 0xc0, !PT ;  /* 0x000000fff1ff1812 */ /* 0x000fe400078cc0ff */
[----:B------:R-:W-:-:S02]  /*3730*/  FSEL R130, R233, RZ, P5 ;  /* 0x000000ffe9827208 */ /* 0x000fc40002800000 */
[----:B------:R-:W-:Y:S02]  /*3740*/  LOP3.LUT P5, RZ, R247, 0xff00, RZ, 0xc0, !PT ;  /* 0x0000ff00f7ff7812 */ /* 0x000fe400078ac0ff */
[----:B------:R-:W-:Y:S01]  /*3750*/  @P1 FSEL R233, R233, RZ, P6 ;  /* 0x000000ffe9e91208 */ /* 0x000fe20003000000 */
[----:B0-----:R-:W0:Y:S01]  /*3760*/  @P1 LDC.64 R112, c[0x0][0x300] ;  /* 0x0000c000ff701b82 */ /* 0x001e220000000a00 */
[----:B------:R-:W-:Y:S02]  /*3770*/  @P1 LOP3.LUT P6, RZ, R241, 0xff00, RZ, 0xc0, !PT ;  /* 0x0000ff00f1ff1812 */ /* 0x000fe400078cc0ff */
[C---:B------:R-:W-:Y:S02]  /*3780*/  FSEL R127, R234.reuse, RZ, P5 ;  /* 0x000000ffea7f7208 */ /* 0x040fe40002800000 */
[----:B------:R-:W-:Y:S02]  /*3790*/  LOP3.LUT P5, RZ, R247, 0xff0000, RZ, 0xc0, !PT ;  /* 0x00ff0000f7ff7812 */ /* 0x000fe400078ac0ff */
[----:B------:R-:W-:Y:S01]  /*37a0*/  @P1 FSEL R234, R234, RZ, P6 ;  /* 0x000000ffeaea1208 */ /* 0x000fe20003000000 */
[----:B------:R-:W1:Y:S01]  /*37b0*/  @P2 LDC.64 R118, c[0x0][0x308] ;  /* 0x0000c200ff762b82 */ /* 0x000e620000000a00 */
[----:B------:R-:W-:-:S02]  /*37c0*/  @P1 LOP3.LUT P6, RZ, R241, 0xff0000, RZ, 0xc0, !PT ;  /* 0x00ff0000f1ff1812 */ /* 0x000fc400078cc0ff */
[C---:B------:R-:W-:Y:S02]  /*37d0*/  FSEL R235, R236.reuse, RZ, P5 ;  /* 0x000000ffeceb7208 */ /* 0x040fe40002800000 */
[----:B------:R-:W-:Y:S02]  /*37e0*/  @P1 FSEL R236, R236, RZ, P6 ;  /* 0x000000ffecec1208 */ /* 0x000fe40003000000 */
[----:B------:R-:W-:Y:S01]  /*37f0*/  @P1 F2FP.F16.F32.PACK_AB R136, RZ, R136 ;  /* 0x00000088ff88123e */ /* 0x000fe200000000ff */
[----:B------:R-:W2:Y:S01]  /*3800*/  @P1 LDC.64 R114, c[0x0][0x300] ;  /* 0x0000c000ff721b82 */ /* 0x000ea20000000a00 */
[----:B------:R-:W-:Y:S02]  /*3810*/  @P1 F2FP.F16.F32.PACK_AB R138, RZ, R138 ;  /* 0x0000008aff8a123e */ /* 0x000fe400000000ff */
[----:B------:R-:W-:Y:S02]  /*3820*/  @P1 F2FP.F16.F32.PACK_AB R140, RZ, R140 ;  /* 0x0000008cff8c123e */ /* 0x000fe400000000ff */
[----:B------:R-:W-:-:S02]  /*3830*/  @P1 F2FP.F16.F32.PACK_AB R129, RZ, R129 ;  /* 0x00000081ff81123e */ /* 0x000fc400000000ff */
[----:B------:R-:W-:Y:S01]  /*3840*/  LOP3.LUT P6, RZ, R247, 0xff000000, RZ, 0xc0, !PT ;  /* 0xff000000f7ff7812 */ /* 0x000fe200078cc0ff */
[----:B0-----:R-:W-:Y:S01]  /*3850*/  @P1 IMAD.WIDE.U32 R112, R203, 0x10, R112 ;  /* 0x00000010cb701825 */ /* 0x001fe200078e0070 */
[----:B------:R-:W-:Y:S02]  /*3860*/  @P1 F2FP.F16.F32.PACK_AB R137, RZ, R137 ;  /* 0x00000089ff89123e */ /* 0x000fe400000000ff */
[----:B------:R-:W-:Y:S02]  /*3870*/  @P1 F2FP.F16.F32.PACK_AB R139, RZ, R139 ;  /* 0x0000008bff8b123e */ /* 0x000fe400000000ff */
[----:B------:R-:W-:Y:S02]  /*3880*/  @P1 F2FP.F16.F32.PACK_AB R128, RZ, R128 ;  /* 0x00000080ff80123e */ /* 0x000fe400000000ff */
[----:B------:R-:W-:Y:S01]  /*3890*/  @P1 F2FP.F16.F32.PACK_AB R227, RZ, R227 ;  /* 0x000000e3ffe3123e */ /* 0x000fe200000000ff */
[----:B-1----:R-:W-:Y:S01]  /*38a0*/  @P2 IMAD.WIDE.U32 R118, R202, 0x10, R118 ;  /* 0x00000010ca762825 */ /* 0x002fe200078e0076 */
[----:B------:R-:W-:-:S02]  /*38b0*/  @P1 PRMT R104, R136, 0x7610, R104 ;  /* 0x0000761088681816 */ /* 0x000fc40000000068 */
[----:B------:R-:W-:Y:S02]  /*38c0*/  @P1 PRMT R105, R138, 0x7610, R105 ;  /* 0x000076108a691816 */ /* 0x000fe40000000069 */
[----:B------:R-:W-:Y:S02]  /*38d0*/  @P1 PRMT R106, R140, 0x7610, R106 ;  /* 0x000076108c6a1816 */ /* 0x000fe4000000006a */
[----:B------:R-:W-:Y:S01]  /*38e0*/  @P1 PRMT R107, R129, 0x7610, R107 ;  /* 0x00007610816b1816 */ /* 0x000fe2000000006b */
[----:B--2---:R-:W-:Y:S01]  /*38f0*/  @P1 IMAD.WIDE.U32 R114, R202, 0x10, R114 ;  /* 0x00000010ca721825 */ /* 0x004fe200078e0072 */
[----:B------:R-:W-:Y:S02]  /*3900*/  FSEL R110, R108, RZ, P6 ;  /* 0x000000ff6c6e7208 */ /* 0x000fe40003000000 */
[----:B------:R-:W-:Y:S02]  /*3910*/  @P1 LOP3.LUT P6, RZ, R241, 0xff000000, RZ, 0xc0, !PT ;  /* 0xff000000f1ff1812 */ /* 0x000fe400078cc0ff */
        /* <DEDUP_REMOVED lines=8> */
[----:B------:R-:W-:Y:S02]  /*39a0*/  LOP3.LUT P5, RZ, R246, 0xff00, RZ, 0xc0, !PT ;  /* 0x0000ff00f6ff7812 */ /* 0x000fe400078ac0ff */
[----:B------:R-:W-:Y:S01]  /*39b0*/  @P1 F2FP.F16.F32.PACK_AB R228, RZ, R228 ;  /* 0x000000e4ffe4123e */ /* 0x000fe200000000ff */
[----:B------:R0:W-:Y:S01]  /*39c0*/  @P1 STG.E.128 desc[UR6][R112.64], R104 ;  /* 0x0000006870001986 */ /* 0x0001e2000c101d06 */
[----:B------:R-:W-:Y:S02]  /*39d0*/  @P1 F2FP.F16.F32.PACK_AB R231, RZ, R231 ;  /* 0x000000e7ffe7123e */ /* 0x000fe400000000ff */
[----:B------:R-:W-:Y:S02]  /*39e0*/  @P1 FSEL R108, R108, RZ, P6 ;  /* 0x000000ff6c6c1208 */ /* 0x000fe40003000000 */
[----:B------:R-:W-:-:S02]  /*39f0*/  @P1 F2FP.F16.F32.PACK_AB R233, RZ, R233 ;  /* 0x000000e9ffe9123e */ /* 0x000fc400000000ff */
[----:B------:R-:W-:Y:S02]  /*3a00*/  @P1 F2FP.F16.F32.PACK_AB R236, RZ, R236 ;  /* 0x000000ecffec123e */ /* 0x000fe400000000ff */
        /* <DEDUP_REMOVED lines=130> */
.L_x_1663:
        /* <DEDUP_REMOVED lines=39> */
.L_x_1664:
[----:B------:R-:W-:Y:S01]  /*44a0*/  HFMA2.MMA R111, -RZ, RZ, 0, 9.5367431640625e-07 ;  /* 0x00000010ff6f7435 */ /* 0x000fe200000001ff */
[----:B------:R-:W-:Y:S02]  /*44b0*/  MOV R112, 0x1f ;  /* 0x0000001f00707802 */ /* 0x000fe40000000f00 */
[----:B------:R-:W-:-:S08]  /*44c0*/  MOV R113, 0xffffffff ;  /* 0xffffffff00717802 */ /* 0x000fd00000000f00 */
[----:B-----5:R-:W-:Y:S05]  /*44d0*/  WARPSYNC.COLLECTIVE R113, `(.L_x_1667) ;  /* 0x0000000071087348 */ /* 0x020fea0003c00000 */
[----:B------:R0:W1:Y:S02]  /*44e0*/  SHFL.DOWN P4, R114, R110, R111, R112 ;  /* 0x0800006f6e727389 */ /* 0x0000640000080070 */
[----:B01---5:R-:W-:Y:S01]  /*44f0*/  ENDCOLLECTIVE ;  /* 0x000000000000791b */ /* 0x023fe20003800000 */
.L_x_1667:
[----:B------:R-:W-:Y:S01]  /*4500*/  FADD.FTZ R115, R110, R114 ;  /* 0x000000726e737221 */ /* 0x000fe20000010000 */
[----:B------:R-:W-:-:S07]  /*4510*/  MOV R110, R108 ;  /* 0x0000006c006e7202 */ /* 0x000fce0000000f00 */
[----:B------:R-:W-:Y:S05]  /*4520*/  WARPSYNC.COLLECTIVE R113, `(.L_x_1668) ;  /* 0x0000000071087348 */ /* 0x000fea0003c00000 */
[----:B------:R0:W1:Y:S02]  /*4530*/  SHFL.DOWN P4, R114, R110, R111, R112 ;  /* 0x0800006f6e727389 */ /* 0x0000640000080070 */
[----:B01----:R-:W-:Y:S01]  /*4540*/  ENDCOLLECTIVE ;  /* 0x000000000000791b */ /* 0x003fe20003800000 */
.L_x_1668:
[----:B------:R-:W-:Y:S01]  /*4550*/  HFMA2.MMA R111, -RZ, RZ, 0, 4.76837158203125e-07 ;  /* 0x00000008ff6f7435 */ /* 0x000fe200000001ff */
[----:B------:R-:W-:Y:S02]  /*4560*/  MOV R110, R115 ;  /* 0x00000073006e7202 */ /* 0x000fe40000000f00 */
[----:B------:R-:W-:-:S08]  /*4570*/  MOV R109, R114 ;  /* 0x00000072006d7202 */ /* 0x000fd00000000f00 */
[----:B------:R-:W-:Y:S05]  /*4580*/  WARPSYNC.COLLECTIVE R113, `(.L_x_1669) ;  /* 0x0000000071087348 */ /* 0x000fea0003c00000 */
[----:B------:R0:W1:Y:S02]  /*4590*/  SHFL.DOWN P4, R114, R110, R111, R112 ;  /* 0x0800006f6e727389 */ /* 0x0000640000080070 */
[----:B01----:R-:W-:Y:S01]  /*45a0*/  ENDCOLLECTIVE ;  /* 0x000000000000791b */ /* 0x003fe20003800000 */
.L_x_1669:
[----:B------:R-:W-:-:S05]  /*45b0*/  FADD.FTZ R116, R108, R109 ;  /* 0x0000006d6c747221 */ /* 0x000fca0000010000 */
[----:B------:R-:W-:Y:S01]  /*45c0*/  MOV R110, R116 ;  /* 0x00000074006e7202 */ /* 0x000fe20000000f00 */
[----:B------:R-:W-:-:S07]  /*45d0*/  FADD.FTZ R117, R115, R114 ;  /* 0x0000007273757221 */ /* 0x000fce0000010000 */
[----:B------:R-:W-:Y:S05]  /*45e0*/  WARPSYNC.COLLECTIVE R113, `(.L_x_1670) ;  /* 0x0000000071087348 */ /* 0x000fea0003c00000 */
[----:B------:R0:W1:Y:S02]  /*45f0*/  SHFL.DOWN P4, R114, R110, R111, R112 ;  /* 0x0800006f6e727389 */ /* 0x0000640000080070 */
[----:B01----:R-:W-:Y:S01]  /*4600*/  ENDCOLLECTIVE ;  /* 0x000000000000791b */ /* 0x003fe20003800000 */
.L_x_1670:
[----:B------:R-:W-:Y:S01]  /*4610*/  HFMA2.MMA R111, -RZ, RZ, 0, 2.384185791015625e-07 ;  /* 0x00000004ff6f7435 */ /* 0x000fe200000001ff */
[----:B------:R-:W-:Y:S02]  /*4620*/  MOV R110, R117 ;  /* 0x00000075006e7202 */ /* 0x000fe40000000f00 */
[----:B------:R-:W-:-:S08]  /*4630*/  MOV R109, R114 ;  /* 0x00000072006d7202 */ /* 0x000fd00000000f00 */
[----:B------:R-:W-:Y:S05]  /*4640*/  WARPSYNC.COLLECTIVE R113, `(.L_x_1671) ;  /* 0x0000000071087348 */ /* 0x000fea0003c00000 */
[----:B------:R0:W1:Y:S02]  /*4650*/  SHFL.DOWN P4, R114, R110, R111, R112 ;  /* 0x0800006f6e727389 */ /* 0x0000640000080070 */
[----:B01----:R-:W-:Y:S01]  /*4660*/  ENDCOLLECTIVE ;  /* 0x000000000000791b */ /* 0x003fe20003800000 */
.L_x_1671:
[----:B------:R-:W-:-:S05]  /*4670*/  FADD.FTZ R118, R116, R109 ;  /* 0x0000006d74767221 */ /* 0x000fca0000010000 */
[----:B------:R-:W-:Y:S01]  /*4680*/  MOV R110, R118 ;  /* 0x00000076006e7202 */ /* 0x000fe20000000f00 */
[----:B------:R-:W-:-:S07]  /*4690*/  FADD.FTZ R119, R117, R114 ;  /* 0x0000007275777221 */ /* 0x000fce0000010000 */
[----:B------:R-:W-:Y:S05]  /*46a0*/  WARPSYNC.COLLECTIVE R113, `(.L_x_1672) ;  /* 0x0000000071087348 */ /* 0x000fea0003c00000 */
[----:B------:R0:W1:Y:S02]  /*46b0*/  SHFL.DOWN P4, R114, R110, R111, R112 ;  /* 0x0800006f6e727389 */ /* 0x0000640000080070 */
[----:B01----:R-:W-:Y:S01]  /*46c0*/  ENDCOLLECTIVE ;  /* 0x000000000000791b */ /* 0x003fe20003800000 */
.L_x_1672:
[----:B------:R-:W-:Y:S01]  /*46d0*/  HFMA2.MMA R111, -RZ, RZ, 0, 1.1920928955078125e-07 ;  /* 0x00000002ff6f7435 */ /* 0x000fe200000001ff */
[----:B------:R-:W-:Y:S02]  /*46e0*/  MOV R110, R119 ;  /* 0x00000077006e7202 */ /* 0x000fe40000000f00 */
[----:B------:R-:W-:-:S08]  /*46f0*/  MOV R109, R114 ;  /* 0x00000072006d7202 */ /* 0x000fd00000000f00 */
[----:B------:R-:W-:Y:S05]  /*4700*/  WARPSYNC.COLLECTIVE R113, `(.L_x_1673) ;  /* 0x0000000071087348 */ /* 0x000fea0003c00000 */
[----:B------:R0:W1:Y:S02]  /*4710*/  SHFL.DOWN P4, R114, R110, R111, R112 ;  /* 0x0800006f6e727389 */ /* 0x0000640000080070 */
[----:B01----:R-:W-:Y:S01]  /*4720*/  ENDCOLLECTIVE ;  /* 0x000000000000791b */ /* 0x003fe20003800000 */
.L_x_1673:
[----:B------:R-:W-:-:S05]  /*4730*/  FADD.FTZ R120, R118, R109 ;  /* 0x0000006d76787221 */ /* 0x000fca0000010000 */
[----:B------:R-:W-:Y:S01]  /*4740*/  MOV R110, R120 ;  /* 0x00000078006e7202 */ /* 0x000fe20000000f00 */
[----:B------:R-:W-:-:S07]  /*4750*/  FADD.FTZ R108, R119, R114 ;  /* 0x00000072776c7221 */ /* 0x000fce0000010000 */
[----:B------:R-:W-:Y:S05]  /*4760*/  WARPSYNC.COLLECTIVE R113, `(.L_x_1674) ;  /* 0x0000000071087348 */ /* 0x000fea0003c00000 */
[----:B------:R0:W1:Y:S02]  /*4770*/  SHFL.DOWN P4, R114, R110, R111, R112 ;  /* 0x0800006f6e727389 */ /* 0x0000640000080070 */
[----:B01----:R-:W-:Y:S01]  /*4780*/  ENDCOLLECTIVE ;  /* 0x000000000000791b */ /* 0x003fe20003800000 */
.L_x_1674:
[----:B------:R-:W-:Y:S01]  /*4790*/  HFMA2.MMA R111, -RZ, RZ, 0, 5.9604644775390625e-08 ;  /* 0x00000001ff6f7435 */ /* 0x000fe200000001ff */
[----:B------:R-:W-:Y:S02]  /*47a0*/  MOV R110, R108 ;  /* 0x0000006c006e7202 */ /* 0x000fe40000000f00 */
[----:B------:R-:W-:-:S08]  /*47b0*/  MOV R109, R114 ;  /* 0x00000072006d7202 */ /* 0x000fd00000000f00 */
[----:B------:R-:W-:Y:S05]  /*47c0*/  WARPSYNC.COLLECTIVE R113, `(.L_x_1675) ;  /* 0x0000000071087348 */ /* 0x000fea0003c00000 */
[----:B------:R0:W1:Y:S02]  /*47d0*/  SHFL.DOWN P4, R114, R110, R111, R112 ;  /* 0x0800006f6e727389 */ /* 0x0000640000080070 */
[----:B01----:R-:W-:Y:S01]  /*47e0*/  ENDCOLLECTIVE ;  /* 0x000000000000791b */ /* 0x003fe20003800000 */
.L_x_1675:
[----:B------:R-:W-:-:S05]  /*47f0*/  FADD.FTZ R109, R120, R109 ;  /* 0x0000006d786d7221 */ /* 0x000fca0000010000 */
[----:B------:R-:W-:Y:S02]  /*4800*/  MOV R110, R109 ;  /* 0x0000006d006e7202 */ /* 0x000fe40000000f00 */
[----:B------:R-:W-:-:S07]  /*4810*/  MOV R115, R114 ;  /* 0x0000007200737202 */ /* 0x000fce0000000f00 */
[----:B------:R-:W-:Y:S05]  /*4820*/  WARPSYNC.COLLECTIVE R113, `(.L_x_1676) ;  /* 0x0000000071087348 */ /* 0x000fea0003c00000 */
[----:B------:R0:W1:Y:S02]  /*4830*/  SHFL.DOWN P4, R114, R110, R111, R112 ;  /* 0x0800006f6e727389 */ /* 0x0000640000080070 */
[----:B01----:R-:W-:Y:S01]  /*4840*/  ENDCOLLECTIVE ;  /* 0x000000000000791b */ /* 0x003fe20003800000 */
.L_x_1676:
[----:B------:R-:W-:Y:S05]  /*4850*/  BRA `(.L_x_1677) ;  /* 0xffffffd800447947 */ /* 0x000fea000383ffff */
.L_x_1678:
        /* <DEDUP_REMOVED lines=10> */
.L_x_3279:


//--------------------- .text._ZN10layer_norm22ln_bwd_finalize_kernelINS_22Kernel_traits_finalizeILj6144Ef6__halfS2_S2_fjLb0ELj1024ELj4ENS_18Kernel_traits_baseILj6144EfS2_S2_S2_fjLj1024EEEEELb0ELb0EEEvNS_9BwdParamsE --------------------------
	.section	.text._ZN10layer_norm22ln_bwd_finalize_kernelINS_22Kernel_traits_finalizeILj6144Ef6__halfS2_S2_fjLb0ELj1024ELj4ENS_18Kernel_traits_baseILj6144EfS2_S2_S2_fjLj1024EEEEELb0ELb0EEEvNS_9BwdParamsE,"ax",@progbits
	.align	128
        .global         _ZN10layer_norm22ln_bwd_finalize_kernelINS_22Kernel_traits_finalizeILj6144Ef6__halfS2_S2_fjLb0ELj1024ELj4ENS_18Kernel_traits_baseILj6144EfS2_S2_S2_fjLj1024EEEEELb0ELb0EEEvNS_9BwdParamsE
        .type           _ZN10layer_norm22ln_bwd_finalize_kernelINS_22Kernel_traits_finalizeILj6144Ef6__halfS2_S2_fjLb0ELj1024ELj4ENS_18Kernel_traits_baseILj6144EfS2_S2_S2_fjLj1024EEEEELb0ELb0EEEvNS_9BwdParamsE,@function
        .size           _ZN10layer_norm22ln_bwd_finalize_kernelINS_22Kernel_traits_finalizeILj6144Ef6__halfS2_S2_fjLb0ELj1024ELj4ENS_18Kernel_traits_baseILj6144EfS2_S2_S2_fjLj1024EEEEELb0ELb0EEEvNS_9BwdParamsE,(.L_x_3280 - _ZN10layer_norm22ln_bwd_finalize_kernelINS_22Kernel_traits_finalizeILj6144Ef6__halfS2_S2_fjLb0ELj1024ELj4ENS_18Kernel_traits_baseILj6144EfS2_S2_S2_fjLj1024EEEEELb0ELb0EEEvNS_9BwdParamsE)
        .other          _ZN10layer_norm22ln_bwd_finalize_kernelINS_22Kernel_traits_finalizeILj6144Ef6__halfS2_S2_fjLb0ELj1024ELj4ENS_18Kernel_traits_baseILj6144EfS2_S2_S2_fjLj1024EEEEELb0ELb0EEEvNS_9BwdParamsE,@"STO_CUDA_ENTRY STV_DEFAULT"
_ZN10layer_norm22ln_bwd_finalize_kernelINS_22Kernel_traits_finalizeILj6144Ef6__halfS2_S2_fjLb0ELj1024ELj4ENS_18Kernel_traits_baseILj6144EfS2_S2_S2_fjLj1024EEEEELb0ELb0EEEvNS_9BwdParamsE:
.text._ZN10layer_norm22ln_bwd_finalize_kernelINS_22Kernel_traits_finalizeILj6144Ef6__halfS2_S2_fjLb0ELj1024ELj4ENS_18Kernel_traits_baseILj6144EfS2_S2_S2_fjLj1024EEEEELb0ELb0EEEvNS_9BwdParamsE:
        /* <DEDUP_REMOVED lines=25> */
.L_x_1691:
        /* <DEDUP_REMOVED lines=30> */
.L_x_1683:
        /* <DEDUP_REMOVED lines=36> */
.L_x_1682:
[----:B------:R-:W-:Y:S05]  /*05b0*/  BSYNC B1 ;  /* 0x0000000000017941 */ /* 0x000fea0003800000 */
.L_x_1681:
        /* <DEDUP_REMOVED lines=24> */
.L_x_1685:
[----:B------:R-:W-:Y:S05]  /*0740*/  BSYNC B1 ;  /* 0x0000000000017941 */ /* 0x000fea0003800000 */
.L_x_1684:
        /* <DEDUP_REMOVED lines=12> */
.L_x_1686:
[----:B------:R-:W-:Y:S05]  /*0810*/  BSYNC B1 ;  /* 0x0000000000017941 */ /* 0x000fea0003800000 */
.L_x_1680:
[----:B------:R-:W-:Y:S05]  /*0820*/  BSYNC B0 ;  /* 0x0000000000007941 */ /* 0x000fea0003800000 */
.L_x_1679:
        /* <DEDUP_REMOVED lines=29> */
.L_x_1702:
[----:B---3--:R-:W-:Y:S01]  /*0a00*/  FADD.FTZ R9, R18, R9 ;  /* 0x0000000912097221 */ /* 0x008fe20000010000 */
[----:B--2---:R-:W-:-:S04]  /*0a10*/  FADD.FTZ R11, R10, R11 ;  /* 0x0000000b0a0b7221 */ /* 0x004fc80000010000 */
[----:B------:R2:W-:Y:S04]  /*0a20*/  @!P1 STS [R6+0x2000], R9 ;  /* 0x0020000906009388 */ /* 0x0005e80000000800 */
[----:B------:R2:W-:Y:S02]  /*0a30*/  @!P1 STS [R6+0x2080], R11 ;  /* 0x0020800b06009388 */ /* 0x0005e40000000800 */
.L_x_1687:
        /* <DEDUP_REMOVED lines=16> */
.L_x_1690:
[----:B------:R-:W-:Y:S05]  /*0b40*/  BSYNC B0 ;  /* 0x0000000000007941 */ /* 0x000fea0003800000 */
.L_x_1689:
[C---:B------:R-:W-:Y:S01]  /*0b50*/  ISETP.GT.U32.AND P1, PT, R3.reuse, -0x1801, PT ;  /* 0xffffe7ff0300780c */ /* 0x040fe20003f24070 */
[----:B------:R-:W-:Y:S01]  /*0b60*/  VIADD R4, R4, 0xc00 ;  /* 0x00000c0004047836 */ /* 0x000fe20000000000 */
[----:B------:R-:W-:-:S11]  /*0b70*/  IADD3 R3, R3, 0x1800, RZ ;  /* 0x0000180003037810 */ /* 0x000fd60007ffe0ff */
[----:B------:R-:W-:Y:S05]  /*0b80*/  @P1 BRA `(.L_x_1691) ;  /* 0xfffffff400801947 */ /* 0x000fea000383ffff */
[----:B------:R-:W-:Y:S05]  /*0b90*/  EXIT ;  /* 0x000000000000794d */ /* 0x000fea0003800000 */
.L_x_1688:
[----:B------:R-:W-:Y:S01]  /*0ba0*/  HFMA2.MMA R21, -RZ, RZ, 0, 5.9604644775390625e-08 ;  /* 0x00000001ff157435 */ /* 0x000fe200000001ff */
[----:B0--3--:R-:W-:Y:S01]  /*0bb0*/  MOV R22, R10 ;  /* 0x0000000a00167202 */ /* 0x009fe20000000f00 */
[----:B------:R-:W-:Y:S01]  /*0bc0*/  IMAD.MOV.U32 R19, RZ, RZ, -0x1 ;  /* 0xffffffffff137424 */ /* 0x000fe200078e00ff */
[----:B------:R-:W-:-:S08]  /*0bd0*/  MOV R24, 0x1f ;  /* 0x0000001f00187802 */ /* 0x000fd00000000f00 */
[----:B-12---:R-:W-:Y:S05]  /*0be0*/  WARPSYNC.COLLECTIVE R19, `(.L_x_1692) ;  /* 0x0000000013087348 */ /* 0x006fea0003c00000 */
[----:B------:R0:W3:Y:S02]  /*0bf0*/  SHFL.BFLY P2, R20, R22, R21, R24 ;  /* 0x0c00001516147389 */ /* 0x0000e40000040018 */
[----:B0123--:R-:W-:Y:S01]  /*0c00*/  ENDCOLLECTIVE ;  /* 0x000000000000791b */ /* 0x00ffe20003800000 */
.L_x_1692:
[----:B------:R-:W-:Y:S01]  /*0c10*/  HFMA2.MMA R21, -RZ, RZ, 0, 1.1920928955078125e-07 ;  /* 0x00000002ff157435 */ /* 0x000fe200000001ff */
[----:B------:R-:W-:-:S05]  /*0c20*/  MOV R11, R20 ;  /* 0x00000014000b7202 */ /* 0x000fca0000000f00 */
[----:B------:R-:W-:-:S05]  /*0c30*/  FADD.FTZ R11, R10, R11 ;  /* 0x0000000b0a0b7221 */ /* 0x000fca0000010000 */
[----:B------:R-:W-:-:S07]  /*0c40*/  MOV R22, R11 ;  /* 0x0000000b00167202 */ /* 0x000fce0000000f00 */
[----:B------:R-:W-:Y:S05]  /*0c50*/  WARPSYNC.COLLECTIVE R19, `(.L_x_1693) ;  /* 0x0000000013087348 */ /* 0x000fea0003c00000 */
[----:B------:R0:W1:Y:S02]  /*0c60*/  SHFL.BFLY P2, R20, R22, R21, R24 ;  /* 0x0c00001516147389 */ /* 0x0000640000040018 */
[----:B01----:R-:W-:Y:S01]  /*0c70*/  ENDCOLLECTIVE ;  /* 0x000000000000791b */ /* 0x003fe20003800000 */
.L_x_1693:
[----:B------:R-:W-:Y:S01]  /*0c80*/  HFMA2.MMA R21, -RZ, RZ, 0, 2.384185791015625e-07 ;  /* 0x00000004ff157435 */ /* 0x000fe200000001ff */
[----:B------:R-:W-:-:S04]  /*0c90*/  IMAD.MOV.U32 R14, RZ, RZ, R20 ;  /* 0x000000ffff0e7224 */ /* 0x000fc800078e0014 */
[----:B------:R-:W-:-:S05]  /*0ca0*/  FADD.FTZ R14, R11, R14 ;  /* 0x0000000e0b0e7221 */ /* 0x000fca0000010000 */
[----:B------:R-:W-:-:S07]  /*0cb0*/  MOV R22, R14 ;  /* 0x0000000e00167202 */ /* 0x000fce0000000f00 */
[----:B------:R-:W-:Y:S05]  /*0cc0*/  WARPSYNC.COLLECTIVE R19, `(.L_x_1694) ;  /* 0x0000000013087348 */ /* 0x000fea0003c00000 */
[----:B------:R0:W1:Y:S02]  /*0cd0*/  SHFL.BFLY P2, R20, R22, R21, R24 ;  /* 0x0c00001516147389 */ /* 0x0000640000040018 */
[----:B01----:R-:W-:Y:S01]  /*0ce0*/  ENDCOLLECTIVE ;  /* 0x000000000000791b */ /* 0x003fe20003800000 */
.L_x_1694:
[----:B------:R-:W-:Y:S01]  /*0cf0*/  IMAD.MOV.U32 R21, RZ, RZ, 0x8 ;  /* 0x00000008ff157424 */ /* 0x000fe200078e00ff */
[----:B------:R-:W-:-:S05]  /*0d00*/  MOV R13, R20 ;  /* 0x00000014000d7202 */ /* 0x000fca0000000f00 */
[----:B------:R-:W-:-:S05]  /*0d10*/  FADD.FTZ R13, R14, R13 ;  /* 0x0000000d0e0d7221 */ /* 0x000fca0000010000 */
[----:B------:R-:W-:-:S07]  /*0d20*/  MOV R22, R13 ;  /* 0x0000000d00167202 */ /* 0x000fce0000000f00 */
[----:B------:R-:W-:Y:S05]  /*0d30*/  WARPSYNC.COLLECTIVE R19, `(.L_x_1695) ;  /* 0x0000000013087348 */ /* 0x000fea0003c00000 */
[----:B------:R0:W1:Y:S02]  /*0d40*/  SHFL.BFLY P2, R20, R22, R21, R24 ;  /* 0x0c00001516147389 */ /* 0x0000640000040018 */
[----:B01----:R-:W-:Y:S01]  /*0d50*/  ENDCOLLECTIVE ;  /* 0x000000000000791b */ /* 0x003fe20003800000 */
.L_x_1695:
[----:B------:R-:W-:Y:S01]  /*0d60*/  HFMA2.MMA R21, -RZ, RZ, 0, 9.5367431640625e-07 ;  /* 0x00000010ff157435 */ /* 0x000fe200000001ff */
[----:B------:R-:W-:-:S05]  /*0d70*/  MOV R10, R20 ;  /* 0x00000014000a7202 */ /* 0x000fca0000000f00 */
[----:B------:R-:W-:-:S05]  /*0d80*/  FADD.FTZ R10, R13, R10 ;  /* 0x0000000a0d0a7221 */ /* 0x000fca0000010000 */
[----:B------:R-:W-:-:S07]  /*0d90*/  MOV R22, R10 ;  /* 0x0000000a00167202 */ /* 0x000fce0000000f00 */
[----:B------:R-:W-:Y:S05]  /*0da0*/  WARPSYNC.COLLECTIVE R19, `(.L_x_1696) ;  /* 0x0000000013087348 */ /* 0x000fea0003c00000 */
[----:B------:R0:W1:Y:S02]  /*0db0*/  SHFL.BFLY P2, R20, R22, R21, R24 ;  /* 0x0c00001516147389 */ /* 0x0000640000040018 */
[----:B01----:R-:W-:Y:S01]  /*0dc0*/  ENDCOLLECTIVE ;  /* 0x000000000000791b */ /* 0x003fe20003800000 */
.L_x_1696:
[----:B------:R-:W-:Y:S01]  /*0dd0*/  HFMA2.MMA R21, -RZ, RZ, 0, 5.9604644775390625e-08 ;  /* 0x00000001ff157435 */ /* 0x000fe200000001ff */
[----:B------:R-:W-:Y:S01]  /*0de0*/  IMAD.MOV.U32 R22, RZ, RZ, R9 ;  /* 0x000000ffff167224 */ /* 0x000fe200078e0009 */
[----:B------:R-:W-:-:S09]  /*0df0*/  MOV R11, R20 ;  /* 0x00000014000b7202 */ /* 0x000fd20000000f00 */
[----:B------:R-:W-:Y:S05]  /*0e00*/  WARPSYNC.COLLECTIVE R19, `(.L_x_1697) ;  /* 0x0000000013087348 */ /* 0x000fea0003c00000 */
[----:B------:R0:W1:Y:S02]  /*0e10*/  SHFL.BFLY P2, R20, R22, R21, R24 ;  /* 0x0c00001516147389 */ /* 0x0000640000040018 */
[----:B01----:R-:W-:Y:S01]  /*0e20*/  ENDCOLLECTIVE ;  /* 0x000000000000791b */ /* 0x003fe20003800000 */
.L_x_1697:
[----:B------:R-:W-:Y:S01]  /*0e30*/  HFMA2.MMA R21, -RZ, RZ, 0, 1.1920928955078125e-07 ;  /* 0x00000002ff157435 */ /* 0x000fe200000001ff */
[----:B------:R-:W-:-:S05]  /*0e40*/  MOV R14, R20 ;  /* 0x00000014000e7202 */ /* 0x000fca0000000f00 */
[----:B------:R-:W-:-:S05]  /*0e50*/  FADD.FTZ R15, R9, R14 ;  /* 0x0000000e090f7221 */ /* 0x000fca0000010000 */
[----:B------:R-:W-:-:S07]  /*0e60*/  MOV R22, R15 ;  /* 0x0000000f00167202 */ /* 0x000fce0000000f00 */
[----:B------:R-:W-:Y:S05]  /*0e70*/  WARPSYNC.COLLECTIVE R19, `(.L_x_1698) ;  /* 0x0000000013087348 */ /* 0x000fea0003c00000 */
[----:B------:R0:W1:Y:S02]  /*0e80*/  SHFL.BFLY P2, R20, R22, R21, R24 ;  /* 0x0c00001516147389 */ /* 0x0000640000040018 */
[----:B01----:R-:W-:Y:S01]  /*0e90*/  ENDCOLLECTIVE ;  /* 0x000000000000791b */ /* 0x003fe20003800000 */
.L_x_1698:
[----:B------:R-:W-:Y:S01]  /*0ea0*/  HFMA2.MMA R21, -RZ, RZ, 0, 2.384185791015625e-07 ;  /* 0x00000004ff157435 */ /* 0x000fe200000001ff */
[----:B------:R-:W-:-:S04]  /*0eb0*/  IMAD.MOV.U32 R16, RZ, RZ, R20 ;  /* 0x000000ffff107224 */ /* 0x000fc800078e0014 */
[----:B------:R-:W-:-:S05]  /*0ec0*/  FADD.FTZ R16, R15, R16 ;  /* 0x000000100f107221 */ /* 0x000fca0000010000 */
[----:B------:R-:W-:-:S07]  /*0ed0*/  MOV R22, R16 ;  /* 0x0000001000167202 */ /* 0x000fce0000000f00 */
[----:B------:R-:W-:Y:S05]  /*0ee0*/  WARPSYNC.COLLECTIVE R19, `(.L_x_1699) ;  /* 0x0000000013087348 */ /* 0x000fea0003c00000 */
[----:B------:R0:W1:Y:S02]  /*0ef0*/  SHFL.BFLY P2, R20, R22, R21, R24 ;  /* 0x0c00001516147389 */ /* 0x0000640000040018 */
[----:B01----:R-:W-:Y:S01]  /*0f00*/  ENDCOLLECTIVE ;  /* 0x000000000000791b */ /* 0x003fe20003800000 */
.L_x_1699:
[----:B------:R-:W-:Y:S01]  /*0f10*/  IMAD.MOV.U32 R21, RZ, RZ, 0x8 ;  /* 0x00000008ff157424 */ /* 0x000fe200078e00ff */
[----:B------:R-:W-:-:S05]  /*0f20*/  MOV R17, R20 ;  /* 0x0000001400117202 */ /* 0x000fca0000000f00 */
[----:B------:R-:W-:-:S05]  /*0f30*/  FADD.FTZ R17, R16, R17 ;  /* 0x0000001110117221 */ /* 0x000fca0000010000 */
[----:B------:R-:W-:-:S07]  /*0f40*/  MOV R22, R17 ;  /* 0x0000001100167202 */ /* 0x000fce0000000f00 */
[----:B------:R-:W-:Y:S05]  /*0f50*/  WARPSYNC.COLLECTIVE R19, `(.L_x_1700) ;  /* 0x0000000013087348 */ /* 0x000fea0003c00000 */
[----:B------:R0:W1:Y:S02]  /*0f60*/  SHFL.BFLY P2, R20, R22, R21, R24 ;  /* 0x0c00001516147389 */ /* 0x0000640000040018 */
[----:B01----:R-:W-:Y:S01]  /*0f70*/  ENDCOLLECTIVE ;  /* 0x000000000000791b */ /* 0x003fe20003800000 */
.L_x_1700:
[----:B------:R-:W-:Y:S01]  /*0f80*/  HFMA2.MMA R21, -RZ, RZ, 0, 9.5367431640625e-07 ;  /* 0x00000010ff157435 */ /* 0x000fe200000001ff */
[----:B------:R-:W-:-:S05]  /*0f90*/  MOV R18, R20 ;  /* 0x0000001400127202 */ /* 0x000fca0000000f00 */
[----:B------:R-:W-:-:S05]  /*0fa0*/  FADD.FTZ R18, R17, R18 ;  /* 0x0000001211127221 */ /* 0x000fca0000010000 */
[----:B------:R-:W-:-:S07]  /*0fb0*/  MOV R22, R18 ;  /* 0x0000001200167202 */ /* 0x000fce0000000f00 */
[----:B------:R-:W-:Y:S05]  /*0fc0*/  WARPSYNC.COLLECTIVE R19, `(.L_x_1701) ;  /* 0x0000000013087348 */ /* 0x000fea0003c00000 */
[----:B------:R0:W1:Y:S02]  /*0fd0*/  SHFL.BFLY P2, R20, R22, R21, R24 ;  /* 0x0c00001516147389 */ /* 0x0000640000040018 */
[----:B01----:R-:W-:Y:S01]  /*0fe0*/  ENDCOLLECTIVE ;  /* 0x000000000000791b */ /* 0x003fe20003800000 */
.L_x_1701:
[----:B------:R-:W-:Y:S01]  /*0ff0*/  MOV R9, R20 ;  /* 0x0000001400097202 */ /* 0x000fe20000000f00 */
[----:B------:R-:W-:Y:S06]  /*1000*/  BRA `(.L_x_1702) ;  /* 0xfffffff8007c7947 */ /* 0x000fec000383ffff */
.L_x_1703:
        /* <DEDUP_REMOVED lines=15> */
.L_x_3280:


//--------------------- .text._ZN10layer_norm40ln_parallel_residual_bwd_finalize_kernelINS_22Kernel_traits_finalizeILj6144Ef6__halfS2_S2_fjLb0ELj1024ELj4ENS_18Kernel_traits_baseILj6144EfS2_S2_S2_fjLj1024EEEEELb0EEEvNS_9BwdParamsE --------------------------
	.section	.text._ZN10layer_norm40ln_parallel_residual_bwd_finalize_kernelINS_22Kernel_traits_finalizeILj6144Ef6__halfS2_S2_fjLb0ELj1024ELj4ENS_18Kernel_traits_baseILj6144EfS2_S2_S2_fjLj1024EEEEELb0EEEvNS_9BwdParamsE,"ax",@progbits
	.align	128
        .global         _ZN10layer_norm40ln_parallel_residual_bwd_finalize_kernelINS_22Kernel_traits_finalizeILj6144Ef6__halfS2_S2_fjLb0ELj1024ELj4ENS_18Kernel_traits_baseILj6144EfS2_S2_S2_fjLj1024EEEEELb0EEEvNS_9BwdParamsE
        .type           _ZN10layer_norm40ln_parallel_residual_bwd_finalize_kernelINS_22Kernel_traits_finalizeILj6144Ef6__halfS2_S2_fjLb0ELj1024ELj4ENS_18Kernel_traits_baseILj6144EfS2_S2_S2_fjLj1024EEEEELb0EEEvNS_9BwdParamsE,@function
        .size           _ZN10layer_norm40ln_parallel_residual_bwd_finalize_kernelINS_22Kernel_traits_finalizeILj6144Ef6__halfS2_S2_fjLb0ELj1024ELj4ENS_18Kernel_traits_baseILj6144EfS2_S2_S2_fjLj1024EEEEELb0EEEvNS_9BwdParamsE,(.L_x_3281 - _ZN10layer_norm40ln_parallel_residual_bwd_finalize_kernelINS_22Kernel_traits_finalizeILj6144Ef6__halfS2_S2_fjLb0ELj1024ELj4ENS_18Kernel_traits_baseILj6144EfS2_S2_S2_fjLj1024EEEEELb0EEEvNS_9BwdParamsE)
        .other          _ZN10layer_norm40ln_parallel_residual_bwd_finalize_kernelINS_22Kernel_traits_finalizeILj6144Ef6__halfS2_S2_fjLb0ELj1024ELj4ENS_18Kernel_traits_baseILj6144EfS2_S2_S2_fjLj1024EEEEELb0EEEvNS_9BwdParamsE,@"STO_CUDA_ENTRY STV_DEFAULT"
_ZN10layer_norm40ln_parallel_residual_bwd_finalize_kernelINS_22Kernel_traits_finalizeILj6144Ef6__halfS2_S2_fjLb0ELj1024ELj4ENS_18Kernel_traits_baseILj6144EfS2_S2_S2_fjLj1024EEEEELb0EEEvNS_9BwdParamsE:
.text._ZN10layer_norm40ln_parallel_residual_bwd_finalize_kernelINS_22Kernel_traits_finalizeILj6144Ef6__halfS2_S2_fjLb0ELj1024ELj4ENS_18Kernel_traits_baseILj6144EfS2_S2_S2_fjLj1024EEEEELb0EEEvNS_9BwdParamsE:
        /* <DEDUP_REMOVED lines=22> */
.L_x_1716:
        /* <DEDUP_REMOVED lines=42> */
.L_x_1708:
        /* <DEDUP_REMOVED lines=62> */
.L_x_1707:
[----:B------:R-:W-:Y:S05]  /*07e0*/  BSYNC B1 ;  /* 0x0000000000017941 */ /* 0x000fea0003800000 */
.L_x_1706:
        /* <DEDUP_REMOVED lines=38> */
.L_x_1710:
[----:B------:R-:W-:Y:S05]  /*0a50*/  BSYNC B1 ;  /* 0x0000000000017941 */ /* 0x000fea0003800000 */
.L_x_1709:
        /* <DEDUP_REMOVED lines=20> */
.L_x_1711:
[----:B------:R-:W-:Y:S05]  /*0ba0*/  BSYNC B1 ;  /* 0x0000000000017941 */ /* 0x000fea0003800000 */
.L_x_1705:
[----:B------:R-:W-:Y:S05]  /*0bb0*/  BSYNC B0 ;  /* 0x0000000000007941 */ /* 0x000fea0003800000 */
.L_x_1704:
        /* <DEDUP_REMOVED lines=54> */
.L_x_1737:
        /* <DEDUP_REMOVED lines=10> */
.L_x_1712:
        /* <DEDUP_REMOVED lines=24> */
.L_x_1715:
[----:B------:R-:W-:Y:S05]  /*1140*/  BSYNC B0 ;  /* 0x0000000000007941 */ /* 0x000fea0003800000 */
.L_x_1714:
[C---:B------:R-:W-:Y:S02]  /*1150*/  ISETP.GT.U32.AND P1, PT, R4.reuse, -0x1801, PT ;  /* 0xffffe7ff0400780c */ /* 0x040fe40003f24070 */
[----:B------:R-:W-:Y:S02]  /*1160*/  IADD3 R4, R4, 0x1800, RZ ;  /* 0x0000180004047810 */ /* 0x000fe40007ffe0ff */
[----:B------:R-:W-:-:S09]  /*1170*/  IADD3 R5, R5, 0xc00, RZ ;  /* 0x00000c0005057810 */ /* 0x000fd20007ffe0ff */
[----:B------:R-:W-:Y:S05]  /*1180*/  @P1 BRA `(.L_x_1716) ;  /* 0xffffffec00f41947 */ /* 0x000fea000383ffff */
[----:B------:R-:W-:Y:S05]  /*1190*/  EXIT ;  /* 0x000000000000794d */ /* 0x000fea0003800000 */
.L_x_1713:
[----:B------:R-:W-:Y:S01]  /*11a0*/  HFMA2.MMA R14, -RZ, RZ, 0, 5.9604644775390625e-08 ;  /* 0x00000001ff0e7435 */ /* 0x000fe200000001ff */
[----:B----4-:R-:W-:Y:S02]  /*11b0*/  MOV R27, R10 ;  /* 0x0000000a001b7202 */ /* 0x010fe40000000f00 */
[----:B------:R-:W-:Y:S02]  /*11c0*/  MOV R13, 0x1f ;  /* 0x0000001f000d7802 */ /* 0x000fe40000000f00 */
[----:B------:R-:W-:-:S07]  /*11d0*/  MOV R12, 0xffffffff ;  /* 0xffffffff000c7802 */ /* 0x000fce0000000f00 */
[----:B0123--:R-:W-:Y:S05]  /*11e0*/  WARPSYNC.COLLECTIVE R12, `(.L_x_1717) ;  /* 0x000000000c087348 */ /* 0x00ffea0003c00000 */
[----:B------:R4:W0:Y:S02]  /*11f0*/  SHFL.BFLY P2, R17, R27, R14, R13 ;  /* 0x0c00000e1b117389 */ /* 0x000824000004000d */
[----:B01234-:R-:W-:Y:S01]  /*1200*/  ENDCOLLECTIVE ;  /* 0x000000000000791b */ /* 0x01ffe20003800000 */
.L_x_1717:
[----:B------:R-:W-:Y:S01]  /*1210*/  HFMA2.MMA R14, -RZ, RZ, 0, 1.1920928955078125e-07 ;  /* 0x00000002ff0e7435 */ /* 0x000fe200000001ff */
[----:B------:R-:W-:-:S05]  /*1220*/  FADD.FTZ R11, R10, R17 ;  /* 0x000000110a0b7221 */ /* 0x000fca0000010000 */
[----:B------:R-:W-:-:S07]  /*1230*/  MOV R27, R11 ;  /* 0x0000000b001b7202 */ /* 0x000fce0000000f00 */
[----:B------:R-:W-:Y:S05]  /*1240*/  WARPSYNC.COLLECTIVE R12, `(.L_x_1718) ;  /* 0x000000000c087348 */ /* 0x000fea0003c00000 */
[----:B------:R0:W1:Y:S02]  /*1250*/  SHFL.BFLY P2, R17, R27, R14, R13 ;  /* 0x0c00000e1b117389 */ /* 0x000064000004000d */
[----:B01----:R-:W-:Y:S01]  /*1260*/  ENDCOLLECTIVE ;  /* 0x000000000000791b */ /* 0x003fe20003800000 */
.L_x_1718:
[----:B------:R-:W-:Y:S01]  /*1270*/  HFMA2.MMA R14, -RZ, RZ, 0, 2.384185791015625e-07 ;  /* 0x00000004ff0e7435 */ /* 0x000fe200000001ff */
[----:B------:R-:W-:-:S05]  /*1280*/  FADD.FTZ R10, R11, R17 ;  /* 0x000000110b0a7221 */ /* 0x000fca0000010000 */
[----:B------:R-:W-:-:S07]  /*1290*/  MOV R27, R10 ;  /* 0x0000000a001b7202 */ /* 0x000fce0000000f00 */
[----:B------:R-:W-:Y:S05]  /*12a0*/  WARPSYNC.COLLECTIVE R12, `(.L_x_1719) ;  /* 0x000000000c087348 */ /* 0x000fea0003c00000 */
[----:B------:R0:W1:Y:S02]  /*12b0*/  SHFL.BFLY P2, R17, R27, R14, R13 ;  /* 0x0c00000e1b117389 */ /* 0x000064000004000d */
[----:B01----:R-:W-:Y:S01]  /*12c0*/  ENDCOLLECTIVE ;  /* 0x000000000000791b */ /* 0x003fe20003800000 */
.L_x_1719:
[----:B------:R-:W-:Y:S01]  /*12d0*/  HFMA2.MMA R14, -RZ, RZ, 0, 4.76837158203125e-07 ;  /* 0x00000008ff0e7435 */ /* 0x000fe200000001ff */
[----:B------:R-:W-:-:S05]  /*12e0*/  FADD.FTZ R19, R10, R17 ;  /* 0x000000110a137221 */ /* 0x000fca0000010000 */
[----:B------:R-:W-:-:S07]  /*12f0*/  MOV R27, R19 ;  /* 0x00000013001b7202 */ /* 0x000fce0000000f00 */
[----:B------:R-:W-:Y:S05]  /*1300*/  WARPSYNC.COLLECTIVE R12, `(.L_x_1720) ;  /* 0x000000000c087348 */ /* 0x000fea0003c00000 */
[----:B------:R0:W1:Y:S02]  /*1310*/  SHFL.BFLY P2, R17, R27, R14, R13 ;  /* 0x0c00000e1b117389 */ /* 0x000064000004000d */
[----:B01----:R-:W-:Y:S01]  /*1320*/  ENDCOLLECTIVE ;  /* 0x000000000000791b */ /* 0x003fe20003800000 */
.L_x_1720:
[----:B------:R-:W-:Y:S01]  /*1330*/  HFMA2.MMA R14, -RZ, RZ, 0, 9.5367431640625e-07 ;  /* 0x00000010ff0e7435 */ /* 0x000fe200000001ff */
[----:B------:R-:W-:-:S05]  /*1340*/  FADD.FTZ R11, R19, R17 ;  /* 0x00000011130b7221 */ /* 0x000fca0000010000 */
[----:B------:R-:W-:-:S07]  /*1350*/  MOV R27, R11 ;  /* 0x0000000b001b7202 */ /* 0x000fce0000000f00 */
[----:B------:R-:W-:Y:S05]  /*1360*/  WARPSYNC.COLLECTIVE R12, `(.L_x_1721) ;  /* 0x000000000c087348 */ /* 0x000fea0003c00000 */
[----:B------:R0:W1:Y:S02]  /*1370*/  SHFL.BFLY P2, R17, R27, R14, R13 ;  /* 0x0c00000e1b117389 */ /* 0x000064000004000d */
[----:B01----:R-:W-:Y:S01]  /*1380*/  ENDCOLLECTIVE ;  /* 0x000000000000791b */ /* 0x003fe20003800000 */
.L_x_1721:
[----:B------:R-:W-:Y:S01]  /*1390*/  HFMA2.MMA R14, -RZ, RZ, 0, 5.9604644775390625e-08 ;  /* 0x00000001ff0e7435 */ /* 0x000fe200000001ff */
[----:B------:R-:W-:Y:S01]  /*13a0*/  IMAD.MOV.U32 R27, RZ, RZ, R15 ;  /* 0x000000ffff1b7224 */ /* 0x000fe200078e000f */
[----:B------:R-:W-:-:S09]  /*13b0*/  MOV R10, R17 ;  /* 0x00000011000a7202 */ /* 0x000fd20000000f00 */
[----:B------:R-:W-:Y:S05]  /*13c0*/  WARPSYNC.COLLECTIVE R12, `(.L_x_1722) ;  /* 0x000000000c087348 */ /* 0x000fea0003c00000 */
[----:B------:R0:W1:Y:S02]  /*13d0*/  SHFL.BFLY P2, R17, R27, R14, R13 ;  /* 0x0c00000e1b117389 */ /* 0x000064000004000d */
[----:B01----:R-:W-:Y:S01]  /*13e0*/  ENDCOLLECTIVE ;  /* 0x000000000000791b */ /* 0x003fe20003800000 */
.L_x_1722:
[----:B------:R-:W-:Y:S01]  /*13f0*/  HFMA2.MMA R14, -RZ, RZ, 0, 1.1920928955078125e-07 ;  /* 0x00000002ff0e7435 */ /* 0x000fe200000001ff */
[----:B------:R-:W-:-:S05]  /*1400*/  MOV R16, R17 ;  /* 0x0000001100107202 */ /* 0x000fca0000000f00 */
[----:B------:R-:W-:-:S05]  /*1410*/  FADD.FTZ R16, R15, R16 ;  /* 0x000000100f107221 */ /* 0x000fca0000010000 */
[----:B------:R-:W-:-:S07]  /*1420*/  MOV R27, R16 ;  /* 0x00000010001b7202 */ /* 0x000fce0000000f00 */
[----:B------:R-:W-:Y:S05]  /*1430*/  WARPSYNC.COLLECTIVE R12, `(.L_x_1723) ;  /* 0x000000000c087348 */ /* 0x000fea0003c00000 */
[----:B------:R0:W1:Y:S02]  /*1440*/  SHFL.BFLY P2, R17, R27, R14, R13 ;  /* 0x0c00000e1b117389 */ /* 0x000064000004000d */
[----:B01----:R-:W-:Y:S01]  /*1450*/  ENDCOLLECTIVE ;  /* 0x000000000000791b */ /* 0x003fe20003800000 */
.L_x_1723:
[----:B------:R-:W-:Y:S01]  /*1460*/  HFMA2.MMA R14, -RZ, RZ, 0, 2.384185791015625e-07 ;  /* 0x00000004ff0e7435 */ /* 0x000fe200000001ff */
[----:B------:R-:W-:-:S05]  /*1470*/  MOV R19, R17 ;  /* 0x0000001100137202 */ /* 0x000fca0000000f00 */
[----:B------:R-:W-:-:S05]  /*1480*/  FADD.FTZ R15, R16, R19 ;  /* 0x00000013100f7221 */ /* 0x000fca0000010000 */
[----:B------:R-:W-:-:S07]  /*1490*/  MOV R27, R15 ;  /* 0x0000000f001b7202 */ /* 0x000fce0000000f00 */
[----:B------:R-:W-:Y:S05]  /*14a0*/  WARPSYNC.COLLECTIVE R12, `(.L_x_1724) ;  /* 0x000000000c087348 */ /* 0x000fea0003c00000 */
[----:B------:R0:W1:Y:S02]  /*14b0*/  SHFL.BFLY P2, R17, R27, R14, R13 ;  /* 0x0c00000e1b117389 */ /* 0x000064000004000d */
[----:B01----:R-:W-:Y:S01]  /*14c0*/  ENDCOLLECTIVE ;  /* 0x000000000000791b */ /* 0x003fe20003800000 */
.L_x_1724:
[----:B------:R-:W-:Y:S01]  /*14d0*/  HFMA2.MMA R14, -RZ, RZ, 0, 4.76837158203125e-07 ;  /* 0x00000008ff0e7435 */ /* 0x000fe200000001ff */
[----:B------:R-:W-:-:S05]  /*14e0*/  MOV R18, R17 ;  /* 0x0000001100127202 */ /* 0x000fca0000000f00 */
[----:B------:R-:W-:-:S05]  /*14f0*/  FADD.FTZ R20, R15, R18 ;  /* 0x000000120f147221 */ /* 0x000fca0000010000 */
[----:B------:R-:W-:-:S07]  /*1500*/  MOV R27, R20 ;  /* 0x00000014001b7202 */ /* 0x000fce0000000f00 */
[----:B------:R-:W-:Y:S05]  /*1510*/  WARPSYNC.COLLECTIVE R12, `(.L_x_1725) ;  /* 0x000000000c087348 */ /* 0x000fea0003c00000 */
[----:B------:R0:W1:Y:S02]  /*1520*/  SHFL.BFLY P2, R17, R27, R14, R13 ;  /* 0x0c00000e1b117389 */ /* 0x000064000004000d */
[----:B01----:R-:W-:Y:S01]  /*1530*/  ENDCOLLECTIVE ;  /* 0x000000000000791b */ /* 0x003fe20003800000 */
.L_x_1725:
[----:B------:R-:W-:Y:S01]  /*1540*/  HFMA2.MMA R14, -RZ, RZ, 0, 9.5367431640625e-07 ;  /* 0x00000010ff0e7435 */ /* 0x000fe200000001ff */
[----:B------:R-:W-:-:S05]  /*1550*/  MOV R21, R17 ;  /* 0x0000001100157202 */ /* 0x000fca0000000f00 */
[----:B------:R-:W-:-:S05]  /*1560*/  FADD.FTZ R16, R20, R21 ;  /* 0x0000001514107221 */ /* 0x000fca0000010000 */
[----:B------:R-:W-:-:S07]  /*1570*/  MOV R27, R16 ;  /* 0x00000010001b7202 */ /* 0x000fce0000000f00 */
[----:B------:R-:W-:Y:S05]  /*1580*/  WARPSYNC.COLLECTIVE R12, `(.L_x_1726) ;  /* 0x000000000c087348 */ /* 0x000fea0003c00000 */
[----:B------:R0:W1:Y:S02]  /*1590*/  SHFL.BFLY P2, R17, R27, R14, R13 ;  /* 0x0c00000e1b117389 */ /* 0x000064000004000d */
[----:B01----:R-:W-:Y:S01]  /*15a0*/  ENDCOLLECTIVE ;  /* 0x000000000000791b */ /* 0x003fe20003800000 */
.L_x_1726:
[----:B------:R-:W-:Y:S01]  /*15b0*/  HFMA2.MMA R14, -RZ, RZ, 0, 5.9604644775390625e-08 ;  /* 0x00000001ff0e7435 */ /* 0x000fe200000001ff */
[----:B------:R-:W-:Y:S02]  /*15c0*/  MOV R27, R9 ;  /* 0x00000009001b7202 */ /* 0x000fe40000000f00 */
[----:B------:R-:W-:-:S08]  /*15d0*/  MOV R15, R17 ;  /* 0x00000011000f7202 */ /* 0x000fd00000000f00 */
[----:B------:R-:W-:Y:S05]  /*15e0*/  WARPSYNC.COLLECTIVE R12, `(.L_x_1727) ;  /* 0x000000000c087348 */ /* 0x000fea0003c00000 */
[----:B------:R0:W1:Y:S02]  /*15f0*/  SHFL.BFLY P2, R17, R27, R14, R13 ;  /* 0x0c00000e1b117389 */ /* 0x000064000004000d */
[----:B01----:R-:W-:Y:S01]  /*1600*/  ENDCOLLECTIVE ;  /* 0x000000000000791b */ /* 0x003fe20003800000 */
.L_x_1727:
[----:B------:R-:W-:Y:S01]  /*1610*/  HFMA2.MMA R14, -RZ, RZ, 0, 1.1920928955078125e-07 ;  /* 0x00000002ff0e7435 */ /* 0x000fe200000001ff */
[----:B------:R-:W-:-:S05]  /*1620*/  MOV R18, R17 ;  /* 0x0000001100127202 */ /* 0x000fca0000000f00 */
[----:B------:R-:W-:-:S05]  /*1630*/  FADD.FTZ R20, R9, R18 ;  /* 0x0000001209147221 */ /* 0x000fca0000010000 */
[----:B------:R-:W-:-:S07]  /*1640*/  MOV R27, R20 ;  /* 0x00000014001b7202 */ /* 0x000fce0000000f00 */
[----:B------:R-:W-:Y:S05]  /*1650*/  WARPSYNC.COLLECTIVE R12, `(.L_x_1728) ;  /* 0x000000000c087348 */ /* 0x000fea0003c00000 */
[----:B------:R0:W1:Y:S02]  /*1660*/  SHFL.BFLY P2, R17, R27, R14, R13 ;  /* 0x0c00000e1b117389 */ /* 0x000064000004000d */
[----:B01----:R-:W-:Y:S01]  /*1670*/  ENDCOLLECTIVE ;  /* 0x000000000000791b */ /* 0x003fe20003800000 */
.L_x_1728:
[----:B------:R-:W-:Y:S01]  /*1680*/  IMAD.MOV.U32 R14, RZ, RZ, 0x4 ;  /* 0x00000004ff0e7424 */ /* 0x000fe200078e00ff */
[----:B------:R-:W-:-:S05]  /*1690*/  MOV R21, R17 ;  /* 0x0000001100157202 */ /* 0x000fca0000000f00 */
[----:B------:R-:W-:-:S05]  /*16a0*/  FADD.FTZ R9, R20, R21 ;  /* 0x0000001514097221 */ /* 0x000fca0000010000 */
[----:B------:R-:W-:-:S07]  /*16b0*/  MOV R27, R9 ;  /* 0x00000009001b7202 */ /* 0x000fce0000000f00 */
[----:B------:R-:W-:Y:S05]  /*16c0*/  WARPSYNC.COLLECTIVE R12, `(.L_x_1729) ;  /* 0x000000000c087348 */ /* 0x000fea0003c00000 */
[----:B------:R0:W1:Y:S02]  /*16d0*/  SHFL.BFLY P2, R17, R27, R14, R13 ;  /* 0x0c00000e1b117389 */ /* 0x000064000004000d */
[----:B01----:R-:W-:Y:S01]  /*16e0*/  ENDCOLLECTIVE ;  /* 0x000000000000791b */ /* 0x003fe20003800000 */
.L_x_1729:
[----:B------:R-:W-:Y:S01]  /*16f0*/  HFMA2.MMA R14, -RZ, RZ, 0, 4.76837158203125e-07 ;  /* 0x00000008ff0e7435 */ /* 0x000fe200000001ff */
[----:B------:R-:W-:-:S05]  /*1700*/  MOV R22, R17 ;  /* 0x0000001100167202 */ /* 0x000fca0000000f00 */
[----:B------:R-:W-:-:S05]  /*1710*/  FADD.FTZ R22, R9, R22 ;  /* 0x0000001609167221 */ /* 0x000fca0000010000 */
[----:B------:R-:W-:-:S07]  /*1720*/  MOV R27, R22 ;  /* 0x00000016001b7202 */ /* 0x000fce0000000f00 */
[----:B------:R-:W-:Y:S05]  /*1730*/  WARPSYNC.COLLECTIVE R12, `(.L_x_1730) ;  /* 0x000000000c087348 */ /* 0x000fea0003c00000 */
[----:B------:R0:W1:Y:S02]  /*1740*/  SHFL.BFLY P2, R17, R27, R14, R13 ;  /* 0x0c00000e1b117389 */ /* 0x000064000004000d */
[----:B01----:R-:W-:Y:S01]  /*1750*/  ENDCOLLECTIVE ;  /* 0x000000000000791b */ /* 0x003fe20003800000 */
.L_x_1730:
[----:B------:R-:W-:Y:S01]  /*1760*/  HFMA2.MMA R14, -RZ, RZ, 0, 9.5367431640625e-07 ;  /* 0x00000010ff0e7435 */ /* 0x000fe200000001ff */
[----:B------:R-:W-:-:S05]  /*1770*/  MOV R23, R17 ;  /* 0x0000001100177202 */ /* 0x000fca0000000f00 */
[----:B------:R-:W-:-:S05]  /*1780*/  FADD.FTZ R18, R22, R23 ;  /* 0x0000001716127221 */ /* 0x000fca0000010000 */
[----:B------:R-:W-:-:S07]  /*1790*/  MOV R27, R18 ;  /* 0x00000012001b7202 */ /* 0x000fce0000000f00 */
[----:B------:R-:W-:Y:S05]  /*17a0*/  WARPSYNC.COLLECTIVE R12, `(.L_x_1731) ;  /* 0x000000000c087348 */ /* 0x000fea0003c00000 */
[----:B------:R0:W1:Y:S02]  /*17b0*/  SHFL.BFLY P2, R17, R27, R14, R13 ;  /* 0x0c00000e1b117389 */ /* 0x000064000004000d */
[----:B01----:R-:W-:Y:S01]  /*17c0*/  ENDCOLLECTIVE ;  /* 0x000000000000791b */ /* 0x003fe20003800000 */
.L_x_1731:
[----:B------:R-:W-:Y:S01]  /*17d0*/  HFMA2.MMA R14, -RZ, RZ, 0, 5.9604644775390625e-08 ;  /* 0x00000001ff0e7435 */ /* 0x000fe200000001ff */
[----:B------:R-:W-:Y:S02]  /*17e0*/  MOV R27, R8 ;  /* 0x00000008001b7202 */ /* 0x000fe40000000f00 */
[----:B------:R-:W-:-:S08]  /*17f0*/  MOV R9, R17 ;  /* 0x0000001100097202 */ /* 0x000fd00000000f00 */
[----:B------:R-:W-:Y:S05]  /*1800*/  WARPSYNC.COLLECTIVE R12, `(.L_x_1732) ;  /* 0x000000000c087348 */ /* 0x000fea0003c00000 */
[----:B------:R0:W1:Y:S02]  /*1810*/  SHFL.BFLY P2, R17, R27, R14, R13 ;  /* 0x0c00000e1b117389 */ /* 0x000064000004000d */
[----:B01----:R-:W-:Y:S01]  /*1820*/  ENDCOLLECTIVE ;  /* 0x000000000000791b */ /* 0x003fe20003800000 */
.L_x_1732:
[----:B------:R-:W-:Y:S01]  /*1830*/  HFMA2.MMA R14, -RZ, RZ, 0, 1.1920928955078125e-07 ;  /* 0x00000002ff0e7435 */ /* 0x000fe200000001ff */
[----:B------:R-:W-:-:S05]  /*1840*/  MOV R19, R17 ;  /* 0x0000001100137202 */ /* 0x000fca0000000f00 */
[----:B------:R-:W-:-:S05]  /*1850*/  FADD.FTZ R23, R8, R19 ;  /* 0x0000001308177221 */ /* 0x000fca0000010000 */
[----:B------:R-:W-:-:S07]  /*1860*/  MOV R27, R23 ;  /* 0x00000017001b7202 */ /* 0x000fce0000000f00 */
[----:B------:R-:W-:Y:S05]  /*1870*/  WARPSYNC.COLLECTIVE R12, `(.L_x_1733) ;  /* 0x000000000c087348 */ /* 0x000fea0003c00000 */
[----:B------:R0:W1:Y:S02]  /*1880*/  SHFL.BFLY P2, R17, R27, R14, R13 ;  /* 0x0c00000e1b117389 */ /* 0x000064000004000d */
[----:B01----:R-:W-:Y:S01]  /*1890*/  ENDCOLLECTIVE ;  /* 0x000000000000791b */ /* 0x003fe20003800000 */
.L_x_1733:
[----:B------:R-:W-:Y:S01]  /*18a0*/  HFMA2.MMA R14, -RZ, RZ, 0, 2.384185791015625e-07 ;  /* 0x00000004ff0e7435 */ /* 0x000fe200000001ff */
[----:B------:R-:W-:-:S05]  /*18b0*/  MOV R22, R17 ;  /* 0x0000001100167202 */ /* 0x000fca0000000f00 */
[----:B------:R-:W-:-:S05]  /*18c0*/  FADD.FTZ R8, R23, R22 ;  /* 0x0000001617087221 */ /* 0x000fca0000010000 */
[----:B------:R-:W-:-:S07]  /*18d0*/  MOV R27, R8 ;  /* 0x00000008001b7202 */ /* 0x000fce0000000f00 */
[----:B------:R-:W-:Y:S05]  /*18e0*/  WARPSYNC.COLLECTIVE R12, `(.L_x_1734) ;  /* 0x000000000c087348 */ /* 0x000fea0003c00000 */
[----:B------:R0:W1:Y:S02]  /*18f0*/  SHFL.BFLY P2, R17, R27, R14, R13 ;  /* 0x0c00000e1b117389 */ /* 0x000064000004000d */
[----:B01----:R-:W-:Y:S01]  /*1900*/  ENDCOLLECTIVE ;  /* 0x000000000000791b */ /* 0x003fe20003800000 */
.L_x_1734:
[----:B------:R-:W-:Y:S01]  /*1910*/  HFMA2.MMA R14, -RZ, RZ, 0, 4.76837158203125e-07 ;  /* 0x00000008ff0e7435 */ /* 0x000fe200000001ff */
[----:B------:R-:W-:-:S05]  /*1920*/  MOV R21, R17 ;  /* 0x0000001100157202 */ /* 0x000fca0000000f00 */
[----:B------:R-:W-:-:S05]  /*1930*/  FADD.FTZ R24, R8, R21 ;  /* 0x0000001508187221 */ /* 0x000fca0000010000 */
[----:B------:R-:W-:-:S07]  /*1940*/  MOV R27, R24 ;  /* 0x00000018001b7202 */ /* 0x000fce0000000f00 */
[----:B------:R-:W-:Y:S05]  /*1950*/  WARPSYNC.COLLECTIVE R12, `(.L_x_1735) ;  /* 0x000000000c087348 */ /* 0x000fea0003c00000 */
[----:B------:R0:W1:Y:S02]  /*1960*/  SHFL.BFLY P2, R17, R27, R14, R13 ;  /* 0x0c00000e1b117389 */ /* 0x000064000004000d */
[----:B01----:R-:W-:Y:S01]  /*1970*/  ENDCOLLECTIVE ;  /* 0x000000000000791b */ /* 0x003fe20003800000 */
.L_x_1735:
[----:B------:R-:W-:Y:S01]  /*1980*/  HFMA2.MMA R14, -RZ, RZ, 0, 9.5367431640625e-07 ;  /* 0x00000010ff0e7435 */ /* 0x000fe200000001ff */
[----:B------:R-:W-:-:S05]  /*1990*/  MOV R25, R17 ;  /* 0x0000001100197202 */ /* 0x000fca0000000f00 */
[----:B------:R-:W-:-:S05]  /*19a0*/  FADD.FTZ R25, R24, R25 ;  /* 0x0000001918197221 */ /* 0x000fca0000010000 */
[----:B------:R-:W-:-:S07]  /*19b0*/  MOV R27, R25 ;  /* 0x00000019001b7202 */ /* 0x000fce0000000f00 */
[----:B------:R-:W-:Y:S05]  /*19c0*/  WARPSYNC.COLLECTIVE R12, `(.L_x_1736) ;  /* 0x000000000c087348 */ /* 0x000fea0003c00000 */
[----:B------:R0:W1:Y:S02]  /*19d0*/  SHFL.BFLY P2, R17, R27, R14, R13 ;  /* 0x0c00000e1b117389 */ /* 0x000064000004000d */
[----:B01----:R-:W-:Y:S01]  /*19e0*/  ENDCOLLECTIVE ;  /* 0x000000000000791b */ /* 0x003fe20003800000 */
.L_x_1736:
[----:B------:R-:W-:Y:S05]  /*19f0*/  BRA `(.L_x_1737) ;  /* 0xfffffff400487947 */ /* 0x000fea000383ffff */
.L_x_1738:
        /* <DEDUP_REMOVED lines=16> */
.L_x_3281:


//--------------------- .text._ZN10layer_norm31ln_parallel_residual_bwd_kernelINS_13Kernel_traitsIf6__halfS2_S2_fjLj6144ELj1ELj1ELj8ELj16ENS_18Kernel_traits_baseILj6144EfS2_S2_S2_fjLj256EEEEELb1ELb1ELb0EEEvNS_9BwdParamsE --------------------------
	.section	.text._ZN10layer_norm31ln_parallel_residual_bwd_kernelINS_13Kernel_traitsIf6__halfS2_S2_fjLj6144ELj1ELj1ELj8ELj16ENS_18Kernel_traits_baseILj6144EfS2_S2_S2_fjLj256EEEEELb1ELb1ELb0EEEvNS_9BwdParamsE,"ax",@progbits
	.align	128
        .global         _ZN10layer_norm31ln_parallel_residual_bwd_kernelINS_13Kernel_traitsIf6__halfS2_S2_fjLj6144ELj1ELj1ELj8ELj16ENS_18Kernel_traits_baseILj6144EfS2_S2_S2_fjLj256EEEEELb1ELb1ELb0EEEvNS_9BwdParamsE
        .type           _ZN10layer_norm31ln_parallel_residual_bwd_kernelINS_13Kernel_traitsIf6__halfS2_S2_fjLj6144ELj1ELj1ELj8ELj16ENS_18Kernel_traits_baseILj6144EfS2_S2_S2_fjLj256EEEEELb1ELb1ELb0EEEvNS_9BwdParamsE,@function
        .size           _ZN10layer_norm31ln_parallel_residual_bwd_kernelINS_13Kernel_traitsIf6__halfS2_S2_fjLj6144ELj1ELj1ELj8ELj16ENS_18Kernel_traits_baseILj6144EfS2_S2_S2_fjLj256EEEEELb1ELb1ELb0EEEvNS_9BwdParamsE,(.L_x_3282 - _ZN10layer_norm31ln_parallel_residual_bwd_kernelINS_13Kernel_traitsIf6__halfS2_S2_fjLj6144ELj1ELj1ELj8ELj16ENS_18Kernel_traits_baseILj6144EfS2_S2_S2_fjLj256EEEEELb1ELb1ELb0EEEvNS_9BwdParamsE)
        .other          _ZN10layer_norm31ln_parallel_residual_bwd_kernelINS_13Kernel_traitsIf6__halfS2_S2_fjLj6144ELj1ELj1ELj8ELj16ENS_18Kernel_traits_baseILj6144EfS2_S2_S2_fjLj256EEEEELb1ELb1ELb0EEEvNS_9BwdParamsE,@"STO_CUDA_ENTRY STV_DEFAULT"
_ZN10layer_norm31ln_parallel_residual_bwd_kernelINS_13Kernel_traitsIf6__halfS2_S2_fjLj6144ELj1ELj1ELj8ELj16ENS_18Kernel_traits_baseILj6144EfS2_S2_S2_fjLj256EEEEELb1ELb1ELb0EEEvNS_9BwdParamsE:
.text._ZN10layer_norm31ln_parallel_residual_bwd_kernelINS_13Kernel_traitsIf6__halfS2_S2_fjLj6144ELj1ELj1ELj8ELj16ENS_18Kernel_traits_baseILj6144EfS2_S2_S2_fjLj256EEEEELb1ELb1ELb0EEEvNS_9BwdParamsE:
        /* <DEDUP_REMOVED lines=67> */
[----:B------:R-:W-:Y:S01]  /*0430*/  HFMA2.MMA R100, -RZ, RZ, 0, 5.9604644775390625e-08 ;  /* 0x00000001ff647435 */ /* 0x000fe200000001ff */
[----:B------:R-:W-:Y:S02]  /*0440*/  ISETP.NE.AND P0, PT, RZ, UR6, PT ;  /* 0x00000006ff007c0c */ /* 0x000fe4000bf05270 */
[----:B------:R-:W-:Y:S02]  /*0450*/  MOV R53, RZ ;  /* 0x000000ff00357202 */ /* 0x000fe40000000f00 */
[----:B------:R-:W-:-:S09]  /*0460*/  P2R R173, PR, RZ, 0x1 ;  /* 0x00000001ffad7803 */ /* 0x000fd20000000000 */
.L_x_1753:
        /* <DEDUP_REMOVED lines=42> */
[--C-:B--2---:R-:W-:Y:S02]  /*0710*/  HADD2.F32 R105, -RZ, R100.reuse.H1_H1 ;  /* 0x30000064ff697230 */ /* 0x104fe40000004100 */
[----:B------:R-:W-:Y:S02]  /*0720*/  HADD2.F32 R3, -RZ, R100.H0_H0 ;  /* 0x20000064ff037230 */ /* 0x000fe40000004100 */
[--C-:B------:R-:W-:Y:S02]  /*0730*/  HADD2.F32 R111, -RZ, R101.reuse.H0_H0 ;  /* 0x20000065ff6f7230 */ /* 0x100fe40000004100 */
[C---:B------:R-:W-:Y:S01]  /*0740*/  FADD.FTZ R105, -R104.reuse, R105 ;  /* 0x0000006968697221 */ /* 0x040fe20000010100 */
[----:B------:R-:W-:Y:S02]  /*0750*/  HADD2.F32 R133, -RZ, R101.H1_H1 ;  /* 0x30000065ff857230 */ /* 0x000fe40000004100 */
[----:B------:R-:W-:Y:S01]  /*0760*/  FADD.FTZ R3, -R104, R3 ;  /* 0x0000000368037221 */ /* 0x000fe20000010100 */
[----:B0-----:R-:W-:-:S02]  /*0770*/  HADD2.F32 R109, -RZ, R103.H0_H0 ;  /* 0x20000067ff6d7230 */ /* 0x001fc40000004100 */
[C---:B-----5:R-:W-:Y:S01]  /*0780*/  FMUL.FTZ R128, R126.reuse, R105 ;  /* 0x000000697e807220 */ /* 0x060fe20000410000 */
[----:B------:R-:W-:Y:S02]  /*0790*/  HADD2.F32 R177, -RZ, R103.H1_H1 ;  /* 0x30000067ffb17230 */ /* 0x000fe40000004100 */
[----:B------:R-:W-:Y:S02]  /*07a0*/  HADD2.F32 R139, -RZ, R102.H1_H1 ;  /* 0x30000066ff8b7230 */ /* 0x000fe40000004100 */
[----:B------:R-:W-:Y:S01]  /*07b0*/  FMUL.FTZ R3, R126, R3 ;  /* 0x000000037e037220 */ /* 0x000fe20000410000 */
[--C-:B---3--:R-:W-:Y:S02]  /*07c0*/  HADD2.F32 R101, -RZ, R96.reuse.H0_H0 ;  /* 0x20000060ff657230 */ /* 0x108fe40000004100 */
[----:B------:R-:W-:Y:S02]  /*07d0*/  HADD2.F32 R96, -RZ, R96.H1_H1 ;  /* 0x30000060ff607230 */ /* 0x000fe40000004100 */
[----:B------:R-:W-:-:S02]  /*07e0*/  HADD2.F32 R103, -RZ, R97.H0_H0 ;  /* 0x20000061ff677230 */ /* 0x000fc40000004100 */
[----:B------:R-:W-:Y:S01]  /*07f0*/  FMUL.FTZ R130, R76, R101 ;  /* 0x000000654c827220 */ /* 0x000fe20000410000 */
[----:B------:R-:W-:Y:S02]  /*0800*/  HADD2.F32 R100, -RZ, R97.H1_H1 ;  /* 0x30000061ff647230 */ /* 0x000fe40000004100 */
[----:B------:R-:W-:Y:S01]  /*0810*/  FADD.FTZ R97, -R104, R133 ;  /* 0x0000008568617221 */ /* 0x000fe20000010100 */
[----:B------:R-:W-:Y:S01]  /*0820*/  FADD.FTZ R29, R29, R96 ;  /* 0x000000601d1d7221 */ /* 0x000fe20000010000 */
[-C--:B------:R-:W-:Y:S01]  /*0830*/  FFMA.FTZ R53, R128, R96.reuse, R53 ;  /* 0x0000006080357223 */ /* 0x080fe20000010035 */
[----:B------:R-:W-:Y:S01]  /*0840*/  FMUL.FTZ R131, R77, R96 ;  /* 0x000000604d837220 */ /* 0x000fe20000410000 */
[----:B------:R-:W-:Y:S01]  /*0850*/  FMUL.FTZ R132, R126, R97 ;  /* 0x000000617e847220 */ /* 0x000fe20000410000 */
[C---:B------:R-:W-:Y:S01]  /*0860*/  FADD.FTZ R139, -R104.reuse, R139 ;  /* 0x0000008b688b7221 */ /* 0x040fe20000010100 */
[----:B------:R-:W-:Y:S01]  /*0870*/  FADD.FTZ R96, RZ, R130 ;  /* 0x00000082ff607221 */ /* 0x000fe20000010000 */
[----:B------:R-:W-:Y:S01]  /*0880*/  FADD.FTZ R111, -R104, R111 ;  /* 0x0000006f686f7221 */ /* 0x000fe20000010100 */
[----:B------:R-:W-:Y:S01]  /*0890*/  FFMA.FTZ R97, R3, R130, RZ ;  /* 0x0000008203617223 */ /* 0x000fe200000100ff */
[----:B------:R-:W-:-:S02]  /*08a0*/  HADD2.F32 R135, -RZ, R102.H0_H0 ;  /* 0x20000066ff877230 */ /* 0x000fc40000004100 */
[--C-:B-1----:R-:W-:Y:S02]  /*08b0*/  HADD2.F32 R107, -RZ, R98.reuse.H0_H0 ;  /* 0x20000062ff6b7230 */ /* 0x102fe40000004100 */
[----:B------:R-:W-:Y:S01]  /*08c0*/  FMUL.FTZ R138, R126, R139 ;  /* 0x0000008b7e8a7220 */ /* 0x000fe20000410000 */
[----:B------:R-:W-:Y:S02]  /*08d0*/  HADD2.F32 R98, -RZ, R98.H1_H1 ;  /* 0x30000062ff627230 */ /* 0x000fe40000004100 */
[--C-:B------:R-:W-:Y:S02]  /*08e0*/  HADD2.F32 R175, -RZ, R99.reuse.H0_H0 ;  /* 0x20000063ffaf7230 */ /* 0x100fe40000004100 */
[----:B------:R-:W-:Y:S02]  /*08f0*/  HADD2.F32 R102, -RZ, R99.H1_H1 ;  /* 0x30000063ff667230 */ /* 0x000fe40000004100 */
[----:B------:R-:W-:Y:S01]  /*0900*/  FADD.FTZ R99, R96, R131 ;  /* 0x0000008360637221 */ /* 0x000fe20000010000 */
[----:B------:R-:W-:Y:S01]  /*0910*/  FMUL.FTZ R133, R126, R111 ;  /* 0x0000006f7e857220 */ /* 0x000fe20000410000 */
[----:B------:R-:W-:Y:S01]  /*0920*/  FMUL.FTZ R134, R78, R103 ;  /* 0x000000674e867220 */ /* 0x000fe20000410000 */
[----:B------:R-:W-:Y:S01]  /*0930*/  FFMA.FTZ R96, R128, R131, R97 ;  /* 0x0000008380607223 */ /* 0x000fe20000010061 */
[----:B------:R-:W-:Y:S01]  /*0940*/  FADD.FTZ R25, R25, R98 ;  /* 0x0000006219197221 */ /* 0x000fe20000010000 */
[-C--:B------:R-:W-:Y:S01]  /*0950*/  FFMA.FTZ R49, R138, R98.reuse, R49 ;  /* 0x000000628a317223 */ /* 0x080fe20000010031 */
[----:B------:R-:W-:Y:S01]  /*0960*/  FMUL.FTZ R139, R73, R98 ;  /* 0x00000062498b7220 */ /* 0x000fe20000410000 */
[----:B------:R-:W-:Y:S01]  /*0970*/  FADD.FTZ R135, -R104, R135 ;  /* 0x0000008768877221 */ /* 0x000fe20000010100 */
[----:B------:R-:W-:Y:S01]  /*0980*/  FMUL.FTZ R137, R79, R100 ;  /* 0x000000644f897220 */ /* 0x000fe20000410000 */
[----:B------:R-:W-:Y:S01]  /*0990*/  FADD.FTZ R98, R99, R134 ;  /* 0x0000008663627221 */ /* 0x000fe20000010000 */
[----:B------:R-:W-:Y:S01]  /*09a0*/  FFMA.FTZ R97, R133, R134, R96 ;  /* 0x0000008685617223 */ /* 0x000fe20000010060 */
[----:B------:R-:W-:Y:S01]  /*09b0*/  FMUL.FTZ R135, R126, R135 ;  /* 0x000000877e877220 */ /* 0x000fe20000410000 */
[----:B------:R-:W-:Y:S01]  /*09c0*/  FMUL.FTZ R136, R72, R107 ;  /* 0x0000006b48887220 */ /* 0x000fe20000410000 */
[----:B------:R-:W-:Y:S01]  /*09d0*/  FADD.FTZ R99, R98, R137 ;  /* 0x0000008962637221 */ /* 0x000fe20000010000 */
[----:B------:R-:W-:Y:S01]  /*09e0*/  FFMA.FTZ R96, R132, R137, R97 ;  /* 0x0000008984607223 */ /* 0x000fe20000010061 */
[----:B------:R-:W-:-:S02]  /*09f0*/  FADD.FTZ R109, -R104, R109 ;  /* 0x0000006d686d7221 */ /* 0x000fc40000010100 */
        /* <DEDUP_REMOVED lines=26> */
.L_x_1741:
[----:B------:R-:W-:Y:S05]  /*0ba0*/  BSYNC B0 ;  /* 0x0000000000007941 */ /* 0x000fea0003800000 */
.L_x_1740:
        /* <DEDUP_REMOVED lines=25> */
[----:B--2---:R-:W-:Y:S02]  /*0d40*/  HADD2.F32 R143, -RZ, R100.H1_H1 ;  /* 0x30000064ff8f7230 */ /* 0x004fe40000004100 */
[--C-:B------:R-:W-:Y:S02]  /*0d50*/  HADD2.F32 R147, -RZ, R101.reuse.H1_H1 ;  /* 0x30000065ff937230 */ /* 0x100fe40000004100 */
[----:B------:R-:W-:Y:S02]  /*0d60*/  HADD2.F32 R149, -RZ, R102.H0_H0 ;  /* 0x20000066ff957230 */ /* 0x000fe40000004100 */
[----:B------:R-:W-:Y:S02]  /*0d70*/  HADD2.F32 R127, -RZ, R100.H0_H0 ;  /* 0x20000064ff7f7230 */ /* 0x000fe40000004100 */
[----:B------:R-:W-:Y:S01]  /*0d80*/  FADD.FTZ R143, -R104, R143 ;  /* 0x0000008f688f7221 */ /* 0x000fe20000010100 */
[----:B------:R-:W-:-:S02]  /*0d90*/  HADD2.F32 R145, -RZ, R101.H0_H0 ;  /* 0x20000065ff917230 */ /* 0x000fc40000004100 */
[C---:B------:R-:W-:Y:S01]  /*0da0*/  FADD.FTZ R147, -R104.reuse, R147 ;  /* 0x0000009368937221 */ /* 0x040fe20000010100 */
[C---:B------:R-:W-:Y:S01]  /*0db0*/  FADD.FTZ R149, -R104.reuse, R149 ;  /* 0x0000009568957221 */ /* 0x040fe20000010100 */
[--C-:B0-----:R-:W-:Y:S02]  /*0dc0*/  HADD2.F32 R111, -RZ, R103.reuse.H0_H0 ;  /* 0x20000067ff6f7230 */ /* 0x101fe40000004100 */
[----:B------:R-:W-:Y:S01]  /*0dd0*/  FADD.FTZ R127, -R104, R127 ;  /* 0x0000007f687f7221 */ /* 0x000fe20000010100 */
[----:B------:R-:W-:Y:S02]  /*0de0*/  HADD2.F32 R155, -RZ, R103.H1_H1 ;  /* 0x30000067ff9b7230 */ /* 0x000fe40000004100 */
[----:B-----5:R-:W-:Y:S01]  /*0df0*/  FMUL.FTZ R146, R126, R143 ;  /* 0x0000008f7e927220 */ /* 0x020fe20000410000 */
[----:B------:R-:W-:Y:S02]  /*0e00*/  HADD2.F32 R151, -RZ, R102.H1_H1 ;  /* 0x30000066ff977230 */ /* 0x000fe40000004100 */
[----:B---3--:R-:W-:-:S02]  /*0e10*/  HADD2.F32 R101, -RZ, R96.H0_H0 ;  /* 0x20000060ff657230 */ /* 0x008fc40000004100 */
[----:B------:R-:W-:Y:S01]  /*0e20*/  FMUL.FTZ R150, R126, R147 ;  /* 0x000000937e967220 */ /* 0x000fe20000410000 */
[----:B------:R-:W-:Y:S02]  /*0e30*/  HADD2.F32 R96, -RZ, R96.H1_H1 ;  /* 0x30000060ff607230 */ /* 0x000fe40000004100 */
[--C-:B------:R-:W-:Y:S02]  /*0e40*/  HADD2.F32 R103, -RZ, R97.reuse.H0_H0 ;  /* 0x20000061ff677230 */ /* 0x100fe40000004100 */
[----:B------:R-:W-:Y:S02]  /*0e50*/  HADD2.F32 R100, -RZ, R97.H1_H1 ;  /* 0x30000061ff647230 */ /* 0x000fe40000004100 */
[----:B------:R-:W-:Y:S01]  /*0e60*/  FMUL.FTZ R148, R68, R101 ;  /* 0x0000006544947220 */ /* 0x000fe20000410000 */
[--C-:B------:R-:W-:Y:S02]  /*0e70*/  HADD2.F32 R97, -RZ, R98.reuse.H0_H0 ;  /* 0x20000062ff617230 */ /* 0x100fe40000004100 */
[C---:B------:R-:W-:Y:S01]  /*0e80*/  FMUL.FTZ R147, R126.reuse, R149 ;  /* 0x000000957e937220 */ /* 0x040fe20000410000 */
[----:B------:R-:W-:Y:S01]  /*0e90*/  FMUL.FTZ R127, R126, R127 ;  /* 0x0000007f7e7f7220 */ /* 0x000fe20000410000 */
[----:B------:R-:W-:Y:S01]  /*0ea0*/  FADD.FTZ R21, R21, R96 ;  /* 0x0000006015157221 */ /* 0x000fe20000010000 */
[-C--:B------:R-:W-:Y:S01]  /*0eb0*/  FFMA.FTZ R45, R146, R96.reuse, R45 ;  /* 0x00000060922d7223 */ /* 0x080fe2000001002d */
[----:B------:R-:W-:Y:S01]  /*0ec0*/  FMUL.FTZ R143, R69, R96 ;  /* 0x00000060458f7220 */ /* 0x000fe20000410000 */
[----:B------:R-:W-:Y:S01]  /*0ed0*/  FADD.FTZ R16, R16, R97 ;  /* 0x0000006110107221 */ /* 0x000fe20000010000 */
[-C--:B------:R-:W-:Y:S01]  /*0ee0*/  FFMA.FTZ R40, R147, R97.reuse, R40 ;  /* 0x0000006193287223 */ /* 0x080fe20000010028 */
[----:B------:R-:W-:Y:S01]  /*0ef0*/  FMUL.FTZ R154, R64, R97 ;  /* 0x00000061409a7220 */ /* 0x000fe20000410000 */
[C---:B------:R-:W-:Y:S01]  /*0f00*/  FADD.FTZ R151, -R104.reuse, R151 ;  /* 0x0000009768977221 */ /* 0x040fe20000010100 */
[----:B------:R-:W-:Y:S01]  /*0f10*/  FADD.FTZ R96, R105, R148 ;  /* 0x0000009469607221 */ /* 0x000fe20000010000 */
[----:B------:R-:W-:Y:S01]  /*0f20*/  FADD.FTZ R145, -R104, R145 ;  /* 0x0000009168917221 */ /* 0x000fe20000010100 */
[----:B------:R-:W-:Y:S01]  /*0f30*/  FFMA.FTZ R97, R127, R148, R106 ;  /* 0x000000947f617223 */ /* 0x000fe2000001006a */
[----:B------:R-:W-:-:S02]  /*0f40*/  HADD2.F32 R98, -RZ, R98.H1_H1 ;  /* 0x30000062ff627230 */ /* 0x000fc40000004100 */
[----:B------:R-:W-:Y:S01]  /*0f50*/  FMUL.FTZ R156, R126, R151 ;  /* 0x000000977e9c7220 */ /* 0x000fe20000410000 */
[--C-:B-1----:R-:W-:Y:S02]  /*0f60*/  HADD2.F32 R109, -RZ, R99.reuse.H0_H0 ;  /* 0x20000063ff6d7230 */ /* 0x102fe40000004100 */
        /* <DEDUP_REMOVED lines=8> */
[----:B------:R-:W-:Y:S01]  /*0ff0*/  FMUL.FTZ R149, R71, R100 ;  /* 0x0000006447957220 */ /* 0x000fe20000410000 */
[----:B------:R-:W-:Y:S01]  /*1000*/  FADD.FTZ R98, R99, R152 ;  /* 0x0000009863627221 */ /* 0x000fe20000010000 */
[----:B------:R-:W-:-:S03]  /*1010*/  FFMA.FTZ R97, R145, R152, R96 ;  /* 0x0000009891617223 */ /* 0x000fc60000010060 */
[----:B------:R-:W-:Y:S01]  /*1020*/  FADD.FTZ R99, R98, R149 ;  /* 0x0000009562637221 */ /* 0x000fe20000010000 */
[----:B------:R-:W-:Y:S01]  /*1030*/  FFMA.FTZ R96, R150, R149, R97 ;  /* 0x0000009596607223 */ /* 0x000fe20000010061 */
[----:B------:R-:W-:Y:S02]  /*1040*/  FADD.FTZ R111, -R104, R111 ;  /* 0x0000006f686f7221 */ /* 0x000fe40000010100 */
        /* <DEDUP_REMOVED lines=23> */
.L_x_1743:
[----:B------:R-:W-:Y:S05]  /*11c0*/  BSYNC B0 ;  /* 0x0000000000007941 */ /* 0x000fea0003800000 */
.L_x_1742:
        /* <DEDUP_REMOVED lines=17> */
[----:B------:R1:W5:Y:S02]  /*12e0*/  @P0 LDG.E.64 R114, desc[UR4][R110.64] ;  /* 0x000000046e720981 */ /* 0x000364000c1e1b00 */
        /* <DEDUP_REMOVED lines=12> */
[--C-:B------:R-:W-:Y:S02]  /*13b0*/  HADD2.F32 R165, -RZ, R103.reuse.H0_H0 ;  /* 0x20000067ffa57230 */ /* 0x100fe40000004100 */
[----:B------:R-:W-:Y:S02]  /*13c0*/  HADD2.F32 R175, -RZ, R103.H1_H1 ;  /* 0x30000067ffaf7230 */ /* 0x000fe40000004100 */
[C---:B------:R-:W-:Y:S01]  /*13d0*/  FADD.FTZ R103, -R104.reuse, R129 ;  /* 0x0000008168677221 */ /* 0x040fe20000010100 */
[----:B------:R-:W-:Y:S01]  /*13e0*/  FADD.FTZ R107, -R104, R107 ;  /* 0x0000006b686b7221 */ /* 0x000fe20000010100 */
[----:B------:R-:W-:Y:S02]  /*13f0*/  HADD2.F32 R161, -RZ, R102.H0_H0 ;  /* 0x20000066ffa17230 */ /* 0x000fe40000004100 */
[C---:B-----5:R-:W-:Y:S01]  /*1400*/  FMUL.FTZ R162, R126.reuse, R103 ;  /* 0x000000677ea27220 */ /* 0x060fe20000410000 */
[----:B------:R-:W-:Y:S01]  /*1410*/  FMUL.FTZ R129, R126, R107 ;  /* 0x0000006b7e817220 */ /* 0x000fe20000410000 */
[C---:B-1----:R-:W-:Y:S01]  /*1420*/  FADD.FTZ R111, -R104.reuse, R159 ;  /* 0x0000009f686f7221 */ /* 0x042fe20000010100 */
        /* <DEDUP_REMOVED lines=13> */
[--C-:B0-----:R-:W-:Y:S02]  /*1500*/  HADD2.F32 R109, -RZ, R97.reuse.H0_H0 ;  /* 0x20000061ff6d7230 */ /* 0x101fe40000004100 */
        /* <DEDUP_REMOVED lines=44> */
.L_x_1745:
[----:B------:R-:W-:Y:S05]  /*17d0*/  BSYNC B0 ;  /* 0x0000000000007941 */ /* 0x000fea0003800000 */
.L_x_1744:
        /* <DEDUP_REMOVED lines=25> */
.L_x_1768:
        /* <DEDUP_REMOVED lines=48> */
[----:B------:R-:W-:Y:S02]  /*1c70*/  @P0 HADD2.F32 R96, -RZ, R4.H0_H0 ;  /* 0x20000004ff600230 */ /* 0x000fe40000004100 */
[----:B-----5:R-:W-:Y:S01]  /*1c80*/  FMUL.FTZ R97, R126, R97 ;  /* 0x000000617e617220 */ /* 0x020fe20000410000 */
[----:B------:R-:W-:-:S02]  /*1c90*/  @P0 HADD2.F32 R103, -RZ, R5.H0_H0 ;  /* 0x20000005ff670230 */ /* 0x000fc40000004100 */
[----:B------:R-:W-:Y:S01]  /*1ca0*/  FMUL.FTZ R102, R126, R101 ;  /* 0x000000657e667220 */ /* 0x000fe20000410000 */
[----:B------:R-:W-:Y:S01]  /*1cb0*/  FADD.FTZ R107, R137, -R98 ;  /* 0x80000062896b7221 */ /* 0x000fe20000010000 */
[----:B------:R-:W-:Y:S01]  /*1cc0*/  @P0 FADD.FTZ R97, R97, R96 ;  /* 0x0000006061610221 */ /* 0x000fe20000010000 */
[-CC-:B------:R-:W-:Y:S01]  /*1cd0*/  FFMA.FTZ R101, R135, R105.reuse, R106.reuse ;  /* 0x0000006987657223 */ /* 0x180fe2000001006a */
[----:B------:R-:W-:Y:S01]  /*1ce0*/  @P0 FADD.FTZ R102, R102, R103 ;  /* 0x0000006766660221 */ /* 0x000fe20000010000 */
[-CC-:B------:R-:W-:Y:S01]  /*1cf0*/  FFMA.FTZ R96, R138, R105.reuse, R106.reuse ;  /* 0x000000698a607223 */ /* 0x180fe2000001006a */
[-CC-:B------:R-:W-:Y:S01]  /*1d00*/  FFMA.FTZ R103, R141, R105.reuse, R106.reuse ;  /* 0x000000698d677223 */ /* 0x180fe2000001006a */
[----:B------:R-:W-:Y:S01]  /*1d10*/  FFMA.FTZ R175, R144, R105, R106 ;  /* 0x0000006990af7223 */ /* 0x000fe2000001006a */
[----:B------:R-:W-:Y:S02]  /*1d20*/  @P0 HADD2.F32 R98, -RZ, R4.H1_H1 ;  /* 0x30000004ff620230 */ /* 0x000fe40000004100 */
[----:B------:R-:W-:Y:S01]  /*1d30*/  FMUL.FTZ R99, R126, R99 ;  /* 0x000000637e637220 */ /* 0x000fe20000410000 */
[----:B------:R-:W-:-:S02]  /*1d40*/  @P0 HADD2.F32 R100, -RZ, R5.H1_H1 ;  /* 0x30000005ff640230 */ /* 0x000fc40000004100 */
[----:B------:R-:W-:Y:S01]  /*1d50*/  FMUL.FTZ R107, R126, R107 ;  /* 0x0000006b7e6b7220 */ /* 0x000fe20000410000 */
[----:B------:R-:W-:Y:S01]  /*1d60*/  FADD.FTZ R101, R136, -R101 ;  /* 0x8000006588657221 */ /* 0x000fe20000010000 */
[----:B------:R-:W-:Y:S01]  /*1d70*/  FADD.FTZ R109, R139, -R96 ;  /* 0x800000608b6d7221 */ /* 0x000fe20000010000 */
[----:B------:R-:W-:Y:S01]  /*1d80*/  FADD.FTZ R111, R140, -R103 ;  /* 0x800000678c6f7221 */ /* 0x000fe20000010000 */
[----:B------:R-:W-:Y:S01]  /*1d90*/  FADD.FTZ R177, R142, -R175 ;  /* 0x800000af8eb17221 */ /* 0x000fe20000010000 */
[----:B------:R-:W-:Y:S01]  /*1da0*/  @P0 FADD.FTZ R99, R99, R98 ;  /* 0x0000006263630221 */ /* 0x000fe20000010000 */
[----:B------:R-:W-:Y:S01]  /*1db0*/  @P0 FADD.FTZ R107, R107, R100 ;  /* 0x000000646b6b0221 */ /* 0x000fe20000010000 */
[--C-:B------:R-:W-:Y:S02]  /*1dc0*/  @P0 HADD2.F32 R96, -RZ, R6.reuse.H0_H0 ;  /* 0x20000006ff600230 */ /* 0x100fe40000004100 */
[----:B------:R-:W-:Y:S01]  /*1dd0*/  FMUL.FTZ R103, R126, R101 ;  /* 0x000000657e677220 */ /* 0x000fe20000410000 */
[----:B------:R-:W-:-:S02]  /*1de0*/  @P0 HADD2.F32 R98, -RZ, R6.H1_H1 ;  /* 0x30000006ff620230 */ /* 0x000fc40000004100 */
[C---:B------:R-:W-:Y:S01]  /*1df0*/  FMUL.FTZ R109, R126.reuse, R109 ;  /* 0x0000006d7e6d7220 */ /* 0x040fe20000410000 */
[--C-:B------:R-:W-:Y:S02]  /*1e00*/  @P0 HADD2.F32 R100, -RZ, R7.reuse.H0_H0 ;  /* 0x20000007ff640230 */ /* 0x100fe40000004100 */
[C---:B------:R-:W-:Y:S01]  /*1e10*/  FMUL.FTZ R175, R126.reuse, R111 ;  /* 0x0000006f7eaf7220 */ /* 0x040fe20000410000 */
[----:B------:R-:W-:Y:S02]  /*1e20*/  @P0 HADD2.F32 R106, -RZ, R7.H1_H1 ;  /* 0x30000007ff6a0230 */ /* 0x000fe40000004100 */
[----:B------:R-:W-:Y:S01]  /*1e30*/  FMUL.FTZ R177, R126, R177 ;  /* 0x000000b17eb17220 */ /* 0x000fe20000410000 */
[----:B------:R-:W-:Y:S01]  /*1e40*/  @P0 FADD.FTZ R103, R103, R96 ;  /* 0x0000006067670221 */ /* 0x000fe20000010000 */
[----:B------:R-:W-:Y:S01]  /*1e50*/  @P0 FADD.FTZ R109, R109, R98 ;  /* 0x000000626d6d0221 */ /* 0x000fe20000010000 */
[----:B------:R-:W-:Y:S01]  /*1e60*/  @P0 FADD.FTZ R175, R175, R100 ;  /* 0x00000064afaf0221 */ /* 0x000fe20000010000 */
[----:B------:R-:W-:Y:S01]  /*1e70*/  @P0 FADD.FTZ R177, R177, R106 ;  /* 0x0000006ab1b10221 */ /* 0x000fe20000010000 */
[----:B------:R-:W-:-:S02]  /*1e80*/  ISETP.NE.U32.AND P0, PT, RZ, UR20, PT ;  /* 0x00000014ff007c0c */ /* 0x000fc4000bf05070 */
[----:B------:R-:W-:Y:S02]  /*1e90*/  ISETP.NE.AND.EX P6, PT, RZ, UR17, PT, P6 ;  /* 0x00000011ff007c0c */ /* 0x000fe4000bfc5360 */
        /* <DEDUP_REMOVED lines=13> */
[----:B------:R-:W-:Y:S01]  /*1f70*/  @P0 F2FP.F16.F32.PACK_AB R111, RZ, R177 ;  /* 0x000000b1ff6f023e */ /* 0x000fe200000000ff */
[----:B------:R-:W-:Y:S01]  /*1f80*/  FMUL.FTZ R177, R177, UR19 ;  /* 0x00000013b1b17c20 */ /* 0x000fe20008410000 */
        /* <DEDUP_REMOVED lines=23> */
[----:B------:R-:W-:Y:S02]  /*2100*/  @P6 F2FP.F16.F32.PACK_AB R106, RZ, R98 ;  /* 0x00000062ff6a623e */ /* 0x000fe400000000ff */
[----:B------:R-:W-:Y:S02]  /*2110*/  FSEL R179, R99, RZ, P0 ;  /* 0x000000ff63b37208 */ /* 0x000fe40000000000 */
[----:B------:R-:W-:Y:S02]  /*2120*/  @P6 LOP3.LUT P0, RZ, R122, 0xff00, RZ, 0xc0, !PT ;  /* 0x0000ff007aff6812 */ /* 0x000fe4000780c0ff */
[----:B------:R-:W-:-:S02]  /*2130*/  @P6 PRMT R92, R106, 0x7610, R92 ;  /* 0x000076106a5c6816 */ /* 0x000fc4000000005c */
        /* <DEDUP_REMOVED lines=12> */
[----:B------:R-:W-:-:S02]  /*2200*/  @P6 PRMT R93, R108, 0x7610, R93 ;  /* 0x000076106c5d6816 */ /* 0x000fc4000000005d */
[----:B------:R-:W-:Y:S02]  /*2210*/  @P6 FSEL R97, R97, RZ, P0 ;  /* 0x000000ff61616208 */ /* 0x000fe40000000000 */
[----:B------:R-:W-:Y:S02]  /*2220*/  LOP3.LUT P0, RZ, R121, 0xff, RZ, 0xc0, !PT ;  /* 0x000000ff79ff7812 */ /* 0x000fe4000780c0ff */
[----:B------:R-:W-:Y:S02]  /*2230*/  F2FP.F16.F32.PACK_AB R96, R179, R178 ;  /* 0x000000b2b360723e */ /* 0x000fe400000000ff */
[----:B------:R-:W-:Y:S02]  /*2240*/  FSEL R182, R103, RZ, P0 ;  /* 0x000000ff67b67208 */ /* 0x000fe40000000000 */
[----:B------:R-:W-:-:S04]  /*2250*/  @P6 LOP3.LUT P0, RZ, R123, 0xff, RZ, 0xc0, !PT ;  /* 0x000000ff7bff6812 */ /* 0x000fc8000780c0ff */
        /* <DEDUP_REMOVED lines=21> */
[----:B------:R-:W-:Y:S02]  /*23b0*/  F2FP.F16.F32.PACK_AB R98, R183, R182 ;  /* 0x000000b6b762723e */ /* 0x000fe400000000ff */
[----:B------:R-:W-:Y:S02]  /*23c0*/  @P6 F2FP.F16.F32.PACK_AB R177, RZ, R177 ;  /* 0x000000b1ffb1623e */ /* 0x000fe400000000ff */
[----:B------:R-:W-:Y:S02]  /*23d0*/  F2FP.F16.F32.PACK_AB R97, R181, R180 ;  /* 0x000000b4b561723e */ /* 0x000fe400000000ff */
[----:B------:R-:W-:Y:S02]  /*23e0*/  F2FP.F16.F32.PACK_AB R99, R185, R184 ;  /* 0x000000b8b963723e */ /* 0x000fe400000000ff */
[----:B------:R-:W-:-:S02]  /*23f0*/  @P6 PRMT R93, R93, 0x5410, R109 ;  /* 0x000054105d5d6816 */ /* 0x000fc4000000006d */
[----:B------:R-:W-:Y:S01]  /*2400*/  @P6 PRMT R94, R94, 0x5410, R111 ;  /* 0x000054105e5e6816 */ /* 0x000fe2000000006f */
[----:B------:R0:W-:Y:S01]  /*2410*/  STG.E.128 desc[UR4][R102.64], R96 ;  /* 0x0000006066007986 */ /* 0x0001e2000c101d04 */
[----:B------:R-:W-:Y:S02]  /*2420*/  @P6 PRMT R95, R95, 0x5410, R177 ;  /* 0x000054105f5f6816 */ /* 0x000fe400000000b1 */
[----:B------:R-:W-:-:S03]  /*2430*/  IADD3 R124, R124, 0x100, RZ ;  /* 0x000001007c7c7810 */ /* 0x000fc60007ffe0ff */
[----:B------:R0:W-:Y:S04]  /*2440*/  @P6 STG.E.128 desc[UR4][R100.64], R92 ;  /* 0x0000005c64006986 */ /* 0x0001e8000c101d04 */
.L_x_1748:
[----:B------:R-:W-:Y:S05]  /*2450*/  BSYNC B0 ;  /* 0x0000000000007941 */ /* 0x000fea0003800000 */
.L_x_1747:
        /* <DEDUP_REMOVED lines=48> */
[----:B------:R-:W-:-:S02]  /*2760*/  ISETP.NE.AND.EX P6, PT, RZ, UR17, PT, P6 ;  /* 0x00000011ff007c0c */ /* 0x000fc4000bfc5360 */
        /* <DEDUP_REMOVED lines=91> */
.L_x_1750:
[----:B------:R-:W-:Y:S05]  /*2d20*/  BSYNC B0 ;  /* 0x0000000000007941 */ /* 0x000fea0003800000 */
.L_x_1749:
        /* <DEDUP_REMOVED lines=17> */
[----:B------:R-:W-:Y:S01]  /*2e40*/  FFMA.FTZ R102, R176, R105, R102 ;  /* 0x00000069b0667223 */ /* 0x000fe20000010066 */
[----:B------:R-:W-:Y:S01]  /*2e50*/  FADD.FTZ R105, R161, -R98 ;  /* 0x80000062a1697221 */ /* 0x000fe20000010000 */
[----:B------:R-:W-:Y:S01]  /*2e60*/  FADD.FTZ R101, R168, -R101 ;  /* 0x80000065a8657221 */ /* 0x000fe20000010000 */
[----:B-----5:R-:W-:Y:S01]  /*2e70*/  FMUL.FTZ R97, R126, R97 ;  /* 0x000000617e617220 */ /* 0x020fe20000410000 */
[----:B------:R-:W-:-:S02]  /*2e80*/  @P0 HADD2.F32 R96, -RZ, R84.H0_H0 ;  /* 0x20000054ff600230 */ /* 0x000fc40000004100 */
[----:B------:R-:W-:Y:S01]  /*2e90*/  FMUL.FTZ R99, R126, R99 ;  /* 0x000000637e637220 */ /* 0x000fe20000410000 */
[----:B------:R-:W-:Y:S02]  /*2ea0*/  @P0 HADD2.F32 R98, -RZ, R84.H1_H1 ;  /* 0x30000054ff620230 */ /* 0x000fe40000004100 */
[----:B------:R-:W-:Y:S01]  /*2eb0*/  FADD.FTZ R107, R170, -R103 ;  /* 0x80000067aa6b7221 */ /* 0x000fe20000010000 */
[----:B------:R-:W-:Y:S01]  /*2ec0*/  FADD.FTZ R109, R165, -R100 ;  /* 0x80000064a56d7221 */ /* 0x000fe20000010000 */
[----:B------:R-:W-:Y:S01]  /*2ed0*/  FADD.FTZ R111, R174, -R111 ;  /* 0x8000006fae6f7221 */ /* 0x000fe20000010000 */
[----:B------:R-:W-:Y:S01]  /*2ee0*/  FADD.FTZ R175, R169, -R102 ;  /* 0x80000066a9af7221 */ /* 0x000fe20000010000 */
[----:B------:R-:W-:Y:S01]  /*2ef0*/  FMUL.FTZ R102, R126, R101 ;  /* 0x000000657e667220 */ /* 0x000fe20000410000 */
[----:B------:R-:W-:Y:S01]  /*2f00*/  @P0 FADD.FTZ R97, R97, R96 ;  /* 0x0000006061610221 */ /* 0x000fe20000010000 */
[----:B------:R-:W-:Y:S01]  /*2f10*/  @P0 FADD.FTZ R99, R99, R98 ;  /* 0x0000006263630221 */ /* 0x000fe20000010000 */
[----:B------:R-:W-:-:S02]  /*2f20*/  @P0 HADD2.F32 R103, -RZ, R85.H0_H0 ;  /* 0x20000055ff670230 */ /* 0x000fc40000004100 */
[C---:B------:R-:W-:Y:S01]  /*2f30*/  FMUL.FTZ R105, R126.reuse, R105 ;  /* 0x000000697e697220 */ /* 0x040fe20000410000 */
[C---:B------:R-:W-:Y:S01]  /*2f40*/  FMUL.FTZ R107, R126.reuse, R107 ;  /* 0x0000006b7e6b7220 */ /* 0x040fe20000410000 */
[C---:B------:R-:W-:Y:S01]  /*2f50*/  FMUL.FTZ R109, R126.reuse, R109 ;  /* 0x0000006d7e6d7220 */ /* 0x040fe20000410000 */
[C---:B------:R-:W-:Y:S01]  /*2f60*/  FMUL.FTZ R111, R126.reuse, R111 ;  /* 0x0000006f7e6f7220 */ /* 0x040fe20000410000 */
[----:B------:R-:W-:Y:S02]  /*2f70*/  @P0 HADD2.F32 R96, -RZ, R85.H1_H1 ;  /* 0x30000055ff600230 */ /* 0x000fe40000004100 */
[----:B------:R-:W-:Y:S01]  /*2f80*/  FMUL.FTZ R126, R126, R175 ;  /* 0x000000af7e7e7220 */ /* 0x000fe20000410000 */
[--C-:B------:R-:W-:Y:S02]  /*2f90*/  @P0 HADD2.F32 R98, -RZ, R86.reuse.H0_H0 ;  /* 0x20000056ff620230 */ /* 0x100fe40000004100 */
[----:B------:R-:W-:Y:S01]  /*2fa0*/  @P0 FADD.FTZ R102, R102, R103 ;  /* 0x0000006766660221 */ /* 0x000fe20000010000 */
[----:B------:R-:W-:-:S02]  /*2fb0*/  @P0 HADD2.F32 R100, -RZ, R86.H1_H1 ;  /* 0x30000056ff640230 */ /* 0x000fc40000004100 */
[----:B------:R-:W-:Y:S01]  /*2fc0*/  @P0 FADD.FTZ R105, R105, R96 ;  /* 0x0000006069690221 */ /* 0x000fe20000010000 */
[--C-:B------:R-:W-:Y:S02]  /*2fd0*/  @P0 HADD2.F32 R104, -RZ, R87.reuse.H0_H0 ;  /* 0x20000057ff680230 */ /* 0x100fe40000004100 */
[----:B------:R-:W-:Y:S01]  /*2fe0*/  @P0 FADD.FTZ R107, R107, R98 ;  /* 0x000000626b6b0221 */ /* 0x000fe20000010000 */
[----:B------:R-:W-:Y:S02]  /*2ff0*/  @P0 HADD2.F32 R101, -RZ, R87.H1_H1 ;  /* 0x30000057ff650230 */ /* 0x000fe40000004100 */
[----:B------:R-:W-:Y:S01]  /*3000*/  @P0 FADD.FTZ R109, R109, R100 ;  /* 0x000000646d6d0221 */ /* 0x000fe20000010000 */
[----:B------:R-:W-:Y:S02]  /*3010*/  @P0 FADD.FTZ R111, R111, R104 ;  /* 0x000000686f6f0221 */ /* 0x000fe40000010000 */
[----:B------:R-:W-:Y:S01]  /*3020*/  @P0 FADD.FTZ R126, R126, R101 ;  /* 0x000000657e7e0221 */ /* 0x000fe20000010000 */
[----:B------:R-:W-:Y:S01]  /*3030*/  ISETP.NE.U32.AND P0, PT, RZ, UR20, PT ;  /* 0x00000014ff007c0c */ /* 0x000fe2000bf05070 */
[----:B------:R-:W-:-:S03]  /*3040*/  FMUL.FTZ R110, R111, UR19 ;  /* 0x000000136f6e7c20 */ /* 0x000fc60008410000 */
        /* <DEDUP_REMOVED lines=87> */
[----:B------:R-:W-:-:S05]  /*35c0*/  @P6 PRMT R95, R95, 0x5410, R111 ;  /* 0x000054105f5f6816 */ /* 0x000fca000000006f */
[----:B------:R2:W-:Y:S02]  /*35d0*/  @P6 STG.E.128 desc[UR4][R100.64], R92 ;  /* 0x0000005c64006986 */ /* 0x0005e4000c101d04 */
.L_x_1752:
[----:B------:R-:W-:Y:S05]  /*35e0*/  BSYNC B0 ;  /* 0x0000000000007941 */ /* 0x000fea0003800000 */
.L_x_1751:
[----:B012---:R-:W-:Y:S01]  /*35f0*/  SEL R100, RZ, 0x1, P2 ;  /* 0x00000001ff647807 */ /* 0x007fe20001000000 */
[----:B------:R-:W-:Y:S06]  /*3600*/  @!P1 BRA `(.L_x_1753) ;  /* 0xffffffcc00989947 */ /* 0x000fec000383ffff */
.L_x_1739:
        /* <DEDUP_REMOVED lines=17> */
.L_x_1755:
[----:B------:R-:W-:Y:S05]  /*3720*/  BSYNC B0 ;  /* 0x0000000000007941 */ /* 0x000fea0003800000 */
.L_x_1754:
        /* <DEDUP_REMOVED lines=11> */
.L_x_1757:
[----:B------:R-:W-:Y:S05]  /*37e0*/  BSYNC B0 ;  /* 0x0000000000007941 */ /* 0x000fea0003800000 */
.L_x_1756:
        /* <DEDUP_REMOVED lines=10> */
.L_x_1746:
[----:B------:R-:W-:Y:S01]  /*3890*/  HFMA2.MMA R109, -RZ, RZ, 0, 9.5367431640625e-07 ;  /* 0x00000010ff6d7435 */ /* 0x000fe200000001ff */
[----:B------:R-:W-:Y:S02]  /*38a0*/  MOV R110, R105 ;  /* 0x00000069006e7202 */ /* 0x000fe40000000f00 */
[----:B------:R-:W-:Y:S02]  /*38b0*/  MOV R178, 0x1f ;  /* 0x0000001f00b27802 */ /* 0x000fe40000000f00 */
[----:B------:R-:W-:-:S07]  /*38c0*/  MOV R107, 0xffffffff ;  /* 0xffffffff006b7802 */ /* 0x000fce0000000f00 */
[----:B-----5:R-:W-:Y:S05]  /*38d0*/  WARPSYNC.COLLECTIVE R107, `(.L_x_1758) ;  /* 0x000000006b087348 */ /* 0x020fea0003c00000 */
[----:B------:R0:W1:Y:S02]  /*38e0*/  SHFL.DOWN P6, R108, R110, R109, R178 ;  /* 0x0800006d6e6c7389 */ /* 0x00006400000c00b2 */
[----:B01---5:R-:W-:Y:S01]  /*38f0*/  ENDCOLLECTIVE ;  /* 0x000000000000791b */ /* 0x023fe20003800000 */
.L_x_1758:
[----:B------:R-:W-:Y:S02]  /*3900*/  MOV R110, R106 ;  /* 0x0000006a006e7202 */ /* 0x000fe40000000f00 */
[----:B------:R-:W-:-:S07]  /*3910*/  MOV R98, R108 ;  /* 0x0000006c00627202 */ /* 0x000fce0000000f00 */
[----:B------:R-:W-:Y:S05]  /*3920*/  WARPSYNC.COLLECTIVE R107, `(.L_x_1759) ;  /* 0x000000006b087348 */ /* 0x000fea0003c00000 */
[----:B------:R0:W1:Y:S02]  /*3930*/  SHFL.DOWN P6, R108, R110, R109, R178 ;  /* 0x0800006d6e6c7389 */ /* 0x00006400000c00b2 */
[----:B01----:R-:W-:Y:S01]  /*3940*/  ENDCOLLECTIVE ;  /* 0x000000000000791b */ /* 0x003fe20003800000 */
.L_x_1759:
[----:B------:R-:W-:Y:S01]  /*3950*/  FADD.FTZ R98, R98, R105 ;  /* 0x0000006962627221 */ /* 0x000fe20000010000 */
[----:B------:R-:W-:-:S04]  /*3960*/  HFMA2.MMA R109, -RZ, RZ, 0, 4.76837158203125e-07 ;  /* 0x00000008ff6d7435 */ /* 0x000fc800000001ff */
[----:B------:R-:W-:Y:S02]  /*3970*/  MOV R110, R98 ;  /* 0x00000062006e7202 */ /* 0x000fe40000000f00 */
[----:B------:R-:W-:-:S07]  /*3980*/  MOV R99, R108 ;  /* 0x0000006c00637202 */ /* 0x000fce0000000f00 */
[----:B------:R-:W-:Y:S05]  /*3990*/  WARPSYNC.COLLECTIVE R107, `(.L_x_1760) ;  /* 0x000000006b087348 */ /* 0x000fea0003c00000 */
[----:B------:R0:W1:Y:S02]  /*39a0*/  SHFL.DOWN P6, R108, R110, R109, R178 ;  /* 0x0800006d6e6c7389 */ /* 0x00006400000c00b2 */
[----:B01----:R-:W-:Y:S01]  /*39b0*/  ENDCOLLECTIVE ;  /* 0x000000000000791b */ /* 0x003fe20003800000 */
.L_x_1760:
[----:B------:R-:W-:-:S05]  /*39c0*/  FADD.FTZ R99, R99, R106 ;  /* 0x0000006a63637221 */ /* 0x000fca0000010000 */
[----:B------:R-:W-:Y:S02]  /*39d0*/  MOV R110, R99 ;  /* 0x00000063006e7202 */ /* 0x000fe40000000f00 */
[----:B------:R-:W-:-:S07]  /*39e0*/  MOV R101, R108 ;  /* 0x0000006c00657202 */ /* 0x000fce0000000f00 */
[----:B------:R-:W-:Y:S05]  /*39f0*/  WARPSYNC.COLLECTIVE R107, `(.L_x_1761) ;  /* 0x000000006b087348 */ /* 0x000fea0003c00000 */
[----:B------:R0:W1:Y:S02]  /*3a00*/  SHFL.DOWN P6, R108, R110, R109, R178 ;  /* 0x0800006d6e6c7389 */ /* 0x00006400000c00b2 */
[----:B01----:R-:W-:Y:S01]  /*3a10*/  ENDCOLLECTIVE ;  /* 0x000000000000791b */ /* 0x003fe20003800000 */
.L_x_1761:
[----:B------:R-:W-:Y:S01]  /*3a20*/  FADD.FTZ R101, R98, R101 ;  /* 0x0000006562657221 */ /* 0x000fe20000010000 */
[----:B------:R-:W-:-:S04]  /*3a30*/  HFMA2.MMA R109, -RZ, RZ, 0, 2.384185791015625e-07 ;  /* 0x00000004ff6d7435 */ /* 0x000fc800000001ff */
[----:B------:R-:W-:Y:S02]  /*3a40*/  MOV R110, R101 ;  /* 0x00000065006e7202 */ /* 0x000fe40000000f00 */
[----:B------:R-:W-:-:S07]  /*3a50*/  MOV R100, R108 ;  /* 0x0000006c00647202 */ /* 0x000fce0000000f00 */
[----:B------:R-:W-:Y:S05]  /*3a60*/  WARPSYNC.COLLECTIVE R107, `(.L_x_1762) ;  /* 0x000000006b087348 */ /* 0x000fea0003c00000 */
[----:B------:R0:W1:Y:S02]  /*3a70*/  SHFL.DOWN P6, R108, R110, R109, R178 ;  /* 0x0800006d6e6c7389 */ /* 0x00006400000c00b2 */
[----:B01----:R-:W-:Y:S01]  /*3a80*/  ENDCOLLECTIVE ;  /* 0x000000000000791b */ /* 0x003fe20003800000 */
.L_x_1762:
[----:B------:R-:W-:-:S05]  /*3a90*/  FADD.FTZ R100, R99, R100 ;  /* 0x0000006463647221 */ /* 0x000fca0000010000 */
[----:B------:R-:W-:Y:S02]  /*3aa0*/  MOV R110, R100 ;  /* 0x00000064006e7202 */ /* 0x000fe40000000f00 */
[----:B------:R-:W-:-:S07]  /*3ab0*/  MOV R102, R108 ;  /* 0x0000006c00667202 */ /* 0x000fce0000000f00 */
[----:B------:R-:W-:Y:S05]  /*3ac0*/  WARPSYNC.COLLECTIVE R107, `(.L_x_1763) ;  /* 0x000000006b087348 */ /* 0x000fea0003c00000 */
[----:B------:R0:W1:Y:S02]  /*3ad0*/  SHFL.DOWN P6, R108, R110, R109, R178 ;  /* 0x0800006d6e6c7389 */ /* 0x00006400000c00b2 */
[----:B01----:R-:W-:Y:S01]  /*3ae0*/  ENDCOLLECTIVE ;  /* 0x000000000000791b */ /* 0x003fe20003800000 */
.L_x_1763:
[----:B------:R-:W-:Y:S01]  /*3af0*/  FADD.FTZ R102, R101, R102 ;  /* 0x0000006665667221 */ /* 0x000fe20000010000 */
[----:B------:R-:W-:-:S04]  /*3b00*/  HFMA2.MMA R109, -RZ, RZ, 0, 1.1920928955078125e-07 ;  /* 0x00000002ff6d7435 */ /* 0x000fc800000001ff */
[----:B------:R-:W-:Y:S02]  /*3b10*/  MOV R110, R102 ;  /* 0x00000066006e7202 */ /* 0x000fe40000000f00 */
[----:B------:R-:W-:-:S07]  /*3b20*/  MOV R103, R108 ;  /* 0x0000006c00677202 */ /* 0x000fce0000000f00 */
[----:B------:R-:W-:Y:S05]  /*3b30*/  WARPSYNC.COLLECTIVE R107, `(.L_x_1764) ;  /* 0x000000006b087348 */ /* 0x000fea0003c00000 */
[----:B------:R0:W1:Y:S02]  /*3b40*/  SHFL.DOWN P6, R108, R110, R109, R178 ;  /* 0x0800006d6e6c7389 */ /* 0x00006400000c00b2 */
[----:B01----:R-:W-:Y:S01]  /*3b50*/  ENDCOLLECTIVE ;  /* 0x000000000000791b */ /* 0x003fe20003800000 */
.L_x_1764:
[----:B------:R-:W-:-:S05]  /*3b60*/  FADD.FTZ R103, R100, R103 ;  /* 0x0000006764677221 */ /* 0x000fca0000010000 */
[----:B------:R-:W-:Y:S02]  /*3b70*/  MOV R110, R103 ;  /* 0x00000067006e7202 */ /* 0x000fe40000000f00 */
[----:B------:R-:W-:-:S07]  /*3b80*/  MOV R105, R108 ;  /* 0x0000006c00697202 */ /* 0x000fce0000000f00 */
[----:B------:R-:W-:Y:S05]  /*3b90*/  WARPSYNC.COLLECTIVE R107, `(.L_x_1765) ;  /* 0x000000006b087348 */ /* 0x000fea0003c00000 */
[----:B------:R0:W1:Y:S02]  /*3ba0*/  SHFL.DOWN P6, R108, R110, R109, R178 ;  /* 0x0800006d6e6c7389 */ /* 0x00006400000c00b2 */
[----:B01----:R-:W-:Y:S01]  /*3bb0*/  ENDCOLLECTIVE ;  /* 0x000000000000791b */ /* 0x003fe20003800000 */
.L_x_1765:
[----:B------:R-:W-:Y:S01]  /*3bc0*/  FADD.FTZ R105, R102, R105 ;  /* 0x0000006966697221 */ /* 0x000fe20000010000 */
[----:B------:R-:W-:-:S04]  /*3bd0*/  HFMA2.MMA R109, -RZ, RZ, 0, 5.9604644775390625e-08 ;  /* 0x00000001ff6d7435 */ /* 0x000fc800000001ff */
[----:B------:R-:W-:Y:S02]  /*3be0*/  MOV R110, R105 ;  /* 0x00000069006e7202 */ /* 0x000fe40000000f00 */
[----:B------:R-:W-:-:S07]  /*3bf0*/  MOV R104, R108 ;  /* 0x0000006c00687202 */ /* 0x000fce0000000f00 */
[----:B------:R-:W-:Y:S05]  /*3c00*/  WARPSYNC.COLLECTIVE R107, `(.L_x_1766) ;  /* 0x000000006b087348 */ /* 0x000fea0003c00000 */
[----:B------:R0:W1:Y:S02]  /*3c10*/  SHFL.DOWN P6, R108, R110, R109, R178 ;  /* 0x0800006d6e6c7389 */ /* 0x00006400000c00b2 */
[----:B01----:R-:W-:Y:S01]  /*3c20*/  ENDCOLLECTIVE ;  /* 0x000000000000791b */ /* 0x003fe20003800000 */
.L_x_1766:
[----:B------:R-:W-:-:S05]  /*3c30*/  FADD.FTZ R104, R103, R104 ;  /* 0x0000006867687221 */ /* 0x000fca0000010000 */
[----:B------:R-:W-:Y:S02]  /*3c40*/  MOV R110, R104 ;  /* 0x00000068006e7202 */ /* 0x000fe40000000f00 */
[----:B------:R-:W-:-:S07]  /*3c50*/  MOV R98, R108 ;  /* 0x0000006c00627202 */ /* 0x000fce0000000f00 */
[----:B------:R-:W-:Y:S05]  /*3c60*/  WARPSYNC.COLLECTIVE R107, `(.L_x_1767) ;  /* 0x000000006b087348 */ /* 0x000fea0003c00000 */
[----:B------:R0:W1:Y:S02]  /*3c70*/  SHFL.DOWN P6, R108, R110, R109, R178 ;  /* 0x0800006d6e6c7389 */ /* 0x00006400000c00b2 */
[----:B01----:R-:W-:Y:S01]  /*3c80*/  ENDCOLLECTIVE ;  /* 0x000000000000791b */ /* 0x003fe20003800000 */
.L_x_1767:
[----:B------:R-:W-:Y:S01]  /*3c90*/  MOV R99, R108 ;  /* 0x0000006c00637202 */ /* 0x000fe20000000f00 */
[----:B------:R-:W-:Y:S06]  /*3ca0*/  BRA `(.L_x_1768) ;  /* 0xffffffdc00307947 */ /* 0x000fec000383ffff */
.L_x_1769:
        /* <DEDUP_REMOVED lines=13> */
.L_x_3282:


//--------------------- .text._ZN10layer_norm22ln_bwd_finalize_kernelINS_22Kernel_traits_finalizeILj6144Ef6__halfS2_S2_fjLb0ELj1024ELj4ENS_18Kernel_traits_baseILj6144EfS2_S2_S2_fjLj1024EEEEELb0ELb1EEEvNS_9BwdParamsE --------------------------
	.section	.text._ZN10layer_norm22ln_bwd_finalize_kernelINS_22Kernel_traits_finalizeILj6144Ef6__halfS2_S2_fjLb0ELj1024ELj4ENS_18Kernel_traits_baseILj6144EfS2_S2_S2_fjLj1024EEEEELb0ELb1EEEvNS_9BwdParamsE,"ax",@progbits
	.align	128
        .global         _ZN10layer_norm22ln_bwd_finalize_kernelINS_22Kernel_traits_finalizeILj6144Ef6__halfS2_S2_fjLb0ELj1024ELj4ENS_18Kernel_traits_baseILj6144EfS2_S2_S2_fjLj1024EEEEELb0ELb1EEEvNS_9BwdParamsE
        .type           _ZN10layer_norm22ln_bwd_finalize_kernelINS_22Kernel_traits_finalizeILj6144Ef6__halfS2_S2_fjLb0ELj1024ELj4ENS_18Kernel_traits_baseILj6144EfS2_S2_S2_fjLj1024EEEEELb0ELb1EEEvNS_9BwdParamsE,@function
        .size           _ZN10layer_norm22ln_bwd_finalize_kernelINS_22Kernel_traits_finalizeILj6144Ef6__halfS2_S2_fjLb0ELj1024ELj4ENS_18Kernel_traits_baseILj6144EfS2_S2_S2_fjLj1024EEEEELb0ELb1EEEvNS_9BwdParamsE,(.L_x_3283 - _ZN10layer_norm22ln_bwd_finalize_kernelINS_22Kernel_traits_finalizeILj6144Ef6__halfS2_S2_fjLb0ELj1024ELj4ENS_18Kernel_traits_baseILj6144EfS2_S2_S2_fjLj1024EEEEELb0ELb1EEEvNS_9BwdParamsE)
        .other          _ZN10layer_norm22ln_bwd_finalize_kernelINS_22Kernel_traits_finalizeILj6144Ef6__halfS2_S2_fjLb0ELj1024ELj4ENS_18Kernel_traits_baseILj6144EfS2_S2_S2_fjLj1024EEEEELb0ELb1EEEvNS_9BwdParamsE,@"STO_CUDA_ENTRY STV_DEFAULT"
_ZN10layer_norm22ln_bwd_finalize_kernelINS_22Kernel_traits_finalizeILj6144Ef6__halfS2_S2_fjLb0ELj1024ELj4ENS_18Kernel_traits_baseILj6144EfS2_S2_S2_fjLj1024EEEEELb0ELb1EEEvNS_9BwdParamsE:
.text._ZN10layer_norm22ln_bwd_finalize_kernelINS_22Kernel_traits_finalizeILj6144Ef6__halfS2_S2_fjLb0ELj1024ELj4ENS_18Kernel_traits_baseILj6144EfS2_S2_S2_fjLj1024EEEEELb0ELb1EEEvNS_9BwdParamsE:
        /* <DEDUP_REMOVED lines=26> */
.L_x_1779:
        /* <DEDUP_REMOVED lines=31> */
.L_x_1774:
        /* <DEDUP_REMOVED lines=34> */
.L_x_1773:
[----:B------:R-:W-:Y:S05]  /*05b0*/  BSYNC B1 ;  /* 0x0000000000017941 */ /* 0x000fea0003800000 */
.L_x_1772:
        /* <DEDUP_REMOVED lines=25> */
.L_x_1776:
[----:B------:R-:W-:Y:S05]  /*0750*/  BSYNC B1 ;  /* 0x0000000000017941 */ /* 0x000fea0003800000 */
.L_x_1775:
        /* <DEDUP_REMOVED lines=12> */
.L_x_1771:
[----:B------:R-:W-:Y:S05]  /*0820*/  BSYNC B0 ;  /* 0x0000000000007941 */ /* 0x000fea0003800000 */
.L_x_1770:
        /* <DEDUP_REMOVED lines=29> */
.L_x_1790:
[----:B------:R-:W-:Y:S01]  /*0a00*/  @!P1 SHF.R.U32.HI R12, RZ, 0x3, R0 ;  /* 0x00000003ff0c9819 */ /* 0x000fe20000011600 */
[----:B----4-:R-:W-:Y:S01]  /*0a10*/  FADD.FTZ R14, R9, R14 ;  /* 0x0000000e090e7221 */ /* 0x010fe20000010000 */
[----:B---3--:R-:W-:Y:S02]  /*0a20*/  FADD.FTZ R11, R10, R11 ;  /* 0x0000000b0a0b7221 */ /* 0x008fe40000010000 */
[----:B------:R-:W-:-:S05]  /*0a30*/  @!P1 LOP3.LUT R12, R12, 0x1ffffffc, RZ, 0xc0, !PT ;  /* 0x1ffffffc0c0c9812 */ /* 0x000fca00078ec0ff */
[----:B------:R3:W-:Y:S04]  /*0a40*/  @!P1 STS [R12+UR4+0x2000], R14 ;  /* 0x0020000e0c009988 */ /* 0x0007e80008000804 */
[----:B------:R3:W-:Y:S02]  /*0a50*/  @!P1 STS [R12+UR4+0x2080], R11 ;  /* 0x0020800b0c009988 */ /* 0x0007e40008000804 */
.L_x_1777:
        /* <DEDUP_REMOVED lines=15> */
.L_x_1778:
[----:B------:R-:W-:Y:S01]  /*0b50*/  HFMA2.MMA R19, -RZ, RZ, 0, 5.9604644775390625e-08 ;  /* 0x00000001ff137435 */ /* 0x000fe200000001ff */
[----:B0--3--:R-:W-:Y:S01]  /*0b60*/  MOV R20, R10 ;  /* 0x0000000a00147202 */ /* 0x009fe20000000f00 */
[----:B------:R-:W-:Y:S01]  /*0b70*/  IMAD.MOV.U32 R22, RZ, RZ, 0x1f ;  /* 0x0000001fff167424 */ /* 0x000fe200078e00ff */
[----:B------:R-:W-:-:S08]  /*0b80*/  MOV R17, 0xffffffff ;  /* 0xffffffff00117802 */ /* 0x000fd00000000f00 */
[----:B-12---:R-:W-:Y:S05]  /*0b90*/  WARPSYNC.COLLECTIVE R17, `(.L_x_1780) ;  /* 0x0000000011087348 */ /* 0x006fea0003c00000 */
[----:B------:R0:W3:Y:S02]  /*0ba0*/  SHFL.BFLY P2, R18, R20, R19, R22 ;  /* 0x0c00001314127389 */ /* 0x0000e40000040016 */
[----:B0123--:R-:W-:Y:S01]  /*0bb0*/  ENDCOLLECTIVE ;  /* 0x000000000000791b */ /* 0x00ffe20003800000 */
.L_x_1780:
[----:B------:R-:W-:Y:S01]  /*0bc0*/  HFMA2.MMA R19, -RZ, RZ, 0, 1.1920928955078125e-07 ;  /* 0x00000002ff137435 */ /* 0x000fe200000001ff */
[----:B------:R-:W-:-:S05]  /*0bd0*/  MOV R11, R18 ;  /* 0x00000012000b7202 */ /* 0x000fca0000000f00 */
[----:B------:R-:W-:-:S05]  /*0be0*/  FADD.FTZ R11, R10, R11 ;  /* 0x0000000b0a0b7221 */ /* 0x000fca0000010000 */
[----:B------:R-:W-:-:S07]  /*0bf0*/  MOV R20, R11 ;  /* 0x0000000b00147202 */ /* 0x000fce0000000f00 */
[----:B------:R-:W-:Y:S05]  /*0c00*/  WARPSYNC.COLLECTIVE R17, `(.L_x_1781) ;  /* 0x0000000011087348 */ /* 0x000fea0003c00000 */
[----:B------:R0:W1:Y:S02]  /*0c10*/  SHFL.BFLY P2, R18, R20, R19, R22 ;  /* 0x0c00001314127389 */ /* 0x0000640000040016 */
[----:B01----:R-:W-:Y:S01]  /*0c20*/  ENDCOLLECTIVE ;  /* 0x000000000000791b */ /* 0x003fe20003800000 */
.L_x_1781:
[----:B------:R-:W-:Y:S01]  /*0c30*/  HFMA2.MMA R19, -RZ, RZ, 0, 2.384185791015625e-07 ;  /* 0x00000004ff137435 */ /* 0x000fe200000001ff */
[----:B------:R-:W-:-:S04]  /*0c40*/  IMAD.MOV.U32 R12, RZ, RZ, R18 ;  /* 0x000000ffff0c7224 */ /* 0x000fc800078e0012 */
[----:B------:R-:W-:-:S05]  /*0c50*/  FADD.FTZ R12, R11, R12 ;  /* 0x0000000c0b0c7221 */ /* 0x000fca0000010000 */
[----:B------:R-:W-:-:S07]  /*0c60*/  MOV R20, R12 ;  /* 0x0000000c00147202 */ /* 0x000fce0000000f00 */
[----:B------:R-:W-:Y:S05]  /*0c70*/  WARPSYNC.COLLECTIVE R17, `(.L_x_1782) ;  /* 0x0000000011087348 */ /* 0x000fea0003c00000 */
[----:B------:R0:W1:Y:S02]  /*0c80*/  SHFL.BFLY P2, R18, R20, R19, R22 ;  /* 0x0c00001314127389 */ /* 0x0000640000040016 */
[----:B01----:R-:W-:Y:S01]  /*0c90*/  ENDCOLLECTIVE ;  /* 0x000000000000791b */ /* 0x003fe20003800000 */
.L_x_1782:
[----:B------:R-:W-:Y:S01]  /*0ca0*/  IMAD.MOV.U32 R19, RZ, RZ, 0x8 ;  /* 0x00000008ff137424 */ /* 0x000fe200078e00ff */
[----:B------:R-:W-:-:S05]  /*0cb0*/  MOV R13, R18 ;  /* 0x00000012000d7202 */ /* 0x000fca0000000f00 */
[----:B------:R-:W-:-:S05]  /*0cc0*/  FADD.FTZ R13, R12, R13 ;  /* 0x0000000d0c0d7221 */ /* 0x000fca0000010000 */
[----:B------:R-:W-:-:S07]  /*0cd0*/  MOV R20, R13 ;  /* 0x0000000d00147202 */ /* 0x000fce0000000f00 */
[----:B------:R-:W-:Y:S05]  /*0ce0*/  WARPSYNC.COLLECTIVE R17, `(.L_x_1783) ;  /* 0x0000000011087348 */ /* 0x000fea0003c00000 */
[----:B------:R0:W1:Y:S02]  /*0cf0*/  SHFL.BFLY P2, R18, R20, R19, R22 ;  /* 0x0c00001314127389 */ /* 0x0000640000040016 */
[----:B01----:R-:W-:Y:S01]  /*0d00*/  ENDCOLLECTIVE ;  /* 0x000000000000791b */ /* 0x003fe20003800000 */
.L_x_1783:
[----:B------:R-:W-:Y:S01]  /*0d10*/  HFMA2.MMA R19, -RZ, RZ, 0, 9.5367431640625e-07 ;  /* 0x00000010ff137435 */ /* 0x000fe200000001ff */
[----:B------:R-:W-:-:S05]  /*0d20*/  MOV R10, R18 ;  /* 0x00000012000a7202 */ /* 0x000fca0000000f00 */
[----:B------:R-:W-:-:S05]  /*0d30*/  FADD.FTZ R10, R13, R10 ;  /* 0x0000000a0d0a7221 */ /* 0x000fca0000010000 */
[----:B------:R-:W-:-:S07]  /*0d40*/  MOV R20, R10 ;  /* 0x0000000a00147202 */ /* 0x000fce0000000f00 */
[----:B------:R-:W-:Y:S05]  /*0d50*/  WARPSYNC.COLLECTIVE R17, `(.L_x_1784) ;  /* 0x0000000011087348 */ /* 0x000fea0003c00000 */
[----:B------:R0:W1:Y:S02]  /*0d60*/  SHFL.BFLY P2, R18, R20, R19, R22 ;  /* 0x0c00001314127389 */ /* 0x0000640000040016 */
[----:B01----:R-:W-:Y:S01]  /*0d70*/  ENDCOLLECTIVE ;  /* 0x000000000000791b */ /* 0x003fe20003800000 */
.L_x_1784:
[----:B------:R-:W-:Y:S01]  /*0d80*/  HFMA2.MMA R19, -RZ, RZ, 0, 5.9604644775390625e-08 ;  /* 0x00000001ff137435 */ /* 0x000fe200000001ff */
[----:B------:R-:W-:Y:S01]  /*0d90*/  IMAD.MOV.U32 R20, RZ, RZ, R9 ;  /* 0x000000ffff147224 */ /* 0x000fe200078e0009 */
[----:B------:R-:W-:-:S09]  /*0da0*/  MOV R11, R18 ;  /* 0x00000012000b7202 */ /* 0x000fd20000000f00 */
[----:B------:R-:W-:Y:S05]  /*0db0*/  WARPSYNC.COLLECTIVE R17, `(.L_x_1785) ;  /* 0x0000000011087348 */ /* 0x000fea0003c00000 */
[----:B------:R0:W1:Y:S02]  /*0dc0*/  SHFL.BFLY P2, R18, R20, R19, R22 ;  /* 0x0c00001314127389 */ /* 0x0000640000040016 */
[----:B01----:R-:W-:Y:S01]  /*0dd0*/  ENDCOLLECTIVE ;  /* 0x000000000000791b */ /* 0x003fe20003800000 */
.L_x_1785:
[----:B------:R-:W-:Y:S01]  /*0de0*/  HFMA2.MMA R19, -RZ, RZ, 0, 1.1920928955078125e-07 ;  /* 0x00000002ff137435 */ /* 0x000fe200000001ff */
[----:B------:R-:W-:-:S05]  /*0df0*/  MOV R12, R18 ;  /* 0x00000012000c7202 */ /* 0x000fca0000000f00 */
[----:B------:R-:W-:-:S05]  /*0e00*/  FADD.FTZ R14, R9, R12 ;  /* 0x0000000c090e7221 */ /* 0x000fca0000010000 */
[----:B------:R-:W-:-:S07]  /*0e10*/  MOV R20, R14 ;  /* 0x0000000e00147202 */ /* 0x000fce0000000f00 */
[----:B------:R-:W-:Y:S05]  /*0e20*/  WARPSYNC.COLLECTIVE R17, `(.L_x_1786) ;  /* 0x0000000011087348 */ /* 0x000fea0003c00000 */
[----:B------:R0:W1:Y:S02]  /*0e30*/  SHFL.BFLY P2, R18, R20, R19, R22 ;  /* 0x0c00001314127389 */ /* 0x0000640000040016 */
[----:B01----:R-:W-:Y:S01]  /*0e40*/  ENDCOLLECTIVE ;  /* 0x000000000000791b */ /* 0x003fe20003800000 */
.L_x_1786:
[----:B------:R-:W-:Y:S01]  /*0e50*/  HFMA2.MMA R19, -RZ, RZ, 0, 2.384185791015625e-07 ;  /* 0x00000004ff137435 */ /* 0x000fe200000001ff */
[----:B------:R-:W-:-:S04]  /*0e60*/  IMAD.MOV.U32 R13, RZ, RZ, R18 ;  /* 0x000000ffff0d7224 */ /* 0x000fc800078e0012 */
[----:B------:R-:W-:-:S05]  /*0e70*/  FADD.FTZ R15, R14, R13 ;  /* 0x0000000d0e0f7221 */ /* 0x000fca0000010000 */
[----:B------:R-:W-:-:S07]  /*0e80*/  MOV R20, R15 ;  /* 0x0000000f00147202 */ /* 0x000fce0000000f00 */
[----:B------:R-:W-:Y:S05]  /*0e90*/  WARPSYNC.COLLECTIVE R17, `(.L_x_1787) ;  /* 0x0000000011087348 */ /* 0x000fea0003c00000 */
[----:B------:R0:W1:Y:S02]  /*0ea0*/  SHFL.BFLY P2, R18, R20, R19, R22 ;  /* 0x0c00001314127389 */ /* 0x0000640000040016 */
[----:B01----:R-:W-:Y:S01]  /*0eb0*/  ENDCOLLECTIVE ;  /* 0x000000000000791b */ /* 0x003fe20003800000 */
.L_x_1787:
[----:B------:R-:W-:Y:S01]  /*0ec0*/  IMAD.MOV.U32 R19, RZ, RZ, 0x8 ;  /* 0x00000008ff137424 */ /* 0x000fe200078e00ff */
[----:B------:R-:W-:-:S05]  /*0ed0*/  MOV R16, R18 ;  /* 0x0000001200107202 */ /* 0x000fca0000000f00 */
[----:B------:R-:W-:-:S05]  /*0ee0*/  FADD.FTZ R16, R15, R16 ;  /* 0x000000100f107221 */ /* 0x000fca0000010000 */
[----:B------:R-:W-:-:S07]  /*0ef0*/  MOV R20, R16 ;  /* 0x0000001000147202 */ /* 0x000fce0000000f00 */
[----:B------:R-:W-:Y:S05]  /*0f00*/  WARPSYNC.COLLECTIVE R17, `(.L_x_1788) ;  /* 0x0000000011087348 */ /* 0x000fea0003c00000 */
[----:B------:R0:W1:Y:S02]  /*0f10*/  SHFL.BFLY P2, R18, R20, R19, R22 ;  /* 0x0c00001314127389 */ /* 0x0000640000040016 */
[----:B01----:R-:W-:Y:S01]  /*0f20*/  ENDCOLLECTIVE ;  /* 0x000000000000791b */ /* 0x003fe20003800000 */
.L_x_1788:
[----:B------:R-:W-:Y:S01]  /*0f30*/  HFMA2.MMA R19, -RZ, RZ, 0, 9.5367431640625e-07 ;  /* 0x00000010ff137435 */ /* 0x000fe200000001ff */
[----:B------:R-:W-:-:S05]  /*0f40*/  MOV R9, R18 ;  /* 0x0000001200097202 */ /* 0x000fca0000000f00 */
[----:B------:R-:W-:-:S05]  /*0f50*/  FADD.FTZ R9, R16, R9 ;  /* 0x0000000910097221 */ /* 0x000fca0000010000 */
[----:B------:R-:W-:-:S07]  /*0f60*/  MOV R20, R9 ;  /* 0x0000000900147202 */ /* 0x000fce0000000f00 */
[----:B------:R-:W-:Y:S05]  /*0f70*/  WARPSYNC.COLLECTIVE R17, `(.L_x_1789) ;  /* 0x0000000011087348 */ /* 0x000fea0003c00000 */
[----:B------:R0:W1:Y:S02]  /*0f80*/  SHFL.BFLY P2, R18, R20, R19, R22 ;  /* 0x0c00001314127389 */ /* 0x0000640000040016 */
[----:B01----:R-:W-:Y:S01]  /*0f90*/  ENDCOLLECTIVE ;  /* 0x000000000000791b */ /* 0x003fe20003800000 */
.L_x_1789:
[----:B------:R-:W-:Y:S01]  /*0fa0*/  MOV R14, R18 ;  /* 0x00000012000e7202 */ /* 0x000fe20000000f00 */
[----:B------:R-:W-:Y:S06]  /*0fb0*/  BRA `(.L_x_1790) ;  /* 0xfffffff800907947 */ /* 0x000fec000383ffff */
.L_x_1791:
        /* <DEDUP_REMOVED lines=12> */
.L_x_3283:


//--------------------- .text._ZN10layer_norm40ln_parallel_residual_bwd_finalize_kernelINS_22Kernel_traits_finalizeILj6144Ef6__halfS2_S2_fjLb0ELj1024ELj4ENS_18Kernel_traits_baseILj6144EfS2_S2_S2_fjLj1024EEEEELb1EEEvNS_9BwdParamsE --------------------------
	.section	.text._ZN10layer_norm40ln_parallel_residual_bwd_finalize_kernelINS_22Kernel_traits_finalizeILj6144Ef6__halfS2_S2_fjLb0ELj1024ELj4ENS_18Kernel_traits_baseILj6144EfS2_S2_S2_fjLj1024EEEEELb1EEEvNS_9BwdParamsE,"ax",@progbits
	.align	128
        .global         _ZN10layer_norm40ln_parallel_residual_bwd_finalize_kernelINS_22Kernel_traits_finalizeILj6144Ef6__halfS2_S2_fjLb0ELj1024ELj4ENS_18Kernel_traits_baseILj6144EfS2_S2_S2_fjLj1024EEEEELb1EEEvNS_9BwdParamsE
        .type           _ZN10layer_norm40ln_parallel_residual_bwd_finalize_kernelINS_22Kernel_traits_finalizeILj6144Ef6__halfS2_S2_fjLb0ELj1024ELj4ENS_18Kernel_traits_baseILj6144EfS2_S2_S2_fjLj1024EEEEELb1EEEvNS_9BwdParamsE,@function
        .size           _ZN10layer_norm40ln_parallel_residual_bwd_finalize_kernelINS_22Kernel_traits_finalizeILj6144Ef6__halfS2_S2_fjLb0ELj1024ELj4ENS_18Kernel_traits_baseILj6144EfS2_S2_S2_fjLj1024EEEEELb1EEEvNS_9BwdParamsE,(.L_x_3284 - _ZN10layer_norm40ln_parallel_residual_bwd_finalize_kernelINS_22Kernel_traits_finalizeILj6144Ef6__halfS2_S2_fjLb0ELj1024ELj4ENS_18Kernel_traits_baseILj6144EfS2_S2_S2_fjLj1024EEEEELb1EEEvNS_9BwdParamsE)
        .other          _ZN10layer_norm40ln_parallel_residual_bwd_finalize_kernelINS_22Kernel_traits_finalizeILj6144Ef6__halfS2_S2_fjLb0ELj1024ELj4ENS_18Kernel_traits_baseILj6144EfS2_S2_S2_fjLj1024EEEEELb1EEEvNS_9BwdParamsE,@"STO_CUDA_ENTRY STV_DEFAULT"
_ZN10layer_norm40ln_parallel_residual_bwd_finalize_kernelINS_22Kernel_traits_finalizeILj6144Ef6__halfS2_S2_fjLb0ELj1024ELj4ENS_18Kernel_traits_baseILj6144EfS2_S2_S2_fjLj1024EEEEELb1EEEvNS_9BwdParamsE:
.text._ZN10layer_norm40ln_parallel_residual_bwd_finalize_kernelINS_22Kernel_traits_finalizeILj6144Ef6__halfS2_S2_fjLb0ELj1024ELj4ENS_18Kernel_traits_baseILj6144EfS2_S2_S2_fjLj1024EEEEELb1EEEvNS_9BwdParamsE:
        /* <DEDUP_REMOVED lines=23> */
.L_x_1803:
        /* <DEDUP_REMOVED lines=41> */
.L_x_1796:
        /* <DEDUP_REMOVED lines=62> */
.L_x_1795:
[----:B------:R-:W-:Y:S05]  /*07e0*/  BSYNC B1 ;  /* 0x0000000000017941 */ /* 0x000fea0003800000 */
.L_x_1794:
        /* <DEDUP_REMOVED lines=39> */
.L_x_1798:
[----:B------:R-:W-:Y:S05]  /*0a60*/  BSYNC B1 ;  /* 0x0000000000017941 */ /* 0x000fea0003800000 */
.L_x_1797:
        /* <DEDUP_REMOVED lines=20> */
.L_x_1793:
[----:B------:R-:W-:Y:S05]  /*0bb0*/  BSYNC B0 ;  /* 0x0000000000007941 */ /* 0x000fea0003800000 */
.L_x_1792:
        /* <DEDUP_REMOVED lines=54> */
.L_x_1824:
        /* <DEDUP_REMOVED lines=10> */
.L_x_1799:
        /* <DEDUP_REMOVED lines=22> */
.L_x_1802:
[----:B------:R-:W-:Y:S05]  /*1120*/  BSYNC B0 ;  /* 0x0000000000007941 */ /* 0x000fea0003800000 */
.L_x_1801:
[C---:B------:R-:W-:Y:S02]  /*1130*/  ISETP.GT.U32.AND P1, PT, R4.reuse, -0x1801, PT ;  /* 0xffffe7ff0400780c */ /* 0x040fe40003f24070 */
[----:B------:R-:W-:Y:S02]  /*1140*/  IADD3 R4, R4, 0x1800, RZ ;  /* 0x0000180004047810 */ /* 0x000fe40007ffe0ff */
[----:B------:R-:W-:-:S09]  /*1150*/  IADD3 R5, R5, 0xc00, RZ ;  /* 0x00000c0005057810 */ /* 0x000fd20007ffe0ff */
[----:B------:R-:W-:Y:S05]  /*1160*/  @P1 BRA `(.L_x_1803) ;  /* 0xfffffff000001947 */ /* 0x000fea000383ffff */
[----:B------:R-:W-:Y:S05]  /*1170*/  EXIT ;  /* 0x000000000000794d */ /* 0x000fea0003800000 */
.L_x_1800:
[----:B------:R-:W-:Y:S01]  /*1180*/  HFMA2.MMA R13, -RZ, RZ, 0, 5.9604644775390625e-08 ;  /* 0x00000001ff0d7435 */ /* 0x000fe200000001ff */
[----:B0-----:R-:W-:Y:S02]  /*1190*/  MOV R26, R9 ;  /* 0x00000009001a7202 */ /* 0x001fe40000000f00 */
[----:B------:R-:W-:Y:S02]  /*11a0*/  MOV R12, 0x1f ;  /* 0x0000001f000c7802 */ /* 0x000fe40000000f00 */
[----:B------:R-:W-:-:S07]  /*11b0*/  MOV R11, 0xffffffff ;  /* 0xffffffff000b7802 */ /* 0x000fce0000000f00 */
[----:B-1234-:R-:W-:Y:S05]  /*11c0*/  WARPSYNC.COLLECTIVE R11, `(.L_x_1804) ;  /* 0x000000000b087348 */ /* 0x01efea0003c00000 */
[----:B------:R0:W0:Y:S02]  /*11d0*/  SHFL.BFLY P2, R16, R26, R13, R12 ;  /* 0x0c00000d1a107389 */ /* 0x000024000004000c */
[----:B01234-:R-:W-:Y:S01]  /*11e0*/  ENDCOLLECTIVE ;  /* 0x000000000000791b */ /* 0x01ffe20003800000 */
.L_x_1804:
[----:B------:R-:W-:Y:S01]  /*11f0*/  HFMA2.MMA R13, -RZ, RZ, 0, 1.1920928955078125e-07 ;  /* 0x00000002ff0d7435 */ /* 0x000fe200000001ff */
[----:B------:R-:W-:-:S05]  /*1200*/  FADD.FTZ R10, R9, R16 ;  /* 0x00000010090a7221 */ /* 0x000fca0000010000 */
[----:B------:R-:W-:-:S07]  /*1210*/  MOV R26, R10 ;  /* 0x0000000a001a7202 */ /* 0x000fce0000000f00 */
[----:B------:R-:W-:Y:S05]  /*1220*/  WARPSYNC.COLLECTIVE R11, `(.L_x_1805) ;  /* 0x000000000b087348 */ /* 0x000fea0003c00000 */
[----:B------:R0:W1:Y:S02]  /*1230*/  SHFL.BFLY P2, R16, R26, R13, R12 ;  /* 0x0c00000d1a107389 */ /* 0x000064000004000c */
[----:B01----:R-:W-:Y:S01]  /*1240*/  ENDCOLLECTIVE ;  /* 0x000000000000791b */ /* 0x003fe20003800000 */
.L_x_1805:
[----:B------:R-:W-:Y:S01]  /*1250*/  HFMA2.MMA R13, -RZ, RZ, 0, 2.384185791015625e-07 ;  /* 0x00000004ff0d7435 */ /* 0x000fe200000001ff */
[----:B------:R-:W-:-:S05]  /*1260*/  FADD.FTZ R9, R10, R16 ;  /* 0x000000100a097221 */ /* 0x000fca0000010000 */
[----:B------:R-:W-:-:S07]  /*1270*/  MOV R26, R9 ;  /* 0x00000009001a7202 */ /* 0x000fce0000000f00 */
[----:B------:R-:W-:Y:S05]  /*1280*/  WARPSYNC.COLLECTIVE R11, `(.L_x_1806) ;  /* 0x000000000b087348 */ /* 0x000fea0003c00000 */
[----:B------:R0:W1:Y:S02]  /*1290*/  SHFL.BFLY P2, R16, R26, R13, R12 ;  /* 0x0c00000d1a107389 */ /* 0x000064000004000c */
[----:B01----:R-:W-:Y:S01]  /*12a0*/  ENDCOLLECTIVE ;  /* 0x000000000000791b */ /* 0x003fe20003800000 */
.L_x_1806:
[----:B------:R-:W-:Y:S01]  /*12b0*/  HFMA2.MMA R13, -RZ, RZ, 0, 4.76837158203125e-07 ;  /* 0x00000008ff0d7435 */ /* 0x000fe200000001ff */
[----:B------:R-:W-:-:S05]  /*12c0*/  FADD.FTZ R18, R9, R16 ;  /* 0x0000001009127221 */ /* 0x000fca0000010000 */
[----:B------:R-:W-:-:S07]  /*12d0*/  MOV R26, R18 ;  /* 0x00000012001a7202 */ /* 0x000fce0000000f00 */
[----:B------:R-:W-:Y:S05]  /*12e0*/  WARPSYNC.COLLECTIVE R11, `(.L_x_1807) ;  /* 0x000000000b087348 */ /* 0x000fea0003c00000 */
[----:B------:R0:W1:Y:S02]  /*12f0*/  SHFL.BFLY P2, R16, R26, R13, R12 ;  /* 0x0c00000d1a107389 */ /* 0x000064000004000c */
[----:B01----:R-:W-:Y:S01]  /*1300*/  ENDCOLLECTIVE ;  /* 0x000000000000791b */ /* 0x003fe20003800000 */
.L_x_1807:
[----:B------:R-:W-:Y:S01]  /*1310*/  HFMA2.MMA R13, -RZ, RZ, 0, 9.5367431640625e-07 ;  /* 0x00000010ff0d7435 */ /* 0x000fe200000001ff */
[----:B------:R-:W-:-:S05]  /*1320*/  FADD.FTZ R10, R18, R16 ;  /* 0x00000010120a7221 */ /* 0x000fca0000010000 */
[----:B------:R-:W-:-:S07]  /*1330*/  MOV R26, R10 ;  /* 0x0000000a001a7202 */ /* 0x000fce0000000f00 */
[----:B------:R-:W-:Y:S05]  /*1340*/  WARPSYNC.COLLECTIVE R11, `(.L_x_1808) ;  /* 0x000000000b087348 */ /* 0x000fea0003c00000 */
[----:B------:R0:W1:Y:S02]  /*1350*/  SHFL.BFLY P2, R16, R26, R13, R12 ;  /* 0x0c00000d1a107389 */ /* 0x000064000004000c */
[----:B01----:R-:W-:Y:S01]  /*1360*/  ENDCOLLECTIVE ;  /* 0x000000000000791b */ /* 0x003fe20003800000 */
.L_x_1808:
[----:B------:R-:W-:Y:S01]  /*1370*/  HFMA2.MMA R13, -RZ, RZ, 0, 5.9604644775390625e-08 ;  /* 0x00000001ff0d7435 */ /* 0x000fe200000001ff */
[----:B------:R-:W-:Y:S02]  /*1380*/  MOV R26, R14 ;  /* 0x0000000e001a7202 */ /* 0x000fe40000000f00 */
[----:B------:R-:W-:-:S08]  /*1390*/  MOV R9, R16 ;  /* 0x0000001000097202 */ /* 0x000fd00000000f00 */
[----:B------:R-:W-:Y:S05]  /*13a0*/  WARPSYNC.COLLECTIVE R11, `(.L_x_1809) ;  /* 0x000000000b087348 */ /* 0x000fea0003c00000 */
[----:B------:R0:W1:Y:S02]  /*13b0*/  SHFL.BFLY P2, R16, R26, R13, R12 ;  /* 0x0c00000d1a107389 */ /* 0x000064000004000c */
[----:B01----:R-:W-:Y:S01]  /*13c0*/  ENDCOLLECTIVE ;  /* 0x000000000000791b */ /* 0x003fe20003800000 */
.L_x_1809:
[----:B------:R-:W-:Y:S01]  /*13d0*/  HFMA2.MMA R13, -RZ, RZ, 0, 1.1920928955078125e-07 ;  /* 0x00000002ff0d7435 */ /* 0x000fe200000001ff */
[----:B------:R-:W-:-:S05]  /*13e0*/  MOV R15, R16 ;  /* 0x00000010000f7202 */ /* 0x000fca0000000f00 */
[----:B------:R-:W-:-:S05]  /*13f0*/  FADD.FTZ R15, R14, R15 ;  /* 0x0000000f0e0f7221 */ /* 0x000fca0000010000 */
[----:B------:R-:W-:-:S07]  /*1400*/  MOV R26, R15 ;  /* 0x0000000f001a7202 */ /* 0x000fce0000000f00 */
[----:B------:R-:W-:Y:S05]  /*1410*/  WARPSYNC.COLLECTIVE R11, `(.L_x_1810) ;  /* 0x000000000b087348 */ /* 0x000fea0003c00000 */
[----:B------:R0:W1:Y:S02]  /*1420*/  SHFL.BFLY P2, R16, R26, R13, R12 ;  /* 0x0c00000d1a107389 */ /* 0x000064000004000c */
[----:B01----:R-:W-:Y:S01]  /*1430*/  ENDCOLLECTIVE ;  /* 0x000000000000791b */ /* 0x003fe20003800000 */
.L_x_1810:
[----:B------:R-:W-:Y:S01]  /*1440*/  HFMA2.MMA R13, -RZ, RZ, 0, 2.384185791015625e-07 ;  /* 0x00000004ff0d7435 */ /* 0x000fe200000001ff */
[----:B------:R-:W-:-:S05]  /*1450*/  MOV R18, R16 ;  /* 0x0000001000127202 */ /* 0x000fca0000000f00 */
[----:B------:R-:W-:-:S05]  /*1460*/  FADD.FTZ R14, R15, R18 ;  /* 0x000000120f0e7221 */ /* 0x000fca0000010000 */
[----:B------:R-:W-:-:S07]  /*1470*/  MOV R26, R14 ;  /* 0x0000000e001a7202 */ /* 0x000fce0000000f00 */
[----:B------:R-:W-:Y:S05]  /*1480*/  WARPSYNC.COLLECTIVE R11, `(.L_x_1811) ;  /* 0x000000000b087348 */ /* 0x000fea0003c00000 */
[----:B------:R0:W1:Y:S02]  /*1490*/  SHFL.BFLY P2, R16, R26, R13, R12 ;  /* 0x0c00000d1a107389 */ /* 0x000064000004000c */
[----:B01----:R-:W-:Y:S01]  /*14a0*/  ENDCOLLECTIVE ;  /* 0x000000000000791b */ /* 0x003fe20003800000 */
.L_x_1811:
[----:B------:R-:W-:Y:S01]  /*14b0*/  HFMA2.MMA R13, -RZ, RZ, 0, 4.76837158203125e-07 ;  /* 0x00000008ff0d7435 */ /* 0x000fe200000001ff */
[----:B------:R-:W-:-:S05]  /*14c0*/  MOV R17, R16 ;  /* 0x0000001000117202 */ /* 0x000fca0000000f00 */
[----:B------:R-:W-:-:S05]  /*14d0*/  FADD.FTZ R19, R14, R17 ;  /* 0x000000110e137221 */ /* 0x000fca0000010000 */
[----:B------:R-:W-:-:S07]  /*14e0*/  MOV R26, R19 ;  /* 0x00000013001a7202 */ /* 0x000fce0000000f00 */
[----:B------:R-:W-:Y:S05]  /*14f0*/  WARPSYNC.COLLECTIVE R11, `(.L_x_1812) ;  /* 0x000000000b087348 */ /* 0x000fea0003c00000 */
[----:B------:R0:W1:Y:S02]  /*1500*/  SHFL.BFLY P2, R16, R26, R13, R12 ;  /* 0x0c00000d1a107389 */ /* 0x000064000004000c */
[----:B01----:R-:W-:Y:S01]  /*1510*/  ENDCOLLECTIVE ;  /* 0x000000000000791b */ /* 0x003fe20003800000 */
.L_x_1812:
[----:B------:R-:W-:Y:S01]  /*1520*/  HFMA2.MMA R13, -RZ, RZ, 0, 9.5367431640625e-07 ;  /* 0x00000010ff0d7435 */ /* 0x000fe200000001ff */
[----:B------:R-:W-:-:S05]  /*1530*/  MOV R20, R16 ;  /* 0x0000001000147202 */ /* 0x000fca0000000f00 */
[----:B------:R-:W-:-:S05]  /*1540*/  FADD.FTZ R15, R19, R20 ;  /* 0x00000014130f7221 */ /* 0x000fca0000010000 */
[----:B------:R-:W-:-:S07]  /*1550*/  MOV R26, R15 ;  /* 0x0000000f001a7202 */ /* 0x000fce0000000f00 */
[----:B------:R-:W-:Y:S05]  /*1560*/  WARPSYNC.COLLECTIVE R11, `(.L_x_1813) ;  /* 0x000000000b087348 */ /* 0x000fea0003c00000 */
[----:B------:R0:W1:Y:S02]  /*1570*/  SHFL.BFLY P2, R16, R26, R13, R12 ;  /* 0x0c00000d1a107389 */ /* 0x000064000004000c */
[----:B01----:R-:W-:Y:S01]  /*1580*/  ENDCOLLECTIVE ;  /* 0x000000000000791b */ /* 0x003fe20003800000 */
.L_x_1813:
[----:B------:R-:W-:Y:S01]  /*1590*/  HFMA2.MMA R13, -RZ, RZ, 0, 5.9604644775390625e-08 ;  /* 0x00000001ff0d7435 */ /* 0x000fe200000001ff */
[----:B------:R-:W-:Y:S02]  /*15a0*/  MOV R26, R8 ;  /* 0x00000008001a7202 */ /* 0x000fe40000000f00 */
[----:B------:R-:W-:-:S08]  /*15b0*/  MOV R14, R16 ;  /* 0x00000010000e7202 */ /* 0x000fd00000000f00 */
[----:B------:R-:W-:Y:S05]  /*15c0*/  WARPSYNC.COLLECTIVE R11, `(.L_x_1814) ;  /* 0x000000000b087348 */ /* 0x000fea0003c00000 */
[----:B------:R0:W1:Y:S02]  /*15d0*/  SHFL.BFLY P2, R16, R26, R13, R12 ;  /* 0x0c00000d1a107389 */ /* 0x000064000004000c */
[----:B01----:R-:W-:Y:S01]  /*15e0*/  ENDCOLLECTIVE ;  /* 0x000000000000791b */ /* 0x003fe20003800000 */
.L_x_1814:
[----:B------:R-:W-:Y:S01]  /*15f0*/  HFMA2.MMA R13, -RZ, RZ, 0, 1.1920928955078125e-07 ;  /* 0x00000002ff0d7435 */ /* 0x000fe200000001ff */
[----:B------:R-:W-:-:S05]  /*1600*/  MOV R17, R16 ;  /* 0x0000001000117202 */ /* 0x000fca0000000f00 */
[----:B------:R-:W-:-:S05]  /*1610*/  FADD.FTZ R19, R8, R17 ;  /* 0x0000001108137221 */ /* 0x000fca0000010000 */
[----:B------:R-:W-:-:S07]  /*1620*/  MOV R26, R19 ;  /* 0x00000013001a7202 */ /* 0x000fce0000000f00 */
[----:B------:R-:W-:Y:S05]  /*1630*/  WARPSYNC.COLLECTIVE R11, `(.L_x_1815) ;  /* 0x000000000b087348 */ /* 0x000fea0003c00000 */
[----:B------:R0:W1:Y:S02]  /*1640*/  SHFL.BFLY P2, R16, R26, R13, R12 ;  /* 0x0c00000d1a107389 */ /* 0x000064000004000c */
[----:B01----:R-:W-:Y:S01]  /*1650*/  ENDCOLLECTIVE ;  /* 0x000000000000791b */ /* 0x003fe20003800000 */
.L_x_1815:
[----:B------:R-:W-:Y:S01]  /*1660*/  HFMA2.MMA R13, -RZ, RZ, 0, 2.384185791015625e-07 ;  /* 0x00000004ff0d7435 */ /* 0x000fe200000001ff */
[----:B------:R-:W-:-:S05]  /*1670*/  MOV R20, R16 ;  /* 0x0000001000147202 */ /* 0x000fca0000000f00 */
[----:B------:R-:W-:-:S05]  /*1680*/  FADD.FTZ R8, R19, R20 ;  /* 0x0000001413087221 */ /* 0x000fca0000010000 */
[----:B------:R-:W-:-:S07]  /*1690*/  MOV R26, R8 ;  /* 0x00000008001a7202 */ /* 0x000fce0000000f00 */
[----:B------:R-:W-:Y:S05]  /*16a0*/  WARPSYNC.COLLECTIVE R11, `(.L_x_1816) ;  /* 0x000000000b087348 */ /* 0x000fea0003c00000 */
[----:B------:R0:W1:Y:S02]  /*16b0*/  SHFL.BFLY P2, R16, R26, R13, R12 ;  /* 0x0c00000d1a107389 */ /* 0x000064000004000c */
[----:B01----:R-:W-:Y:S01]  /*16c0*/  ENDCOLLECTIVE ;  /* 0x000000000000791b */ /* 0x003fe20003800000 */
.L_x_1816:
[----:B------:R-:W-:Y:S01]  /*16d0*/  HFMA2.MMA R13, -RZ, RZ, 0, 4.76837158203125e-07 ;  /* 0x00000008ff0d7435 */ /* 0x000fe200000001ff */
[----:B------:R-:W-:-:S05]  /*16e0*/  MOV R21, R16 ;  /* 0x0000001000157202 */ /* 0x000fca0000000f00 */
[----:B------:R-:W-:-:S05]  /*16f0*/  FADD.FTZ R21, R8, R21 ;  /* 0x0000001508157221 */ /* 0x000fca0000010000 */
[----:B------:R-:W-:-:S07]  /*1700*/  MOV R26, R21 ;  /* 0x00000015001a7202 */ /* 0x000fce0000000f00 */
[----:B------:R-:W-:Y:S05]  /*1710*/  WARPSYNC.COLLECTIVE R11, `(.L_x_1817) ;  /* 0x000000000b087348 */ /* 0x000fea0003c00000 */
[----:B------:R0:W1:Y:S02]  /*1720*/  SHFL.BFLY P2, R16, R26, R13, R12 ;  /* 0x0c00000d1a107389 */ /* 0x000064000004000c */
[----:B01----:R-:W-:Y:S01]  /*1730*/  ENDCOLLECTIVE ;  /* 0x000000000000791b */ /* 0x003fe20003800000 */
.L_x_1817:
[----:B------:R-:W-:Y:S01]  /*1740*/  HFMA2.MMA R13, -RZ, RZ, 0, 9.5367431640625e-07 ;  /* 0x00000010ff0d7435 */ /* 0x000fe200000001ff */
[----:B------:R-:W-:-:S05]  /*1750*/  MOV R22, R16 ;  /* 0x0000001000167202 */ /* 0x000fca0000000f00 */
[----:B------:R-:W-:-:S05]  /*1760*/  FADD.FTZ R17, R21, R22 ;  /* 0x0000001615117221 */ /* 0x000fca0000010000 */
[----:B------:R-:W-:-:S07]  /*1770*/  MOV R26, R17 ;  /* 0x00000011001a7202 */ /* 0x000fce0000000f00 */
[----:B------:R-:W-:Y:S05]  /*1780*/  WARPSYNC.COLLECTIVE R11, `(.L_x_1818) ;  /* 0x000000000b087348 */ /* 0x000fea0003c00000 */
[----:B------:R0:W1:Y:S02]  /*1790*/  SHFL.BFLY P2, R16, R26, R13, R12 ;  /* 0x0c00000d1a107389 */ /* 0x000064000004000c */
[----:B01----:R-:W-:Y:S01]  /*17a0*/  ENDCOLLECTIVE ;  /* 0x000000000000791b */ /* 0x003fe20003800000 */
.L_x_1818:
[----:B------:R-:W-:Y:S01]  /*17b0*/  HFMA2.MMA R13, -RZ, RZ, 0, 5.9604644775390625e-08 ;  /* 0x00000001ff0d7435 */ /* 0x000fe200000001ff */
[----:B------:R-:W-:Y:S02]  /*17c0*/  MOV R26, R7 ;  /* 0x00000007001a7202 */ /* 0x000fe40000000f00 */
[----:B------:R-:W-:-:S08]  /*17d0*/  MOV R8, R16 ;  /* 0x0000001000087202 */ /* 0x000fd00000000f00 */
[----:B------:R-:W-:Y:S05]  /*17e0*/  WARPSYNC.COLLECTIVE R11, `(.L_x_1819) ;  /* 0x000000000b087348 */ /* 0x000fea0003c00000 */
[----:B------:R0:W1:Y:S02]  /*17f0*/  SHFL.BFLY P2, R16, R26, R13, R12 ;  /* 0x0c00000d1a107389 */ /* 0x000064000004000c */
[----:B01----:R-:W-:Y:S01]  /*1800*/  ENDCOLLECTIVE ;  /* 0x000000000000791b */ /* 0x003fe20003800000 */
.L_x_1819:
[----:B------:R-:W-:Y:S01]  /*1810*/  HFMA2.MMA R13, -RZ, RZ, 0, 1.1920928955078125e-07 ;  /* 0x00000002ff0d7435 */ /* 0x000fe200000001ff */
[----:B------:R-:W-:-:S05]  /*1820*/  MOV R18, R16 ;  /* 0x0000001000127202 */ /* 0x000fca0000000f00 */
[----:B------:R-:W-:-:S05]  /*1830*/  FADD.FTZ R22, R7, R18 ;  /* 0x0000001207167221 */ /* 0x000fca0000010000 */
[----:B------:R-:W-:-:S07]  /*1840*/  MOV R26, R22 ;  /* 0x00000016001a7202 */ /* 0x000fce0000000f00 */
[----:B------:R-:W-:Y:S05]  /*1850*/  WARPSYNC.COLLECTIVE R11, `(.L_x_1820) ;  /* 0x000000000b087348 */ /* 0x000fea0003c00000 */
[----:B------:R0:W1:Y:S02]  /*1860*/  SHFL.BFLY P2, R16, R26, R13, R12 ;  /* 0x0c00000d1a107389 */ /* 0x000064000004000c */
[----:B01----:R-:W-:Y:S01]  /*1870*/  ENDCOLLECTIVE ;  /* 0x000000000000791b */ /* 0x003fe20003800000 */
.L_x_1820:
[----:B------:R-:W-:Y:S01]  /*1880*/  HFMA2.MMA R13, -RZ, RZ, 0, 2.384185791015625e-07 ;  /* 0x00000004ff0d7435 */ /* 0x000fe200000001ff */
[----:B------:R-:W-:-:S05]  /*1890*/  MOV R21, R16 ;  /* 0x0000001000157202 */ /* 0x000fca0000000f00 */
[----:B------:R-:W-:-:S05]  /*18a0*/  FADD.FTZ R7, R22, R21 ;  /* 0x0000001516077221 */ /* 0x000fca0000010000 */
[----:B------:R-:W-:-:S07]  /*18b0*/  MOV R26, R7 ;  /* 0x00000007001a7202 */ /* 0x000fce0000000f00 */
[----:B------:R-:W-:Y:S05]  /*18c0*/  WARPSYNC.COLLECTIVE R11, `(.L_x_1821) ;  /* 0x000000000b087348 */ /* 0x000fea0003c00000 */
[----:B------:R0:W1:Y:S02]  /*18d0*/  SHFL.BFLY P2, R16, R26, R13, R12 ;  /* 0x0c00000d1a107389 */ /* 0x000064000004000c */
[----:B01----:R-:W-:Y:S01]  /*18e0*/  ENDCOLLECTIVE ;  /* 0x000000000000791b */ /* 0x003fe20003800000 */
.L_x_1821:
[----:B------:R-:W-:Y:S01]  /*18f0*/  HFMA2.MMA R13, -RZ, RZ, 0, 4.76837158203125e-07 ;  /* 0x00000008ff0d7435 */ /* 0x000fe200000001ff */
[----:B------:R-:W-:-:S05]  /*1900*/  MOV R20, R16 ;  /* 0x0000001000147202 */ /* 0x000fca0000000f00 */
[----:B------:R-:W-:-:S05]  /*1910*/  FADD.FTZ R23, R7, R20 ;  /* 0x0000001407177221 */ /* 0x000fca0000010000 */
[----:B------:R-:W-:-:S07]  /*1920*/  MOV R26, R23 ;  /* 0x00000017001a7202 */ /* 0x000fce0000000f00 */
[----:B------:R-:W-:Y:S05]  /*1930*/  WARPSYNC.COLLECTIVE R11, `(.L_x_1822) ;  /* 0x000000000b087348 */ /* 0x000fea0003c00000 */
[----:B------:R0:W1:Y:S02]  /*1940*/  SHFL.BFLY P2, R16, R26, R13, R12 ;  /* 0x0c00000d1a107389 */ /* 0x000064000004000c */
[----:B01----:R-:W-:Y:S01]  /*1950*/  ENDCOLLECTIVE ;  /* 0x000000000000791b */ /* 0x003fe20003800000 */
.L_x_1822:
[----:B------:R-:W-:Y:S01]  /*1960*/  HFMA2.MMA R13, -RZ, RZ, 0, 9.5367431640625e-07 ;  /* 0x00000010ff0d7435 */ /* 0x000fe200000001ff */
[----:B------:R-:W-:-:S05]  /*1970*/  MOV R24, R16 ;  /* 0x0000001000187202 */ /* 0x000fca0000000f00 */
[----:B------:R-:W-:-:S05]  /*1980*/  FADD.FTZ R24, R23, R24 ;  /* 0x0000001817187221 */ /* 0x000fca0000010000 */
[----:B------:R-:W-:-:S07]  /*1990*/  MOV R26, R24 ;  /* 0x00000018001a7202 */ /* 0x000fce0000000f00 */
[----:B------:R-:W-:Y:S05]  /*19a0*/  WARPSYNC.COLLECTIVE R11, `(.L_x_1823) ;  /* 0x000000000b087348 */ /* 0x000fea0003c00000 */
[----:B------:R0:W1:Y:S02]  /*19b0*/  SHFL.BFLY P2, R16, R26, R13, R12 ;  /* 0x0c00000d1a107389 */ /* 0x000064000004000c */
[----:B01----:R-:W-:Y:S01]  /*19c0*/  ENDCOLLECTIVE ;  /* 0x000000000000791b */ /* 0x003fe20003800000 */
.L_x_1823:
[----:B------:R-:W-:Y:S05]  /*19d0*/  BRA `(.L_x_1824) ;  /* 0xfffffff400507947 */ /* 0x000fea000383ffff */
.L_x_1825:
        /* <DEDUP_REMOVED lines=10> */
.L_x_3284:


//--------------------- .text._ZN10layer_norm31ln_parallel_residual_bwd_kernelINS_13Kernel_traitsIf6__halfS2_S2_fjLj6144ELj1ELj1ELj8ELj16ENS_18Kernel_traits_baseILj6144EfS2_S2_S2_fjLj256EEEEELb1ELb1ELb1EEEvNS_9BwdParamsE --------------------------
	.section	.text._ZN10layer_norm31ln_parallel_residual_bwd_kernelINS_13Kernel_traitsIf6__halfS2_S2_fjLj6144ELj1ELj1ELj8ELj16ENS_18Kernel_traits_baseILj6144EfS2_S2_S2_fjLj256EEEEELb1ELb1ELb1EEEvNS_9BwdParamsE,"ax",@progbits
	.align	128
        .global         _ZN10layer_norm31ln_parallel_residual_bwd_kernelINS_13Kernel_traitsIf6__halfS2_S2_fjLj6144ELj1ELj1ELj8ELj16ENS_18Kernel_traits_baseILj6144EfS2_S2_S2_fjLj256EEEEELb1ELb1ELb1EEEvNS_9BwdParamsE
        .type           _ZN10layer_norm31ln_parallel_residual_bwd_kernelINS_13Kernel_traitsIf6__halfS2_S2_fjLj6144ELj1ELj1ELj8ELj16ENS_18Kernel_traits_baseILj6144EfS2_S2_S2_fjLj256EEEEELb1ELb1ELb1EEEvNS_9BwdParamsE,@function
        .size           _ZN10layer_norm31ln_parallel_residual_bwd_kernelINS_13Kernel_traitsIf6__halfS2_S2_fjLj6144ELj1ELj1ELj8ELj16ENS_18Kernel_traits_baseILj6144EfS2_S2_S2_fjLj256EEEEELb1ELb1ELb1EEEvNS_9BwdParamsE,(.L_x_3285 - _ZN10layer_norm31ln_parallel_residual_bwd_kernelINS_13Kernel_traitsIf6__halfS2_S2_fjLj6144ELj1ELj1ELj8ELj16ENS_18Kernel_traits_baseILj6144EfS2_S2_S2_fjLj256EEEEELb1ELb1ELb1EEEvNS_9BwdParamsE)
        .other          _ZN10layer_norm31ln_parallel_residual_bwd_kernelINS_13Kernel_traitsIf6__halfS2_S2_fjLj6144ELj1ELj1ELj8ELj16ENS_18Kernel_traits_baseILj6144EfS2_S2_S2_fjLj256EEEEELb1ELb1ELb1EEEvNS_9BwdParamsE,@"STO_CUDA_ENTRY STV_DEFAULT"
_ZN10layer_norm31ln_parallel_residual_bwd_kernelINS_13Kernel_traitsIf6__halfS2_S2_fjLj6144ELj1ELj1ELj8ELj16ENS_18Kernel_traits_baseILj6144EfS2_S2_S2_fjLj256EEEEELb1ELb1ELb1EEEvNS_9BwdParamsE:
.text._ZN10layer_norm31ln_parallel_residual_bwd_kernelINS_13Kernel_traitsIf6__halfS2_S2_fjLj6144ELj1ELj1ELj8ELj16ENS_18Kernel_traits_baseILj6144EfS2_S2_S2_fjLj256EEEEELb1ELb1ELb1EEEvNS_9BwdParamsE:
        /* <DEDUP_REMOVED lines=43> */
.L_x_1826:
        /* <DEDUP_REMOVED lines=43> */
[----:B------:R-:W-:Y:S02]  /*0560*/  CS2R R132, SRZ ;  /* 0x0000000000847805 */ /* 0x000fe4000001ff00 */
[----:B0-----:R-:W-:-:S09]  /*0570*/  LOP3.LUT R135, R84, 0xff, RZ, 0xc0, !PT ;  /* 0x000000ff54877812 */ /* 0x001fd200078ec0ff */
.L_x_1829:
        /* <DEDUP_REMOVED lines=11> */
[----:B0-----:R-:W-:-:S03]  /*0630*/  IMAD.WIDE R76, R85, 0x4, R76 ;  /* 0x00000004554c7825 */ /* 0x001fc600078e024c */
[----:B------:R-:W-:Y:S01]  /*0640*/  IADD3.X R49, R146, UR13, RZ, P1, !PT ;  /* 0x0000000d92317c10 */ /* 0x000fe20008ffe4ff */
[----:B------:R-:W0:Y:S01]  /*0650*/  LDC.64 R78, c[0x0][0x300] ;  /* 0x0000c000ff4e7b82 */ /* 0x000e220000000a00 */
[----:B------:R-:W-:Y:S01]  /*0660*/  SHF.L.U32 R139, R149, 0x4, RZ ;  /* 0x00000004958b7819 */ /* 0x000fe200000006ff */
[----:B------:R-:W3:Y:S01]  /*0670*/  LDG.E R141, desc[UR4][R76.64] ;  /* 0x000000044c8d7981 */ /* 0x000ee2000c1e1900 */
[----:B-1----:R-:W-:-:S03]  /*0680*/  IMAD.WIDE.U32 R52, R143, 0x10, R68 ;  /* 0x000000108f347825 */ /* 0x002fc600078e0044 */
[----:B------:R-:W4:Y:S01]  /*0690*/  LDG.E.128 R48, desc[UR4][R48.64] ;  /* 0x0000000430307981 */ /* 0x000f22000c1e1d00 */
[----:B------:R-:W-:Y:S01]  /*06a0*/  SHF.R.U32.HI R140, RZ, 0x1c, R149 ;  /* 0x0000001cff8c7819 */ /* 0x000fe20000011695 */
[----:B------:R-:W1:Y:S01]  /*06b0*/  @P0 LDC.64 R154, c[0x0][0x2c8] ;  /* 0x0000b200ff9a0b82 */ /* 0x000e620000000a00 */
[----:B------:R-:W-:Y:S01]  /*06c0*/  IADD3 R56, P1, R139, UR12, RZ ;  /* 0x0000000c8b387c10 */ /* 0x000fe2000ff3e0ff */
[----:B------:R-:W4:Y:S01]  /*06d0*/  LDG.E.128 R52, desc[UR4][R52.64] ;  /* 0x0000000434347981 */ /* 0x000f22000c1e1d00 */
[----:B------:R-:W-:Y:S01]  /*06e0*/  IADD3 R153, R143, 0x200, RZ ;  /* 0x000002008f997810 */ /* 0x000fe20007ffe0ff */
[----:B--2---:R-:W-:Y:S01]  /*06f0*/  IMAD.WIDE R80, R85, 0x4, R80 ;  /* 0x0000000455507825 */ /* 0x004fe200078e0250 */
[----:B------:R-:W-:-:S03]  /*0700*/  IADD3.X R57, R140, UR13, RZ, P1, !PT ;  /* 0x0000000d8c397c10 */ /* 0x000fc60008ffe4ff */
[----:B------:R-:W2:Y:S01]  /*0710*/  @P0 LDC.64 R160, c[0x0][0x2c8] ;  /* 0x0000b200ffa00b82 */ /* 0x000ea20000000a00 */
[----:B------:R1:W4:Y:S04]  /*0720*/  LDG.E R138, desc[UR4][R80.64] ;  /* 0x00000004508a7981 */ /* 0x000328000c1e1900 */
[----:B------:R-:W4:Y:S01]  /*0730*/  LDG.E.128 R56, desc[UR4][R56.64] ;  /* 0x0000000438387981 */ /* 0x000f22000c1e1d00 */
[----:B------:R-:W-:Y:S01]  /*0740*/  SHF.L.U32 R137, R153, 0x4, RZ ;  /* 0x0000000499897819 */ /* 0x000fe200000006ff */
[----:B------:R-:W-:Y:S01]  /*0750*/  IMAD.WIDE.U32 R60, R149, 0x10, R68 ;  /* 0x00000010953c7825 */ /* 0x000fe200078e0044 */
[----:B------:R-:W-:Y:S01]  /*0760*/  SHF.R.U32.HI R136, RZ, 0x1c, R153 ;  /* 0x0000001cff887819 */ /* 0x000fe20000011699 */
[----:B------:R-:W2:Y:S01]  /*0770*/  @P0 LDC.64 R162, c[0x0][0x2c8] ;  /* 0x0000b200ffa20b82 */ /* 0x000ea20000000a00 */
[----:B------:R-:W-:-:S03]  /*0780*/  IADD3 R64, P1, R137, UR12, RZ ;  /* 0x0000000c89407c10 */ /* 0x000fc6000ff3e0ff */
[----:B------:R-:W4:Y:S01]  /*0790*/  LDG.E.128 R60, desc[UR4][R60.64] ;  /* 0x000000043c3c7981 */ /* 0x000f22000c1e1d00 */
[----:B------:R-:W-:-:S06]  /*07a0*/  IADD3.X R65, R136, UR13, RZ, P1, !PT ;  /* 0x0000000d88417c10 */ /* 0x000fcc0008ffe4ff */
[----:B------:R-:W4:Y:S01]  /*07b0*/  LDG.E.128 R64, desc[UR4][R64.64] ;  /* 0x0000000440407981 */ /* 0x000f22000c1e1d00 */
[----:B0-----:R-:W-:-:S04]  /*07c0*/  ISETP.NE.U32.AND P1, PT, R78, RZ, PT ;  /* 0x000000ff4e00720c */ /* 0x001fc80003f25070 */
[----:B------:R-:W-:Y:S01]  /*07d0*/  ISETP.NE.AND.EX P1, PT, R79, RZ, PT, P1 ;  /* 0x000000ff4f00720c */ /* 0x000fe20003f25310 */
[----:B------:R-:W-:-:S06]  /*07e0*/  IMAD.WIDE.U32 R68, R153, 0x10, R68 ;  /* 0x0000001099447825 */ /* 0x000fcc00078e0044 */
[----:B------:R-:W4:Y:S06]  /*07f0*/  LDG.E.128 R68, desc[UR4][R68.64] ;  /* 0x0000000444447981 */ /* 0x000f2c000c1e1d00 */
[----:B------:R-:W0:Y:S08]  /*0800*/  @P1 LDC.64 R82, c[0x0][0x248] ;  /* 0x00009200ff521b82 */ /* 0x000e300000000a00 */
[----:B------:R-:W2:Y:S08]  /*0810*/  @P1 LDC.64 R150, c[0x0][0x248] ;  /* 0x00009200ff961b82 */ /* 0x000eb00000000a00 */
[----:B------:R-:W2:Y:S01]  /*0820*/  @P1 LDC.64 R164, c[0x0][0x248] ;  /* 0x00009200ffa41b82 */ /* 0x000ea20000000a00 */
[----:B------:R-:W-:-:S02]  /*0830*/  SHF.L.U32 R147, R143, 0x3, RZ ;  /* 0x000000038f937819 */ /* 0x000fc400000006ff */
[----:B------:R-:W-:Y:S02]  /*0840*/  SHF.R.U32.HI R144, RZ, 0x1d, R143 ;  /* 0x0000001dff907819 */ /* 0x000fe4000001168f */
[----:B-1----:R-:W-:Y:S02]  /*0850*/  SHF.L.U32 R81, R149, 0x3, RZ ;  /* 0x0000000395517819 */ /* 0x002fe400000006ff */
[----:B0-----:R-:W-:Y:S02]  /*0860*/  @P1 IADD3 R76, P2, R147, R82, RZ ;  /* 0x00000052934c1210 */ /* 0x001fe40007f5e0ff */
[----:B------:R-:W-:Y:S02]  /*0870*/  SHF.R.U32.HI R156, RZ, 0x1d, R149 ;  /* 0x0000001dff9c7819 */ /* 0x000fe40000011695 */
[----:B------:R-:W-:Y:S01]  /*0880*/  @P1 IADD3.X R77, R144, R83, RZ, P2, !PT ;  /* 0x00000053904d1210 */ /* 0x000fe200017fe4ff */
[----:B------:R-:W-:Y:S01]  /*0890*/  IMAD.SHL.U32 R83, R153, 0x8, RZ ;  /* 0x0000000899537824 */ /* 0x000fe200078e00ff */
[----:B------:R-:W-:-:S02]  /*08a0*/  @P0 LEA R148, P2, R149, R154, 0x4 ;  /* 0x0000009a95940211 */ /* 0x000fc400078420ff */
[----:B--2---:R-:W-:Y:S01]  /*08b0*/  @P1 IADD3 R150, P4, R81, R150, RZ ;  /* 0x0000009651961210 */ /* 0x004fe20007f9e0ff */
[----:B-----5:R0:W5:Y:S01]  /*08c0*/  @P1 LDG.E.64 R74, desc[UR4][R76.64] ;  /* 0x000000044c4a1981 */ /* 0x020162000c1e1b00 */
[----:B------:R-:W-:Y:S02]  /*08d0*/  @P0 LEA.HI.X R149, R149, R155, RZ, 0x4, P2 ;  /* 0x0000009b95950211 */ /* 0x000fe400010f24ff */
[----:B------:R-:W-:Y:S02]  /*08e0*/  @P1 IADD3.X R151, R156, R151, RZ, P4, !PT ;  /* 0x000000979c971210 */ /* 0x000fe400027fe4ff */
[----:B------:R-:W-:Y:S01]  /*08f0*/  SHF.R.U32.HI R158, RZ, 0x1d, R153 ;  /* 0x0000001dff9e7819 */ /* 0x000fe20000011699 */
[----:B------:R-:W5:Y:S01]  /*0900*/  @P0 LDG.E.128 R28, desc[UR4][R148.64] ;  /* 0x00000004941c0981 */ /* 0x000f62000c1e1d00 */
[----:B------:R-:W-:Y:S02]  /*0910*/  @P1 IADD3 R154, P5, R83, R164, RZ ;  /* 0x000000a4539a1210 */ /* 0x000fe40007fbe0ff */
[----:B------:R-:W-:Y:S01]  /*0920*/  @P0 LEA R142, P2, R143, R160, 0x4 ;  /* 0x000000a08f8e0211 */ /* 0x000fe200078420ff */
[----:B------:R-:W5:Y:S01]  /*0930*/  @P1 LDG.E.64 R72, desc[UR4][R150.64] ;  /* 0x0000000496481981 */ /* 0x000f62000c1e1b00 */
[----:B------:R-:W-:-:S02]  /*0940*/  @P0 LEA R152, P4, R153, R162, 0x4 ;  /* 0x000000a299980211 */ /* 0x000fc400078820ff */
[----:B------:R-:W-:Y:S02]  /*0950*/  @P1 IADD3.X R155, R158, R165, RZ, P5, !PT ;  /* 0x000000a59e9b1210 */ /* 0x000fe40002ffe4ff */
[----:B------:R-:W-:Y:S02]  /*0960*/  @P0 LEA.HI.X R143, R143, R161, RZ, 0x4, P2 ;  /* 0x000000a18f8f0211 */ /* 0x000fe400010f24ff */
[----:B------:R-:W-:Y:S01]  /*0970*/  @P0 LEA.HI.X R153, R153, R163, RZ, 0x4, P4 ;  /* 0x000000a399990211 */ /* 0x000fe200020f24ff */
[----:B------:R-:W5:Y:S01]  /*0980*/  @P1 LDG.E.64 R2, desc[UR4][R154.64] ;  /* 0x000000049a021981 */ /* 0x000f62000c1e1b00 */
[----:B------:R-:W-:Y:S02]  /*0990*/  IADD3 R82, P2, R147, UR14, RZ ;  /* 0x0000000e93527c10 */ /* 0x000fe4000ff5e0ff */
[----:B------:R-:W-:Y:S01]  /*09a0*/  IADD3 R80, P4, R81, UR14, RZ ;  /* 0x0000000e51507c10 */ /* 0x000fe2000ff9e0ff */
[----:B------:R1:W5:Y:S01]  /*09b0*/  @P0 LDG.E.128 R32, desc[UR4][R142.64] ;  /* 0x000000048e200981 */ /* 0x000362000c1e1d00 */
[----:B0-----:R-:W-:-:S02]  /*09c0*/  IADD3 R76, P5, R83, UR14, RZ ;  /* 0x0000000e534c7c10 */ /* 0x001fc4000ffbe0ff */
[----:B------:R-:W-:Y:S01]  /*09d0*/  IADD3.X R83, R144, UR15, RZ, P2, !PT ;  /* 0x0000000f90537c10 */ /* 0x000fe200097fe4ff */
[----:B------:R0:W5:Y:S01]  /*09e0*/  @P0 LDG.E.128 R36, desc[UR4][R152.64] ;  /* 0x0000000498240981 */ /* 0x000162000c1e1d00 */
[----:B------:R-:W-:Y:S02]  /*09f0*/  IADD3.X R81, R156, UR15, RZ, P4, !PT ;  /* 0x0000000f9c517c10 */ /* 0x000fe4000a7fe4ff */
[----:B------:R-:W-:Y:S02]  /*0a00*/  IADD3.X R77, R158, UR15, RZ, P5, !PT ;  /* 0x0000000f9e4d7c10 */ /* 0x000fe4000affe4ff */
[----:B------:R-:W5:Y:S04]  /*0a10*/  LDG.E.64 R82, desc[UR4][R82.64] ;  /* 0x0000000452527981 */ /* 0x000f68000c1e1b00 */
[----:B------:R-:W5:Y:S04]  /*0a20*/  LDG.E.64 R80, desc[UR4][R80.64] ;  /* 0x0000000450507981 */ /* 0x000f68000c1e1b00 */
[----:B------:R-:W5:Y:S01]  /*0a30*/  LDG.E.64 R76, desc[UR4][R76.64] ;  /* 0x000000044c4c7981 */ /* 0x000f62000c1e1b00 */
[----:B------:R-:W-:Y:S01]  /*0a40*/  LOP3.LUT P5, RZ, R0, 0xff, RZ, 0xc0, !PT ;  /* 0x000000ff00ff7812 */ /* 0x000fe200078ac0ff */
[----:B------:R-:W-:Y:S01]  /*0a50*/  UMOV UR6, 0xffffffff ;  /* 0xffffffff00067882 */ /* 0x000fe20000000000 */
[----:B------:R-:W-:-:S04]  /*0a60*/  IADD3 R85, R85, UR10, RZ ;  /* 0x0000000a55557c10 */ /* 0x000fc8000fffe0ff */
[----:B------:R-:W-:Y:S02]  /*0a70*/  ISETP.GE.AND P4, PT, R85, UR11, PT ;  /* 0x0000000b55007c0c */ /* 0x000fe4000bf86270 */
[----:B---3--:R-:W-:Y:S01]  /*0a80*/  FSEL R177, R141, RZ, !P3 ;  /* 0x000000ff8db17208 */ /* 0x008fe20005800000 */
[--C-:B----4-:R-:W-:Y:S02]  /*0a90*/  HADD2.F32 R0, -RZ, R48.reuse.H0_H0 ;  /* 0x20000030ff007230 */ /* 0x110fe40000004100 */
[--C-:B------:R-:W-:Y:S02]  /*0aa0*/  HADD2.F32 R179, -RZ, R55.reuse.H0_H0 ;  /* 0x20000037ffb37230 */ /* 0x100fe40000004100 */
[----:B------:R-:W-:Y:S02]  /*0ab0*/  HADD2.F32 R180, -RZ, R55.H1_H1 ;  /* 0x30000037ffb47230 */ /* 0x000fe40000004100 */
[----:B------:R-:W-:Y:S01]  /*0ac0*/  FADD.FTZ R55, -R177, R0 ;  /* 0x00000000b1377221 */ /* 0x000fe20000010100 */
[----:B------:R-:W-:-:S02]  /*0ad0*/  HADD2.F32 R48, -RZ, R48.H1_H1 ;  /* 0x30000030ff307230 */ /* 0x000fc40000004100 */
[--C-:B-1----:R-:W-:Y:S02]  /*0ae0*/  HADD2.F32 R142, -RZ, R49.reuse.H0_H0 ;  /* 0x20000031ff8e7230 */ /* 0x102fe40000004100 */
[----:B------:R-:W-:Y:S01]  /*0af0*/  FMUL.FTZ R0, R138, R55 ;  /* 0x000000378a007220 */ /* 0x000fe20000410000 */
[----:B------:R-:W-:Y:S02]  /*0b00*/  HADD2.F32 R167, -RZ, R52.H0_H0 ;  /* 0x20000034ffa77230 */ /* 0x000fe40000004100 */
[----:B------:R-:W-:Y:S01]  /*0b10*/  FADD.FTZ R165, -R177, R48 ;  /* 0x00000030b1a57221 */ /* 0x000fe20000010100 */
[----:B------:R-:W-:Y:S02]  /*0b20*/  HADD2.F32 R49, -RZ, R49.H1_H1 ;  /* 0x30000031ff317230 */ /* 0x000fe40000004100 */
[----:B------:R-:W-:Y:S02]  /*0b30*/  HADD2.F32 R143, -RZ, R50.H0_H0 ;  /* 0x20000032ff8f7230 */ /* 0x000fe40000004100 */
[----:B------:R-:W-:Y:S01]  /*0b40*/  FADD.FTZ R109, R167, R109 ;  /* 0x0000006da76d7221 */ /* 0x000fe20000010000 */
[----:B------:R-:W-:-:S02]  /*0b50*/  HADD2.F32 R147, -RZ, R57.H0_H0 ;  /* 0x20000039ff937230 */ /* 0x000fc40000004100 */
[-C--:B------:R-:W-:Y:S01]  /*0b60*/  FFMA.FTZ R133, R0, R167.reuse, R133 ;  /* 0x000000a700857223 */ /* 0x080fe20000010085 */
[----:B------:R-:W-:Y:S02]  /*0b70*/  HADD2.F32 R148, -RZ, R57.H1_H1 ;  /* 0x30000039ff947230 */ /* 0x000fe40000004100 */
[C---:B------:R-:W-:Y:S01]  /*0b80*/  FADD.FTZ R57, -R177.reuse, R142 ;  /* 0x0000008eb1397221 */ /* 0x040fe20000010100 */
[----:B------:R-:W-:Y:S02]  /*0b90*/  HADD2.F32 R50, -RZ, R50.H1_H1 ;  /* 0x30000032ff327230 */ /* 0x000fe40000004100 */
[----:B------:R-:W-:Y:S01]  /*0ba0*/  FMUL.FTZ R167, R24, R167 ;  /* 0x000000a718a77220 */ /* 0x000fe20000410000 */
[----:B------:R-:W-:Y:S02]  /*0bb0*/  HADD2.F32 R52, -RZ, R52.H1_H1 ;  /* 0x30000034ff347230 */ /* 0x000fe40000004100 */
[----:B------:R-:W-:Y:S01]  /*0bc0*/  FADD.FTZ R169, -R177, R49 ;  /* 0x00000031b1a97221 */ /* 0x000fe20000010100 */
[----:B------:R-:W-:-:S02]  /*0bd0*/  HADD2.F32 R171, -RZ, R53.H0_H0 ;  /* 0x20000035ffab7230 */ /* 0x000fc40000004100 */
[C---:B------:R-:W-:Y:S01]  /*0be0*/  FMUL.FTZ R165, R138.reuse, R165 ;  /* 0x000000a58aa57220 */ /* 0x040fe20000410000 */
[----:B------:R-:W-:Y:S01]  /*0bf0*/  FMUL.FTZ R166, R138, R57 ;  /* 0x000000398aa67220 */ /* 0x000fe20000410000 */
[----:B------:R-:W-:Y:S01]  /*0c00*/  FADD.FTZ R173, -R177, R50 ;  /* 0x00000032b1ad7221 */ /* 0x000fe20000010100 */
[-C--:B------:R-:W-:Y:S01]  /*0c10*/  FMUL.FTZ R168, R25, R52.reuse ;  /* 0x0000003419a87220 */ /* 0x080fe20000410000 */
[----:B------:R-:W-:Y:S01]  /*0c20*/  FADD.FTZ R55, RZ, R167 ;  /* 0x000000a7ff377221 */ /* 0x000fe20000010000 */
[----:B------:R-:W-:Y:S01]  /*0c30*/  FFMA.FTZ R50, R0, R167, RZ ;  /* 0x000000a700327223 */ /* 0x000fe200000100ff */
[----:B------:R-:W-:Y:S02]  /*0c40*/  HADD2.F32 R172, -RZ, R53.H1_H1 ;  /* 0x30000035ffac7230 */ /* 0x000fe40000004100 */
[----:B------:R-:W-:Y:S01]  /*0c50*/  FADD.FTZ R110, R52, R110 ;  /* 0x0000006e346e7221 */ /* 0x000fe20000010000 */
[--C-:B0-----:R-:W-:Y:S02]  /*0c60*/  HADD2.F32 R152, -RZ, R59.reuse.H0_H0 ;  /* 0x2000003bff987230 */ /* 0x101fe40000004100 */
[----:B------:R-:W-:Y:S01]  /*0c70*/  FFMA.FTZ R134, R165, R52, R134 ;  /* 0x00000034a5867223 */ /* 0x000fe20000010086 */
[----:B------:R-:W-:-:S02]  /*0c80*/  HADD2.F32 R153, -RZ, R59.H1_H1 ;  /* 0x3000003bff997230 */ /* 0x000fc40000004100 */
[----:B------:R-:W-:Y:S01]  /*0c90*/  FADD.FTZ R59, -R177, R143 ;  /* 0x0000008fb13b7221 */ /* 0x000fe20000010100 */
[----:B------:R-:W-:Y:S01]  /*0ca0*/  FADD.FTZ R107, R171, R107 ;  /* 0x0000006bab6b7221 */ /* 0x000fe20000010000 */
[----:B------:R-:W-:Y:S01]  /*0cb0*/  FMUL.FTZ R169, R138, R169 ;  /* 0x000000a98aa97220 */ /* 0x000fe20000410000 */
[-C--:B------:R-:W-:Y:S01]  /*0cc0*/  FFMA.FTZ R131, R166, R171.reuse, R131 ;  /* 0x000000aba6837223 */ /* 0x080fe20000010083 */
[----:B------:R-:W-:Y:S01]  /*0cd0*/  FMUL.FTZ R171, R26, R171 ;  /* 0x000000ab1aab7220 */ /* 0x000fe20000410000 */
[----:B------:R-:W-:Y:S01]  /*0ce0*/  FADD.FTZ R52, R55, R168 ;  /* 0x000000a837347221 */ /* 0x000fe20000010000 */
[----:B------:R-:W-:Y:S01]  /*0cf0*/  FFMA.FTZ R55, R165, R168, R50 ;  /* 0x000000a8a5377223 */ /* 0x000fe20000010032 */
[----:B------:R-:W-:Y:S02]  /*0d00*/  HADD2.F32 R144, -RZ, R51.H0_H0 ;  /* 0x20000033ff907230 */ /* 0x000fe40000004100 */
[----:B------:R-:W-:Y:S01]  /*0d10*/  FADD.FTZ R108, R172, R108 ;  /* 0x0000006cac6c7221 */ /* 0x000fe20000010000 */
[----:B------:R-:W-:-:S02]  /*0d20*/  HADD2.F32 R175, -RZ, R54.H0_H0 ;  /* 0x20000036ffaf7230 */ /* 0x000fc40000004100 */
[----:B------:R-:W-:Y:S01]  /*0d30*/  FMUL.FTZ R170, R138, R59 ;  /* 0x0000003b8aaa7220 */ /* 0x000fe20000410000 */
[-C--:B------:R-:W-:Y:S01]  /*0d40*/  FFMA.FTZ R132, R169, R172.reuse, R132 ;  /* 0x000000aca9847223 */ /* 0x080fe20000010084 */
[----:B------:R-:W-:Y:S01]  /*0d50*/  FMUL.FTZ R172, R27, R172 ;  /* 0x000000ac1bac7220 */ /* 0x000fe20000410000 */
[----:B------:R-:W-:Y:S01]  /*0d60*/  FADD.FTZ R57, R52, R171 ;  /* 0x000000ab34397221 */ /* 0x000fe20000010000 */
[----:B------:R-:W-:Y:S01]  /*0d70*/  FFMA.FTZ R50, R166, R171, R55 ;  /* 0x000000aba6327223 */ /* 0x000fe20000010037 */
[----:B------:R-:W-:Y:S02]  /*0d80*/  HADD2.F32 R51, -RZ, R51.H1_H1 ;  /* 0x30000033ff337230 */ /* 0x000fe40000004100 */
[----:B------:R-:W-:Y:S01]  /*0d90*/  FADD.FTZ R105, R175, R105 ;  /* 0x00000069af697221 */ /* 0x000fe20000010000 */
[--C-:B------:R-:W-:Y:S02]  /*0da0*/  HADD2.F32 R161, -RZ, R61.reuse.H0_H0 ;  /* 0x2000003dffa17230 */ /* 0x100fe40000004100 */
[----:B------:R-:W-:Y:S01]  /*0db0*/  FFMA.FTZ R129, R170, R175, R129 ;  /* 0x000000afaa817223 */ /* 0x000fe20000010081 */
[----:B------:R-:W-:-:S02]  /*0dc0*/  HADD2.F32 R158, -RZ, R61.H1_H1 ;  /* 0x3000003dff9e7230 */ /* 0x000fc40000004100 */
[----:B------:R-:W-:Y:S01]  /*0dd0*/  FADD.FTZ R61, -R177, R144 ;  /* 0x00000090b13d7221 */ /* 0x000fe20000010100 */
[----:B------:R-:W-:Y:S02]  /*0de0*/  HADD2.F32 R54, -RZ, R54.H1_H1 ;  /* 0x30000036ff367230 */ /* 0x000fe40000004100 */
[----:B------:R-:W-:Y:S01]  /*0df0*/  FMUL.FTZ R175, R20, R175 ;  /* 0x000000af14af7220 */ /* 0x000fe20000410000 */
[----:B------:R-:W-:Y:S01]  /*0e00*/  FADD.FTZ R52, R57, R172 ;  /* 0x000000ac39347221 */ /* 0x000fe20000010000 */
[----:B------:R-:W-:Y:S01]  /*0e10*/  FFMA.FTZ R55, R169, R172, R50 ;  /* 0x000000aca9377223 */ /* 0x000fe20000010032 */
[----:B------:R-:W-:Y:S02]  /*0e20*/  HADD2.F32 R53, -RZ, R56.H0_H0 ;  /* 0x20000038ff357230 */ /* 0x000fe40000004100 */
[----:B------:R-:W-:Y:S01]  /*0e30*/  FADD.FTZ R181, -R177, R51 ;  /* 0x00000033b1b57221 */ /* 0x000fe20000010100 */
[----:B------:R-:W-:Y:S01]  /*0e40*/  FMUL.FTZ R176, R138, R61 ;  /* 0x0000003d8ab07220 */ /* 0x000fe20000410000 */
[----:B------:R-:W-:Y:S01]  /*0e50*/  FMUL.FTZ R174, R21, R54 ;  /* 0x0000003615ae7220 */ /* 0x000fe20000410000 */
[----:B------:R-:W-:Y:S01]  /*0e60*/  FADD.FTZ R57, R52, R175 ;  /* 0x000000af34397221 */ /* 0x000fe20000010000 */
[----:B------:R-:W-:-:S02]  /*0e70*/  HADD2.F32 R164, -RZ, R67.H0_H0 ;  /* 0x20000043ffa47230 */ /* 0x000fc40000004100 */
[----:B------:R-:W-:Y:S01]  /*0e80*/  FMUL.FTZ R173, R138, R173 ;  /* 0x000000ad8aad7220 */ /* 0x000fe20000410000 */
[----:B------:R-:W-:Y:S01]  /*0e90*/  FFMA.FTZ R50, R170, R175, R55 ;  /* 0x000000afaa327223 */ /* 0x000fe20000010037 */
[--C-:B------:R-:W-:Y:S02]  /*0ea0*/  HADD2.F32 R157, -RZ, R63.reuse.H0_H0 ;  /* 0x2000003fff9d7230 */ /* 0x100fe40000004100 */
[----:B------:R-:W-:Y:S01]  /*0eb0*/  FADD.FTZ R103, R179, R103 ;  /* 0x00000067b3677221 */ /* 0x000fe20000010000 */
[----:B------:R-:W-:Y:S02]  /*0ec0*/  HADD2.F32 R160, -RZ, R63.H1_H1 ;  /* 0x3000003fffa07230 */ /* 0x000fe40000004100 */
[----:B------:R-:W-:Y:S01]  /*0ed0*/  FADD.FTZ R63, -R177, R53 ;  /* 0x00000035b13f7221 */ /* 0x000fe20000010100 */
[----:B------:R-:W-:Y:S01]  /*0ee0*/  FMUL.FTZ R181, R138, R181 ;  /* 0x000000b58ab57220 */ /* 0x000fe20000410000 */
[-C--:B------:R-:W-:Y:S01]  /*0ef0*/  FFMA.FTZ R127, R176, R179.reuse, R127 ;  /* 0x000000b3b07f7223 */ /* 0x080fe2000001007f */
[----:B------:R-:W-:Y:S01]  /*0f00*/  FMUL.FTZ R179, R22, R179 ;  /* 0x000000b316b37220 */ /* 0x000fe20000410000 */
[----:B------:R-:W-:Y:S01]  /*0f10*/  FADD.FTZ R52, R57, R174 ;  /* 0x000000ae39347221 */ /* 0x000fe20000010000 */
[----:B------:R-:W-:Y:S01]  /*0f20*/  FFMA.FTZ R55, R173, R174, R50 ;  /* 0x000000aead377223 */ /* 0x000fe20000010032 */
[----:B------:R-:W-:-:S02]  /*0f30*/  HADD2.F32 R163, -RZ, R60.H0_H0 ;  /* 0x2000003cffa37230 */ /* 0x000fc40000004100 */
[----:B------:R-:W-:Y:S01]  /*0f40*/  FADD.FTZ R49, -R177, R164 ;  /* 0x000000a4b1317221 */ /* 0x000fe20000010100 */
[----:B------:R-:W-:Y:S01]  /*0f50*/  FADD.FTZ R104, R180, R104 ;  /* 0x00000068b4687221 */ /* 0x000fe20000010000 */
[-C--:B------:R-:W-:Y:S01]  /*0f60*/  FFMA.FTZ R128, R181, R180.reuse, R128 ;  /* 0x000000b4b5807223 */ /* 0x080fe20000010080 */
[----:B------:R-:W-:Y:S01]  /*0f70*/  FMUL.FTZ R164, R138, R63 ;  /* 0x0000003f8aa47220 */ /* 0x000fe20000410000 */
[----:B------:R-:W-:Y:S02]  /*0f80*/  HADD2.F32 R56, -RZ, R56.H1_H1 ;  /* 0x30000038ff387230 */ /* 0x000fe40000004100 */
[----:B------:R-:W-:Y:S01]  /*0f90*/  FMUL.FTZ R180, R23, R180 ;  /* 0x000000b417b47220 */ /* 0x000fe20000410000 */
[----:B------:R-:W-:Y:S01]  /*0fa0*/  FADD.FTZ R57, R52, R179 ;  /* 0x000000b334397221 */ /* 0x000fe20000010000 */
[----:B------:R-:W-:Y:S02]  /*0fb0*/  HADD2.F32 R156, -RZ, R65.H1_H1 ;  /* 0x30000041ff9c7230 */ /* 0x000fe40000004100 */
[----:B------:R-:W-:Y:S01]  /*0fc0*/  FFMA.FTZ R50, R176, R179, R55 ;  /* 0x000000b3b0327223 */ /* 0x000fe20000010037 */
[----:B------:R-:W-:-:S02]  /*0fd0*/  HADD2.F32 R162, -RZ, R66.H0_H0 ;  /* 0x20000042ffa27230 */ /* 0x000fc40000004100 */
[----:B------:R-:W-:Y:S01]  /*0fe0*/  FADD.FTZ R147, -R177, R147 ;  /* 0x00000093b1937221 */ /* 0x000fe20000010100 */
[----:B------:R-:W-:Y:S02]  /*0ff0*/  HADD2.F32 R60, -RZ, R60.H1_H1 ;  /* 0x3000003cff3c7230 */ /* 0x000fe40000004100 */
[----:B------:R-:W-:Y:S01]  /*1000*/  FADD.FTZ R101, R163, R101 ;  /* 0x00000065a3657221 */ /* 0x000fe20000010000 */
[-C--:B------:R-:W-:Y:S01]  /*1010*/  FFMA.FTZ R125, R164, R163.reuse, R125 ;  /* 0x000000a3a47d7223 */ /* 0x080fe2000001007d */
[----:B------:R-:W-:Y:S01]  /*1020*/  FMUL.FTZ R163, R16, R163 ;  /* 0x000000a310a37220 */ /* 0x000fe20000410000 */
[----:B------:R-:W-:Y:S01]  /*1030*/  FADD.FTZ R52, R57, R180 ;  /* 0x000000b439347221 */ /* 0x000fe20000010000 */
[----:B------:R-:W-:Y:S01]  /*1040*/  FADD.FTZ R155, -R177, R56 ;  /* 0x00000038b19b7221 */ /* 0x000fe20000010100 */
[----:B------:R-:W-:Y:S01]  /*1050*/  FFMA.FTZ R57, R181, R180, R50 ;  /* 0x000000b4b5397223 */ /* 0x000fe20000010032 */
        /* <DEDUP_REMOVED lines=8> */
[----:B------:R-:W-:-:S02]  /*10e0*/  HADD2.F32 R149, -RZ, R58.H0_H0 ;  /* 0x2000003aff957230 */ /* 0x000fc40000004100 */
[----:B------:R-:W-:Y:S01]  /*10f0*/  FADD.FTZ R99, R161, R99 ;  /* 0x00000063a1637221 */ /* 0x000fe20000010000 */
[----:B------:R-:W-:Y:S01]  /*1100*/  FMUL.FTZ R159, R138, R159 ;  /* 0x0000009f8a9f7220 */ /* 0x000fe20000410000 */
[-C--:B------:R-:W-:Y:S01]  /*1110*/  FFMA.FTZ R123, R156, R161.reuse, R123 ;  /* 0x000000a19c7b7223 */ /* 0x080fe2000001007b */
[----:B------:R-:W-:Y:S01]  /*1120*/  FMUL.FTZ R161, R18, R161 ;  /* 0x000000a112a17220 */ /* 0x000fe20000410000 */
[----:B------:R-:W-:Y:S01]  /*1130*/  FADD.FTZ R52, R55, R162 ;  /* 0x000000a237347221 */ /* 0x000fe20000010000 */
[----:B------:R-:W-:Y:S02]  /*1140*/  HADD2.F32 R154, -RZ, R65.H0_H0 ;  /* 0x20000041ff9a7230 */ /* 0x000fe40000004100 */
[----:B------:R-:W-:Y:S01]  /*1150*/  FFMA.FTZ R55, R155, R162, R50 ;  /* 0x000000a29b377223 */ /* 0x000fe20000010032 */
[----:B------:R-:W-:Y:S02]  /*1160*/  HADD2.F32 R150, -RZ, R58.H1_H1 ;  /* 0x3000003aff967230 */ /* 0x000fe40000004100 */
[----:B------:R-:W-:Y:S01]  /*1170*/  FADD.FTZ R149, -R177, R149 ;  /* 0x00000095b1957221 */ /* 0x000fe20000010100 */
[----:B------:R-:W-:-:S02]  /*1180*/  HADD2.F32 R58, -RZ, R62.H0_H0 ;  /* 0x2000003eff3a7230 */ /* 0x000fc40000004100 */
[----:B------:R-:W-:Y:S01]  /*1190*/  FADD.FTZ R100, R158, R100 ;  /* 0x000000649e647221 */ /* 0x000fe20000010000 */
[-C--:B------:R-:W-:Y:S01]  /*11a0*/  FFMA.FTZ R124, R159, R158.reuse, R124 ;  /* 0x0000009e9f7c7223 */ /* 0x080fe2000001007c */
[----:B------:R-:W-:Y:S01]  /*11b0*/  FMUL.FTZ R158, R19, R158 ;  /* 0x0000009e139e7220 */ /* 0x000fe20000410000 */
[----:B------:R-:W-:Y:S01]  /*11c0*/  FADD.FTZ R57, R52, R161 ;  /* 0x000000a134397221 */ /* 0x000fe20000010000 */
[----:B------:R-:W-:Y:S01]  /*11d0*/  FFMA.FTZ R50, R156, R161, R55 ;  /* 0x000000a19c327223 */ /* 0x000fe20000010037 */
[C---:B------:R-:W-:Y:S01]  /*11e0*/  FADD.FTZ R187, -R177.reuse, R154 ;  /* 0x0000009ab1bb7221 */ /* 0x040fe20000010100 */
[----:B------:R-:W-:Y:S02]  /*11f0*/  HADD2.F32 R62, -RZ, R62.H1_H1 ;  /* 0x3000003eff3e7230 */ /* 0x000fe40000004100 */
[----:B------:R-:W-:Y:S01]  /*1200*/  FADD.FTZ R65, -R177, R152 ;  /* 0x00000098b1417221 */ /* 0x000fe20000010100 */
[----:B------:R-:W-:Y:S01]  /*1210*/  FMUL.FTZ R154, R138, R149 ;  /* 0x000000958a9a7220 */ /* 0x000fe20000410000 */
[----:B------:R-:W-:Y:S01]  /*1220*/  FMUL.FTZ R149, R12, R58 ;  /* 0x0000003a0c957220 */ /* 0x000fe20000410000 */
[----:B------:R-:W-:Y:S01]  /*1230*/  FADD.FTZ R52, R57, R158 ;  /* 0x0000009e39347221 */ /* 0x000fe20000010000 */
[----:B------:R-:W-:Y:S01]  /*1240*/  FADD.FTZ R151, -R177, R150 ;  /* 0x00000096b1977221 */ /* 0x000fe20000010100 */
[----:B------:R-:W-:Y:S01]  /*1250*/  FFMA.FTZ R55, R159, R158, R50 ;  /* 0x0000009e9f377223 */ /* 0x000fe20000010032 */
[----:B------:R-:W-:Y:S01]  /*1260*/  FADD.FTZ R153, -R177, R153 ;  /* 0x00000099b1997221 */ /* 0x000fe20000010100 */
[----:B------:R-:W-:Y:S01]  /*1270*/  FMUL.FTZ R152, R138, R65 ;  /* 0x000000418a987220 */ /* 0x000fe20000410000 */
[----:B------:R-:W-:-:S02]  /*1280*/  HADD2.F32 R141, -RZ, R64.H0_H0 ;  /* 0x20000040ff8d7230 */ /* 0x000fc40000004100 */
[----:B------:R-:W-:Y:S01]  /*1290*/  FMUL.FTZ R150, R13, R62 ;  /* 0x0000003e0d967220 */ /* 0x000fe20000410000 */
[----:B------:R-:W-:Y:S01]  /*12a0*/  FADD.FTZ R57, R52, R149 ;  /* 0x0000009534397221 */ /* 0x000fe20000010000 */
[----:B------:R-:W-:Y:S02]  /*12b0*/  HADD2.F32 R64, -RZ, R64.H1_H1 ;  /* 0x30000040ff407230 */ /* 0x000fe40000004100 */
        /* <DEDUP_REMOVED lines=8> */
[----:B------:R-:W-:Y:S01]  /*1340*/  FADD.FTZ R185, -R177, R64 ;  /* 0x00000040b1b97221 */ /* 0x000fe20000010100 */
[----:B------:R-:W-:-:S02]  /*1350*/  HADD2.F32 R56, -RZ, R68.H0_H0 ;  /* 0x20000044ff387230 */ /* 0x000fc40000004100 */
[----:B------:R-:W-:Y:S01]  /*1360*/  FADD.FTZ R96, R160, R96 ;  /* 0x00000060a0607221 */ /* 0x000fe20000010000 */
[-C--:B------:R-:W-:Y:S01]  /*1370*/  FFMA.FTZ R120, R153, R160.reuse, R120 ;  /* 0x000000a099787223 */ /* 0x080fe20000010078 */
[----:B------:R-:W-:Y:S02]  /*1380*/  HADD2.F32 R183, -RZ, R67.H1_H1 ;  /* 0x30000043ffb77230 */ /* 0x000fe40000004100 */
[----:B------:R-:W-:Y:S01]  /*1390*/  FMUL.FTZ R160, R15, R160 ;  /* 0x000000a00fa07220 */ /* 0x000fe20000410000 */
[----:B------:R-:W-:Y:S01]  /*13a0*/  FADD.FTZ R57, R52, R157 ;  /* 0x0000009d34397221 */ /* 0x000fe20000010000 */
[----:B------:R-:W-:Y:S01]  /*13b0*/  FADD.FTZ R67, -R177, R141 ;  /* 0x0000008db1437221 */ /* 0x000fe20000010100 */
[----:B------:R-:W-:Y:S02]  /*13c0*/  HADD2.F32 R68, -RZ, R68.H1_H1 ;  /* 0x30000044ff447230 */ /* 0x000fe40000004100 */
[----:B------:R-:W-:Y:S01]  /*13d0*/  FFMA.FTZ R50, R152, R157, R55 ;  /* 0x0000009d98327223 */ /* 0x000fe20000010037 */
[----:B------:R-:W-:-:S02]  /*13e0*/  HADD2.F32 R64, -RZ, R69.H0_H0 ;  /* 0x20000045ff407230 */ /* 0x000fc40000004100 */
[----:B------:R-:W-:Y:S02]  /*13f0*/  HADD2.F32 R178, -RZ, R69.H1_H1 ;  /* 0x30000045ffb27230 */ /* 0x000fe40000004100 */
[----:B------:R-:W-:Y:S01]  /*1400*/  FMUL.FTZ R69, R138, R185 ;  /* 0x000000b98a457220 */ /* 0x000fe20000410000 */
[----:B------:R-:W-:Y:S01]  /*1410*/  FMUL.FTZ R147, R8, R56 ;  /* 0x0000003808937220 */ /* 0x000fe20000410000 */
[----:B------:R-:W-:Y:S01]  /*1420*/  FADD.FTZ R52, R57, R160 ;  /* 0x000000a039347221 */ /* 0x000fe20000010000 */
[----:B------:R-:W-:Y:S01]  /*1430*/  FMUL.FTZ R148, R138, R67 ;  /* 0x000000438a947220 */ /* 0x000fe20000410000 */
[----:B------:R-:W-:Y:S01]  /*1440*/  FFMA.FTZ R55, R153, R160, R50 ;  /* 0x000000a099377223 */ /* 0x000fe20000010032 */
[----:B------:R-:W-:Y:S02]  /*1450*/  HADD2.F32 R66, -RZ, R66.H1_H1 ;  /* 0x30000042ff427230 */ /* 0x000fe40000004100 */
[----:B------:R-:W-:Y:S01]  /*1460*/  FADD.FTZ R94, R68, R94 ;  /* 0x0000005e445e7221 */ /* 0x000fe20000010000 */
[-C--:B------:R-:W-:Y:S01]  /*1470*/  FFMA.FTZ R118, R69, R68.reuse, R118 ;  /* 0x0000004445767223 */ /* 0x080fe20000010076 */
[----:B------:R-:W-:Y:S01]  /*1480*/  FMUL.FTZ R142, R9, R68 ;  /* 0x00000044098e7220 */ /* 0x000fe20000410000 */
[----:B------:R-:W-:Y:S01]  /*1490*/  FMUL.FTZ R68, R138, R53 ;  /* 0x000000358a447220 */ /* 0x000fe20000410000 */
[----:B------:R-:W-:Y:S01]  /*14a0*/  FADD.FTZ R53, R52, R147 ;  /* 0x0000009334357221 */ /* 0x000fe20000010000 */
[----:B------:R-:W-:Y:S01]  /*14b0*/  FFMA.FTZ R50, R148, R147, R55 ;  /* 0x0000009394327223 */ /* 0x000fe20000010037 */
[C---:B------:R-:W-:Y:S01]  /*14c0*/  FADD.FTZ R143, -R177.reuse, R66 ;  /* 0x00000042b18f7221 */ /* 0x040fe20000010100 */
[----:B------:R-:W-:Y:S01]  /*14d0*/  FADD.FTZ R183, -R177, R183 ;  /* 0x000000b7b1b77221 */ /* 0x000fe20000010100 */
[----:B------:R-:W-:-:S02]  /*14e0*/  HADD2.F32 R177, -RZ, R71.H0_H0 ;  /* 0x20000047ffb17230 */ /* 0x000fc40000004100 */
[----:B------:R-:W-:Y:S01]  /*14f0*/  FADD.FTZ R52, R53, R142 ;  /* 0x0000008e35347221 */ /* 0x000fe20000010000 */
[----:B------:R-:W-:Y:S02]  /*1500*/  HADD2.F32 R48, -RZ, R71.H1_H1 ;  /* 0x30000047ff307230 */ /* 0x000fe40000004100 */
[----:B------:R-:W-:Y:S01]  /*1510*/  FMUL.FTZ R66, R138, R187 ;  /* 0x000000bb8a427220 */ /* 0x000fe20000410000 */
[----:B------:R-:W-:Y:S01]  /*1520*/  FMUL.FTZ R71, R10, R64 ;  /* 0x000000400a477220 */ /* 0x000fe20000410000 */
[----:B------:R-:W-:Y:S01]  /*1530*/  FFMA.FTZ R53, R69, R142, R50 ;  /* 0x0000008e45357223 */ /* 0x000fe20000010032 */
[--C-:B------:R-:W-:Y:S02]  /*1540*/  HADD2.F32 R141, -RZ, R70.reuse.H0_H0 ;  /* 0x20000046ff8d7230 */ /* 0x100fe40000004100 */
[----:B------:R-:W-:Y:S01]  /*1550*/  FMUL.FTZ R67, R138, R189 ;  /* 0x000000bd8a437220 */ /* 0x000fe20000410000 */
[----:B------:R-:W-:Y:S02]  /*1560*/  HADD2.F32 R144, -RZ, R70.H1_H1 ;  /* 0x30000046ff907230 */ /* 0x000fe40000004100 */
[-C--:B------:R-:W-:Y:S01]  /*1570*/  FMUL.FTZ R70, R11, R178.reuse ;  /* 0x000000b20b467220 */ /* 0x080fe20000410000 */
[----:B------:R-:W-:Y:S01]  /*1580*/  FADD.FTZ R55, R52, R71 ;  /* 0x0000004734377221 */ /* 0x000fe20000010000 */
[----:B------:R-:W-:Y:S01]  /*1590*/  FFMA.FTZ R50, R66, R71, R53 ;  /* 0x0000004742327223 */ /* 0x000fe20000010035 */
        /* <DEDUP_REMOVED lines=61> */
.L_x_1840:
[----:B------:R-:W3:Y:S01]  /*1970*/  S2R R52, SR_CgaCtaId ;  /* 0x0000000000347919 */ /* 0x000ee20000008800 */
[----:B------:R-:W-:Y:S01]  /*1980*/  LOP3.LUT P2, RZ, R84, 0x1f, RZ, 0xc0, !PT ;  /* 0x0000001f54ff7812 */ /* 0x000fe2000784c0ff */
[----:B------:R-:W-:Y:S01]  /*1990*/  UISETP.NE.AND UP0, UPT, UR19, URZ, UPT ;  /* 0x0000003f1300728c */ /* 0x000fe2000bf05270 */
[----:B------:R-:W-:Y:S01]  /*19a0*/  MOV R51, 0x400 ;  /* 0x0000040000337802 */ /* 0x000fe20000000f00 */
[----:B--2---:R-:W-:Y:S01]  /*19b0*/  FADD.FTZ R65, R53, R48 ;  /* 0x0000003035417221 */ /* 0x004fe20000010000 */
[----:B-1----:R-:W-:Y:S01]  /*19c0*/  FADD.FTZ R64, R49, R64 ;  /* 0x0000004031407221 */ /* 0x002fe20000010000 */
[----:B-----5:R-:W-:Y:S02]  /*19d0*/  @P0 HADD2.F32 R190, -RZ, R36.H0_H0 ;  /* 0x20000024ffbe0230 */ /* 0x020fe40000004100 */
[----:B------:R-:W-:Y:S01]  /*19e0*/  PLOP3.LUT P3, PT, PT, PT, UP0, 0x80, 0x0 ;  /* 0x000000000000781c */ /* 0x000fe20003f6f008 */
[----:B------:R-:W-:Y:S05]  /*19f0*/  WARPSYNC.ALL ;  /* 0x0000000000007948 */ /* 0x000fea0003800000 */
[----:B------:R-:W-:-:S04]  /*1a00*/  @!P2 SHF.R.U32.HI R50, RZ, 0x5, R84 ;  /* 0x00000005ff32a819 */ /* 0x000fc80000011654 */
[----:B------:R-:W-:-:S04]  /*1a10*/  @!P2 LOP3.LUT R50, R50, 0x7, RZ, 0xc0, !PT ;  /* 0x000000073232a812 */ /* 0x000fc800078ec0ff */
[----:B------:R-:W-:Y:S02]  /*1a20*/  @!P2 IADD3 R50, R185, R50, RZ ;  /* 0x00000032b932a210 */ /* 0x000fe40007ffe0ff */
[----:B---3--:R-:W-:-:S04]  /*1a30*/  LEA R51, R52, R51, 0x18 ;  /* 0x0000003334337211 */ /* 0x008fc800078ec0ff */
[----:B------:R-:W-:Y:S01]  /*1a40*/  LEA R185, R185, R51, 0x3 ;  /* 0x00000033b9b97211 */ /* 0x000fe200078e18ff */
[----:B------:R-:W-:-:S05]  /*1a50*/  @!P2 IMAD R184, R50, 0x8, R51 ;  /* 0x0000000832b8a824 */ /* 0x000fca00078e0233 */
        /* <DEDUP_REMOVED lines=10> */
[----:B------:R-:W-:Y:S02]  /*1b00*/  @P1 MOV R51, R74 ;  /* 0x0000004a00331202 */ /* 0x000fe40000000f00 */
[----:B-1----:R-:W-:Y:S01]  /*1b10*/  FADD.FTZ R187, R187, R52 ;  /* 0x00000034bbbb7221 */ /* 0x002fe20000010000 */
[----:B------:R-:W-:Y:S01]  /*1b20*/  FADD.FTZ R48, R48, R53 ;  /* 0x0000003530307221 */ /* 0x000fe20000010000 */
[----:B------:R-:W-:Y:S01]  /*1b30*/  MOV R50, R82 ;  /* 0x0000005200327202 */ /* 0x000fe20000000f00 */
[--C-:B------:R-:W-:Y:S02]  /*1b40*/  @P0 HADD2.F32 R53, -RZ, R32.reuse.H1_H1 ;  /* 0x30000020ff350230 */ /* 0x100fe40000004100 */
[----:B------:R-:W-:Y:S01]  /*1b50*/  FADD.FTZ R187, R54, R187 ;  /* 0x000000bb36bb7221 */ /* 0x000fe20000010000 */
[----:B------:R-:W-:Y:S01]  /*1b60*/  FADD.FTZ R48, R55, R48 ;  /* 0x0000003037307221 */ /* 0x000fe20000010000 */
[----:B------:R-:W-:Y:S01]  /*1b70*/  @P1 LOP3.LUT P2, RZ, R51, 0xff, RZ, 0xc0, !PT ;  /* 0x000000ff33ff1812 */ /* 0x000fe2000784c0ff */
[----:B------:R-:W-:-:S02]  /*1b80*/  @P0 HADD2.F32 R51, -RZ, R32.H0_H0 ;  /* 0x20000020ff330230 */ /* 0x000fc40000004100 */
[----:B--2---:R-:W-:Y:S01]  /*1b90*/  FADD.FTZ R187, R187, R56 ;  /* 0x00000038bbbb7221 */ /* 0x004fe20000010000 */
[----:B------:R-:W-:Y:S01]  /*1ba0*/  FADD.FTZ R48, R48, R57 ;  /* 0x0000003930307221 */ /* 0x000fe20000010000 */
[----:B------:R-:W-:Y:S01]  /*1bb0*/  LOP3.LUT P6, RZ, R50, 0xff, RZ, 0xc0, !PT ;  /* 0x000000ff32ff7812 */ /* 0x000fe200078cc0ff */
[----:B------:R-:W-:Y:S02]  /*1bc0*/  @P0 HADD2.F32 R52, -RZ, R33.H1_H1 ;  /* 0x30000021ff340230 */ /* 0x000fe40000004100 */
[----:B------:R-:W-:Y:S01]  /*1bd0*/  FADD.FTZ R187, R58, R187 ;  /* 0x000000bb3abb7221 */ /* 0x000fe20000010000 */
[----:B------:R-:W-:Y:S01]  /*1be0*/  FADD.FTZ R48, R59, R48 ;  /* 0x000000303b307221 */ /* 0x000fe20000010000 */
[----:B------:R-:W-:Y:S01]  /*1bf0*/  @P0 HADD2.F32 R54, -RZ, R34.H0_H0 ;  /* 0x20000022ff360230 */ /* 0x000fe20000004100 */
[----:B------:R-:W-:Y:S01]  /*1c00*/  MOV R59, R80 ;  /* 0x00000050003b7202 */ /* 0x000fe20000000f00 */
[----:B---3--:R-:W-:Y:S01]  /*1c10*/  FADD.FTZ R187, R187, R60 ;  /* 0x0000003cbbbb7221 */ /* 0x008fe20000010000 */
[----:B------:R-:W-:Y:S01]  /*1c20*/  FADD.FTZ R48, R48, R61 ;  /* 0x0000003d30307221 */ /* 0x000fe20000010000 */
[----:B------:R-:W-:-:S02]  /*1c30*/  @P0 HADD2.F32 R58, -RZ, R28.H0_H0 ;  /* 0x2000001cff3a0230 */ /* 0x000fc40000004100 */
        /* <DEDUP_REMOVED lines=13> */
[C---:B------:R-:W-:Y:S01]  /*1d10*/  FMUL.FTZ R50, R138.reuse, R167 ;  /* 0x000000a78a327220 */ /* 0x040fe20000410000 */
[----:B------:R-:W-:Y:S01]  /*1d20*/  FMUL.FTZ R170, R138, R165 ;  /* 0x000000a58aaa7220 */ /* 0x000fe20000410000 */
[----:B------:R-:W-:Y:S01]  /*1d30*/  FADD.FTZ R171, R171, -R166 ;  /* 0x800000a6abab7221 */ /* 0x000fe20000010000 */
[----:B------:R-:W-:Y:S01]  /*1d40*/  FFMA.FTZ R173, R173, R49, R48 ;  /* 0x00000031adad7223 */ /* 0x000fe20000010030 */
[----:B------:R-:W-:Y:S01]  /*1d50*/  @P0 FADD.FTZ R50, R50, R51 ;  /* 0x0000003332320221 */ /* 0x000fe20000010000 */
[----:B------:R-:W-:Y:S01]  /*1d60*/  FADD.FTZ R169, R172, -R169 ;  /* 0x800000a9aca97221 */ /* 0x000fe20000010000 */
[----:B------:R-:W-:-:S02]  /*1d70*/  @P0 HADD2.F32 R0, -RZ, R33.H0_H0 ;  /* 0x20000021ff000230 */ /* 0x000fc40000004100 */
[----:B------:R-:W-:Y:S01]  /*1d80*/  @P0 FADD.FTZ R170, R170, R53 ;  /* 0x00000035aaaa0221 */ /* 0x000fe20000010000 */
[----:B------:R-:W-:Y:S01]  /*1d90*/  FMUL.FTZ R56, R50, UR18 ;  /* 0x0000001232387c20 */ /* 0x000fe20008410000 */
[----:B------:R-:W-:Y:S01]  /*1da0*/  FMUL.FTZ R51, R138, R171 ;  /* 0x000000ab8a337220 */ /* 0x000fe20000410000 */
[----:B------:R-:W-:Y:S01]  /*1db0*/  FADD.FTZ R55, R174, -R173 ;  /* 0x800000adae377221 */ /* 0x000fe20000010000 */
[----:B------:R-:W-:Y:S01]  /*1dc0*/  FMUL.FTZ R173, R138, R169 ;  /* 0x000000a98aad7220 */ /* 0x000fe20000410000 */
[----:B------:R-:W-:Y:S01]  /*1dd0*/  FMUL.FTZ R165, R170, UR18 ;  /* 0x00000012aaa57c20 */ /* 0x000fe20008410000 */
[----:B------:R-:W-:Y:S01]  /*1de0*/  FSEL R168, R56, RZ, P6 ;  /* 0x000000ff38a87208 */ /* 0x000fe20003000000 */
[----:B------:R-:W-:Y:S01]  /*1df0*/  @P0 FADD.FTZ R51, R51, R0 ;  /* 0x0000000033330221 */ /* 0x000fe20000010000 */
[----:B------:R-:W-:Y:S01]  /*1e00*/  LOP3.LUT P6, RZ, R82, 0xff00, RZ, 0xc0, !PT ;  /* 0x0000ff0052ff7812 */ /* 0x000fe200078cc0ff */
[----:B------:R-:W-:Y:S01]  /*1e10*/  @P0 FADD.FTZ R173, R173, R52 ;  /* 0x00000034adad0221 */ /* 0x000fe20000010000 */
[----:B------:R-:W-:Y:S01]  /*1e20*/  @P1 FSEL R0, R56, RZ, P2 ;  /* 0x000000ff38001208 */ /* 0x000fe20001000000 */
[----:B------:R-:W-:Y:S01]  /*1e30*/  FMUL.FTZ R52, R51, UR18 ;  /* 0x0000001233347c20 */ /* 0x000fe20008410000 */
[----:B------:R-:W-:Y:S01]  /*1e40*/  @P1 LOP3.LUT P2, RZ, R74, 0xff00, RZ, 0xc0, !PT ;  /* 0x0000ff004aff1812 */ /* 0x000fe2000784c0ff */
[----:B------:R-:W-:Y:S01]  /*1e50*/  FFMA.FTZ R176, R176, R49, R48 ;  /* 0x00000031b0b07223 */ /* 0x000fe20000010030 */
[----:B------:R-:W-:Y:S01]  /*1e60*/  FSEL R169, R165, RZ, P6 ;  /* 0x000000ffa5a97208 */ /* 0x000fe20003000000 */
[----:B------:R-:W-:Y:S01]  /*1e70*/  FMUL.FTZ R171, R138, R175 ;  /* 0x000000af8aab7220 */ /* 0x000fe20000410000 */
[----:B------:R-:W-:Y:S01]  /*1e80*/  LOP3.LUT P6, RZ, R82, 0xff0000, RZ, 0xc0, !PT ;  /* 0x00ff000052ff7812 */ /* 0x000fe200078cc0ff */
[----:B------:R-:W-:Y:S01]  /*1e90*/  FADD.FTZ R179, R179, -R176 ;  /* 0x800000b0b3b37221 */ /* 0x000fe20000010000 */
[----:B------:R-:W-:Y:S01]  /*1ea0*/  @P1 FSEL R165, R165, RZ, P2 ;  /* 0x000000ffa5a51208 */ /* 0x000fe20001000000 */
[----:B------:R-:W-:Y:S01]  /*1eb0*/  @P0 HADD2.F32 R53, -RZ, R34.H1_H1 ;  /* 0x30000022ff350230 */ /* 0x000fe20000004100 */
[----:B------:R-:W-:Y:S01]  /*1ec0*/  @P1 LOP3.LUT P2, RZ, R74, 0xff0000, RZ, 0xc0, !PT ;  /* 0x00ff00004aff1812 */ /* 0x000fe2000784c0ff */
[----:B------:R-:W-:Y:S01]  /*1ed0*/  FMUL.FTZ R167, R173, UR18 ;  /* 0x00000012ada77c20 */ /* 0x000fe20008410000 */
[----:B------:R-:W-:Y:S01]  /*1ee0*/  FSEL R172, R52, RZ, P6 ;  /* 0x000000ff34ac7208 */ /* 0x000fe20003000000 */
[----:B------:R-:W-:Y:S01]  /*1ef0*/  @P0 FADD.FTZ R171, R171, R54 ;  /* 0x00000036abab0221 */ /* 0x000fe20000010000 */
[----:B------:R-:W-:Y:S01]  /*1f00*/  FMUL.FTZ R176, R138, R55 ;  /* 0x000000378ab07220 */ /* 0x000fe20000410000 */
[----:B------:R-:W-:Y:S01]  /*1f10*/  LOP3.LUT P6, RZ, R82, 0xff000000, RZ, 0xc0, !PT ;  /* 0xff00000052ff7812 */ /* 0x000fe200078cc0ff */
[--C-:B------:R-:W-:Y:S01]  /*1f20*/  FFMA.FTZ R181, R181, R49, R48.reuse ;  /* 0x00000031b5b57223 */ /* 0x100fe20000010030 */
[----:B------:R-:W-:Y:S01]  /*1f30*/  @P1 FSEL R82, R52, RZ, P2 ;  /* 0x000000ff34521208 */ /* 0x000fe20001000000 */
[----:B------:R-:W-:Y:S01]  /*1f40*/  @P0 FADD.FTZ R176, R176, R53 ;  /* 0x00000035b0b00221 */ /* 0x000fe20000010000 */
[----:B------:R-:W-:Y:S01]  /*1f50*/  @P1 LOP3.LUT P2, RZ, R74, 0xff000000, RZ, 0xc0, !PT ;  /* 0xff0000004aff1812 */ /* 0x000fe2000784c0ff */
[----:B------:R-:W-:Y:S01]  /*1f60*/  FMUL.FTZ R65, R171, UR18 ;  /* 0x00000012ab417c20 */ /* 0x000fe20008410000 */
[----:B------:R-:W-:Y:S01]  /*1f70*/  FSEL R175, R167, RZ, P6 ;  /* 0x000000ffa7af7208 */ /* 0x000fe20003000000 */
[----:B------:R-:W-:Y:S01]  /*1f80*/  FADD.FTZ R181, R180, -R181 ;  /* 0x800000b5b4b57221 */ /* 0x000fe20000010000 */
[--C-:B------:R-:W-:Y:S01]  /*1f90*/  @P0 HADD2.F32 R53, -RZ, R35.reuse.H0_H0 ;  /* 0x20000023ff350230 */ /* 0x100fe20000004100 */
[----:B------:R-:W-:Y:S01]  /*1fa0*/  LOP3.LUT P6, RZ, R83, 0xff, RZ, 0xc0, !PT ;  /* 0x000000ff53ff7812 */ /* 0x000fe200078cc0ff */
[----:B------:R-:W-:Y:S01]  /*1fb0*/  FMUL.FTZ R180, R138, R179 ;  /* 0x000000b38ab47220 */ /* 0x000fe20000410000 */
[----:B------:R-:W-:Y:S01]  /*1fc0*/  @P1 FSEL R167, R167, RZ, P2 ;  /* 0x000000ffa7a71208 */ /* 0x000fe20001000000 */
[----:B------:R-:W-:Y:S01]  /*1fd0*/  FMUL.FTZ R166, R176, UR18 ;  /* 0x00000012b0a67c20 */ /* 0x000fe20008410000 */
[----:B------:R-:W-:Y:S01]  /*1fe0*/  @P1 LOP3.LUT P2, RZ, R75, 0xff, RZ, 0xc0, !PT ;  /* 0x000000ff4bff1812 */ /* 0x000fe2000784c0ff */
[----:B------:R-:W-:Y:S01]  /*1ff0*/  @P0 FADD.FTZ R180, R180, R53 ;  /* 0x00000035b4b40221 */ /* 0x000fe20000010000 */
[----:B------:R-:W-:Y:S01]  /*2000*/  FSEL R174, R65, RZ, P6 ;  /* 0x000000ff41ae7208 */ /* 0x000fe20003000000 */
[----:B------:R-:W-:Y:S01]  /*2010*/  @P0 HADD2.F32 R53, -RZ, R35.H1_H1 ;  /* 0x30000023ff350230 */ /* 0x000fe20000004100 */
        /* <DEDUP_REMOVED lines=11> */
[----:B------:R-:W-:Y:S01]  /*20d0*/  FMUL.FTZ R52, R184, UR18 ;  /* 0x00000012b8347c20 */ /* 0x000fe20008410000 */
[----:B------:R-:W-:Y:S01]  /*20e0*/  ISETP.NE.U32.AND P2, PT, RZ, UR16, PT ;  /* 0x00000010ff007c0c */ /* 0x000fe2000bf45070 */
[----:B------:R-:W-:Y:S01]  /*20f0*/  FMUL.FTZ R163, R138, R163 ;  /* 0x000000a38aa37220 */ /* 0x000fe20000410000 */
[----:B------:R-:W-:Y:S01]  /*2100*/  FSEL R181, R64, RZ, P6 ;  /* 0x000000ff40b57208 */ /* 0x000fe20003000000 */
[-C--:B------:R-:W-:Y:S01]  /*2110*/  FFMA.FTZ R155, R155, R49.reuse, R48 ;  /* 0x000000319b9b7223 */ /* 0x080fe20000010030 */
[----:B------:R-:W-:Y:S01]  /*2120*/  @P1 LOP3.LUT P6, RZ, R75, 0xff0000, RZ, 0xc0, !PT ;  /* 0x00ff00004bff1812 */ /* 0x000fe200078cc0ff */
[----:B------:R-:W-:Y:S01]  /*2130*/  @P0 FADD.FTZ R163, R163, R58 ;  /* 0x0000003aa3a30221 */ /* 0x000fe20000010000 */
[----:B------:R-:W-:Y:S01]  /*2140*/  ISETP.NE.AND.EX P2, PT, RZ, UR17, PT, P2 ;  /* 0x00000011ff007c0c */ /* 0x000fe2000bf45320 */
[----:B------:R-:W-:Y:S01]  /*2150*/  FADD.FTZ R155, R162, -R155 ;  /* 0x8000009ba29b7221 */ /* 0x000fe20000010000 */
[----:B------:R-:W-:Y:S01]  /*2160*/  @P1 FSEL R64, R64, RZ, P6 ;  /* 0x000000ff40401208 */ /* 0x000fe20003000000 */
[----:B------:R-:W-:Y:S01]  /*2170*/  FFMA.FTZ R156, R156, R49, R48 ;  /* 0x000000319c9c7223 */ /* 0x000fe20000010030 */
[----:B------:R-:W-:Y:S01]  /*2180*/  LOP3.LUT P6, RZ, R83, 0xff000000, RZ, 0xc0, !PT ;  /* 0xff00000053ff7812 */ /* 0x000fe200078cc0ff */
[----:B------:R-:W-:Y:S01]  /*2190*/  FMUL.FTZ R162, R138, R155 ;  /* 0x0000009b8aa27220 */ /* 0x000fe20000410000 */
[----:B------:R-:W-:Y:S01]  /*21a0*/  @P1 MOV R58, R72 ;  /* 0x00000048003a1202 */ /* 0x000fe20000000f00 */
[----:B------:R-:W-:Y:S01]  /*21b0*/  FADD.FTZ R161, R161, -R156 ;  /* 0x8000009ca1a17221 */ /* 0x000fe20000010000 */
[----:B------:R-:W-:Y:S01]  /*21c0*/  FSEL R186, R52, RZ, P6 ;  /* 0x000000ff34ba7208 */ /* 0x000fe20003000000 */
[-CC-:B------:R-:W-:Y:S01]  /*21d0*/  FFMA.FTZ R60, R154, R49.reuse, R48.reuse ;  /* 0x000000319a3c7223 */ /* 0x180fe20000010030 */
[----:B------:R-:W-:Y:S01]  /*21e0*/  @P1 LOP3.LUT P6, RZ, R75, 0xff000000, RZ, 0xc0, !PT ;  /* 0xff0000004bff1812 */ /* 0x000fe200078cc0ff */
[-CC-:B------:R-:W-:Y:S01]  /*21f0*/  FFMA.FTZ R151, R151, R49.reuse, R48.reuse ;  /* 0x0000003197977223 */ /* 0x180fe20000010030 */
[----:B------:R-:W-:Y:S01]  /*2200*/  FFMA.FTZ R152, R152, R49, R48 ;  /* 0x0000003198987223 */ /* 0x000fe20000010030 */
[----:B------:R-:W-:Y:S01]  /*2210*/  FADD.FTZ R149, R149, -R60 ;  /* 0x8000003c95957221 */ /* 0x000fe20000010000 */
[----:B------:R-:W-:Y:S01]  /*2220*/  @P1 FSEL R83, R52, RZ, P6 ;  /* 0x000000ff34531208 */ /* 0x000fe20003000000 */
[----:B------:R-:W-:Y:S01]  /*2230*/  FADD.FTZ R151, R150, -R151 ;  /* 0x8000009796977221 */ /* 0x000fe20000010000 */
[----:B------:R-:W-:Y:S01]  /*2240*/  @P2 IADD3 R52, P6, R145, UR16, RZ ;  /* 0x0000001091342c10 */ /* 0x000fe2000ffde0ff */
[C---:B------:R-:W-:Y:S01]  /*2250*/  FMUL.FTZ R164, R138.reuse, R149 ;  /* 0x000000958aa47220 */ /* 0x040fe20000410000 */
[----:B------:R-:W-:Y:S01]  /*2260*/  FADD.FTZ R187, R157, -R152 ;  /* 0x800000989dbb7221 */ /* 0x000fe20000010000 */
[----:B------:R-:W-:Y:S01]  /*2270*/  FMUL.FTZ R185, R138, R151 ;  /* 0x000000978ab97220 */ /* 0x000fe20000410000 */
[----:B------:R-:W-:Y:S01]  /*2280*/  @P2 IADD3.X R53, R146, UR17, RZ, P6, !PT ;  /* 0x0000001192352c10 */ /* 0x000fe2000b7fe4ff */
[--C-:B------:R-:W-:Y:S01]  /*2290*/  FFMA.FTZ R153, R153, R49, R48.reuse ;  /* 0x0000003199997223 */ /* 0x100fe20000010030 */
[----:B------:R-:W-:Y:S01]  /*22a0*/  IADD3 R54, P6, R145, UR20, RZ ;  /* 0x0000001491367c10 */ /* 0x000fe2000ffde0ff */
[----:B------:R-:W-:Y:S01]  /*22b0*/  FMUL.FTZ R187, R138, R187 ;  /* 0x000000bb8abb7220 */ /* 0x000fe20000410000 */
[-CC-:B------:R-:W-:Y:S01]  /*22c0*/  FFMA.FTZ R69, R69, R49.reuse, R48.reuse ;  /* 0x0000003145457223 */ /* 0x180fe20000010030 */
[----:B------:R-:W-:Y:S01]  /*22d0*/  FADD.FTZ R153, R160, -R153 ;  /* 0x80000099a0997221 */ /* 0x000fe20000010000 */
[----:B------:R-:W-:Y:S01]  /*22e0*/  IADD3.X R55, R146, UR21, RZ, P6, !PT ;  /* 0x0000001592377c10 */ /* 0x000fe2000b7fe4ff */
[--C-:B------:R-:W-:Y:S01]  /*22f0*/  FFMA.FTZ R66, R66, R49, R48.reuse ;  /* 0x0000003142427223 */ /* 0x100fe20000010030 */
[----:B------:R-:W-:Y:S01]  /*2300*/  @P1 IADD3 R56, P6, R145, R78, RZ ;  /* 0x0000004e91381210 */ /* 0x000fe20007fde0ff */
[----:B------:R-:W-:Y:S01]  /*2310*/  FMUL.FTZ R189, R138, R153 ;  /* 0x000000998abd7220 */ /* 0x000fe20000410000 */
[----:B------:R-:W-:Y:S01]  /*2320*/  FADD.FTZ R69, R142, -R69 ;  /* 0x800000458e457221 */ /* 0x000fe20000010000 */
[----:B------:R-:W-:Y:S01]  /*2330*/  FFMA.FTZ R67, R67, R49, R48 ;  /* 0x0000003143437223 */ /* 0x000fe20000010030 */
[----:B------:R-:W-:Y:S01]  /*2340*/  @P1 IADD3.X R57, R146, R79, RZ, P6, !PT ;  /* 0x0000004f92391210 */ /* 0x000fe200037fe4ff */
[----:B------:R-:W-:Y:S01]  /*2350*/  FMUL.FTZ R146, R163, UR18 ;  /* 0x00000012a3927c20 */ /* 0x000fe20008410000 */
[----:B------:R-:W-:Y:S01]  /*2360*/  LOP3.LUT P6, RZ, R59, 0xff, RZ, 0xc0, !PT ;  /* 0x000000ff3bff7812 */ /* 0x000fe200078cc0ff */
[----:B------:R-:W-:-:S02]  /*2370*/  @P0 HADD2.F32 R59, -RZ, R28.H1_H1 ;  /* 0x3000001cff3b0230 */ /* 0x000fc40000004100 */
[-CC-:B------:R-:W-:Y:S01]  /*2380*/  FFMA.FTZ R68, R68, R49.reuse, R48.reuse ;  /* 0x0000003144447223 */ /* 0x180fe20000010030 */
[-CC-:B------:R-:W-:Y:S01]  /*2390*/  FFMA.FTZ R143, R143, R49.reuse, R48.reuse ;  /* 0x000000318f8f7223 */ /* 0x180fe20000010030 */
[----:B------:R-:W-:Y:S01]  /*23a0*/  FSEL R145, R146, RZ, P6 ;  /* 0x000000ff92917208 */ /* 0x000fe20003000000 */
[-CC-:B------:R-:W-:Y:S01]  /*23b0*/  FFMA.FTZ R178, R178, R49.reuse, R48.reuse ;  /* 0x00000031b2b27223 */ /* 0x180fe20000010030 */
[----:B------:R-:W-:Y:S01]  /*23c0*/  @P1 LOP3.LUT P6, RZ, R58, 0xff, RZ, 0xc0, !PT ;  /* 0x000000ff3aff1812 */ /* 0x000fe200078cc0ff */
[----:B------:R-:W-:Y:S01]  /*23d0*/  @P0 FADD.FTZ R162, R162, R59 ;  /* 0x0000003ba2a20221 */ /* 0x000fe20000010000 */
[--C-:B------:R-:W-:Y:S02]  /*23e0*/  @P0 HADD2.F32 R58, -RZ, R29.reuse.H0_H0 ;  /* 0x2000001dff3a0230 */ /* 0x100fe40000004100 */
[----:B------:R-:W-:Y:S01]  /*23f0*/  FFMA.FTZ R59, R159, R49, R48 ;  /* 0x000000319f3b7223 */ /* 0x000fe20000010030 */
[----:B------:R-:W-:Y:S01]  /*2400*/  @P1 FSEL R146, R146, RZ, P6 ;  /* 0x000000ff92921208 */ /* 0x000fe20003000000 */
[----:B------:R-:W-:Y:S01]  /*2410*/  FMUL.FTZ R61, R162, UR18 ;  /* 0x00000012a23d7c20 */ /* 0x000fe20008410000 */
[----:B------:R-:W-:Y:S01]  /*2420*/  LOP3.LUT P6, RZ, R80, 0xff00, RZ, 0xc0, !PT ;  /* 0x0000ff0050ff7812 */ /* 0x000fe200078cc0ff */
[----:B------:R-:W-:Y:S01]  /*2430*/  FMUL.FTZ R159, R138, R161 ;  /* 0x000000a18a9f7220 */ /* 0x000fe20000410000 */
[----:B------:R-:W-:Y:S01]  /*2440*/  FADD.FTZ R59, R158, -R59 ;  /* 0x8000003b9e3b7221 */ /* 0x000fe20000010000 */
[----:B------:R-:W-:Y:S01]  /*2450*/  @P2 F2FP.F16.F32.PACK_AB R50, RZ, R50 ;  /* 0x00000032ff32223e */ /* 0x000fe200000000ff */
[----:B------:R-:W-:Y:S01]  /*2460*/  FMUL.FTZ R69, R138, R69 ;  /* 0x000000458a457220 */ /* 0x000fe20000410000 */
[----:B------:R-:W-:Y:S01]  /*2470*/  FSEL R156, R61, RZ, P6 ;  /* 0x000000ff3d9c7208 */ /* 0x000fe20003000000 */
[----:B------:R-:W-:Y:S01]  /*2480*/  @P0 FADD.FTZ R159, R159, R58 ;  /* 0x0000003a9f9f0221 */ /* 0x000fe20000010000 */
[----:B------:R-:W-:Y:S01]  /*2490*/  @P1 LOP3.LUT P6, RZ, R72, 0xff00, RZ, 0xc0, !PT ;  /* 0x0000ff0048ff1812 */ /* 0x000fe200078cc0ff */
[----:B------:R-:W-:-:S02]  /*24a0*/  @P0 HADD2.F32 R58, -RZ, R29.H1_H1 ;  /* 0x3000001dff3a0230 */ /* 0x000fc40000004100 */
[----:B------:R-:W-:Y:S01]  /*24b0*/  FMUL.FTZ R161, R138, R59 ;  /* 0x0000003b8aa17220 */ /* 0x000fe20000410000 */
[----:B------:R-:W-:Y:S01]  /*24c0*/  FMUL.FTZ R62, R159, UR18 ;  /* 0x000000129f3e7c20 */ /* 0x000fe20008410000 */
[----:B------:R-:W-:Y:S01]  /*24d0*/  @P1 FSEL R154, R61, RZ, P6 ;  /* 0x000000ff3d9a1208 */ /* 0x000fe20003000000 */
[--C-:B------:R-:W-:Y:S01]  /*24e0*/  @P0 HADD2.F32 R59, -RZ, R30.reuse.H0_H0 ;  /* 0x2000001eff3b0230 */ /* 0x100fe20000004100 */
[----:B------:R-:W-:Y:S01]  /*24f0*/  LOP3.LUT P6, RZ, R80, 0xff0000, RZ, 0xc0, !PT ;  /* 0x00ff000050ff7812 */ /* 0x000fe200078cc0ff */
[----:B------:R-:W-:Y:S01]  /*2500*/  @P0 FADD.FTZ R161, R161, R58 ;  /* 0x0000003aa1a10221 */ /* 0x000fe20000010000 */
[----:B------:R-:W-:Y:S01]  /*2510*/  @P0 HADD2.F32 R58, -RZ, R30.H1_H1 ;  /* 0x3000001eff3a0230 */ /* 0x000fe20000004100 */
[----:B------:R-:W-:Y:S01]  /*2520*/  @P2 F2FP.F16.F32.PACK_AB R51, RZ, R51 ;  /* 0x00000033ff33223e */ /* 0x000fe200000000ff */
[----:B------:R-:W-:Y:S01]  /*2530*/  @P0 FADD.FTZ R164, R164, R59 ;  /* 0x0000003ba4a40221 */ /* 0x000fe20000010000 */
[----:B------:R-:W-:Y:S01]  /*2540*/  FSEL R155, R62, RZ, P6 ;  /* 0x000000ff3e9b7208 */ /* 0x000fe20003000000 */
[----:B------:R-:W-:Y:S01]  /*2550*/  FMUL.FTZ R60, R161, UR18 ;  /* 0x00000012a13c7c20 */ /* 0x000fe20008410000 */
[----:B------:R-:W-:Y:S01]  /*2560*/  @P1 LOP3.LUT P6, RZ, R72, 0xff0000, RZ, 0xc0, !PT ;  /* 0x00ff000048ff1812 */ /* 0x000fe200078cc0ff */
[----:B------:R-:W-:Y:S01]  /*2570*/  FMUL.FTZ R150, R164, UR18 ;  /* 0x00000012a4967c20 */ /* 0x000fe20008410000 */
[----:B------:R-:W-:Y:S01]  /*2580*/  @P0 FADD.FTZ R185, R185, R58 ;  /* 0x0000003ab9b90221 */ /* 0x000fe20000010000 */
[--C-:B------:R-:W-:Y:S01]  /*2590*/  @P0 HADD2.F32 R58, -RZ, R31.reuse.H0_H0 ;  /* 0x2000001fff3a0230 */ /* 0x100fe20000004100 */
[----:B------:R-:W-:Y:S01]  /*25a0*/  @P1 FSEL R149, R62, RZ, P6 ;  /* 0x000000ff3e951208 */ /* 0x000fe20003000000 */
[----:B------:R-:W-:Y:S01]  /*25b0*/  FADD.FTZ R71, R71, -R66 ;  /* 0x8000004247477221 */ /* 0x000fe20000010000 */
[----:B------:R-:W-:Y:S01]  /*25c0*/  LOP3.LUT P6, RZ, R80, 0xff000000, RZ, 0xc0, !PT ;  /* 0xff00000050ff7812 */ /* 0x000fe200078cc0ff */
[----:B------:R-:W-:Y:S01]  /*25d0*/  FMUL.FTZ R152, R185, UR18 ;  /* 0x00000012b9987c20 */ /* 0x000fe20008410000 */
[----:B------:R-:W-:Y:S01]  /*25e0*/  @P0 FADD.FTZ R187, R187, R58 ;  /* 0x0000003abbbb0221 */ /* 0x000fe20000010000 */
[----:B------:R-:W-:Y:S01]  /*25f0*/  @P0 HADD2.F32 R58, -RZ, R31.H1_H1 ;  /* 0x3000001fff3a0230 */ /* 0x000fe20000004100 */
[----:B------:R-:W-:Y:S01]  /*2600*/  FSEL R158, R60, RZ, P6 ;  /* 0x000000ff3c9e7208 */ /* 0x000fe20003000000 */
[----:B------:R-:W-:Y:S01]  /*2610*/  FADD.FTZ R67, R70, -R67 ;  /* 0x8000004346437221 */ /* 0x000fe20000010000 */
[----:B------:R-:W-:Y:S01]  /*2620*/  @P1 LOP3.LUT P6, RZ, R72, 0xff000000, RZ, 0xc0, !PT ;  /* 0xff00000048ff1812 */ /* 0x000fe200078cc0ff */
[----:B------:R-:W-:Y:S01]  /*2630*/  FMUL.FTZ R151, R187, UR18 ;  /* 0x00000012bb977c20 */ /* 0x000fe20008410000 */
[----:B------:R-:W-:Y:S01]  /*2640*/  @P0 FADD.FTZ R189, R189, R58 ;  /* 0x0000003abdbd0221 */ /* 0x000fe20000010000 */
[----:B------:R-:W-:Y:S01]  /*2650*/  @P2 F2FP.F16.F32.PACK_AB R171, RZ, R171 ;  /* 0x000000abffab223e */ /* 0x000fe200000000ff */
[----:B------:R-:W-:Y:S01]  /*2660*/  FADD.FTZ R141, R141, -R68 ;  /* 0x800000448d8d7221 */ /* 0x000fe20000010000 */
[----:B------:R-:W-:Y:S01]  /*2670*/  @P1 FSEL R80, R60, RZ, P6 ;  /* 0x000000ff3c501208 */ /* 0x000fe20003000000 */
[----:B------:R-:W-:Y:S01]  /*2680*/  FMUL.FTZ R58, R189, UR18 ;  /* 0x00000012bd3a7c20 */ /* 0x000fe20008410000 */
[----:B------:R-:W-:Y:S01]  /*2690*/  LOP3.LUT P6, RZ, R81, 0xff, RZ, 0xc0, !PT ;  /* 0x000000ff51ff7812 */ /* 0x000fe200078cc0ff */
[-CC-:B------:R-:W-:Y:S01]  /*26a0*/  FFMA.FTZ R60, R148, R49.reuse, R48.reuse ;  /* 0x00000031943c7223 */ /* 0x180fe20000010030 */
[----:B------:R-:W-:Y:S01]  /*26b0*/  FFMA.FTZ R49, R183, R49, R48 ;  /* 0x00000031b7317223 */ /* 0x000fe20000010030 */
[----:B------:R-:W-:Y:S01]  /*26c0*/  @P0 HADD2.F32 R48, -RZ, R36.H1_H1 ;  /* 0x30000024ff300230 */ /* 0x000fe20000004100 */
[----:B------:R-:W-:Y:S01]  /*26d0*/  FSEL R157, R150, RZ, P6 ;  /* 0x000000ff969d7208 */ /* 0x000fe20003000000 */
[----:B------:R-:W-:Y:S01]  /*26e0*/  FADD.FTZ R147, R147, -R60 ;  /* 0x8000003c93937221 */ /* 0x000fe20000010000 */
[----:B------:R-:W-:Y:S01]  /*26f0*/  @P1 LOP3.LUT P6, RZ, R73, 0xff, RZ, 0xc0, !PT ;  /* 0x000000ff49ff1812 */ /* 0x000fe200078cc0ff */
[----:B------:R-:W-:Y:S01]  /*2700*/  FADD.FTZ R143, R144, -R143 ;  /* 0x8000008f908f7221 */ /* 0x000fe20000010000 */
[----:B------:R-:W-:Y:S01]  /*2710*/  @P2 F2FP.F16.F32.PACK_AB R180, RZ, R180 ;  /* 0x000000b4ffb4223e */ /* 0x000fe200000000ff */
[----:B------:R-:W-:Y:S01]  /*2720*/  FMUL.FTZ R147, R138, R147 ;  /* 0x000000938a937220 */ /* 0x000fe20000410000 */
[----:B------:R-:W-:Y:S01]  /*2730*/  @P1 FSEL R150, R150, RZ, P6 ;  /* 0x000000ff96961208 */ /* 0x000fe20003000000 */
[----:B------:R-:W-:Y:S01]  /*2740*/  FADD.FTZ R177, R177, -R178 ;  /* 0x800000b2b1b17221 */ /* 0x000fe20000010000 */
[----:B------:R-:W-:Y:S01]  /*2750*/  LOP3.LUT P6, RZ, R81, 0xff00, RZ, 0xc0, !PT ;  /* 0x0000ff0051ff7812 */ /* 0x000fe200078cc0ff */
[----:B------:R-:W-:Y:S01]  /*2760*/  @P0 FADD.FTZ R147, R147, R190 ;  /* 0x000000be93930221 */ /* 0x000fe20000010000 */
[----:B------:R-:W-:Y:S01]  /*2770*/  @P2 F2FP.F16.F32.PACK_AB R170, RZ, R170 ;  /* 0x000000aaffaa223e */ /* 0x000fe200000000ff */
[--C-:B------:R-:W-:Y:S01]  /*2780*/  @P0 HADD2.F32 R66, -RZ, R37.reuse.H0_H0 ;  /* 0x20000025ff420230 */ /* 0x100fe20000004100 */
[----:B------:R-:W-:Y:S01]  /*2790*/  FSEL R160, R152, RZ, P6 ;  /* 0x000000ff98a07208 */ /* 0x000fe20003000000 */
[----:B------:R-:W-:Y:S01]  /*27a0*/  @P0 FADD.FTZ R69, R69, R48 ;  /* 0x0000003045450221 */ /* 0x000fe20000010000 */
[----:B------:R-:W-:Y:S01]  /*27b0*/  @P1 LOP3.LUT P6, RZ, R73, 0xff00, RZ, 0xc0, !PT ;  /* 0x0000ff0049ff1812 */ /* 0x000fe200078cc0ff */
[----:B------:R-:W-:Y:S01]  /*27c0*/  FADD.FTZ R49, R182, -R49 ;  /* 0x80000031b6317221 */ /* 0x000fe20000010000 */
[----:B------:R-:W-:Y:S01]  /*27d0*/  @P2 F2FP.F16.F32.PACK_AB R173, RZ, R173 ;  /* 0x000000adffad223e */ /* 0x000fe200000000ff */
[----:B------:R-:W-:Y:S01]  /*27e0*/  FMUL.FTZ R71, R138, R71 ;  /* 0x000000478a477220 */ /* 0x000fe20000410000 */
[----:B------:R-:W-:Y:S01]  /*27f0*/  @P1 FSEL R152, R152, RZ, P6 ;  /* 0x000000ff98981208 */ /* 0x000fe20003000000 */
[C---:B------:R-:W-:Y:S01]  /*2800*/  FMUL.FTZ R67, R138.reuse, R67 ;  /* 0x000000438a437220 */ /* 0x040fe20000410000 */
[----:B------:R-:W-:Y:S01]  /*2810*/  LOP3.LUT P6, RZ, R81, 0xff0000, RZ, 0xc0, !PT ;  /* 0x00ff000051ff7812 */ /* 0x000fe200078cc0ff */
[C---:B------:R-:W-:Y:S01]  /*2820*/  FMUL.FTZ R141, R138.reuse, R141 ;  /* 0x0000008d8a8d7220 */ /* 0x040fe20000410000 */
[----:B------:R-:W-:Y:S01]  /*2830*/  @P2 F2FP.F16.F32.PACK_AB R176, RZ, R176 ;  /* 0x000000b0ffb0223e */ /* 0x000fe200000000ff */
[C---:B------:R-:W-:Y:S01]  /*2840*/  FMUL.FTZ R143, R138.reuse, R143 ;  /* 0x0000008f8a8f7220 */ /* 0x040fe20000410000 */
[----:B------:R-:W-:Y:S01]  /*2850*/  FSEL R153, R151, RZ, P6 ;  /* 0x000000ff97997208 */ /* 0x000fe20003000000 */
[C---:B------:R-:W-:Y:S01]  /*2860*/  FMUL.FTZ R177, R138.reuse, R177 ;  /* 0x000000b18ab17220 */ /* 0x040fe20000410000 */
[----:B------:R-:W-:Y:S01]  /*2870*/  @P1 LOP3.LUT P6, RZ, R73, 0xff0000, RZ, 0xc0, !PT ;  /* 0x00ff000049ff1812 */ /* 0x000fe200078cc0ff */
[----:B------:R-:W-:Y:S01]  /*2880*/  FMUL.FTZ R138, R138, R49 ;  /* 0x000000318a8a7220 */ /* 0x000fe20000410000 */
[----:B------:R-:W-:Y:S01]  /*2890*/  @P2 F2FP.F16.F32.PACK_AB R184, RZ, R184 ;  /* 0x000000b8ffb8223e */ /* 0x000fe200000000ff */
[----:B------:R-:W-:Y:S01]  /*28a0*/  @P0 FADD.FTZ R71, R71, R66 ;  /* 0x0000004247470221 */ /* 0x000fe20000010000 */
[----:B------:R-:W-:Y:S01]  /*28b0*/  @P1 FSEL R151, R151, RZ, P6 ;  /* 0x000000ff97971208 */ /* 0x000fe20003000000 */
[----:B------:R-:W-:Y:S01]  /*28c0*/  @P0 HADD2.F32 R48, -RZ, R37.H1_H1 ;  /* 0x30000025ff300230 */ /* 0x000fe20000004100 */
[----:B------:R-:W-:Y:S01]  /*28d0*/  LOP3.LUT P6, RZ, R81, 0xff000000, RZ, 0xc0, !PT ;  /* 0xff00000051ff7812 */ /* 0x000fe200078cc0ff */
[--C-:B------:R-:W-:Y:S01]  /*28e0*/  @P0 HADD2.F32 R49, -RZ, R39.reuse.H1_H1 ;  /* 0x30000027ff310230 */ /* 0x100fe20000004100 */
[----:B------:R-:W-:Y:S01]  /*28f0*/  MOV R81, R76 ;  /* 0x0000004c00517202 */ /* 0x000fe20000000f00 */
[--C-:B------:R-:W-:Y:S01]  /*2900*/  @P0 HADD2.F32 R66, -RZ, R38.reuse.H0_H0 ;  /* 0x20000026ff420230 */ /* 0x100fe20000004100 */
[----:B------:R-:W-:Y:S01]  /*2910*/  FSEL R188, R58, RZ, P6 ;  /* 0x000000ff3abc7208 */ /* 0x000fe20003000000 */
[----:B------:R-:W-:Y:S01]  /*2920*/  @P0 FADD.FTZ R67, R67, R48 ;  /* 0x0000003043430221 */ /* 0x000fe20000010000 */
[----:B------:R-:W-:Y:S01]  /*2930*/  @P1 LOP3.LUT P6, RZ, R73, 0xff000000, RZ, 0xc0, !PT ;  /* 0xff00000049ff1812 */ /* 0x000fe200078cc0ff */
[----:B------:R-:W-:Y:S01]  /*2940*/  @P0 FADD.FTZ R138, R138, R49 ;  /* 0x000000318a8a0221 */ /* 0x000fe20000010000 */
[----:B------:R-:W-:Y:S01]  /*2950*/  @P2 PRMT R40, R50, 0x7610, R40 ;  /* 0x0000761032282816 */ /* 0x000fe20000000028 */
[----:B------:R-:W-:Y:S01]  /*2960*/  @P0 FADD.FTZ R141, R141, R66 ;  /* 0x000000428d8d0221 */ /* 0x000fe20000010000 */
[----:B------:R-:W-:Y:S01]  /*2970*/  @P1 FSEL R148, R58, RZ, P6 ;  /* 0x000000ff3a941208 */ /* 0x000fe20003000000 */
[----:B------:R-:W-:Y:S01]  /*2980*/  @P0 HADD2.F32 R68, -RZ, R38.H1_H1 ;  /* 0x30000026ff440230 */ /* 0x000fe20000004100 */
[----:B------:R-:W-:Y:S01]  /*2990*/  @P2 IADD3 R58, P6, R139, UR16, RZ ;  /* 0x000000108b3a2c10 */ /* 0x000fe2000ffde0ff */
[----:B------:R-:W-:Y:S01]  /*29a0*/  @P0 HADD2.F32 R70, -RZ, R39.H0_H0 ;  /* 0x20000027ff460230 */ /* 0x000fe20000004100 */
[----:B------:R-:W-:-:S02]  /*29b0*/  @P2 PRMT R41, R51, 0x7610, R41 ;  /* 0x0000761033292816 */ /* 0x000fc40000000029 */
[C---:B------:R-:W-:Y:S01]  /*29c0*/  @P2 IADD3.X R59, R140.reuse, UR17, RZ, P6, !PT ;  /* 0x000000118c3b2c10 */ /* 0x040fe2000b7fe4ff */
[----:B------:R-:W-:Y:S01]  /*29d0*/  @P0 FADD.FTZ R143, R143, R68 ;  /* 0x000000448f8f0221 */ /* 0x000fe20000010000 */
[----:B------:R-:W-:Y:S01]  /*29e0*/  IADD3 R60, P6, R139, UR20, RZ ;  /* 0x000000148b3c7c10 */ /* 0x000fe2000ffde0ff */
[----:B------:R-:W-:Y:S01]  /*29f0*/  @P0 FADD.FTZ R177, R177, R70 ;  /* 0x00000046b1b10221 */ /* 0x000fe20000010000 */
[----:B------:R-:W-:Y:S02]  /*2a00*/  @P2 PRMT R42, R171, 0x7610, R42 ;  /* 0x00007610ab2a2816 */ /* 0x000fe4000000002a */
[----:B------:R-:W-:Y:S02]  /*2a10*/  IADD3.X R61, R140, UR21, RZ, P6, !PT ;  /* 0x000000158c3d7c10 */ /* 0x000fe4000b7fe4ff */
[----:B------:R-:W-:Y:S02]  /*2a20*/  @P1 IADD3 R62, P6, R139, R78, RZ ;  /* 0x0000004e8b3e1210 */ /* 0x000fe40007fde0ff */
[----:B------:R-:W-:-:S02]  /*2a30*/  @P1 MOV R139, R2 ;  /* 0x00000002008b1202 */ /* 0x000fc40000000f00 */
[----:B------:R-:W-:Y:S01]  /*2a40*/  @P2 PRMT R43, R180, 0x7610, R43 ;  /* 0x00007610b42b2816 */ /* 0x000fe2000000002b */
[----:B------:R-:W-:Y:S02]  /*2a50*/  @P1 IMAD.X R63, R140, 0x1, R79, P6 ;  /* 0x000000018c3f1824 */ /* 0x000fe400030e064f */
[----:B------:R-:W-:Y:S01]  /*2a60*/  FMUL.FTZ R140, R147, UR18 ;  /* 0x00000012938c7c20 */ /* 0x000fe20008410000 */
[----:B------:R-:W-:Y:S02]  /*2a70*/  LOP3.LUT P6, RZ, R81, 0xff, RZ, 0xc0, !PT ;  /* 0x000000ff51ff7812 */ /* 0x000fe400078cc0ff */
[----:B------:R-:W-:Y:S02]  /*2a80*/  @P1 F2FP.F16.F32.PACK_AB R0, RZ, R0 ;  /* 0x00000000ff00123e */ /* 0x000fe400000000ff */
[----:B------:R-:W-:Y:S02]  /*2a90*/  FSEL R81, R140, RZ, P6 ;  /* 0x000000ff8c517208 */ /* 0x000fe40003000000 */
[----:B------:R-:W-:-:S02]  /*2aa0*/  @P1 F2FP.F16.F32.PACK_AB R64, RZ, R64 ;  /* 0x00000040ff40123e */ /* 0x000fc400000000ff */
[----:B------:R-:W-:Y:S02]  /*2ab0*/  @P1 LOP3.LUT P6, RZ, R139, 0xff, RZ, 0xc0, !PT ;  /* 0x000000ff8bff1812 */ /* 0x000fe400078cc0ff */
[----:B------:R-:W-:Y:S02]  /*2ac0*/  @P2 PRMT R40, R40, 0x5410, R170 ;  /* 0x0000541028282816 */ /* 0x000fe400000000aa */
[----:B------:R-:W-:Y:S02]  /*2ad0*/  @P2 PRMT R41, R41, 0x5410, R173 ;  /* 0x0000541029292816 */ /* 0x000fe400000000ad */
[----:B------:R-:W-:Y:S02]  /*2ae0*/  @P2 PRMT R42, R42, 0x5410, R176 ;  /* 0x000054102a2a2816 */ /* 0x000fe400000000b0 */
[----:B------:R-:W-:Y:S02]  /*2af0*/  @P2 PRMT R43, R43, 0x5410, R184 ;  /* 0x000054102b2b2816 */ /* 0x000fe400000000b8 */
[----:B------:R-:W-:-:S02]  /*2b00*/  @P1 PRMT R44, R0, 0x7610, R44 ;  /* 0x00007610002c1816 */ /* 0x000fc4000000002c */
[----:B------:R-:W-:Y:S01]  /*2b10*/  @P1 PRMT R47, R64, 0x7610, R47 ;  /* 0x00007610402f1816 */ /* 0x000fe2000000002f */
[----:B------:R-:W-:Y:S01]  /*2b20*/  FMUL.FTZ R64, R69, UR18 ;  /* 0x0000001245407c20 */ /* 0x000fe20008410000 */
[----:B------:R-:W-:Y:S01]  /*2b30*/  @P1 FSEL R0, R140, RZ, P6 ;  /* 0x000000ff8c001208 */ /* 0x000fe20003000000 */
[----:B------:R0:W-:Y:S01]  /*2b40*/  @P2 STG.E.128 desc[UR4][R52.64], R40 ;  /* 0x0000002834002986 */ /* 0x0001e2000c101d04 */
[----:B------:R-:W-:Y:S02]  /*2b50*/  @P1 F2FP.F16.F32.PACK_AB R82, RZ, R82 ;  /* 0x00000052ff52123e */ /* 0x000fe400000000ff */
[----:B------:R-:W-:Y:S02]  /*2b60*/  @P1 F2FP.F16.F32.PACK_AB R65, RZ, R65 ;  /* 0x00000041ff41123e */ /* 0x000fe400000000ff */
[----:B------:R-:W-:Y:S02]  /*2b70*/  @P1 LOP3.LUT P6, RZ, R2, 0xff00, RZ, 0xc0, !PT ;  /* 0x0000ff0002ff1812 */ /* 0x000fe400078cc0ff */
[----:B------:R-:W-:-:S02]  /*2b80*/  @P1 F2FP.F16.F32.PACK_AB R165, RZ, R165 ;  /* 0x000000a5ffa5123e */ /* 0x000fc400000000ff */
[----:B------:R-:W-:Y:S02]  /*2b90*/  @P1 F2FP.F16.F32.PACK_AB R167, RZ, R167 ;  /* 0x000000a7ffa7123e */ /* 0x000fe400000000ff */
[----:B------:R-:W-:Y:S02]  /*2ba0*/  @P1 F2FP.F16.F32.PACK_AB R166, RZ, R166 ;  /* 0x000000a6ffa6123e */ /* 0x000fe400000000ff */
[----:B------:R-:W-:Y:S02]  /*2bb0*/  @P1 F2FP.F16.F32.PACK_AB R83, RZ, R83 ;  /* 0x00000053ff53123e */ /* 0x000fe400000000ff */
[----:B------:R-:W-:Y:S02]  /*2bc0*/  @P1 PRMT R45, R82, 0x7610, R45 ;  /* 0x00007610522d1816 */ /* 0x000fe4000000002d */
[----:B------:R-:W-:Y:S01]  /*2bd0*/  @P1 PRMT R46, R65, 0x7610, R46 ;  /* 0x00007610412e1816 */ /* 0x000fe2000000002e */
[----:B0-----:R-:W-:Y:S01]  /*2be0*/  FMUL.FTZ R53, R71, UR18 ;  /* 0x0000001247357c20 */ /* 0x001fe20008410000 */
[----:B------:R-:W-:-:S02]  /*2bf0*/  @P1 FSEL R52, R64, RZ, P6 ;  /* 0x000000ff40341208 */ /* 0x000fc40003000000 */
[----:B------:R-:W-:Y:S02]  /*2c00*/  LOP3.LUT P6, RZ, R76, 0xff0000, RZ, 0xc0, !PT ;  /* 0x00ff00004cff7812 */ /* 0x000fe400078cc0ff */
[----:B------:R-:W-:Y:S02]  /*2c10*/  F2FP.F16.F32.PACK_AB R51, R186, R181 ;  /* 0x000000b5ba33723e */ /* 0x000fe400000000ff */
[----:B------:R-:W-:Y:S02]  /*2c20*/  F2FP.F16.F32.PACK_AB R50, R179, R174 ;  /* 0x000000aeb332723e */ /* 0x000fe400000000ff */
[----:B------:R-:W-:Y:S02]  /*2c30*/  F2FP.F16.F32.PACK_AB R49, R175, R172 ;  /* 0x000000acaf31723e */ /* 0x000fe400000000ff */
[----:B------:R-:W-:Y:S02]  /*2c40*/  F2FP.F16.F32.PACK_AB R48, R169, R168 ;  /* 0x000000a8a930723e */ /* 0x000fe400000000ff */
[----:B------:R-:W-:-:S02]  /*2c50*/  @P1 PRMT R44, R44, 0x5410, R165 ;  /* 0x000054102c2c1816 */ /* 0x000fc400000000a5 */
[----:B------:R-:W-:Y:S01]  /*2c60*/  @P1 PRMT R45, R45, 0x5410, R167 ;  /* 0x000054102d2d1816 */ /* 0x000fe200000000a7 */
[----:B------:R-:W-:Y:S01]  /*2c70*/  STG.E.128 desc[UR4][R54.64], R48 ;  /* 0x0000003036007986 */ /* 0x000fe2000c101d04 */
[----:B------:R-:W-:Y:S02]  /*2c80*/  @P1 PRMT R46, R46, 0x5410, R166 ;  /* 0x000054102e2e1816 */ /* 0x000fe400000000a6 */
[----:B------:R-:W-:Y:S02]  /*2c90*/  @P1 PRMT R47, R47, 0x5410, R83 ;  /* 0x000054102f2f1816 */ /* 0x000fe40000000053 */
[----:B------:R-:W-:Y:S02]  /*2ca0*/  @P2 F2FP.F16.F32.PACK_AB R163, RZ, R163 ;  /* 0x000000a3ffa3223e */ /* 0x000fe400000000ff */
[----:B------:R-:W-:Y:S01]  /*2cb0*/  @P2 F2FP.F16.F32.PACK_AB R159, RZ, R159 ;  /* 0x0000009fff9f223e */ /* 0x000fe200000000ff */
[----:B------:R0:W-:Y:S01]  /*2cc0*/  @P1 STG.E.128 desc[UR4][R56.64], R44 ;  /* 0x0000002c38001986 */ /* 0x0001e2000c101d04 */
[----:B------:R-:W-:-:S02]  /*2cd0*/  @P2 F2FP.F16.F32.PACK_AB R164, RZ, R164 ;  /* 0x000000a4ffa4223e */ /* 0x000fc400000000ff */
[----:B------:R-:W-:Y:S02]  /*2ce0*/  @P2 F2FP.F16.F32.PACK_AB R187, RZ, R187 ;  /* 0x000000bbffbb223e */ /* 0x000fe400000000ff */
[----:B------:R-:W-:Y:S02]  /*2cf0*/  FSEL R65, R53, RZ, P6 ;  /* 0x000000ff35417208 */ /* 0x000fe40003000000 */
[----:B------:R-:W-:Y:S02]  /*2d00*/  @P1 LOP3.LUT P6, RZ, R2, 0xff0000, RZ, 0xc0, !PT ;  /* 0x00ff000002ff1812 */ /* 0x000fe400078cc0ff */
[----:B------:R-:W-:Y:S02]  /*2d10*/  @P2 F2FP.F16.F32.PACK_AB R162, RZ, R162 ;  /* 0x000000a2ffa2223e */ /* 0x000fe400000000ff */
[----:B------:R-:W-:Y:S02]  /*2d20*/  @P2 F2FP.F16.F32.PACK_AB R161, RZ, R161 ;  /* 0x000000a1ffa1223e */ /* 0x000fe400000000ff */
[----:B------:R-:W-:-:S02]  /*2d30*/  @P2 F2FP.F16.F32.PACK_AB R185, RZ, R185 ;  /* 0x000000b9ffb9223e */ /* 0x000fc400000000ff */
[----:B------:R-:W-:Y:S02]  /*2d40*/  @P2 F2FP.F16.F32.PACK_AB R189, RZ, R189 ;  /* 0x000000bdffbd223e */ /* 0x000fe400000000ff */
[----:B------:R-:W-:Y:S01]  /*2d50*/  @P2 PRMT R40, R163, 0x7610, R40 ;  /* 0x00007610a3282816 */ /* 0x000fe20000000028 */
[----:B0-----:R-:W-:Y:S01]  /*2d60*/  FMUL.FTZ R56, R67, UR18 ;  /* 0x0000001243387c20 */ /* 0x001fe20008410000 */
[----:B------:R-:W-:Y:S02]  /*2d70*/  @P2 PRMT R41, R159, 0x7610, R41 ;  /* 0x000076109f292816 */ /* 0x000fe40000000029 */
[----:B------:R-:W-:Y:S02]  /*2d80*/  @P2 PRMT R42, R164, 0x7610, R42 ;  /* 0x00007610a42a2816 */ /* 0x000fe4000000002a */
[----:B------:R-:W-:Y:S02]  /*2d90*/  @P2 PRMT R43, R187, 0x7610, R43 ;  /* 0x00007610bb2b2816 */ /* 0x000fe4000000002b */
[----:B------:R-:W-:-:S02]  /*2da0*/  @P1 FSEL R53, R53, RZ, P6 ;  /* 0x000000ff35351208 */ /* 0x000fc40003000000 */
[----:B------:R-:W-:Y:S02]  /*2db0*/  LOP3.LUT P6, RZ, R76, 0xff000000, RZ, 0xc0, !PT ;  /* 0xff0000004cff7812 */ /* 0x000fe400078cc0ff */
        /* <DEDUP_REMOVED lines=8> */
[----:B------:R-:W-:Y:S02]  /*2e40*/  F2FP.F16.F32.PACK_AB R48, R156, R145 ;  /* 0x000000919c30723e */ /* 0x000fe400000000ff */
[----:B------:R-:W-:Y:S02]  /*2e50*/  FSEL R66, R56, RZ, P6 ;  /* 0x000000ff38427208 */ /* 0x000fe40003000000 */
[----:B------:R-:W-:Y:S01]  /*2e60*/  @P1 LOP3.LUT P6, RZ, R2, 0xff000000, RZ, 0xc0, !PT ;  /* 0xff00000002ff1812 */ /* 0x000fe200078cc0ff */
[----:B------:R1:W-:Y:S01]  /*2e70*/  STG.E.128 desc[UR4][R60.64], R48 ;  /* 0x000000303c007986 */ /* 0x0003e2000c101d04 */
[----:B------:R-:W-:-:S02]  /*2e80*/  @P1 F2FP.F16.F32.PACK_AB R146, RZ, R146 ;  /* 0x00000092ff92123e */ /* 0x000fc400000000ff */
[----:B------:R-:W-:Y:S02]  /*2e90*/  @P1 F2FP.F16.F32.PACK_AB R149, RZ, R149 ;  /* 0x00000095ff95123e */ /* 0x000fe400000000ff */
[----:B------:R-:W-:Y:S02]  /*2ea0*/  @P1 F2FP.F16.F32.PACK_AB R150, RZ, R150 ;  /* 0x00000096ff96123e */ /* 0x000fe400000000ff */
[----:B------:R-:W-:Y:S02]  /*2eb0*/  @P1 F2FP.F16.F32.PACK_AB R151, RZ, R151 ;  /* 0x00000097ff97123e */ /* 0x000fe400000000ff */
[----:B------:R-:W-:Y:S01]  /*2ec0*/  @P2 F2FP.F16.F32.PACK_AB R147, RZ, R147 ;  /* 0x00000093ff93223e */ /* 0x000fe200000000ff */
[----:B0-----:R-:W-:Y:S01]  /*2ed0*/  FMUL.FTZ R58, R143, UR18 ;  /* 0x000000128f3a7c20 */ /* 0x001fe20008410000 */
[----:B------:R-:W-:Y:S01]  /*2ee0*/  FMUL.FTZ R59, R177, UR18 ;  /* 0x00000012b13b7c20 */ /* 0x000fe20008410000 */
[----:B------:R-:W-:Y:S02]  /*2ef0*/  @P2 F2FP.F16.F32.PACK_AB R71, RZ, R71 ;  /* 0x00000047ff47223e */ /* 0x000fe400000000ff */
[----:B------:R-:W-:-:S02]  /*2f00*/  @P2 F2FP.F16.F32.PACK_AB R54, RZ, R141 ;  /* 0x0000008dff36223e */ /* 0x000fc400000000ff */
[----:B------:R-:W-:Y:S01]  /*2f10*/  @P1 F2FP.F16.F32.PACK_AB R154, RZ, R154 ;  /* 0x0000009aff9a123e */ /* 0x000fe200000000ff */
[----:B-1----:R-:W-:Y:S01]  /*2f20*/  FMUL.FTZ R51, R141, UR18 ;  /* 0x000000128d337c20 */ /* 0x002fe20008410000 */
[----:B------:R-:W-:Y:S01]  /*2f30*/  @P1 FSEL R50, R56, RZ, P6 ;  /* 0x000000ff38321208 */ /* 0x000fe20003000000 */
[----:B------:R-:W-:Y:S01]  /*2f40*/  FMUL.FTZ R60, R138, UR18 ;  /* 0x000000128a3c7c20 */ /* 0x000fe20008410000 */
[----:B------:R-:W-:Y:S02]  /*2f50*/  LOP3.LUT P6, RZ, R77, 0xff, RZ, 0xc0, !PT ;  /* 0x000000ff4dff7812 */ /* 0x000fe400078cc0ff */
[----:B------:R-:W-:Y:S02]  /*2f60*/  @P2 F2FP.F16.F32.PACK_AB R48, RZ, R177 ;  /* 0x000000b1ff30223e */ /* 0x000fe400000000ff */
[----:B------:R-:W-:Y:S02]  /*2f70*/  FSEL R61, R51, RZ, P6 ;  /* 0x000000ff333d7208 */ /* 0x000fe40003000000 */
[----:B------:R-:W-:-:S02]  /*2f80*/  @P1 LOP3.LUT P6, RZ, R3, 0xff, RZ, 0xc0, !PT ;  /* 0x000000ff03ff1812 */ /* 0x000fc400078cc0ff */
[----:B------:R-:W-:Y:S02]  /*2f90*/  @P1 F2FP.F16.F32.PACK_AB R80, RZ, R80 ;  /* 0x00000050ff50123e */ /* 0x000fe400000000ff */
[----:B------:R-:W-:Y:S02]  /*2fa0*/  @P1 FSEL R51, R51, RZ, P6 ;  /* 0x000000ff33331208 */ /* 0x000fe40003000000 */
[----:B------:R-:W-:Y:S02]  /*2fb0*/  LOP3.LUT P6, RZ, R77, 0xff00, RZ, 0xc0, !PT ;  /* 0x0000ff004dff7812 */ /* 0x000fe400078cc0ff */
[----:B------:R-:W-:Y:S02]  /*2fc0*/  @P1 F2FP.F16.F32.PACK_AB R152, RZ, R152 ;  /* 0x00000098ff98123e */ /* 0x000fe400000000ff */
[----:B------:R-:W-:Y:S02]  /*2fd0*/  FSEL R68, R58, RZ, P6 ;  /* 0x000000ff3a447208 */ /* 0x000fe40003000000 */
[----:B------:R-:W-:-:S02]  /*2fe0*/  @P1 LOP3.LUT P6, RZ, R3, 0xff00, RZ, 0xc0, !PT ;  /* 0x0000ff0003ff1812 */ /* 0x000fc400078cc0ff */
[----:B------:R-:W-:Y:S02]  /*2ff0*/  @P1 F2FP.F16.F32.PACK_AB R148, RZ, R148 ;  /* 0x00000094ff94123e */ /* 0x000fe400000000ff */
[----:B------:R-:W-:Y:S02]  /*3000*/  @P1 FSEL R58, R58, RZ, P6 ;  /* 0x000000ff3a3a1208 */ /* 0x000fe40003000000 */
[----:B------:R-:W-:Y:S02]  /*3010*/  LOP3.LUT P6, RZ, R77, 0xff0000, RZ, 0xc0, !PT ;  /* 0x00ff00004dff7812 */ /* 0x000fe400078cc0ff */
[----:B------:R-:W-:Y:S02]  /*3020*/  @P1 PRMT R44, R146, 0x7610, R44 ;  /* 0x00007610922c1816 */ /* 0x000fe4000000002c */
[----:B------:R-:W-:Y:S02]  /*3030*/  FSEL R70, R59, RZ, P6 ;  /* 0x000000ff3b467208 */ /* 0x000fe40003000000 */
[----:B------:R-:W-:-:S02]  /*3040*/  @P1 LOP3.LUT P6, RZ, R3, 0xff0000, RZ, 0xc0, !PT ;  /* 0x00ff000003ff1812 */ /* 0x000fc400078cc0ff */
[----:B------:R-:W-:Y:S02]  /*3050*/  @P1 PRMT R45, R149, 0x7610, R45 ;  /* 0x00007610952d1816 */ /* 0x000fe4000000002d */
[----:B------:R-:W-:Y:S02]  /*3060*/  @P1 FSEL R59, R59, RZ, P6 ;  /* 0x000000ff3b3b1208 */ /* 0x000fe40003000000 */
[----:B------:R-:W-:Y:S02]  /*3070*/  LOP3.LUT P6, RZ, R77, 0xff000000, RZ, 0xc0, !PT ;  /* 0xff0000004dff7812 */ /* 0x000fe400078cc0ff */
[----:B------:R-:W-:Y:S02]  /*3080*/  @P1 PRMT R46, R150, 0x7610, R46 ;  /* 0x00007610962e1816 */ /* 0x000fe4000000002e */
[----:B------:R-:W-:Y:S02]  /*3090*/  FSEL R77, R60, RZ, P6 ;  /* 0x000000ff3c4d7208 */ /* 0x000fe40003000000 */
[----:B------:R-:W-:-:S02]  /*30a0*/  @P1 LOP3.LUT P6, RZ, R3, 0xff000000, RZ, 0xc0, !PT ;  /* 0xff00000003ff1812 */ /* 0x000fc400078cc0ff */
[----:B------:R-:W-:Y:S02]  /*30b0*/  @P1 PRMT R47, R151, 0x7610, R47 ;  /* 0x00007610972f1816 */ /* 0x000fe4000000002f */
[----:B------:R-:W-:Y:S02]  /*30c0*/  @P2 PRMT R43, R48, 0x7610, R43 ;  /* 0x00007610302b2816 */ /* 0x000fe4000000002b */
[----:B------:R-:W-:Y:S02]  /*30d0*/  @P1 FSEL R60, R60, RZ, P6 ;  /* 0x000000ff3c3c1208 */ /* 0x000fe40003000000 */
[----:B------:R-:W-:Y:S02]  /*30e0*/  @P2 F2FP.F16.F32.PACK_AB R69, RZ, R69 ;  /* 0x00000045ff45223e */ /* 0x000fe400000000ff */
[----:B------:R-:W-:Y:S02]  /*30f0*/  @P2 F2FP.F16.F32.PACK_AB R67, RZ, R67 ;  /* 0x00000043ff43223e */ /* 0x000fe400000000ff */
[----:B------:R-:W-:-:S02]  /*3100*/  @P2 F2FP.F16.F32.PACK_AB R55, RZ, R143 ;  /* 0x0000008fff37223e */ /* 0x000fc400000000ff */
[----:B------:R-:W-:Y:S02]  /*3110*/  @P2 F2FP.F16.F32.PACK_AB R56, RZ, R138 ;  /* 0x0000008aff38223e */ /* 0x000fe400000000ff */
[----:B------:R-:W-:Y:S02]  /*3120*/  @P2 PRMT R40, R147, 0x7610, R40 ;  /* 0x0000761093282816 */ /* 0x000fe40000000028 */
        /* <DEDUP_REMOVED lines=13> */
[----:B------:R-:W-:Y:S02]  /*3200*/  @P1 F2FP.F16.F32.PACK_AB R0, RZ, R0 ;  /* 0x00000000ff00123e */ /* 0x000fe400000000ff */
[----:B------:R-:W-:Y:S01]  /*3210*/  @P1 F2FP.F16.F32.PACK_AB R55, RZ, R53 ;  /* 0x00000035ff37123e */ /* 0x000fe200000000ff */
[----:B------:R1:W-:Y:S01]  /*3220*/  @P2 STG.E.128 desc[UR4][R48.64], R40 ;  /* 0x0000002830002986 */ /* 0x0003e2000c101d04 */
[----:B------:R-:W-:Y:S02]  /*3230*/  LOP3.LUT P2, RZ, R76, 0xff00, RZ, 0xc0, !PT ;  /* 0x0000ff004cff7812 */ /* 0x000fe4000784c0ff */
[----:B------:R-:W-:-:S02]  /*3240*/  @P1 F2FP.F16.F32.PACK_AB R57, RZ, R51 ;  /* 0x00000033ff39123e */ /* 0x000fc400000000ff */
[----:B------:R-:W-:Y:S02]  /*3250*/  @P1 F2FP.F16.F32.PACK_AB R59, RZ, R59 ;  /* 0x0000003bff3b123e */ /* 0x000fe400000000ff */
[----:B------:R-:W-:Y:S02]  /*3260*/  @P1 F2FP.F16.F32.PACK_AB R54, RZ, R52 ;  /* 0x00000034ff36123e */ /* 0x000fe400000000ff */
[----:B------:R-:W-:Y:S02]  /*3270*/  @P1 IADD3 R78, P6, R137, R78, RZ ;  /* 0x0000004e894e1210 */ /* 0x000fe40007fde0ff */
[----:B------:R-:W-:Y:S02]  /*3280*/  @P1 F2FP.F16.F32.PACK_AB R56, RZ, R50 ;  /* 0x00000032ff38123e */ /* 0x000fe400000000ff */
[----:B------:R-:W-:Y:S02]  /*3290*/  @P1 F2FP.F16.F32.PACK_AB R58, RZ, R58 ;  /* 0x0000003aff3a123e */ /* 0x000fe400000000ff */
[----:B------:R-:W-:-:S02]  /*32a0*/  @P1 F2FP.F16.F32.PACK_AB R60, RZ, R60 ;  /* 0x0000003cff3c123e */ /* 0x000fc400000000ff */
[----:B0-----:R-:W-:Y:S02]  /*32b0*/  @P1 PRMT R44, R0, 0x7610, R44 ;  /* 0x00007610002c1816 */ /* 0x001fe4000000002c */
[----:B-1----:R-:W-:Y:S02]  /*32c0*/  FSEL R48, R64, RZ, P2 ;  /* 0x000000ff40307208 */ /* 0x002fe40001000000 */
[----:B------:R-:W-:Y:S02]  /*32d0*/  IADD3 R52, P2, R137, UR20, RZ ;  /* 0x0000001489347c10 */ /* 0x000fe4000ff5e0ff */
[----:B------:R-:W-:Y:S02]  /*32e0*/  @P1 PRMT R45, R55, 0x7610, R45 ;  /* 0x00007610372d1816 */ /* 0x000fe4000000002d */
[----:B------:R-:W-:Y:S02]  /*32f0*/  @P1 PRMT R46, R57, 0x7610, R46 ;  /* 0x00007610392e1816 */ /* 0x000fe4000000002e */
[----:B------:R-:W-:-:S02]  /*3300*/  @P1 PRMT R47, R59, 0x7610, R47 ;  /* 0x000076103b2f1816 */ /* 0x000fc4000000002f */
[----:B------:R-:W-:Y:S02]  /*3310*/  F2FP.F16.F32.PACK_AB R51, R77, R70 ;  /* 0x000000464d33723e */ /* 0x000fe400000000ff */
[----:B------:R-:W-:Y:S02]  /*3320*/  F2FP.F16.F32.PACK_AB R50, R68, R61 ;  /* 0x0000003d4432723e */ /* 0x000fe400000000ff */
[----:B------:R-:W-:Y:S02]  /*3330*/  F2FP.F16.F32.PACK_AB R49, R66, R65 ;  /* 0x000000414231723e */ /* 0x000fe400000000ff */
[----:B------:R-:W-:Y:S02]  /*3340*/  F2FP.F16.F32.PACK_AB R48, R48, R81 ;  /* 0x000000513030723e */ /* 0x000fe400000000ff */
[C---:B------:R-:W-:Y:S02]  /*3350*/  IADD3.X R53, R136.reuse, UR21, RZ, P2, !PT ;  /* 0x0000001588357c10 */ /* 0x040fe400097fe4ff */
[----:B------:R-:W-:-:S02]  /*3360*/  @P1 IADD3.X R79, R136, R79, RZ, P6, !PT ;  /* 0x0000004f884f1210 */ /* 0x000fc400037fe4ff */
[----:B------:R-:W-:Y:S01]  /*3370*/  @P1 PRMT R44, R44, 0x5410, R54 ;  /* 0x000054102c2c1816 */ /* 0x000fe20000000036 */
[----:B------:R0:W-:Y:S01]  /*3380*/  STG.E.128 desc[UR4][R52.64], R48 ;  /* 0x0000003034007986 */ /* 0x0001e2000c101d04 */
        /* <DEDUP_REMOVED lines=54> */
.L_x_1827:
        /* <DEDUP_REMOVED lines=23> */
.L_x_1828:
[----:B------:R-:W-:Y:S01]  /*3860*/  HFMA2.MMA R58, -RZ, RZ, 0, 9.5367431640625e-07 ;  /* 0x00000010ff3a7435 */ /* 0x000fe200000001ff */
[----:B------:R-:W-:Y:S01]  /*3870*/  MOV R59, R53 ;  /* 0x00000035003b7202 */ /* 0x000fe20000000f00 */
[----:B------:R-:W-:Y:S01]  /*3880*/  IMAD.MOV.U32 R56, RZ, RZ, -0x1 ;  /* 0xffffffffff387424 */ /* 0x000fe200078e00ff */
[----:B------:R-:W-:-:S08]  /*3890*/  MOV R61, 0x1f ;  /* 0x0000001f003d7802 */ /* 0x000fd00000000f00 */
[----:B-----5:R-:W-:Y:S05]  /*38a0*/  WARPSYNC.COLLECTIVE R56, `(.L_x_1830) ;  /* 0x0000000038087348 */ /* 0x020fea0003c00000 */
[----:B------:R0:W1:Y:S02]  /*38b0*/  SHFL.DOWN P2, R57, R59, R58, R61 ;  /* 0x0800003a3b397389 */ /* 0x000064000004003d */
[----:B01---5:R-:W-:Y:S01]  /*38c0*/  ENDCOLLECTIVE ;  /* 0x000000000000791b */ /* 0x023fe20003800000 */
.L_x_1830:
[----:B------:R-:W-:Y:S02]  /*38d0*/  MOV R59, R49 ;  /* 0x00000031003b7202 */ /* 0x000fe40000000f00 */
[----:B------:R-:W-:-:S07]  /*38e0*/  MOV R48, R57 ;  /* 0x0000003900307202 */ /* 0x000fce0000000f00 */
[----:B------:R-:W-:Y:S05]  /*38f0*/  WARPSYNC.COLLECTIVE R56, `(.L_x_1831) ;  /* 0x0000000038087348 */ /* 0x000fea0003c00000 */
[----:B------:R0:W1:Y:S02]  /*3900*/  SHFL.DOWN P2, R57, R59, R58, R61 ;  /* 0x0800003a3b397389 */ /* 0x000064000004003d */
[----:B01----:R-:W-:Y:S01]  /*3910*/  ENDCOLLECTIVE ;  /* 0x000000000000791b */ /* 0x003fe20003800000 */
.L_x_1831:
[----:B------:R-:W-:Y:S01]  /*3920*/  FADD.FTZ R48, R53, R48 ;  /* 0x0000003035307221 */ /* 0x000fe20000010000 */
[----:B------:R-:W-:-:S04]  /*3930*/  HFMA2.MMA R58, -RZ, RZ, 0, 4.76837158203125e-07 ;  /* 0x00000008ff3a7435 */ /* 0x000fc800000001ff */
[----:B------:R-:W-:Y:S02]  /*3940*/  MOV R59, R48 ;  /* 0x00000030003b7202 */ /* 0x000fe40000000f00 */
[----:B------:R-:W-:-:S07]  /*3950*/  MOV R50, R57 ;  /* 0x0000003900327202 */ /* 0x000fce0000000f00 */
[----:B------:R-:W-:Y:S05]  /*3960*/  WARPSYNC.COLLECTIVE R56, `(.L_x_1832) ;  /* 0x0000000038087348 */ /* 0x000fea0003c00000 */
[----:B------:R0:W1:Y:S02]  /*3970*/  SHFL.DOWN P2, R57, R59, R58, R61 ;  /* 0x0800003a3b397389 */ /* 0x000064000004003d */
[----:B01----:R-:W-:Y:S01]  /*3980*/  ENDCOLLECTIVE ;  /* 0x000000000000791b */ /* 0x003fe20003800000 */
.L_x_1832:
[----:B------:R-:W-:-:S05]  /*3990*/  FADD.FTZ R50, R49, R50 ;  /* 0x0000003231327221 */ /* 0x000fca0000010000 */
[----:B------:R-:W-:Y:S02]  /*39a0*/  MOV R59, R50 ;  /* 0x00000032003b7202 */ /* 0x000fe40000000f00 */
[----:B------:R-:W-:-:S07]  /*39b0*/  MOV R51, R57 ;  /* 0x0000003900337202 */ /* 0x000fce0000000f00 */
[----:B------:R-:W-:Y:S05]  /*39c0*/  WARPSYNC.COLLECTIVE R56, `(.L_x_1833) ;  /* 0x0000000038087348 */ /* 0x000fea0003c00000 */
[----:B------:R0:W1:Y:S02]  /*39d0*/  SHFL.DOWN P2, R57, R59, R58, R61 ;  /* 0x0800003a3b397389 */ /* 0x000064000004003d */
[----:B01----:R-:W-:Y:S01]  /*39e0*/  ENDCOLLECTIVE ;  /* 0x000000000000791b */ /* 0x003fe20003800000 */
.L_x_1833:
[----:B------:R-:W-:Y:S01]  /*39f0*/  FADD.FTZ R51, R48, R51 ;  /* 0x0000003330337221 */ /* 0x000fe20000010000 */
[----:B------:R-:W-:-:S04]  /*3a00*/  HFMA2.MMA R58, -RZ, RZ, 0, 2.384185791015625e-07 ;  /* 0x00000004ff3a7435 */ /* 0x000fc800000001ff */
[----:B------:R-:W-:Y:S01]  /*3a10*/  MOV R59, R51 ;  /* 0x00000033003b7202 */ /* 0x000fe20000000f00 */
[----:B------:R-:W-:-:S07]  /*3a20*/  IMAD.MOV.U32 R55, RZ, RZ, R57 ;  /* 0x000000ffff377224 */ /* 0x000fce00078e0039 */
[----:B------:R-:W-:Y:S05]  /*3a30*/  WARPSYNC.COLLECTIVE R56, `(.L_x_1834) ;  /* 0x0000000038087348 */ /* 0x000fea0003c00000 */
[----:B------:R0:W1:Y:S02]  /*3a40*/  SHFL.DOWN P2, R57, R59, R58, R61 ;  /* 0x0800003a3b397389 */ /* 0x000064000004003d */
[----:B01----:R-:W-:Y:S01]  /*3a50*/  ENDCOLLECTIVE ;  /* 0x000000000000791b */ /* 0x003fe20003800000 */
.L_x_1834:
[----:B------:R-:W-:-:S05]  /*3a60*/  FADD.FTZ R55, R50, R55 ;  /* 0x0000003732377221 */ /* 0x000fca0000010000 */
[----:B------:R-:W-:Y:S02]  /*3a70*/  MOV R59, R55 ;  /* 0x00000037003b7202 */ /* 0x000fe40000000f00 */
[----:B------:R-:W-:-:S07]  /*3a80*/  MOV R52, R57 ;  /* 0x0000003900347202 */ /* 0x000fce0000000f00 */
[----:B------:R-:W-:Y:S05]  /*3a90*/  WARPSYNC.COLLECTIVE R56, `(.L_x_1835) ;  /* 0x0000000038087348 */ /* 0x000fea0003c00000 */
[----:B------:R0:W1:Y:S02]  /*3aa0*/  SHFL.DOWN P2, R57, R59, R58, R61 ;  /* 0x0800003a3b397389 */ /* 0x000064000004003d */
[----:B01----:R-:W-:Y:S01]  /*3ab0*/  ENDCOLLECTIVE ;  /* 0x000000000000791b */ /* 0x003fe20003800000 */
.L_x_1835:
[----:B------:R-:W-:Y:S01]  /*3ac0*/  FADD.FTZ R52, R51, R52 ;  /* 0x0000003433347221 */ /* 0x000fe20000010000 */
[----:B------:R-:W-:-:S04]  /*3ad0*/  HFMA2.MMA R58, -RZ, RZ, 0, 1.1920928955078125e-07 ;  /* 0x00000002ff3a7435 */ /* 0x000fc800000001ff */
[----:B------:R-:W-:Y:S02]  /*3ae0*/  MOV R59, R52 ;  /* 0x00000034003b7202 */ /* 0x000fe40000000f00 */
[----:B------:R-:W-:-:S07]  /*3af0*/  MOV R54, R57 ;  /* 0x0000003900367202 */ /* 0x000fce0000000f00 */
[----:B------:R-:W-:Y:S05]  /*3b00*/  WARPSYNC.COLLECTIVE R56, `(.L_x_1836) ;  /* 0x0000000038087348 */ /* 0x000fea0003c00000 */
[----:B------:R0:W1:Y:S02]  /*3b10*/  SHFL.DOWN P2, R57, R59, R58, R61 ;  /* 0x0800003a3b397389 */ /* 0x000064000004003d */
[----:B01----:R-:W-:Y:S01]  /*3b20*/  ENDCOLLECTIVE ;  /* 0x000000000000791b */ /* 0x003fe20003800000 */
.L_x_1836:
[----:B------:R-:W-:-:S05]  /*3b30*/  FADD.FTZ R54, R55, R54 ;  /* 0x0000003637367221 */ /* 0x000fca0000010000 */
[----:B------:R-:W-:Y:S01]  /*3b40*/  MOV R59, R54 ;  /* 0x00000036003b7202 */ /* 0x000fe20000000f00 */
[----:B------:R-:W-:-:S07]  /*3b50*/  IMAD.MOV.U32 R49, RZ, RZ, R57 ;  /* 0x000000ffff317224 */ /* 0x000fce00078e0039 */
[----:B------:R-:W-:Y:S05]  /*3b60*/  WARPSYNC.COLLECTIVE R56, `(.L_x_1837) ;  /* 0x0000000038087348 */ /* 0x000fea0003c00000 */
[----:B------:R0:W1:Y:S02]  /*3b70*/  SHFL.DOWN P2, R57, R59, R58, R61 ;  /* 0x0800003a3b397389 */ /* 0x000064000004003d */
[----:B01----:R-:W-:Y:S01]  /*3b80*/  ENDCOLLECTIVE ;  /* 0x000000000000791b */ /* 0x003fe20003800000 */
.L_x_1837:
[----:B------:R-:W-:Y:S01]  /*3b90*/  FADD.FTZ R49, R52, R49 ;  /* 0x0000003134317221 */ /* 0x000fe20000010000 */
[----:B------:R-:W-:-:S04]  /*3ba0*/  HFMA2.MMA R58, -RZ, RZ, 0, 5.9604644775390625e-08 ;  /* 0x00000001ff3a7435 */ /* 0x000fc800000001ff */
[----:B------:R-:W-:Y:S02]  /*3bb0*/  MOV R59, R49 ;  /* 0x00000031003b7202 */ /* 0x000fe40000000f00 */
[----:B------:R-:W-:-:S07]  /*3bc0*/  MOV R53, R57 ;  /* 0x0000003900357202 */ /* 0x000fce0000000f00 */
[----:B------:R-:W-:Y:S05]  /*3bd0*/  WARPSYNC.COLLECTIVE R56, `(.L_x_1838) ;  /* 0x0000000038087348 */ /* 0x000fea0003c00000 */
[----:B------:R0:W1:Y:S02]  /*3be0*/  SHFL.DOWN P2, R57, R59, R58, R61 ;  /* 0x0800003a3b397389 */ /* 0x000064000004003d */
[----:B01----:R-:W-:Y:S01]  /*3bf0*/  ENDCOLLECTIVE ;  /* 0x000000000000791b */ /* 0x003fe20003800000 */
.L_x_1838:
[----:B------:R-:W-:-:S05]  /*3c00*/  FADD.FTZ R53, R54, R53 ;  /* 0x0000003536357221 */ /* 0x000fca0000010000 */
[----:B------:R-:W-:Y:S02]  /*3c10*/  MOV R59, R53 ;  /* 0x00000035003b7202 */ /* 0x000fe40000000f00 */
[----:B------:R-:W-:-:S07]  /*3c20*/  MOV R64, R57 ;  /* 0x0000003900407202 */ /* 0x000fce0000000f00 */
[----:B------:R-:W-:Y:S05]  /*3c30*/  WARPSYNC.COLLECTIVE R56, `(.L_x_1839) ;  /* 0x0000000038087348 */ /* 0x000fea0003c00000 */
[----:B------:R0:W1:Y:S02]  /*3c40*/  SHFL.DOWN P2, R57, R59, R58, R61 ;  /* 0x0800003a3b397389 */ /* 0x000064000004003d */
[----:B01----:R-:W-:Y:S01]  /*3c50*/  ENDCOLLECTIVE ;  /* 0x000000000000791b */ /* 0x003fe20003800000 */
.L_x_1839:
[----:B------:R-:W-:Y:S01]  /*3c60*/  MOV R48, R57 ;  /* 0x0000003900307202 */ /* 0x000fe20000000f00 */
[----:B------:R-:W-:Y:S06]  /*3c70*/  BRA `(.L_x_1840) ;  /* 0xffffffdc003c7947 */ /* 0x000fec000383ffff */
.L_x_1841:
        /* <DEDUP_REMOVED lines=16> */
.L_x_3285:


//--------------------- .text._ZN10layer_norm31ln_parallel_residual_bwd_kernelINS_13Kernel_traitsI6__halfS2_fS2_fjLj6144ELj1ELj1ELj8ELj16ENS_18Kernel_traits_baseILj6144ES2_S2_fS2_fjLj256EEEEELb0ELb0ELb0EEEvNS_9BwdParamsE --------------------------
	.section	.text._ZN10layer_norm31ln_parallel_residual_bwd_kernelINS_13Kernel_traitsI6__halfS2_fS2_fjLj6144ELj1ELj1ELj8ELj16ENS_18Kernel_traits_baseILj6144ES2_S2_fS2_fjLj256EEEEELb0ELb0ELb0EEEvNS_9BwdParamsE,"ax",@progbits
	.align	128
        .global         _ZN10layer_norm31ln_parallel_residual_bwd_kernelINS_13Kernel_traitsI6__halfS2_fS2_fjLj6144ELj1ELj1ELj8ELj16ENS_18Kernel_traits_baseILj6144ES2_S2_fS2_fjLj256EEEEELb0ELb0ELb0EEEvNS_9BwdParamsE
        .type           _ZN10layer_norm31ln_parallel_residual_bwd_kernelINS_13Kernel_traitsI6__halfS2_fS2_fjLj6144ELj1ELj1ELj8ELj16ENS_18Kernel_traits_baseILj6144ES2_S2_fS2_fjLj256EEEEELb0ELb0ELb0EEEvNS_9BwdParamsE,@function
        .size           _ZN10layer_norm31ln_parallel_residual_bwd_kernelINS_13Kernel_traitsI6__halfS2_fS2_fjLj6144ELj1ELj1ELj8ELj16ENS_18Kernel_traits_baseILj6144ES2_S2_fS2_fjLj256EEEEELb0ELb0ELb0EEEvNS_9BwdParamsE,(.L_x_3286 - _ZN10layer_norm31ln_parallel_residual_bwd_kernelINS_13Kernel_traitsI6__halfS2_fS2_fjLj6144ELj1ELj1ELj8ELj16ENS_18Kernel_traits_baseILj6144ES2_S2_fS2_fjLj256EEEEELb0ELb0ELb0EEEvNS_9BwdParamsE)
        .other          _ZN10layer_norm31ln_parallel_residual_bwd_kernelINS_13Kernel_traitsI6__halfS2_fS2_fjLj6144ELj1ELj1ELj8ELj16ENS_18Kernel_traits_baseILj6144ES2_S2_fS2_fjLj256EEEEELb0ELb0ELb0EEEvNS_9BwdParamsE,@"STO_CUDA_ENTRY STV_DEFAULT"
_ZN10layer_norm31ln_parallel_residual_bwd_kernelINS_13Kernel_traitsI6__halfS2_fS2_fjLj6144ELj1ELj1ELj8ELj16ENS_18Kernel_traits_baseILj6144ES2_S2_fS2_fjLj256EEEEELb0ELb0ELb0EEEvNS_9BwdParamsE:
.text._ZN10layer_norm31ln_parallel_residual_bwd_kernelINS_13Kernel_traitsI6__halfS2_fS2_fjLj6144ELj1ELj1ELj8ELj16ENS_18Kernel_traits_baseILj6144ES2_S2_fS2_fjLj256EEEEELb0ELb0ELb0EEEvNS_9BwdParamsE:
        /* <DEDUP_REMOVED lines=27> */
[----:B------:R-:W0:Y:S01]  /*01b0*/  @P4 LDC.64 R28, c[0x0][0x260] ;  /* 0x00009800ff1c4b82 */ /* 0x000e220000000a00 */
[C---:B--2---:R-:W-:Y:S01]  /*01c0*/  @P2 IMAD.WIDE.U32 R10, R9.reuse, 0x10, R10 ;  /* 0x00000010090a2825 */ /* 0x044fe200078e000a */
[----:B------:R-:W-:-:S04]  /*01d0*/  @P2 LOP3.LUT R9, R9, 0x100, RZ, 0xfc, !PT ;  /* 0x0000010009092812 */ /* 0x000fc800078efcff */
[----:B------:R2:W5:Y:S02]  /*01e0*/  @P2 LDG.E.128 R16, desc[UR4][R10.64] ;  /* 0x000000040a102981 */ /* 0x000564000c1e1d00 */
[----:B------:R-:W1:Y:S01]  /*01f0*/  @P4 LDC.64 R30, c[0x0][0x268] ;  /* 0x00009a00ff1e4b82 */ /* 0x000e620000000a00 */
[----:B---3--:R-:W-:-:S05]  /*0200*/  @P3 IMAD.WIDE.U32 R24, R9, 0x10, R20 ;  /* 0x0000001009183825 */ /* 0x008fca00078e0014 */
[----:B------:R2:W5:Y:S01]  /*0210*/  @P3 LDG.E.128 R224, desc[UR4][R24.64] ;  /* 0x0000000418e03981 */ /* 0x000562000c1e1d00 */
[C---:B----4-:R-:W-:Y:S01]  /*0220*/  @P3 IMAD.WIDE.U32 R26, R9.reuse, 0x10, R22 ;  /* 0x00000010091a3825 */ /* 0x050fe200078e0016 */
[----:B------:R-:W-:-:S04]  /*0230*/  @P3 IADD3 R9, R9, 0x100, RZ ;  /* 0x0000010009093810 */ /* 0x000fc80007ffe0ff */
[----:B------:R2:W5:Y:S01]  /*0240*/  @P3 LDG.E.128 R4, desc[UR4][R26.64] ;  /* 0x000000041a043981 */ /* 0x000562000c1e1d00 */
[----:B0-----:R-:W-:-:S05]  /*0250*/  @P4 IMAD.WIDE.U32 R20, R9, 0x10, R28 ;  /* 0x0000001009144825 */ /* 0x001fca00078e001c */
[----:B------:R2:W5:Y:S01]  /*0260*/  @P4 LDG.E.128 R204, desc[UR4][R20.64] ;  /* 0x0000000414cc4981 */ /* 0x000562000c1e1d00 */
[----:B-1----:R-:W-:-:S05]  /*0270*/  @P4 IMAD.WIDE.U32 R22, R9, 0x10, R30 ;  /* 0x0000001009164825 */ /* 0x002fca00078e001e */
        /* <DEDUP_REMOVED lines=70> */
[--C-:B------:R-:W-:Y:S02]  /*06e0*/  HADD2.F32 R240, -RZ, R243.reuse.H0_H0 ;  /* 0x200000f3fff07230 */ /* 0x100fe40000004100 */
[----:B------:R-:W-:Y:S02]  /*06f0*/  HADD2.F32 R238, -RZ, R243.H1_H1 ;  /* 0x300000f3ffee7230 */ /* 0x000fe40000004100 */
[----:B------:R-:W-:-:S02]  /*0700*/  HADD2.F32 R228, -RZ, R226.H0_H0 ;  /* 0x200000e2ffe47230 */ /* 0x000fc40000004100 */
[--C-:B------:R-:W-:Y:S02]  /*0710*/  HADD2.F32 R235, -RZ, R4.reuse.H0_H0 ;  /* 0x20000004ffeb7230 */ /* 0x100fe40000004100 */
[----:B------:R-:W-:Y:S02]  /*0720*/  HADD2.F32 R233, -RZ, R4.H1_H1 ;  /* 0x30000004ffe97230 */ /* 0x000fe40000004100 */
[--C-:B------:R-:W-:Y:S02]  /*0730*/  HADD2.F32 R231, -RZ, R5.reuse.H0_H0 ;  /* 0x20000005ffe77230 */ /* 0x100fe40000004100 */
[----:B------:R-:W-:Y:S02]  /*0740*/  HADD2.F32 R229, -RZ, R5.H1_H1 ;  /* 0x30000005ffe57230 */ /* 0x000fe40000004100 */
[--C-:B------:R-:W-:Y:S02]  /*0750*/  HADD2.F32 R212, -RZ, R205.reuse.H0_H0 ;  /* 0x200000cdffd47230 */ /* 0x100fe40000004100 */
[----:B------:R-:W-:-:S02]  /*0760*/  HADD2.F32 R210, -RZ, R205.H1_H1 ;  /* 0x300000cdffd27230 */ /* 0x000fc40000004100 */
[----:B------:R-:W-:Y:S02]  /*0770*/  HADD2.F32 R208, -RZ, R206.H0_H0 ;  /* 0x200000ceffd07230 */ /* 0x000fe40000004100 */
[--C-:B------:R-:W-:Y:S02]  /*0780*/  HADD2.F32 R7, -RZ, R207.reuse.H0_H0 ;  /* 0x200000cfff077230 */ /* 0x100fe40000004100 */
[----:B------:R-:W-:Y:S02]  /*0790*/  HADD2.F32 R6, -RZ, R207.H1_H1 ;  /* 0x300000cfff067230 */ /* 0x000fe40000004100 */
        /* <DEDUP_REMOVED lines=9> */
[----:B------:R-:W-:Y:S02]  /*0830*/  HADD2.F32 R226, -RZ, R226.H1_H1 ;  /* 0x300000e2ffe27230 */ /* 0x000fe40000004100 */
        /* <DEDUP_REMOVED lines=10> */
[----:B------:R-:W-:-:S07]  /*08e0*/  HADD2.F32 R4, -RZ, R15.H1_H1 ;  /* 0x3000000fff047230 */ /* 0x000fce0000004100 */
.L_x_1856:
        /* <DEDUP_REMOVED lines=47> */
[--C-:B0-----:R-:W-:Y:S02]  /*0be0*/  HADD2.F32 R19, -RZ, R160.reuse.H0_H0 ;  /* 0x200000a0ff137230 */ /* 0x101fe40000004100 */
[----:B------:R-:W-:-:S03]  /*0bf0*/  HADD2.F32 R160, -RZ, R160.H1_H1 ;  /* 0x300000a0ffa07230 */ /* 0x000fc60000004100 */
[-C--:B------:R-:W-:Y:S01]  /*0c00*/  FMUL.FTZ R21, R251, R19.reuse ;  /* 0x00000013fb157220 */ /* 0x080fe20000410000 */
[--C-:B------:R-:W-:Y:S02]  /*0c10*/  HADD2.F32 R17, -RZ, R164.reuse.H0_H0 ;  /* 0x200000a4ff117230 */ /* 0x100fe40000004100 */
[----:B------:R-:W-:Y:S01]  /*0c20*/  FADD.FTZ R100, R100, R19 ;  /* 0x0000001364647221 */ /* 0x000fe20000010000 */
[----:B------:R-:W-:Y:S01]  /*0c30*/  FFMA.FTZ R76, R0, R19, R76 ;  /* 0x00000013004c7223 */ /* 0x000fe2000001004c */
[----:B------:R-:W-:Y:S02]  /*0c40*/  HADD2.F32 R19, -RZ, R164.H1_H1 ;  /* 0x300000a4ff137230 */ /* 0x000fe40000004100 */
[----:B------:R-:W-:Y:S01]  /*0c50*/  FMUL.FTZ R20, R9, R188 ;  /* 0x000000bc09147220 */ /* 0x000fe20000410000 */
[----:B------:R-:W-:Y:S01]  /*0c60*/  FADD.FTZ R52, R52, R17 ;  /* 0x0000001134347221 */ /* 0x000fe20000010000 */
[-C--:B------:R-:W-:Y:S01]  /*0c70*/  FFMA.FTZ R28, R0, R17.reuse, R28 ;  /* 0x00000011001c7223 */ /* 0x080fe2000001001c */
[----:B------:R-:W-:Y:S01]  /*0c80*/  FFMA.FTZ R12, R252, R17, R21 ;  /* 0x00000011fc0c7223 */ /* 0x000fe20000010015 */
[----:B------:R-:W-:Y:S01]  /*0c90*/  FMUL.FTZ R17, R249, R160 ;  /* 0x000000a0f9117220 */ /* 0x000fe20000410000 */
[----:B------:R-:W-:-:S02]  /*0ca0*/  HADD2.F32 R21, -RZ, R161.H0_H0 ;  /* 0x200000a1ff157230 */ /* 0x000fc40000004100 */
[----:B------:R-:W-:Y:S01]  /*0cb0*/  FADD.FTZ R53, R53, R19 ;  /* 0x0000001335357221 */ /* 0x000fe20000010000 */
[-C--:B------:R-:W-:Y:S01]  /*0cc0*/  FFMA.FTZ R29, R20, R19.reuse, R29 ;  /* 0x00000013141d7223 */ /* 0x080fe2000001001d */
[----:B------:R-:W-:Y:S01]  /*0cd0*/  FFMA.FTZ R19, R250, R19, R17 ;  /* 0x00000013fa137223 */ /* 0x000fe20000010011 */
[----:B------:R-:W-:Y:S02]  /*0ce0*/  HADD2.F32 R17, -RZ, R165.H0_H0 ;  /* 0x200000a5ff117230 */ /* 0x000fe40000004100 */
[----:B------:R-:W-:Y:S01]  /*0cf0*/  FMUL.FTZ R18, R9, R174 ;  /* 0x000000ae09127220 */ /* 0x000fe20000410000 */
[----:B------:R-:W-:Y:S01]  /*0d00*/  FMUL.FTZ R23, R247, R21 ;  /* 0x00000015f7177220 */ /* 0x000fe20000410000 */
[----:B------:R-:W-:Y:S02]  /*0d10*/  HADD2.F32 R164, -RZ, R161.H1_H1 ;  /* 0x300000a1ffa47230 */ /* 0x000fe40000004100 */
        /* <DEDUP_REMOVED lines=9> */
[----:B------:R-:W-:Y:S01]  /*0db0*/  FFMA.FTZ R78, R18, R21, R78 ;  /* 0x00000015124e7223 */ /* 0x000fe2000001004e */
[C---:B------:R-:W-:Y:S01]  /*0dc0*/  FMUL.FTZ R21, R9.reuse, R22 ;  /* 0x0000001609157220 */ /* 0x040fe20000410000 */
[----:B------:R-:W-:Y:S01]  /*0dd0*/  FFMA.FTZ R22, R246, R160, R23 ;  /* 0x000000a0f6167223 */ /* 0x000fe20000010017 */
[----:B------:R-:W-:Y:S02]  /*0de0*/  HADD2.F32 R161, -RZ, R166.H0_H0 ;  /* 0x200000a6ffa17230 */ /* 0x000fe40000004100 */
[----:B------:R-:W-:Y:S01]  /*0df0*/  FMUL.FTZ R23, R9, R24 ;  /* 0x0000001809177220 */ /* 0x000fe20000410000 */
[----:B------:R-:W-:Y:S01]  /*0e00*/  FMUL.FTZ R169, R243, R165 ;  /* 0x000000a5f3a97220 */ /* 0x000fe20000410000 */
[----:B------:R-:W-:-:S02]  /*0e10*/  HADD2.F32 R162, -RZ, R162.H1_H1 ;  /* 0x300000a2ffa27230 */ /* 0x000fc40000004100 */
[----:B------:R-:W-:Y:S01]  /*0e20*/  FADD.FTZ R104, R104, R165 ;  /* 0x000000a568687221 */ /* 0x000fe20000010000 */
[----:B------:R-:W-:Y:S01]  /*0e30*/  FADD.FTZ R56, R56, R161 ;  /* 0x000000a138387221 */ /* 0x000fe20000010000 */
[CC--:B------:R-:W-:Y:S01]  /*0e40*/  FFMA.FTZ R32, R23.reuse, R161.reuse, R32 ;  /* 0x000000a117207223 */ /* 0x0c0fe20000010020 */
[----:B------:R-:W-:Y:S01]  /*0e50*/  FFMA.FTZ R24, R244, R161, R169 ;  /* 0x000000a1f4187223 */ /* 0x000fe200000100a9 */
[----:B------:R-:W-:Y:S02]  /*0e60*/  HADD2.F32 R166, -RZ, R166.H1_H1 ;  /* 0x300000a6ffa67230 */ /* 0x000fe40000004100 */
[----:B------:R-:W-:Y:S01]  /*0e70*/  FFMA.FTZ R80, R23, R165, R80 ;  /* 0x000000a517507223 */ /* 0x000fe20000010050 */
[----:B------:R-:W-:Y:S01]  /*0e80*/  FMUL.FTZ R161, R241, R162 ;  /* 0x000000a2f1a17220 */ /* 0x000fe20000410000 */
[----:B------:R-:W-:Y:S02]  /*0e90*/  HADD2.F32 R165, -RZ, R163.H0_H0 ;  /* 0x200000a3ffa57230 */ /* 0x000fe40000004100 */
[----:B------:R-:W-:Y:S01]  /*0ea0*/  FADD.FTZ R55, R55, R160 ;  /* 0x000000a037377221 */ /* 0x000fe20000010000 */
[----:B------:R-:W-:Y:S01]  /*0eb0*/  FFMA.FTZ R31, R21, R160, R31 ;  /* 0x000000a0151f7223 */ /* 0x000fe2000001001f */
[----:B------:R-:W-:Y:S01]  /*0ec0*/  FFMA.FTZ R188, R242, R166, R161 ;  /* 0x000000a6f2bc7223 */ /* 0x000fe200000100a1 */
[----:B------:R-:W-:-:S02]  /*0ed0*/  HADD2.F32 R161, -RZ, R167.H0_H0 ;  /* 0x200000a7ffa17230 */ /* 0x000fc40000004100 */
[----:B------:R-:W-:Y:S01]  /*0ee0*/  FMUL.FTZ R189, R9, R170 ;  /* 0x000000aa09bd7220 */ /* 0x000fe20000410000 */
[----:B------:R-:W-:Y:S01]  /*0ef0*/  FMUL.FTZ R169, R239, R165 ;  /* 0x000000a5efa97220 */ /* 0x000fe20000410000 */
[----:B------:R-:W-:Y:S02]  /*0f00*/  HADD2.F32 R160, -RZ, R163.H1_H1 ;  /* 0x300000a3ffa07230 */ /* 0x000fe40000004100 */
[----:B------:R-:W-:Y:S01]  /*0f10*/  FMUL.FTZ R199, R9, R168 ;  /* 0x000000a809c77220 */ /* 0x000fe20000410000 */
[----:B------:R-:W-:Y:S02]  /*0f20*/  HADD2.F32 R200, -RZ, R167.H1_H1 ;  /* 0x300000a7ffc87230 */ /* 0x000fe40000004100 */
        /* <DEDUP_REMOVED lines=34> */
.L_x_1844:
[----:B------:R-:W-:Y:S05]  /*1150*/  BSYNC B0 ;  /* 0x0000000000007941 */ /* 0x000fea0003800000 */
.L_x_1843:
        /* <DEDUP_REMOVED lines=31> */
[--C-:B------:R-:W-:Y:S02]  /*1350*/  HADD2.F32 R15, -RZ, R160.reuse.H0_H0 ;  /* 0x200000a0ff0f7230 */ /* 0x100fe40000004100 */
        /* <DEDUP_REMOVED lines=50> */
[----:B------:R-:W-:Y:S01]  /*1680*/  FADD.FTZ R218, R218, R10 ;  /* 0x0000000adada7221 */ /* 0x000fe20000010000 */
[----:B------:R-:W-:Y:S01]  /*1690*/  FFMA.FTZ R219, R11, R10, R219 ;  /* 0x0000000a0bdb7223 */ /* 0x000fe200000100db */
[----:B------:R-:W-:Y:S02]  /*16a0*/  HADD2.F32 R202, -RZ, R167.H1_H1 ;  /* 0x300000a7ffca7230 */ /* 0x000fe40000004100 */
        /* <DEDUP_REMOVED lines=33> */
.L_x_1846:
[----:B------:R-:W-:Y:S05]  /*18c0*/  BSYNC B0 ;  /* 0x0000000000007941 */ /* 0x000fea0003800000 */
.L_x_1845:
        /* <DEDUP_REMOVED lines=25> */
[--C-:B----4-:R-:W-:Y:S02]  /*1a60*/  HADD2.F32 R161, -RZ, R168.reuse.H0_H0 ;  /* 0x200000a8ffa17230 */ /* 0x110fe40000004100 */
[----:B------:R-:W-:-:S03]  /*1a70*/  HADD2.F32 R168, -RZ, R168.H1_H1 ;  /* 0x300000a8ffa87230 */ /* 0x000fc60000004100 */
[-C--:B------:R-:W-:Y:S01]  /*1a80*/  FMUL.FTZ R182, R216, R161.reuse ;  /* 0x000000a1d8b67220 */ /* 0x080fe20000410000 */
[--C-:B0-----:R-:W-:Y:S02]  /*1a90*/  HADD2.F32 R178, -RZ, R172.reuse.H0_H0 ;  /* 0x200000acffb27230 */ /* 0x101fe40000004100 */
[----:B------:R-:W-:Y:S01]  /*1aa0*/  FADD.FTZ R116, R116, R161 ;  /* 0x000000a174747221 */ /* 0x000fe20000010000 */
[----:B------:R-:W-:Y:S02]  /*1ab0*/  HADD2.F32 R172, -RZ, R172.H1_H1 ;  /* 0x300000acffac7230 */ /* 0x000fe40000004100 */
[----:B------:R-:W-:Y:S01]  /*1ac0*/  FADD.FTZ R68, R68, R178 ;  /* 0x000000b244447221 */ /* 0x000fe20000010000 */
[-C--:B------:R-:W-:Y:S01]  /*1ad0*/  FFMA.FTZ R44, R177, R178.reuse, R44 ;  /* 0x000000b2b12c7223 */ /* 0x080fe2000001002c */
[----:B------:R-:W-:Y:S01]  /*1ae0*/  FFMA.FTZ R178, R217, R178, R182 ;  /* 0x000000b2d9b27223 */ /* 0x000fe200000100b6 */
[----:B------:R-:W-:Y:S01]  /*1af0*/  FMUL.FTZ R182, R9, R186 ;  /* 0x000000ba09b67220 */ /* 0x000fe20000410000 */
[----:B------:R-:W-:Y:S01]  /*1b00*/  FFMA.FTZ R92, R177, R161, R92 ;  /* 0x000000a1b15c7223 */ /* 0x000fe2000001005c */
[----:B------:R-:W-:Y:S01]  /*1b10*/  FMUL.FTZ R186, R213, R168 ;  /* 0x000000a8d5ba7220 */ /* 0x000fe20000410000 */
[----:B------:R-:W-:-:S02]  /*1b20*/  HADD2.F32 R161, -RZ, R169.H0_H0 ;  /* 0x200000a9ffa17230 */ /* 0x000fc40000004100 */
[----:B------:R-:W-:Y:S01]  /*1b30*/  FADD.FTZ R69, R69, R172 ;  /* 0x000000ac45457221 */ /* 0x000fe20000010000 */
[-C--:B------:R-:W-:Y:S01]  /*1b40*/  FFMA.FTZ R45, R182, R172.reuse, R45 ;  /* 0x000000acb62d7223 */ /* 0x080fe2000001002d */
[----:B------:R-:W-:Y:S01]  /*1b50*/  FFMA.FTZ R181, R215, R172, R186 ;  /* 0x000000acd7b57223 */ /* 0x000fe200000100ba */
[----:B------:R-:W-:Y:S02]  /*1b60*/  HADD2.F32 R179, -RZ, R173.H0_H0 ;  /* 0x200000adffb37230 */ /* 0x000fe40000004100 */
[----:B------:R-:W-:Y:S01]  /*1b70*/  FADD.FTZ R184, -R214, R163 ;  /* 0x000000a3d6b87221 */ /* 0x000fe20000010100 */
[----:B------:R-:W-:Y:S01]  /*1b80*/  FMUL.FTZ R180, R9, R180 ;  /* 0x000000b409b47220 */ /* 0x000fe20000410000 */
[----:B------:R-:W-:Y:S02]  /*1b90*/  HADD2.F32 R172, -RZ, R169.H1_H1 ;  /* 0x300000a9ffac7230 */ /* 0x000fe40000004100 */
[----:B------:R-:W-:Y:S01]  /*1ba0*/  FMUL.FTZ R163, R211, R161 ;  /* 0x000000a1d3a37220 */ /* 0x000fe20000410000 */
        /* <DEDUP_REMOVED lines=8> */
[----:B------:R-:W-:Y:S01]  /*1c30*/  FMUL.FTZ R161, R209, R172 ;  /* 0x000000acd1a17220 */ /* 0x000fe20000410000 */
[----:B------:R-:W-:Y:S02]  /*1c40*/  HADD2.F32 R163, -RZ, R170.H0_H0 ;  /* 0x200000aaffa37230 */ /* 0x000fe40000004100 */
[----:B------:R-:W-:Y:S01]  /*1c50*/  FADD.FTZ R164, -R214, R164 ;  /* 0x000000a4d6a47221 */ /* 0x000fe20000010100 */
[C---:B------:R-:W-:Y:S01]  /*1c60*/  FMUL.FTZ R183, R9.reuse, R184 ;  /* 0x000000b809b77220 */ /* 0x040fe20000410000 */
[----:B------:R-:W-:Y:S01]  /*1c70*/  FFMA.FTZ R184, R210, R168, R161 ;  /* 0x000000a8d2b87223 */ /* 0x000fe200000100a1 */
[----:B------:R-:W-:Y:S01]  /*1c80*/  FADD.FTZ R162, -R214, R165 ;  /* 0x000000a5d6a27221 */ /* 0x000fe20000010100 */
[----:B------:R-:W-:Y:S02]  /*1c90*/  HADD2.F32 R161, -RZ, R174.H0_H0 ;  /* 0x200000aeffa17230 */ /* 0x000fe40000004100 */
[----:B------:R-:W-:Y:S01]  /*1ca0*/  FMUL.FTZ R185, R9, R164 ;  /* 0x000000a409b97220 */ /* 0x000fe20000410000 */
[----:B------:R-:W-:Y:S01]  /*1cb0*/  FMUL.FTZ R165, R207, R163 ;  /* 0x000000a3cfa57220 */ /* 0x000fe20000410000 */
[----:B------:R-:W-:-:S02]  /*1cc0*/  HADD2.F32 R170, -RZ, R170.H1_H1 ;  /* 0x300000aaffaa7230 */ /* 0x000fc40000004100 */
[----:B------:R-:W-:Y:S01]  /*1cd0*/  FADD.FTZ R72, R72, R161 ;  /* 0x000000a148487221 */ /* 0x000fe20000010000 */
[-C--:B------:R-:W-:Y:S01]  /*1ce0*/  FFMA.FTZ R48, R185, R161.reuse, R48 ;  /* 0x000000a1b9307223 */ /* 0x080fe20000010030 */
[----:B------:R-:W-:Y:S01]  /*1cf0*/  FFMA.FTZ R186, R208, R161, R165 ;  /* 0x000000a1d0ba7223 */ /* 0x000fe200000100a5 */
[----:B------:R-:W-:Y:S02]  /*1d00*/  HADD2.F32 R174, -RZ, R174.H1_H1 ;  /* 0x300000aeffae7230 */ /* 0x000fe40000004100 */
[----:B------:R-:W-:Y:S01]  /*1d10*/  FMUL.FTZ R161, R205, R170 ;  /* 0x000000aacda17220 */ /* 0x000fe20000410000 */
[----:B------:R-:W-:-:S03]  /*1d20*/  FADD.FTZ R166, -R214, R166 ;  /* 0x000000a6d6a67221 */ /* 0x000fc60000010100 */
[----:B------:R-:W-:Y:S01]  /*1d30*/  FFMA.FTZ R196, R206, R174, R161 ;  /* 0x000000aecec47223 */ /* 0x000fe200000100a1 */
[----:B------:R-:W-:Y:S02]  /*1d40*/  HADD2.F32 R161, -RZ, R171.H0_H0 ;  /* 0x200000abffa17230 */ /* 0x000fe40000004100 */
[C---:B------:R-:W-:Y:S01]  /*1d50*/  FMUL.FTZ R195, R9.reuse, R162 ;  /* 0x000000a209c37220 */ /* 0x040fe20000410000 */
[----:B------:R-:W-:Y:S02]  /*1d60*/  HADD2.F32 R198, -RZ, R175.H0_H0 ;  /* 0x200000afffc67230 */ /* 0x000fe40000004100 */
[----:B------:R-:W-:Y:S01]  /*1d70*/  FMUL.FTZ R197, R9, R166 ;  /* 0x000000a609c57220 */ /* 0x000fe20000410000 */
[----:B------:R-:W-:Y:S02]  /*1d80*/  FMUL.FTZ R162, R5, R161 ;  /* 0x000000a105a27220 */ /* 0x000fe40000410000 */
[----:B------:R-:W-:Y:S01]  /*1d90*/  FADD.FTZ R74, R74, R198 ;  /* 0x000000c64a4a7221 */ /* 0x000fe20000010000 */
[-C--:B------:R-:W-:Y:S01]  /*1da0*/  FFMA.FTZ R50, R197, R198.reuse, R50 ;  /* 0x000000c6c5327223 */ /* 0x080fe20000010032 */
[----:B------:R-:W-:Y:S01]  /*1db0*/  FFMA.FTZ R198, R7, R198, R162 ;  /* 0x000000c607c67223 */ /* 0x000fe200000100a2 */
[----:B------:R-:W-:Y:S01]  /*1dc0*/  FADD.FTZ R160, -R214, R167 ;  /* 0x000000a7d6a07221 */ /* 0x000fe20000010100 */
[----:B------:R-:W-:-:S02]  /*1dd0*/  HADD2.F32 R162, -RZ, R171.H1_H1 ;  /* 0x300000abffa27230 */ /* 0x000fc40000004100 */
[----:B------:R-:W-:Y:S01]  /*1de0*/  FADD.FTZ R218, R218, R178 ;  /* 0x000000b2dada7221 */ /* 0x000fe20000010000 */
[----:B------:R-:W-:Y:S01]  /*1df0*/  FFMA.FTZ R219, R177, R178, R219 ;  /* 0x000000b2b1db7223 */ /* 0x000fe200000100db */
[----:B------:R-:W-:Y:S02]  /*1e00*/  HADD2.F32 R204, -RZ, R175.H1_H1 ;  /* 0x300000afffcc7230 */ /* 0x000fe40000004100 */
        /* <DEDUP_REMOVED lines=33> */
.L_x_1848:
[----:B------:R-:W-:Y:S05]  /*2020*/  BSYNC B0 ;  /* 0x0000000000007941 */ /* 0x000fea0003800000 */
.L_x_1847:
        /* <DEDUP_REMOVED lines=25> */
.L_x_1871:
        /* <DEDUP_REMOVED lines=90> */
[----:B------:R-:W-:Y:S02]  /*2760*/  F2FP.F16.F32.PACK_AB R160, R162, R163 ;  /* 0x000000a3a2a0723e */ /* 0x000fe400000000ff */
[-C--:B------:R-:W-:Y:S01]  /*2770*/  F2FP.F16.F32.PACK_AB R161, R174, R175.reuse ;  /* 0x000000afaea1723e */ /* 0x080fe200000000ff */
[----:B------:R0:W-:Y:S01]  /*2780*/  @P6 STG.E.128 desc[UR4][R166.64+0x10], R152 ;  /* 0x00001098a6006986 */ /* 0x0001e2000c101d04 */
[----:B------:R-:W-:Y:S02]  /*2790*/  @P0 F2FP.F16.F32.PACK_AB R175, RZ, R175 ;  /* 0x000000afffaf023e */ /* 0x000fe400000000ff */
[----:B------:R-:W-:Y:S02]  /*27a0*/  @P0 F2FP.F16.F32.PACK_AB R174, RZ, R174 ;  /* 0x000000aeffae023e */ /* 0x000fe400000000ff */
[----:B------:R-:W-:-:S04]  /*27b0*/  @P0 PRMT R157, R175, 0x7610, R157 ;  /* 0x00007610af9d0816 */ /* 0x000fc8000000009d */
[----:B------:R-:W-:Y:S02]  /*27c0*/  @P0 PRMT R157, R157, 0x5410, R174 ;  /* 0x000054109d9d0816 */ /* 0x000fe400000000ae */
[----:B0-----:R-:W-:Y:S02]  /*27d0*/  @P0 F2FP.F16.F32.PACK_AB R166, RZ, R163 ;  /* 0x000000a3ffa6023e */ /* 0x001fe400000000ff */
[----:B------:R-:W-:Y:S02]  /*27e0*/  @P0 F2FP.F16.F32.PACK_AB R167, RZ, R162 ;  /* 0x000000a2ffa7023e */ /* 0x000fe400000000ff */
[----:B------:R-:W-:Y:S02]  /*27f0*/  F2FP.F16.F32.PACK_AB R162, R173, R171 ;  /* 0x000000abada2723e */ /* 0x000fe400000000ff */
[----:B------:R-:W-:Y:S02]  /*2800*/  F2FP.F16.F32.PACK_AB R163, R172, R169 ;  /* 0x000000a9aca3723e */ /* 0x000fe400000000ff */
[----:B------:R-:W-:-:S02]  /*2810*/  @P0 F2FP.F16.F32.PACK_AB R171, RZ, R171 ;  /* 0x000000abffab023e */ /* 0x000fc400000000ff */
[----:B------:R-:W-:Y:S01]  /*2820*/  @P0 F2FP.F16.F32.PACK_AB R169, RZ, R169 ;  /* 0x000000a9ffa9023e */ /* 0x000fe200000000ff */
[----:B------:R0:W-:Y:S01]  /*2830*/  STG.E.128 desc[UR4][R164.64], R160 ;  /* 0x000000a0a4007986 */ /* 0x0001e2000c101d04 */
[----:B------:R-:W-:Y:S02]  /*2840*/  @P0 F2FP.F16.F32.PACK_AB R173, RZ, R173 ;  /* 0x000000adffad023e */ /* 0x000fe400000000ff */
[----:B------:R-:W-:Y:S02]  /*2850*/  @P0 F2FP.F16.F32.PACK_AB R172, RZ, R172 ;  /* 0x000000acffac023e */ /* 0x000fe400000000ff */
        /* <DEDUP_REMOVED lines=10> */
.L_x_1851:
[----:B------:R-:W-:Y:S05]  /*2900*/  BSYNC B0 ;  /* 0x0000000000007941 */ /* 0x000fea0003800000 */
.L_x_1850:
        /* <DEDUP_REMOVED lines=79> */
.L_x_1853:
[----:B------:R-:W-:Y:S05]  /*2e00*/  BSYNC B0 ;  /* 0x0000000000007941 */ /* 0x000fea0003800000 */
.L_x_1852:
        /* <DEDUP_REMOVED lines=53> */
[----:B------:R-:W-:Y:S02]  /*3160*/  F2FP.F16.F32.PACK_AB R162, R169, R170 ;  /* 0x000000aaa9a2723e */ /* 0x000fe400000000ff */
[----:B------:R-:W-:Y:S01]  /*3170*/  F2FP.F16.F32.PACK_AB R161, R171, R172 ;  /* 0x000000acaba1723e */ /* 0x000fe200000000ff */
[----:B------:R-:W-:Y:S01]  /*3180*/  @P1 STG.E.128 desc[UR4][R166.64+0x10], R152 ;  /* 0x00001098a6001986 */ /* 0x000fe2000c101d04 */
[----:B------:R-:W-:Y:S02]  /*3190*/  F2FP.F16.F32.PACK_AB R160, R174, R173 ;  /* 0x000000adaea0723e */ /* 0x000fe400000000ff */
[----:B------:R-:W-:Y:S02]  /*31a0*/  F2FP.F16.F32.PACK_AB R163, R9, R168 ;  /* 0x000000a809a3723e */ /* 0x000fe400000000ff */
[----:B------:R-:W-:-:S02]  /*31b0*/  @P0 F2FP.F16.F32.PACK_AB R170, RZ, R170 ;  /* 0x000000aaffaa023e */ /* 0x000fc400000000ff */
[----:B------:R-:W-:Y:S01]  /*31c0*/  @P0 F2FP.F16.F32.PACK_AB R172, RZ, R172 ;  /* 0x000000acffac023e */ /* 0x000fe200000000ff */
[----:B------:R0:W-:Y:S01]  /*31d0*/  STG.E.128 desc[UR4][R164.64], R160 ;  /* 0x000000a0a4007986 */ /* 0x0001e2000c101d04 */
[----:B------:R-:W-:Y:S02]  /*31e0*/  @P0 F2FP.F16.F32.PACK_AB R173, RZ, R173 ;  /* 0x000000adffad023e */ /* 0x000fe400000000ff */
[----:B------:R-:W-:Y:S02]  /*31f0*/  @P0 F2FP.F16.F32.PACK_AB R168, RZ, R168 ;  /* 0x000000a8ffa8023e */ /* 0x000fe400000000ff */
[----:B------:R-:W-:Y:S02]  /*3200*/  @P0 F2FP.F16.F32.PACK_AB R169, RZ, R169 ;  /* 0x000000a9ffa9023e */ /* 0x000fe400000000ff */
[----:B------:R-:W-:Y:S02]  /*3210*/  @P0 F2FP.F16.F32.PACK_AB R171, RZ, R171 ;  /* 0x000000abffab023e */ /* 0x000fe400000000ff */
[----:B------:R-:W-:-:S02]  /*3220*/  @P0 F2FP.F16.F32.PACK_AB R174, RZ, R174 ;  /* 0x000000aeffae023e */ /* 0x000fc400000000ff */
[----:B------:R-:W-:Y:S02]  /*3230*/  @P0 F2FP.F16.F32.PACK_AB R9, RZ, R9 ;  /* 0x00000009ff09023e */ /* 0x000fe400000000ff */
        /* <DEDUP_REMOVED lines=11> */
.L_x_1855:
[----:B------:R-:W-:Y:S05]  /*32f0*/  BSYNC B0 ;  /* 0x0000000000007941 */ /* 0x000fea0003800000 */
.L_x_1854:
[----:B------:R-:W-:Y:S02]  /*3300*/  IADD3 R3, R3, UR16, RZ ;  /* 0x0000001003037c10 */ /* 0x000fe4000fffe0ff */
[----:B------:R-:W-:Y:S02]  /*3310*/  SEL R2, RZ, 0x1, P5 ;  /* 0x00000001ff027807 */ /* 0x000fe40002800000 */
[----:B------:R-:W-:-:S13]  /*3320*/  ISETP.GE.AND P0, PT, R3, UR17, PT ;  /* 0x0000001103007c0c */ /* 0x000fda000bf06270 */
[----:B------:R-:W-:Y:S05]  /*3330*/  @!P0 BRA `(.L_x_1856) ;  /* 0xffffffd4006c8947 */ /* 0x000fea000383ffff */
.L_x_1842:
        /* <DEDUP_REMOVED lines=25> */
.L_x_1858:
[----:B------:R-:W-:Y:S05]  /*34d0*/  BSYNC B0 ;  /* 0x0000000000007941 */ /* 0x000fea0003800000 */
.L_x_1857:
        /* <DEDUP_REMOVED lines=19> */
.L_x_1860:
[----:B------:R-:W-:Y:S05]  /*3610*/  BSYNC B0 ;  /* 0x0000000000007941 */ /* 0x000fea0003800000 */
.L_x_1859:
        /* <DEDUP_REMOVED lines=18> */
.L_x_1849:
[----:B------:R-:W-:Y:S01]  /*3740*/  HFMA2.MMA R172, -RZ, RZ, 0, 9.5367431640625e-07 ;  /* 0x00000010ffac7435 */ /* 0x000fe200000001ff */
[----:B------:R-:W-:Y:S02]  /*3750*/  MOV R173, 0x1f ;  /* 0x0000001f00ad7802 */ /* 0x000fe40000000f00 */
[----:B------:R-:W-:-:S08]  /*3760*/  MOV R171, 0xffffffff ;  /* 0xffffffff00ab7802 */ /* 0x000fd00000000f00 */
[----:B-----5:R-:W-:Y:S05]  /*3770*/  WARPSYNC.COLLECTIVE R171, `(.L_x_1861) ;  /* 0x00000000ab087348 */ /* 0x020fea0003c00000 */
[----:B------:R0:W1:Y:S02]  /*3780*/  SHFL.DOWN P1, R170, R218, R172, R173 ;  /* 0x080000acdaaa7389 */ /* 0x00006400000200ad */
[----:B01---5:R-:W-:Y:S01]  /*3790*/  ENDCOLLECTIVE ;  /* 0x000000000000791b */ /* 0x023fe20003800000 */
.L_x_1861:
[----:B------:R-:W-:-:S05]  /*37a0*/  MOV R163, R170 ;  /* 0x000000aa00a37202 */ /* 0x000fca0000000f00 */
[----:B------:R-:W-:Y:S01]  /*37b0*/  FADD.FTZ R163, R163, R218 ;  /* 0x000000daa3a37221 */ /* 0x000fe20000010000 */
[----:B------:R-:W-:-:S07]  /*37c0*/  MOV R218, R219 ;  /* 0x000000db00da7202 */ /* 0x000fce0000000f00 */
[----:B------:R-:W-:Y:S05]  /*37d0*/  WARPSYNC.COLLECTIVE R171, `(.L_x_1862) ;  /* 0x00000000ab087348 */ /* 0x000fea0003c00000 */
[----:B------:R0:W1:Y:S02]  /*37e0*/  SHFL.DOWN P1, R170, R218, R172, R173 ;  /* 0x080000acdaaa7389 */ /* 0x00006400000200ad */
[----:B01----:R-:W-:Y:S01]  /*37f0*/  ENDCOLLECTIVE ;  /* 0x000000000000791b */ /* 0x003fe20003800000 */
.L_x_1862:
[----:B------:R-:W-:Y:S01]  /*3800*/  HFMA2.MMA R172, -RZ, RZ, 0, 4.76837158203125e-07 ;  /* 0x00000008ffac7435 */ /* 0x000fe200000001ff */
[----:B------:R-:W-:Y:S02]  /*3810*/  MOV R218, R163 ;  /* 0x000000a300da7202 */ /* 0x000fe40000000f00 */
[----:B------:R-:W-:-:S08]  /*3820*/  MOV R160, R170 ;  /* 0x000000aa00a07202 */ /* 0x000fd00000000f00 */
[----:B------:R-:W-:Y:S05]  /*3830*/  WARPSYNC.COLLECTIVE R171, `(.L_x_1863) ;  /* 0x00000000ab087348 */ /* 0x000fea0003c00000 */
[----:B------:R0:W1:Y:S02]  /*3840*/  SHFL.DOWN P1, R170, R218, R172, R173 ;  /* 0x080000acdaaa7389 */ /* 0x00006400000200ad */
[----:B01----:R-:W-:Y:S01]  /*3850*/  ENDCOLLECTIVE ;  /* 0x000000000000791b */ /* 0x003fe20003800000 */
.L_x_1863:
[----:B------:R-:W-:-:S05]  /*3860*/  FADD.FTZ R160, R160, R219 ;  /* 0x000000dba0a07221 */ /* 0x000fca0000010000 */
[----:B------:R-:W-:Y:S02]  /*3870*/  MOV R218, R160 ;  /* 0x000000a000da7202 */ /* 0x000fe40000000f00 */
[----:B------:R-:W-:-:S07]  /*3880*/  MOV R164, R170 ;  /* 0x000000aa00a47202 */ /* 0x000fce0000000f00 */
[----:B------:R-:W-:Y:S05]  /*3890*/  WARPSYNC.COLLECTIVE R171, `(.L_x_1864) ;  /* 0x00000000ab087348 */ /* 0x000fea0003c00000 */
[----:B------:R0:W1:Y:S02]  /*38a0*/  SHFL.DOWN P1, R170, R218, R172, R173 ;  /* 0x080000acdaaa7389 */ /* 0x00006400000200ad */
[----:B01----:R-:W-:Y:S01]  /*38b0*/  ENDCOLLECTIVE ;  /* 0x000000000000791b */ /* 0x003fe20003800000 */
.L_x_1864:
[----:B------:R-:W-:Y:S01]  /*38c0*/  FADD.FTZ R164, R163, R164 ;  /* 0x000000a4a3a47221 */ /* 0x000fe20000010000 */
[----:B------:R-:W-:-:S04]  /*38d0*/  HFMA2.MMA R172, -RZ, RZ, 0, 2.384185791015625e-07 ;  /* 0x00000004ffac7435 */ /* 0x000fc800000001ff */
[----:B------:R-:W-:Y:S02]  /*38e0*/  MOV R218, R164 ;  /* 0x000000a400da7202 */ /* 0x000fe40000000f00 */
[----:B------:R-:W-:-:S07]  /*38f0*/  MOV R165, R170 ;  /* 0x000000aa00a57202 */ /* 0x000fce0000000f00 */
[----:B------:R-:W-:Y:S05]  /*3900*/  WARPSYNC.COLLECTIVE R171, `(.L_x_1865) ;  /* 0x00000000ab087348 */ /* 0x000fea0003c00000 */
[----:B------:R0:W1:Y:S02]  /*3910*/  SHFL.DOWN P1, R170, R218, R172, R173 ;  /* 0x080000acdaaa7389 */ /* 0x00006400000200ad */
[----:B01----:R-:W-:Y:S01]  /*3920*/  ENDCOLLECTIVE ;  /* 0x000000000000791b */ /* 0x003fe20003800000 */
.L_x_1865:
[----:B------:R-:W-:-:S05]  /*3930*/  FADD.FTZ R165, R160, R165 ;  /* 0x000000a5a0a57221 */ /* 0x000fca0000010000 */
[----:B------:R-:W-:Y:S02]  /*3940*/  MOV R218, R165 ;  /* 0x000000a500da7202 */ /* 0x000fe40000000f00 */
[----:B------:R-:W-:-:S07]  /*3950*/  MOV R167, R170 ;  /* 0x000000aa00a77202 */ /* 0x000fce0000000f00 */
[----:B------:R-:W-:Y:S05]  /*3960*/  WARPSYNC.COLLECTIVE R171, `(.L_x_1866) ;  /* 0x00000000ab087348 */ /* 0x000fea0003c00000 */
[----:B------:R0:W1:Y:S02]  /*3970*/  SHFL.DOWN P1, R170, R218, R172, R173 ;  /* 0x080000acdaaa7389 */ /* 0x00006400000200ad */
[----:B01----:R-:W-:Y:S01]  /*3980*/  ENDCOLLECTIVE ;  /* 0x000000000000791b */ /* 0x003fe20003800000 */
.L_x_1866:
[----:B------:R-:W-:Y:S01]  /*3990*/  FADD.FTZ R167, R164, R167 ;  /* 0x000000a7a4a77221 */ /* 0x000fe20000010000 */
[----:B------:R-:W-:-:S04]  /*39a0*/  HFMA2.MMA R172, -RZ, RZ, 0, 1.1920928955078125e-07 ;  /* 0x00000002ffac7435 */ /* 0x000fc800000001ff */
[----:B------:R-:W-:Y:S02]  /*39b0*/  MOV R218, R167 ;  /* 0x000000a700da7202 */ /* 0x000fe40000000f00 */
[----:B------:R-:W-:-:S07]  /*39c0*/  MOV R166, R170 ;  /* 0x000000aa00a67202 */ /* 0x000fce0000000f00 */
[----:B------:R-:W-:Y:S05]  /*39d0*/  WARPSYNC.COLLECTIVE R171, `(.L_x_1867) ;  /* 0x00000000ab087348 */ /* 0x000fea0003c00000 */
[----:B------:R0:W1:Y:S02]  /*39e0*/  SHFL.DOWN P1, R170, R218, R172, R173 ;  /* 0x080000acdaaa7389 */ /* 0x00006400000200ad */
[----:B01----:R-:W-:Y:S01]  /*39f0*/  ENDCOLLECTIVE ;  /* 0x000000000000791b */ /* 0x003fe20003800000 */
.L_x_1867:
[----:B------:R-:W-:-:S05]  /*3a00*/  FADD.FTZ R166, R165, R166 ;  /* 0x000000a6a5a67221 */ /* 0x000fca0000010000 */
[----:B------:R-:W-:Y:S02]  /*3a10*/  MOV R218, R166 ;  /* 0x000000a600da7202 */ /* 0x000fe40000000f00 */
[----:B------:R-:W-:-:S07]  /*3a20*/  MOV R168, R170 ;  /* 0x000000aa00a87202 */ /* 0x000fce0000000f00 */
[----:B------:R-:W-:Y:S05]  /*3a30*/  WARPSYNC.COLLECTIVE R171, `(.L_x_1868) ;  /* 0x00000000ab087348 */ /* 0x000fea0003c00000 */
[----:B------:R0:W1:Y:S02]  /*3a40*/  SHFL.DOWN P1, R170, R218, R172, R173 ;  /* 0x080000acdaaa7389 */ /* 0x00006400000200ad */
[----:B01----:R-:W-:Y:S01]  /*3a50*/  ENDCOLLECTIVE ;  /* 0x000000000000791b */ /* 0x003fe20003800000 */
.L_x_1868:
[----:B------:R-:W-:Y:S01]  /*3a60*/  FADD.FTZ R168, R167, R168 ;  /* 0x000000a8a7a87221 */ /* 0x000fe20000010000 */
[----:B------:R-:W-:-:S04]  /*3a70*/  HFMA2.MMA R172, -RZ, RZ, 0, 5.9604644775390625e-08 ;  /* 0x00000001ffac7435 */ /* 0x000fc800000001ff */
[----:B------:R-:W-:Y:S02]  /*3a80*/  MOV R218, R168 ;  /* 0x000000a800da7202 */ /* 0x000fe40000000f00 */
[----:B------:R-:W-:-:S07]  /*3a90*/  MOV R169, R170 ;  /* 0x000000aa00a97202 */ /* 0x000fce0000000f00 */
[----:B------:R-:W-:Y:S05]  /*3aa0*/  WARPSYNC.COLLECTIVE R171, `(.L_x_1869) ;  /* 0x00000000ab087348 */ /* 0x000fea0003c00000 */
[----:B------:R0:W1:Y:S02]  /*3ab0*/  SHFL.DOWN P1, R170, R218, R172, R173 ;  /* 0x080000acdaaa7389 */ /* 0x00006400000200ad */
[----:B01----:R-:W-:Y:S01]  /*3ac0*/  ENDCOLLECTIVE ;  /* 0x000000000000791b */ /* 0x003fe20003800000 */
.L_x_1869:
[----:B------:R-:W-:-:S05]  /*3ad0*/  FADD.FTZ R169, R166, R169 ;  /* 0x000000a9a6a97221 */ /* 0x000fca0000010000 */
[----:B------:R-:W-:Y:S02]  /*3ae0*/  MOV R218, R169 ;  /* 0x000000a900da7202 */ /* 0x000fe40000000f00 */
[----:B------:R-:W-:-:S07]  /*3af0*/  MOV R163, R170 ;  /* 0x000000aa00a37202 */ /* 0x000fce0000000f00 */
[----:B------:R-:W-:Y:S05]  /*3b00*/  WARPSYNC.COLLECTIVE R171, `(.L_x_1870) ;  /* 0x00000000ab087348 */ /* 0x000fea0003c00000 */
[----:B------:R0:W1:Y:S02]  /*3b10*/  SHFL.DOWN P1, R170, R218, R172, R173 ;  /* 0x080000acdaaa7389 */ /* 0x00006400000200ad */
[----:B01----:R-:W-:Y:S01]  /*3b20*/  ENDCOLLECTIVE ;  /* 0x000000000000791b */ /* 0x003fe20003800000 */
.L_x_1870:
[----:B------:R-:W-:Y:S05]  /*3b30*/  BRA `(.L_x_1871) ;  /* 0xffffffe400a07947 */ /* 0x000fea000383ffff */
.L_x_1872:
        /* <DEDUP_REMOVED lines=12> */
.L_x_3286:


//--------------------- .text._ZN10layer_norm31ln_parallel_residual_bwd_kernelINS_13Kernel_traitsI6__halfS2_fS2_fjLj6144ELj1ELj1ELj8ELj16ENS_18Kernel_traits_baseILj6144ES2_S2_fS2_fjLj256EEEEELb0ELb0ELb1EEEvNS_9BwdParamsE --------------------------
	.section	.text._ZN10layer_norm31ln_parallel_residual_bwd_kernelINS_13Kernel_traitsI6__halfS2_fS2_fjLj6144ELj1ELj1ELj8ELj16ENS_18Kernel_traits_baseILj6144ES2_S2_fS2_fjLj256EEEEELb0ELb0ELb1EEEvNS_9BwdParamsE,"ax",@progbits
	.align	128
        .global         _ZN10layer_norm31ln_parallel_residual_bwd_kernelINS_13Kernel_traitsI6__halfS2_fS2_fjLj6144ELj1ELj1ELj8ELj16ENS_18Kernel_traits_baseILj6144ES2_S2_fS2_fjLj256EEEEELb0ELb0ELb1EEEvNS_9BwdParamsE
        .type           _ZN10layer_norm31ln_parallel_residual_bwd_kernelINS_13Kernel_traitsI6__halfS2_fS2_fjLj6144ELj1ELj1ELj8ELj16ENS_18Kernel_traits_baseILj6144ES2_S2_fS2_fjLj256EEEEELb0ELb0ELb1EEEvNS_9BwdParamsE,@function
        .size           _ZN10layer_norm31ln_parallel_residual_bwd_kernelINS_13Kernel_traitsI6__halfS2_fS2_fjLj6144ELj1ELj1ELj8ELj16ENS_18Kernel_traits_baseILj6144ES2_S2_fS2_fjLj256EEEEELb0ELb0ELb1EEEvNS_9BwdParamsE,(.L_x_3287 - _ZN10layer_norm31ln_parallel_residual_bwd_kernelINS_13Kernel_traitsI6__halfS2_fS2_fjLj6144ELj1ELj1ELj8ELj16ENS_18Kernel_traits_baseILj6144ES2_S2_fS2_fjLj256EEEEELb0ELb0ELb1EEEvNS_9BwdParamsE)
        .other          _ZN10layer_norm31ln_parallel_residual_bwd_kernelINS_13Kernel_traitsI6__halfS2_fS2_fjLj6144ELj1ELj1ELj8ELj16ENS_18Kernel_traits_baseILj6144ES2_S2_fS2_fjLj256EEEEELb0ELb0ELb1EEEvNS_9BwdParamsE,@"STO_CUDA_ENTRY STV_DEFAULT"
_ZN10layer_norm31ln_parallel_residual_bwd_kernelINS_13Kernel_traitsI6__halfS2_fS2_fjLj6144ELj1ELj1ELj8ELj16ENS_18Kernel_traits_baseILj6144ES2_S2_fS2_fjLj256EEEEELb0ELb0ELb1EEEvNS_9BwdParamsE:
.text._ZN10layer_norm31ln_parallel_residual_bwd_kernelINS_13Kernel_traitsI6__halfS2_fS2_fjLj6144ELj1ELj1ELj8ELj16ENS_18Kernel_traits_baseILj6144ES2_S2_fS2_fjLj256EEEEELb0ELb0ELb1EEEvNS_9BwdParamsE:
        /* <DEDUP_REMOVED lines=64> */
.L_x_1873:
        /* <DEDUP_REMOVED lines=61> */
[----:B------:R-:W-:Y:S02]  /*07d0*/  CS2R R2, SRZ ;  /* 0x0000000000027805 */ /* 0x000fe4000001ff00 */
[----:B------:R-:W-:Y:S02]  /*07e0*/  MOV R0, RZ ;  /* 0x000000ff00007202 */ /* 0x000fe40000000f00 */
[----:B------:R-:W-:Y:S01]  /*07f0*/  LOP3.LUT R205, R133, 0xff, RZ, 0xc0, !PT ;  /* 0x000000ff85cd7812 */ /* 0x000fe200078ec0ff */
[--C-:B--2---:R-:W-:Y:S02]  /*0800*/  HADD2.F32 R215, -RZ, R180.reuse.H0_H0 ;  /* 0x200000b4ffd77230 */ /* 0x104fe40000004100 */
[----:B------:R-:W-:Y:S01]  /*0810*/  HADD2.F32 R213, -RZ, R180.H1_H1 ;  /* 0x300000b4ffd57230 */ /* 0x000fe20000004100 */
[----:B------:R-:W-:Y:S01]  /*0820*/  HFMA2.MMA R180, -RZ, RZ, 0, 0 ;  /* 0x00000000ffb47435 */ /* 0x000fe200000001ff */
[----:B------:R-:W-:-:S02]  /*0830*/  HADD2.F32 R211, -RZ, R181.H0_H0 ;  /* 0x200000b5ffd37230 */ /* 0x000fc40000004100 */
[----:B------:R-:W-:Y:S02]  /*0840*/  HADD2.F32 R209, -RZ, R181.H1_H1 ;  /* 0x300000b5ffd17230 */ /* 0x000fe40000004100 */
[--C-:B----4-:R-:W-:Y:S02]  /*0850*/  HADD2.F32 R214, -RZ, R184.reuse.H0_H0 ;  /* 0x200000b8ffd67230 */ /* 0x110fe40000004100 */
[----:B------:R-:W-:Y:S02]  /*0860*/  HADD2.F32 R212, -RZ, R184.H1_H1 ;  /* 0x300000b8ffd47230 */ /* 0x000fe40000004100 */
[--C-:B------:R-:W-:Y:S02]  /*0870*/  HADD2.F32 R210, -RZ, R185.reuse.H0_H0 ;  /* 0x200000b9ffd27230 */ /* 0x100fe40000004100 */
[----:B------:R-:W-:Y:S02]  /*0880*/  HADD2.F32 R208, -RZ, R185.H1_H1 ;  /* 0x300000b9ffd07230 */ /* 0x000fe40000004100 */
[----:B---3--:R-:W-:-:S02]  /*0890*/  HADD2.F32 R188, -RZ, R192.H0_H0 ;  /* 0x200000c0ffbc7230 */ /* 0x008fc40000004100 */
[----:B------:R-:W-:Y:S02]  /*08a0*/  HADD2.F32 R189, -RZ, R192.H1_H1 ;  /* 0x300000c0ffbd7230 */ /* 0x000fe40000004100 */
[--C-:B------:R-:W-:Y:S02]  /*08b0*/  HADD2.F32 R190, -RZ, R193.reuse.H0_H0 ;  /* 0x200000c1ffbe7230 */ /* 0x100fe40000004100 */
[----:B------:R-:W-:Y:S02]  /*08c0*/  HADD2.F32 R191, -RZ, R193.H1_H1 ;  /* 0x300000c1ffbf7230 */ /* 0x000fe40000004100 */
[--C-:B-----5:R-:W-:Y:S02]  /*08d0*/  HADD2.F32 R196, -RZ, R200.reuse.H0_H0 ;  /* 0x200000c8ffc47230 */ /* 0x120fe40000004100 */
        /* <DEDUP_REMOVED lines=31> */
[----:B------:R-:W-:Y:S02]  /*0ad0*/  HADD2.F32 R182, -RZ, R183.H0_H0 ;  /* 0x200000b7ffb67230 */ /* 0x000fe40000004100 */
[----:B------:R-:W-:Y:S02]  /*0ae0*/  HADD2.F32 R186, -RZ, R187.H0_H0 ;  /* 0x200000bbffba7230 */ /* 0x000fe40000004100 */
[----:B------:R-:W-:Y:S02]  /*0af0*/  HADD2.F32 R194, -RZ, R195.H0_H0 ;  /* 0x200000c3ffc27230 */ /* 0x000fe40000004100 */
[----:B------:R-:W-:Y:S02]  /*0b00*/  HADD2.F32 R202, -RZ, R203.H0_H0 ;  /* 0x200000cbffca7230 */ /* 0x000fe40000004100 */
[----:B------:R-:W-:-:S02]  /*0b10*/  HADD2.F32 R183, -RZ, R183.H1_H1 ;  /* 0x300000b7ffb77230 */ /* 0x000fc40000004100 */
[----:B------:R-:W-:Y:S02]  /*0b20*/  HADD2.F32 R187, -RZ, R187.H1_H1 ;  /* 0x300000bbffbb7230 */ /* 0x000fe40000004100 */
[----:B------:R-:W-:Y:S02]  /*0b30*/  HADD2.F32 R195, -RZ, R195.H1_H1 ;  /* 0x300000c3ffc37230 */ /* 0x000fe40000004100 */
[----:B------:R-:W-:-:S07]  /*0b40*/  HADD2.F32 R203, -RZ, R203.H1_H1 ;  /* 0x300000cbffcb7230 */ /* 0x000fce0000004100 */
.L_x_1876:
        /* <DEDUP_REMOVED lines=35> */
[----:B------:R-:W-:Y:S02]  /*0d80*/  IMAD.WIDE.U32 R120, R206, 0x10, R120 ;  /* 0x00000010ce787825 */ /* 0x000fe400078e0078 */
[----:B------:R-:W3:Y:S04]  /*0d90*/  LDG.E.128 R116, desc[UR4][R116.64] ;  /* 0x0000000474747981 */ /* 0x000ee8000c1e1d00 */
[----:B------:R-:W3:Y:S01]  /*0da0*/  LDG.E.128 R120, desc[UR4][R120.64] ;  /* 0x0000000478787981 */ /* 0x000ee2000c1e1d00 */
[----:B-1----:R-:W-:-:S03]  /*0db0*/  @P0 IMAD.WIDE.U32 R238, R234, 0x20, R126 ;  /* 0x00000020eaee0825 */ /* 0x002fc600078e007e */
[----:B------:R-:W3:Y:S01]  /*0dc0*/  LDG.E.128 R124, desc[UR4][R124.64+0x10] ;  /* 0x000010047c7c7981 */ /* 0x000ee2000c1e1d00 */
[----:B------:R-:W-:Y:S01]  /*0dd0*/  ISETP.NE.AND P2, PT, RZ, UR9, PT ;  /* 0x00000009ff007c0c */ /* 0x000fe2000bf45270 */
[----:B------:R-:W-:Y:S02]  /*0de0*/  @P0 IMAD.WIDE.U32 R236, R206, 0x20, R236 ;  /* 0x00000020ceec0825 */ /* 0x000fe400078e00ec */
[----:B------:R-:W5:Y:S02]  /*0df0*/  @P0 LDG.E.128 R44, desc[UR4][R238.64] ;  /* 0x00000004ee2c0981 */ /* 0x000f64000c1e1d00 */
[----:B0-----:R-:W-:Y:S02]  /*0e00*/  @P0 IMAD.WIDE.U32 R240, R233, 0x20, R240 ;  /* 0x00000020e9f00825 */ /* 0x001fe400078e00f0 */
[----:B------:R-:W5:Y:S04]  /*0e10*/  @P0 LDG.E.128 R48, desc[UR4][R238.64+0x10] ;  /* 0x00001004ee300981 */ /* 0x000f68000c1e1d00 */
[----:B------:R-:W5:Y:S04]  /*0e20*/  @P0 LDG.E.128 R60, desc[UR4][R236.64] ;  /* 0x00000004ec3c0981 */ /* 0x000f68000c1e1d00 */
[----:B------:R-:W5:Y:S04]  /*0e30*/  @P0 LDG.E.128 R64, desc[UR4][R236.64+0x10] ;  /* 0x00001004ec400981 */ /* 0x000f68000c1e1d00 */
[----:B------:R-:W5:Y:S04]  /*0e40*/  @P0 LDG.E.128 R52, desc[UR4][R240.64] ;  /* 0x00000004f0340981 */ /* 0x000f68000c1e1d00 */
[----:B------:R0:W5:Y:S01]  /*0e50*/  @P0 LDG.E.128 R56, desc[UR4][R240.64+0x10] ;  /* 0x00001004f0380981 */ /* 0x000162000c1e1d00 */
[----:B------:R-:W-:-:S02]  /*0e60*/  LOP3.LUT P6, RZ, R242, 0xff, RZ, 0xc0, !PT ;  /* 0x000000fff2ff7812 */ /* 0x000fc400078cc0ff */
[----:B----4-:R-:W-:Y:S01]  /*0e70*/  FSEL R245, R245, RZ, !P2 ;  /* 0x000000fff5f57208 */ /* 0x010fe20005000000 */
[----:B------:R-:W-:-:S04]  /*0e80*/  HADD2.F32 R243, -RZ, R84.H0_H0 ;  /* 0x20000054fff37230 */ /* 0x000fc80000004100 */
[--C-:B--2---:R-:W-:Y:S01]  /*0e90*/  FADD.FTZ R80, R80, -R245.reuse ;  /* 0x800000f550507221 */ /* 0x104fe20000010000 */
[----:B------:R-:W-:Y:S02]  /*0ea0*/  HADD2.F32 R84, -RZ, R84.H1_H1 ;  /* 0x30000054ff547230 */ /* 0x000fe40000004100 */
[--C-:B0-----:R-:W-:Y:S01]  /*0eb0*/  FADD.FTZ R240, R81, -R245.reuse ;  /* 0x800000f551f07221 */ /* 0x101fe20000010000 */
[--C-:B---3--:R-:W-:Y:S02]  /*0ec0*/  HADD2.F32 R239, -RZ, R88.reuse.H0_H0 ;  /* 0x20000058ffef7230 */ /* 0x108fe40000004100 */
[----:B------:R-:W-:Y:S02]  /*0ed0*/  HADD2.F32 R88, -RZ, R88.H1_H1 ;  /* 0x30000058ff587230 */ /* 0x000fe40000004100 */
[----:B------:R-:W-:Y:S01]  /*0ee0*/  FMUL.FTZ R238, R235, R80 ;  /* 0x00000050ebee7220 */ /* 0x000fe20000410000 */
[----:B------:R-:W-:Y:S01]  /*0ef0*/  FMUL.FTZ R80, R230, R243 ;  /* 0x000000f3e6507220 */ /* 0x000fe20000410000 */
[----:B------:R-:W-:Y:S01]  /*0f00*/  FADD.FTZ R82, R82, -R245 ;  /* 0x800000f552527221 */ /* 0x000fe20000010000 */
[----:B------:R-:W-:-:S02]  /*0f10*/  HADD2.F32 R81, -RZ, R85.H0_H0 ;  /* 0x20000055ff517230 */ /* 0x000fc40000004100 */
[----:B------:R-:W-:Y:S01]  /*0f20*/  FFMA.FTZ R236, R231, R239, R80 ;  /* 0x000000efe7ec7223 */ /* 0x000fe20000010050 */
[----:B------:R-:W-:Y:S01]  /*0f30*/  FMUL.FTZ R80, R228, R84 ;  /* 0x00000054e4507220 */ /* 0x000fe20000410000 */
[----:B------:R-:W-:Y:S01]  /*0f40*/  FMUL.FTZ R242, R235, R82 ;  /* 0x00000052ebf27220 */ /* 0x000fe20000410000 */
[----:B------:R-:W-:Y:S02]  /*0f50*/  FMUL.FTZ R82, R226, R81 ;  /* 0x00000051e2527220 */ /* 0x000fe40000410000 */
[----:B------:R-:W-:Y:S01]  /*0f60*/  FFMA.FTZ R237, R229, R88, R80 ;  /* 0x00000058e5ed7223 */ /* 0x000fe20000010050 */
[----:B------:R-:W-:Y:S02]  /*0f70*/  HADD2.F32 R80, -RZ, R89.H0_H0 ;  /* 0x20000059ff507230 */ /* 0x000fe40000004100 */
[----:B------:R-:W-:Y:S02]  /*0f80*/  HADD2.F32 R85, -RZ, R85.H1_H1 ;  /* 0x30000055ff557230 */ /* 0x000fe40000004100 */
[----:B------:R-:W-:Y:S01]  /*0f90*/  FADD.FTZ R180, R239, R180 ;  /* 0x000000b4efb47221 */ /* 0x000fe20000010000 */
[----:B------:R-:W-:Y:S01]  /*0fa0*/  FFMA.FTZ R204, R238, R239, R204 ;  /* 0x000000efeecc7223 */ /* 0x000fe200000100cc */
[----:B------:R-:W-:Y:S01]  /*0fb0*/  FADD.FTZ R172, R80, R172 ;  /* 0x000000ac50ac7221 */ /* 0x000fe20000010000 */
[-C--:B------:R-:W-:Y:S01]  /*0fc0*/  FFMA.FTZ R173, R242, R80.reuse, R173 ;  /* 0x00000050f2ad7223 */ /* 0x080fe200000100ad */
[----:B------:R-:W-:Y:S01]  /*0fd0*/  FFMA.FTZ R239, R227, R80, R82 ;  /* 0x00000050e3ef7223 */ /* 0x000fe20000010052 */
[----:B------:R-:W-:-:S02]  /*0fe0*/  HADD2.F32 R89, -RZ, R89.H1_H1 ;  /* 0x30000059ff597230 */ /* 0x000fc40000004100 */
[----:B------:R-:W-:Y:S01]  /*0ff0*/  FADD.FTZ R170, R81, R170 ;  /* 0x000000aa51aa7221 */ /* 0x000fe20000010000 */
[----:B------:R-:W-:Y:S01]  /*1000*/  FFMA.FTZ R171, R242, R81, R171 ;  /* 0x00000051f2ab7223 */ /* 0x000fe200000100ab */
[----:B------:R-:W-:Y:S01]  /*1010*/  FMUL.FTZ R80, R224, R85 ;  /* 0x00000055e0507220 */ /* 0x000fe20000410000 */
[----:B------:R-:W-:Y:S01]  /*1020*/  FADD.FTZ R92, -R245, R92 ;  /* 0x0000005cf55c7221 */ /* 0x000fe20000010100 */
[----:B------:R-:W-:Y:S02]  /*1030*/  HADD2.F32 R81, -RZ, R86.H0_H0 ;  /* 0x20000056ff517230 */ /* 0x000fe40000004100 */
        /* <DEDUP_REMOVED lines=12> */
[C---:B------:R-:W-:Y:S01]  /*1100*/  FADD.FTZ R94, -R245.reuse, R94 ;  /* 0x0000005ef55e7221 */ /* 0x040fe20000010100 */
[----:B------:R-:W-:Y:S02]  /*1110*/  HADD2.F32 R81, -RZ, R87.H0_H0 ;  /* 0x20000057ff517230 */ /* 0x000fe40000004100 */
[----:B------:R-:W-:Y:S01]  /*1120*/  FADD.FTZ R248, -R245, R93 ;  /* 0x0000005df5f87221 */ /* 0x000fe20000010100 */
[----:B------:R-:W-:Y:S01]  /*1130*/  FFMA.FTZ R93, R221, R90, R80 ;  /* 0x0000005add5d7223 */ /* 0x000fe20000010050 */
[----:B------:R-:W-:-:S02]  /*1140*/  HADD2.F32 R80, -RZ, R91.H0_H0 ;  /* 0x2000005bff507230 */ /* 0x000fc40000004100 */
[----:B------:R-:W-:Y:S01]  /*1150*/  FMUL.FTZ R250, R235, R94 ;  /* 0x0000005eebfa7220 */ /* 0x000fe20000410000 */
[----:B------:R-:W-:Y:S01]  /*1160*/  FMUL.FTZ R94, R218, R81 ;  /* 0x00000051da5e7220 */ /* 0x000fe20000410000 */
[----:B------:R-:W-:Y:S02]  /*1170*/  HADD2.F32 R87, -RZ, R87.H1_H1 ;  /* 0x30000057ff577230 */ /* 0x000fe40000004100 */
[----:B------:R-:W-:Y:S01]  /*1180*/  FADD.FTZ R156, R80, R156 ;  /* 0x0000009c509c7221 */ /* 0x000fe20000010000 */
[-C--:B------:R-:W-:Y:S01]  /*1190*/  FFMA.FTZ R157, R250, R80.reuse, R157 ;  /* 0x00000050fa9d7223 */ /* 0x080fe2000001009d */
[----:B------:R-:W-:Y:S01]  /*11a0*/  FFMA.FTZ R94, R219, R80, R94 ;  /* 0x00000050db5e7223 */ /* 0x000fe2000001005e */
[----:B------:R-:W-:Y:S02]  /*11b0*/  HADD2.F32 R91, -RZ, R91.H1_H1 ;  /* 0x3000005bff5b7230 */ /* 0x000fe40000004100 */
[----:B------:R-:W-:Y:S01]  /*11c0*/  FMUL.FTZ R80, R216, R87 ;  /* 0x00000057d8507220 */ /* 0x000fe20000410000 */
[C---:B------:R-:W-:Y:S01]  /*11d0*/  FADD.FTZ R96, -R245.reuse, R96 ;  /* 0x00000060f5607221 */ /* 0x040fe20000010100 */
[----:B------:R-:W-:Y:S01]  /*11e0*/  FADD.FTZ R252, -R245, R95 ;  /* 0x0000005ff5fc7221 */ /* 0x000fe20000010100 */
[----:B------:R-:W-:Y:S01]  /*11f0*/  FADD.FTZ R178, R243, R178 ;  /* 0x000000b2f3b27221 */ /* 0x000fe20000010000 */
[----:B------:R-:W-:Y:S01]  /*1200*/  FFMA.FTZ R95, R217, R91, R80 ;  /* 0x0000005bd95f7223 */ /* 0x000fe20000010050 */
[----:B------:R-:W-:Y:S01]  /*1210*/  FFMA.FTZ R179, R238, R243, R179 ;  /* 0x000000f3eeb37223 */ /* 0x000fe200000100b3 */
[----:B------:R-:W-:-:S02]  /*1220*/  HADD2.F32 R80, -RZ, R100.H0_H0 ;  /* 0x20000064ff507230 */ /* 0x000fc40000004100 */
[----:B------:R-:W-:Y:S01]  /*1230*/  FMUL.FTZ R243, R235, R96 ;  /* 0x00000060ebf37220 */ /* 0x000fe20000410000 */
[----:B------:R-:W-:Y:S02]  /*1240*/  HADD2.F32 R96, -RZ, R104.H0_H0 ;  /* 0x20000068ff607230 */ /* 0x000fe40000004100 */
[----:B------:R-:W-:Y:S01]  /*1250*/  FADD.FTZ R146, R80, R146 ;  /* 0x0000009250927221 */ /* 0x000fe20000010000 */
[CC--:B------:R-:W-:Y:S01]  /*1260*/  FFMA.FTZ R147, R243.reuse, R80.reuse, R147 ;  /* 0x00000050f3937223 */ /* 0x0c0fe20000010093 */
[----:B------:R-:W-:Y:S01]  /*1270*/  FMUL.FTZ R80, R214, R80 ;  /* 0x00000050d6507220 */ /* 0x000fe20000410000 */
[----:B------:R-:W-:Y:S01]  /*1280*/  FADD.FTZ R148, R96, R148 ;  /* 0x0000009460947221 */ /* 0x000fe20000010000 */
[-C--:B------:R-:W-:Y:S02]  /*1290*/  FFMA.FTZ R149, R243, R96.reuse, R149 ;  /* 0x00000060f3957223 */ /* 0x080fe40000010095 */
[----:B------:R-:W-:Y:S01]  /*12a0*/  FFMA.FTZ R96, R215, R96, R80 ;  /* 0x00000060d7607223 */ /* 0x000fe20000010050 */
[----:B------:R-:W-:Y:S01]  /*12b0*/  FADD.FTZ R80, -R245, R97 ;  /* 0x00000061f5507221 */ /* 0x000fe20000010100 */
[----:B------:R-:W-:Y:S01]  /*12c0*/  FADD.FTZ R154, R81, R154 ;  /* 0x0000009a519a7221 */ /* 0x000fe20000010000 */
[----:B------:R-:W-:Y:S01]  /*12d0*/  FFMA.FTZ R155, R250, R81, R155 ;  /* 0x00000051fa9b7223 */ /* 0x000fe2000001009b */
[----:B------:R-:W-:-:S02]  /*12e0*/  HADD2.F32 R81, -RZ, R100.H1_H1 ;  /* 0x30000064ff517230 */ /* 0x000fc40000004100 */
[----:B------:R-:W-:Y:S01]  /*12f0*/  FMUL.FTZ R100, R235, R80 ;  /* 0x00000050eb647220 */ /* 0x000fe20000410000 */
[----:B------:R-:W-:Y:S02]  /*1300*/  HADD2.F32 R97, -RZ, R104.H1_H1 ;  /* 0x30000068ff617230 */ /* 0x000fe40000004100 */
[----:B------:R-:W-:Y:S01]  /*1310*/  FADD.FTZ R98, -R245, R98 ;  /* 0x00000062f5627221 */ /* 0x000fe20000010100 */
[-C--:B------:R-:W-:Y:S01]  /*1320*/  FMUL.FTZ R80, R212, R81.reuse ;  /* 0x00000051d4507220 */ /* 0x080fe20000410000 */
[----:B------:R-:W-:Y:S01]  /*1330*/  FADD.FTZ R142, R81, R142 ;  /* 0x0000008e518e7221 */ /* 0x000fe20000010000 */
[C---:B------:R-:W-:Y:S01]  /*1340*/  FFMA.FTZ R143, R100.reuse, R81, R143 ;  /* 0x00000051648f7223 */ /* 0x040fe2000001008f */
[----:B------:R-:W-:Y:S02]  /*1350*/  HADD2.F32 R81, -RZ, R101.H0_H0 ;  /* 0x20000065ff517230 */ /* 0x000fe40000004100 */
[----:B------:R-:W-:Y:S01]  /*1360*/  FMUL.FTZ R104, R235, R98 ;  /* 0x00000062eb687220 */ /* 0x000fe20000410000 */
[----:B------:R-:W-:Y:S01]  /*1370*/  FADD.FTZ R144, R97, R144 ;  /* 0x0000009061907221 */ /* 0x000fe20000010000 */
[----:B------:R-:W-:Y:S01]  /*1380*/  FFMA.FTZ R145, R100, R97, R145 ;  /* 0x0000006164917223 */ /* 0x000fe20000010091 */
[----:B------:R-:W-:-:S02]  /*1390*/  HADD2.F32 R98, -RZ, R105.H0_H0 ;  /* 0x20000069ff627230 */ /* 0x000fc40000004100 */
[----:B------:R-:W-:Y:S01]  /*13a0*/  FFMA.FTZ R97, R213, R97, R80 ;  /* 0x00000061d5617223 */ /* 0x000fe20000010050 */
[-C--:B------:R-:W-:Y:S02]  /*13b0*/  FMUL.FTZ R80, R210, R81.reuse ;  /* 0x00000051d2507220 */ /* 0x080fe40000410000 */
[----:B------:R-:W-:Y:S01]  /*13c0*/  FADD.FTZ R140, R98, R140 ;  /* 0x0000008c628c7221 */ /* 0x000fe20000010000 */
[CC--:B------:R-:W-:Y:S01]  /*13d0*/  FFMA.FTZ R141, R104.reuse, R98.reuse, R141 ;  /* 0x00000062688d7223 */ /* 0x0c0fe2000001008d */
[----:B------:R-:W-:Y:S01]  /*13e0*/  FFMA.FTZ R98, R211, R98, R80 ;  /* 0x00000062d3627223 */ /* 0x000fe20000010050 */
[----:B------:R-:W-:Y:S01]  /*13f0*/  FADD.FTZ R80, -R245, R99 ;  /* 0x00000063f5507221 */ /* 0x000fe20000010100 */
[----:B------:R-:W-:Y:S02]  /*1400*/  HADD2.F32 R101, -RZ, R101.H1_H1 ;  /* 0x30000065ff657230 */ /* 0x000fe40000004100 */
[----:B------:R-:W-:Y:S01]  /*1410*/  FADD.FTZ R138, R81, R138 ;  /* 0x0000008a518a7221 */ /* 0x000fe20000010000 */
[----:B------:R-:W-:Y:S01]  /*1420*/  FFMA.FTZ R139, R104, R81, R139 ;  /* 0x00000051688b7223 */ /* 0x000fe2000001008b */
[----:B------:R-:W-:Y:S01]  /*1430*/  FMUL.FTZ R99, R235, R80 ;  /* 0x00000050eb637220 */ /* 0x000fe20000410000 */
[----:B------:R-:W-:-:S02]  /*1440*/  HADD2.F32 R80, -RZ, R105.H1_H1 ;  /* 0x30000069ff507230 */ /* 0x000fc40000004100 */
[-C--:B------:R-:W-:Y:S01]  /*1450*/  FMUL.FTZ R82, R208, R101.reuse ;  /* 0x00000065d0527220 */ /* 0x080fe20000410000 */
[----:B------:R-:W-:Y:S01]  /*1460*/  FADD.FTZ R108, -R245, R108 ;  /* 0x0000006cf56c7221 */ /* 0x000fe20000010100 */
[----:B------:R-:W-:Y:S02]  /*1470*/  HADD2.F32 R81, -RZ, R102.H0_H0 ;  /* 0x20000066ff517230 */ /* 0x000fe40000004100 */
[----:B------:R-:W-:Y:S01]  /*1480*/  FADD.FTZ R134, R101, R134 ;  /* 0x0000008665867221 */ /* 0x000fe20000010000 */
[C---:B------:R-:W-:Y:S01]  /*1490*/  FFMA.FTZ R135, R99.reuse, R101, R135 ;  /* 0x0000006563877223 */ /* 0x040fe20000010087 */
[----:B------:R-:W-:Y:S02]  /*14a0*/  HADD2.F32 R105, -RZ, R106.H0_H0 ;  /* 0x2000006aff697230 */ /* 0x000fe40000004100 */
[----:B------:R-:W-:Y:S01]  /*14b0*/  FADD.FTZ R136, R80, R136 ;  /* 0x0000008850887221 */ /* 0x000fe20000010000 */
[-C--:B------:R-:W-:Y:S01]  /*14c0*/  FFMA.FTZ R137, R99, R80.reuse, R137 ;  /* 0x0000005063897223 */ /* 0x080fe20000010089 */
[----:B------:R-:W-:Y:S01]  /*14d0*/  FFMA.FTZ R101, R209, R80, R82 ;  /* 0x00000050d1657223 */ /* 0x000fe20000010052 */
[----:B------:R-:W-:Y:S01]  /*14e0*/  FMUL.FTZ R247, R235, R108 ;  /* 0x0000006cebf77220 */ /* 0x000fe20000410000 */
[----:B------:R-:W-:Y:S01]  /*14f0*/  FMUL.FTZ R80, R184, R81 ;  /* 0x00000051b8507220 */ /* 0x000fe20000410000 */
[----:B------:R-:W-:-:S02]  /*1500*/  FADD.FTZ R14, R105, R14 ;  /* 0x0000000e690e7221 */ /* 0x000fc40000010000 */
[-C--:B------:R-:W-:Y:S01]  /*1510*/  FFMA.FTZ R2, R247, R105.reuse, R2 ;  /* 0x00000069f7027223 */ /* 0x080fe20000010002 */
[----:B------:R-:W-:Y:S01]  /*1520*/  FFMA.FTZ R105, R207, R105, R80 ;  /* 0x00000069cf697223 */ /* 0x000fe20000010050 */
[----:B------:R-:W-:Y:S01]  /*1530*/  FADD.FTZ R80, -R245, R109 ;  /* 0x0000006df5507221 */ /* 0x000fe20000010100 */
[----:B------:R-:W-:-:S03]  /*1540*/  HADD2.F32 R82, -RZ, R102.H1_H1 ;  /* 0x30000066ff527230 */ /* 0x000fc60000004100 */
[----:B------:R-:W-:Y:S01]  /*1550*/  FMUL.FTZ R109, R235, R80 ;  /* 0x00000050eb6d7220 */ /* 0x000fe20000410000 */
[----:B------:R-:W-:Y:S02]  /*1560*/  HADD2.F32 R102, -RZ, R106.H1_H1 ;  /* 0x3000006aff667230 */ /* 0x000fe40000004100 */
[-C--:B------:R-:W-:Y:S01]  /*1570*/  FMUL.FTZ R80, R185, R82.reuse ;  /* 0x00000052b9507220 */ /* 0x080fe20000410000 */
[----:B------:R-:W-:Y:S01]  /*1580*/  FADD.FTZ R132, R82, R132 ;  /* 0x0000008452847221 */ /* 0x000fe20000010000 */
[----:B------:R-:W-:Y:S01]  /*1590*/  FFMA.FTZ R25, R109, R82, R25 ;  /* 0x000000526d197223 */ /* 0x000fe20000010019 */
[----:B------:R-:W-:Y:S01]  /*15a0*/  FMUL.FTZ R240, R235, R240 ;  /* 0x000000f0ebf07220 */ /* 0x000fe20000410000 */
[----:B------:R-:W-:Y:S02]  /*15b0*/  HADD2.F32 R82, -RZ, R103.H1_H1 ;  /* 0x30000067ff527230 */ /* 0x000fe40000004100 */
[----:B------:R-:W-:Y:S01]  /*15c0*/  FADD.FTZ R244, R83, -R245 ;  /* 0x800000f553f47221 */ /* 0x000fe20000010000 */
[----:B------:R-:W-:Y:S01]  /*15d0*/  FADD.FTZ R108, -R245, R111 ;  /* 0x0000006ff56c7221 */ /* 0x000fe20000010100 */
[----:B------:R-:W-:Y:S01]  /*15e0*/  FADD.FTZ R13, R102, R13 ;  /* 0x0000000d660d7221 */ /* 0x000fe20000010000 */
[-C--:B------:R-:W-:Y:S01]  /*15f0*/  FFMA.FTZ R0, R109, R102.reuse, R0 ;  /* 0x000000666d007223 */ /* 0x080fe20000010000 */
[----:B------:R-:W-:Y:S01]  /*1600*/  FFMA.FTZ R102, R181, R102, R80 ;  /* 0x00000066b5667223 */ /* 0x000fe20000010050 */
[----:B------:R-:W-:Y:S01]  /*1610*/  FADD.FTZ R174, R84, R174 ;  /* 0x000000ae54ae7221 */ /* 0x000fe20000010000 */
[----:B------:R-:W-:Y:S01]  /*1620*/  FFMA.FTZ R175, R240, R84, R175 ;  /* 0x00000054f0af7223 */ /* 0x000fe200000100af */
[----:B------:R-:W-:-:S02]  /*1630*/  HADD2.F32 R80, -RZ, R107.H1_H1 ;  /* 0x3000006bff507230 */ /* 0x000fc40000004100 */
[C---:B------:R-:W-:Y:S01]  /*1640*/  FMUL.FTZ R244, R235.reuse, R244 ;  /* 0x000000f4ebf47220 */ /* 0x040fe20000410000 */
[----:B------:R-:W-:Y:S02]  /*1650*/  HADD2.F32 R83, -RZ, R103.H0_H0 ;  /* 0x20000067ff537230 */ /* 0x000fe40000004100 */
[----:B------:R-:W-:Y:S01]  /*1660*/  FMUL.FTZ R108, R235, R108 ;  /* 0x0000006ceb6c7220 */ /* 0x000fe20000410000 */
[----:B------:R-:W-:Y:S01]  /*1670*/  FMUL.FTZ R84, R187, R82 ;  /* 0x00000052bb547220 */ /* 0x000fe20000410000 */
[C---:B------:R-:W-:Y:S01]  /*1680*/  FADD.FTZ R110, -R245.reuse, R110 ;  /* 0x0000006ef56e7221 */ /* 0x040fe20000010100 */
[----:B------:R-:W-:Y:S01]  /*1690*/  FADD.FTZ R112, -R245, R112 ;  /* 0x00000070f5707221 */ /* 0x000fe20000010100 */
[----:B------:R-:W-:Y:S01]  /*16a0*/  FADD.FTZ R131, R81, R131 ;  /* 0x0000008351837221 */ /* 0x000fe20000010000 */
[----:B------:R-:W-:Y:S01]  /*16b0*/  FFMA.FTZ R26, R247, R81, R26 ;  /* 0x00000051f71a7223 */ /* 0x000fe2000001001a */
[----:B------:R-:W-:Y:S01]  /*16c0*/  FADD.FTZ R166, R85, R166 ;  /* 0x000000a655a67221 */ /* 0x000fe20000010000 */
[----:B------:R-:W-:Y:S01]  /*16d0*/  FFMA.FTZ R167, R244, R85, R167 ;  /* 0x00000055f4a77223 */ /* 0x000fe200000100a7 */
[----:B------:R-:W-:-:S02]  /*16e0*/  HADD2.F32 R81, -RZ, R107.H0_H0 ;  /* 0x2000006bff517230 */ /* 0x000fc40000004100 */
[----:B------:R-:W-:Y:S01]  /*16f0*/  FADD.FTZ R15, R80, R15 ;  /* 0x0000000f500f7221 */ /* 0x000fe20000010000 */
[-C--:B------:R-:W-:Y:S01]  /*1700*/  FFMA.FTZ R3, R108, R80.reuse, R3 ;  /* 0x000000506c037223 */ /* 0x080fe20000010003 */
[----:B------:R-:W-:Y:S01]  /*1710*/  FFMA.FTZ R103, R183, R80, R84 ;  /* 0x00000050b7677223 */ /* 0x000fe20000010054 */
[C---:B------:R-:W-:Y:S01]  /*1720*/  FMUL.FTZ R249, R235.reuse, R110 ;  /* 0x0000006eebf97220 */ /* 0x040fe20000410000 */
[----:B------:R-:W-:Y:S01]  /*1730*/  FMUL.FTZ R85, R186, R83 ;  /* 0x00000053ba557220 */ /* 0x000fe20000410000 */
[--C-:B------:R-:W-:Y:S02]  /*1740*/  HADD2.F32 R80, -RZ, R116.reuse.H0_H0 ;  /* 0x20000074ff507230 */ /* 0x100fe40000004100 */
[----:B------:R-:W-:Y:S01]  /*1750*/  FMUL.FTZ R111, R235, R112 ;  /* 0x00000070eb6f7220 */ /* 0x000fe20000410000 */
[----:B------:R-:W-:Y:S01]  /*1760*/  FADD.FTZ R112, -R245, R113 ;  /* 0x00000071f5707221 */ /* 0x000fe20000010100 */
[----:B------:R-:W-:Y:S02]  /*1770*/  HADD2.F32 R116, -RZ, R116.H1_H1 ;  /* 0x30000074ff747230 */ /* 0x000fe40000004100 */
[----:B------:R-:W-:Y:S01]  /*1780*/  FADD.FTZ R16, R81, R16 ;  /* 0x0000001051107221 */ /* 0x000fe20000010000 */
[-C--:B------:R-:W-:Y:S01]  /*1790*/  FFMA.FTZ R4, R249, R81.reuse, R4 ;  /* 0x00000051f9047223 */ /* 0x080fe20000010004 */
[----:B------:R-:W-:Y:S01]  /*17a0*/  FFMA.FTZ R106, R182, R81, R85 ;  /* 0x00000051b66a7223 */ /* 0x000fe20000010055 */
[----:B------:R-:W-:-:S02]  /*17b0*/  HADD2.F32 R110, -RZ, R120.H1_H1 ;  /* 0x30000078ff6e7230 */ /* 0x000fc40000004100 */
[----:B------:R-:W-:Y:S01]  /*17c0*/  FADD.FTZ R43, R80, R43 ;  /* 0x0000002b502b7221 */ /* 0x000fe20000010000 */
[-C--:B------:R-:W-:Y:S01]  /*17d0*/  FFMA.FTZ R30, R111, R80.reuse, R30 ;  /* 0x000000506f1e7223 */ /* 0x080fe2000001001e */
[----:B------:R-:W-:Y:S01]  /*17e0*/  FMUL.FTZ R81, R196, R80 ;  /* 0x00000050c4517220 */ /* 0x000fe20000410000 */
[----:B------:R-:W-:Y:S01]  /*17f0*/  FMUL.FTZ R112, R235, R112 ;  /* 0x00000070eb707220 */ /* 0x000fe20000410000 */
[----:B------:R-:W-:Y:S01]  /*1800*/  FMUL.FTZ R80, R197, R116 ;  /* 0x00000074c5507220 */ /* 0x000fe20000410000 */
[----:B------:R-:W-:Y:S01]  /*1810*/  FADD.FTZ R114, -R245, R114 ;  /* 0x00000072f5727221 */ /* 0x000fe20000010100 */
[----:B------:R-:W-:Y:S02]  /*1820*/  HADD2.F32 R107, -RZ, R120.H0_H0 ;  /* 0x20000078ff6b7230 */ /* 0x000fe40000004100 */
[----:B------:R-:W-:Y:S01]  /*1830*/  FADD.FTZ R17, R110, R17 ;  /* 0x000000116e117221 */ /* 0x000fe20000010000 */
[-C--:B------:R-:W-:Y:S01]  /*1840*/  FFMA.FTZ R5, R112, R110.reuse, R5 ;  /* 0x0000006e70057223 */ /* 0x080fe20000010005 */
[----:B------:R-:W-:Y:S01]  /*1850*/  FFMA.FTZ R110, R189, R110, R80 ;  /* 0x0000006ebd6e7223 */ /* 0x000fe20000010050 */
[----:B------:R-:W-:-:S02]  /*1860*/  HADD2.F32 R80, -RZ, R117.H0_H0 ;  /* 0x20000075ff507230 */ /* 0x000fc40000004100 */
[----:B------:R-:W-:Y:S01]  /*1870*/  FMUL.FTZ R251, R235, R114 ;  /* 0x00000072ebfb7220 */ /* 0x000fe20000410000 */
[----:B------:R-:W-:Y:S02]  /*1880*/  HADD2.F32 R117, -RZ, R117.H1_H1 ;  /* 0x30000075ff757230 */ /* 0x000fe40000004100 */
[----:B------:R-:W-:Y:S01]  /*1890*/  FADD.FTZ R18, R107, R18 ;  /* 0x000000126b127221 */ /* 0x000fe20000010000 */
[-C--:B------:R-:W-:Y:S01]  /*18a0*/  FFMA.FTZ R6, R111, R107.reuse, R6 ;  /* 0x0000006b6f067223 */ /* 0x080fe20000010006 */
[----:B------:R-:W-:Y:S01]  /*18b0*/  FADD.FTZ R114, -R245, R115 ;  /* 0x00000073f5727221 */ /* 0x000fe20000010100 */
[----:B------:R-:W-:Y:S01]  /*18c0*/  FFMA.FTZ R107, R188, R107, R81 ;  /* 0x0000006bbc6b7223 */ /* 0x000fe20000010051 */
[----:B------:R-:W-:Y:S01]  /*18d0*/  FADD.FTZ R41, R80, R41 ;  /* 0x0000002950297221 */ /* 0x000fe20000010000 */
[-C--:B------:R-:W-:Y:S01]  /*18e0*/  FFMA.FTZ R32, R251, R80.reuse, R32 ;  /* 0x00000050fb207223 */ /* 0x080fe20000010020 */
[----:B------:R-:W-:Y:S01]  /*18f0*/  FMUL.FTZ R81, R198, R80 ;  /* 0x00000050c6517220 */ /* 0x000fe20000410000 */
[----:B------:R-:W-:Y:S01]  /*1900*/  FADD.FTZ R130, R82, R130 ;  /* 0x0000008252827221 */ /* 0x000fe20000010000 */
[----:B------:R-:W-:Y:S01]  /*1910*/  FFMA.FTZ R27, R108, R82, R27 ;  /* 0x000000526c1b7223 */ /* 0x000fe2000001001b */
[----:B------:R-:W-:-:S02]  /*1920*/  HADD2.F32 R80, -RZ, R121.H1_H1 ;  /* 0x30000079ff507230 */ /* 0x000fc40000004100 */
[----:B------:R-:W-:Y:S01]  /*1930*/  FMUL.FTZ R114, R235, R114 ;  /* 0x00000072eb727220 */ /* 0x000fe20000410000 */
[-C--:B------:R-:W-:Y:S01]  /*1940*/  FMUL.FTZ R82, R199, R117.reuse ;  /* 0x00000075c7527220 */ /* 0x080fe20000410000 */
[----:B------:R-:W-:Y:S02]  /*1950*/  HADD2.F32 R113, -RZ, R121.H0_H0 ;  /* 0x20000079ff717230 */ /* 0x000fe40000004100 */
[----:B------:R-:W-:Y:S01]  /*1960*/  FADD.FTZ R19, R80, R19 ;  /* 0x0000001350137221 */ /* 0x000fe20000010000 */
[CC--:B------:R-:W-:Y:S01]  /*1970*/  FFMA.FTZ R7, R114.reuse, R80.reuse, R7 ;  /* 0x0000005072077223 */ /* 0x0c0fe20000010007 */
[----:B------:R-:W-:Y:S01]  /*1980*/  FFMA.FTZ R115, R191, R80, R82 ;  /* 0x00000050bf737223 */ /* 0x000fe20000010052 */
[----:B------:R-:W-:Y:S01]  /*1990*/  FADD.FTZ R80, -R245, R124 ;  /* 0x0000007cf5507221 */ /* 0x000fe20000010100 */
[----:B------:R-:W-:Y:S01]  /*19a0*/  FADD.FTZ R42, R117, R42 ;  /* 0x0000002a752a7221 */ /* 0x000fe20000010000 */
[----:B------:R-:W-:Y:S01]  /*19b0*/  FFMA.FTZ R31, R114, R117, R31 ;  /* 0x00000075721f7223 */ /* 0x000fe2000001001f */
[----:B------:R-:W-:Y:S01]  /*19c0*/  FADD.FTZ R82, -R245, R125 ;  /* 0x0000007df5527221 */ /* 0x000fe20000010100 */
[----:B------:R-:W-:Y:S01]  /*19d0*/  FMUL.FTZ R117, R235, R80 ;  /* 0x00000050eb757220 */ /* 0x000fe20000410000 */
[----:B------:R-:W-:-:S02]  /*19e0*/  HADD2.F32 R80, -RZ, R118.H1_H1 ;  /* 0x30000076ff507230 */ /* 0x000fc40000004100 */
[----:B------:R-:W-:Y:S01]  /*19f0*/  FADD.FTZ R129, R83, R129 ;  /* 0x0000008153817221 */ /* 0x000fe20000010000 */
[----:B------:R-:W-:Y:S01]  /*1a00*/  FFMA.FTZ R28, R249, R83, R28 ;  /* 0x00000053f91c7223 */ /* 0x000fe2000001001c */
[----:B------:R-:W-:Y:S01]  /*1a10*/  FADD.FTZ R20, R113, R20 ;  /* 0x0000001471147221 */ /* 0x000fe20000010000 */
[-C--:B------:R-:W-:Y:S01]  /*1a20*/  FFMA.FTZ R8, R251, R113.reuse, R8 ;  /* 0x00000071fb087223 */ /* 0x080fe20000010008 */
[----:B------:R-:W-:Y:S01]  /*1a30*/  FFMA.FTZ R113, R190, R113, R81 ;  /* 0x00000071be717223 */ /* 0x000fe20000010051 */
[----:B------:R-:W-:Y:S02]  /*1a40*/  HADD2.F32 R83, -RZ, R118.H0_H0 ;  /* 0x20000076ff537230 */ /* 0x000fe40000004100 */
[--C-:B------:R-:W-:Y:S02]  /*1a50*/  HADD2.F32 R81, -RZ, R122.reuse.H0_H0 ;  /* 0x2000007aff517230 */ /* 0x100fe40000004100 */
[----:B------:R-:W-:Y:S02]  /*1a60*/  HADD2.F32 R118, -RZ, R122.H1_H1 ;  /* 0x3000007aff767230 */ /* 0x000fe40000004100 */
[----:B------:R-:W-:Y:S01]  /*1a70*/  FMUL.FTZ R122, R235, R82 ;  /* 0x00000052eb7a7220 */ /* 0x000fe20000410000 */
[----:B------:R-:W-:Y:S01]  /*1a80*/  FMUL.FTZ R82, R201, R80 ;  /* 0x00000050c9527220 */ /* 0x000fe20000410000 */
[-C--:B------:R-:W-:Y:S01]  /*1a90*/  FMUL.FTZ R85, R200, R83.reuse ;  /* 0x00000053c8557220 */ /* 0x080fe20000410000 */
[----:B------:R-:W-:Y:S01]  /*1aa0*/  FADD.FTZ R21, R118, R21 ;  /* 0x0000001576157221 */ /* 0x000fe20000010000 */
[-C--:B------:R-:W-:Y:S01]  /*1ab0*/  FFMA.FTZ R9, R122, R118.reuse, R9 ;  /* 0x000000767a097223 */ /* 0x080fe20000010009 */
[----:B------:R-:W-:Y:S01]  /*1ac0*/  FFMA.FTZ R118, R193, R118, R82 ;  /* 0x00000076c1767223 */ /* 0x000fe20000010052 */
[----:B------:R-:W-:Y:S01]  /*1ad0*/  FADD.FTZ R39, R83, R39 ;  /* 0x0000002753277221 */ /* 0x000fe20000010000 */
[----:B------:R-:W-:Y:S01]  /*1ae0*/  FFMA.FTZ R34, R117, R83, R34 ;  /* 0x0000005375227223 */ /* 0x000fe20000010022 */
[----:B------:R-:W-:-:S02]  /*1af0*/  HADD2.F32 R82, -RZ, R119.H1_H1 ;  /* 0x30000077ff527230 */ /* 0x000fc40000004100 */
[C---:B------:R-:W-:Y:S01]  /*1b00*/  FADD.FTZ R124, -R245.reuse, R127 ;  /* 0x0000007ff57c7221 */ /* 0x040fe20000010100 */
[----:B------:R-:W-:Y:S02]  /*1b10*/  HADD2.F32 R83, -RZ, R119.H0_H0 ;  /* 0x20000077ff537230 */ /* 0x000fe40000004100 */
[----:B------:R-:W-:Y:S01]  /*1b20*/  FADD.FTZ R126, -R245, R126 ;  /* 0x0000007ef57e7221 */ /* 0x000fe20000010100 */
[----:B------:R-:W-:Y:S01]  /*1b30*/  FADD.FTZ R128, R116, R128 ;  /* 0x0000008074807221 */ /* 0x000fe20000010000 */
[----:B------:R-:W-:Y:S01]  /*1b40*/  FFMA.FTZ R29, R112, R116, R29 ;  /* 0x00000074701d7223 */ /* 0x000fe2000001001d */
        /* <DEDUP_REMOVED lines=17> */
[----:B------:R-:W-:Y:S01]  /*1c60*/  FADD.FTZ R80, RZ, R236 ;  /* 0x000000ecff507221 */ /* 0x000fe20000010000 */
[----:B------:R-:W-:-:S03]  /*1c70*/  FFMA.FTZ R81, R238, R236, RZ ;  /* 0x000000ecee517223 */ /* 0x000fc600000100ff */
        /* <DEDUP_REMOVED lines=8> */
[----:B------:R-:W-:Y:S02]  /*1d00*/  FMUL.FTZ R248, R235, R248 ;  /* 0x000000f8ebf87220 */ /* 0x000fe40000410000 */
        /* <DEDUP_REMOVED lines=37> */
[----:B------:R-:W-:Y:S02]  /*1f60*/  SHF.R.U32.HI R81, RZ, 0x5, R133 ;  /* 0x00000005ff517819 */ /* 0x000fe40000011685 */
[----:B------:R-:W-:Y:S01]  /*1f70*/  FADD.FTZ R83, R83, R118 ;  /* 0x0000007653537221 */ /* 0x000fe20000010000 */
[----:B------:R-:W-:Y:S01]  /*1f80*/  FFMA.FTZ R82, R122, R118, R85 ;  /* 0x000000767a527223 */ /* 0x000fe20000010055 */
[----:B------:R-:W-:Y:S01]  /*1f90*/  UMOV UR6, 0xffffffff ;  /* 0xffffffff00067882 */ /* 0x000fe20000000000 */
[----:B------:R-:W-:Y:S01]  /*1fa0*/  IADD3 R232, R232, UR10, RZ ;  /* 0x0000000ae8e87c10 */ /* 0x000fe2000fffe0ff */
[----:B------:R-:W-:Y:S01]  /*1fb0*/  FADD.FTZ R84, R83, R120 ;  /* 0x0000007853547221 */ /* 0x000fe20000010000 */
[----:B------:R-:W-:Y:S01]  /*1fc0*/  LOP3.LUT R80, R81, 0x7fffff8, RZ, 0xc0, !PT ;  /* 0x07fffff851507812 */ /* 0x000fe200078ec0ff */
        /* <DEDUP_REMOVED lines=37> */
.L_x_1887:
        /* <DEDUP_REMOVED lines=44> */
[-C--:B------:R-:W-:Y:S01]  /*24e0*/  FFMA.FTZ R99, R122, R80.reuse, R81 ;  /* 0x000000507a637223 */ /* 0x080fe20000010051 */
[----:B------:R-:W-:Y:S01]  /*24f0*/  ISETP.NE.AND.EX P2, PT, RZ, UR19, PT, P2 ;  /* 0x00000013ff007c0c */ /* 0x000fe2000bf45320 */
[----:B------:R-:W-:Y:S01]  /*2500*/  FADD.FTZ R94, R94, -R87 ;  /* 0x800000575e5e7221 */ /* 0x000fe20000010000 */
[-CC-:B------:R-:W-:Y:S01]  /*2510*/  FFMA.FTZ R252, R252, R80.reuse, R81.reuse ;  /* 0x00000050fcfc7223 */ /* 0x180fe20000010051 */
        /* <DEDUP_REMOVED lines=46> */
[----:B------:R-:W-:Y:S01]  /*2800*/  FMUL.FTZ R86, R235, R248 ;  /* 0x000000f8eb567220 */ /* 0x000fe20000410000 */
[----:B------:R-:W-:Y:S01]  /*2810*/  @P2 FADD.FTZ R90, R51, R90 ;  /* 0x0000005a335a2221 */ /* 0x000fe20000010000 */
[----:B------:R-:W-:Y:S01]  /*2820*/  FADD.FTZ R126, R110, -R91 ;  /* 0x8000005b6e7e7221 */ /* 0x000fe20000010000 */
[----:B------:R-:W-:Y:S01]  /*2830*/  @P3 F2FP.F16.F32.PACK_AB R85, RZ, R99 ;  /* 0x00000063ff55323e */ /* 0x000fe200000000ff */
[C---:B------:R-:W-:Y:S01]  /*2840*/  FMUL.FTZ R112, R235.reuse, R82 ;  /* 0x00000052eb707220 */ /* 0x040fe20000410000 */
[C---:B------:R-:W-:Y:S01]  /*2850*/  FMUL.FTZ R110, R235.reuse, R102 ;  /* 0x00000066eb6e7220 */ /* 0x040fe20000410000 */
[----:B------:R-:W-:Y:S01]  /*2860*/  FMUL.FTZ R102, R235, R80 ;  /* 0x00000050eb667220 */ /* 0x000fe20000410000 */
[----:B------:R-:W-:Y:S01]  /*2870*/  @P3 F2FP.F16.F32.PACK_AB R82, RZ, R87 ;  /* 0x00000057ff52323e */ /* 0x000fe200000000ff */
[----:B------:R-:W-:Y:S01]  /*2880*/  @P2 FADD.FTZ R89, R46, R89 ;  /* 0x000000592e592221 */ /* 0x000fe20000010000 */
[----:B------:R-:W-:Y:S01]  /*2890*/  @P2 FADD.FTZ R244, R47, R244 ;  /* 0x000000f42ff42221 */ /* 0x000fe20000010000 */
[----:B------:R-:W-:Y:S01]  /*28a0*/  @P2 FADD.FTZ R84, R45, R84 ;  /* 0x000000542d542221 */ /* 0x000fe20000010000 */
[----:B------:R-:W-:Y:S01]  /*28b0*/  FMUL.FTZ R105, R235, R88 ;  /* 0x00000058eb697220 */ /* 0x000fe20000410000 */
[----:B------:R-:W-:Y:S01]  /*28c0*/  @P2 FADD.FTZ R86, R49, R86 ;  /* 0x0000005631562221 */ /* 0x000fe20000010000 */
[----:B------:R-:W-:Y:S01]  /*28d0*/  @P3 F2FP.F16.F32.PACK_AB R80, RZ, R83 ;  /* 0x00000053ff50323e */ /* 0x000fe200000000ff */
[----:B------:R-:W-:Y:S01]  /*28e0*/  FADD.FTZ R104, R96, -R243 ;  /* 0x800000f360687221 */ /* 0x000fe20000010000 */
[----:B------:R-:W-:Y:S01]  /*28f0*/  FADD.FTZ R100, R97, -R100 ;  /* 0x8000006461647221 */ /* 0x000fe20000010000 */
[----:B------:R-:W-:Y:S01]  /*2900*/  @P3 F2FP.F16.F32.PACK_AB R88, RZ, R90 ;  /* 0x0000005aff58323e */ /* 0x000fe200000000ff */
[----:B------:R-:W1:Y:S01]  /*2910*/  @P1 LDC.64 R96, c[0x0][0x308] ;  /* 0x0000c200ff601b82 */ /* 0x000e620000000a00 */
[----:B------:R-:W-:Y:S01]  /*2920*/  @P3 PRMT R71, R85, 0x7610, R71 ;  /* 0x0000761055473816 */ /* 0x000fe20000000047 */
[----:B------:R-:W-:Y:S01]  /*2930*/  FMUL.FTZ R113, R235, R98 ;  /* 0x00000062eb717220 */ /* 0x000fe20000410000 */
[----:B------:R-:W-:Y:S01]  /*2940*/  @P3 PRMT R70, R82, 0x7610, R70 ;  /* 0x0000761052463816 */ /* 0x000fe20000000046 */
[----:B------:R-:W-:Y:S01]  /*2950*/  FADD.FTZ R116, R116, -R117 ;  /* 0x8000007574747221 */ /* 0x000fe20000010000 */
[-C--:B------:R-:W-:Y:S01]  /*2960*/  @P3 F2FP.F16.F32.PACK_AB R81, RZ, R89.reuse ;  /* 0x00000059ff51323e */ /* 0x080fe200000000ff */
[----:B------:R-:W-:Y:S01]  /*2970*/  FADD.FTZ R106, R106, -R249 ;  /* 0x800000f96a6a7221 */ /* 0x000fe20000010000 */
[----:B------:R-:W-:Y:S01]  /*2980*/  @P3 F2FP.F16.F32.PACK_AB R98, RZ, R84 ;  /* 0x00000054ff62323e */ /* 0x000fe200000000ff */
[----:B------:R-:W2:Y:S01]  /*2990*/  LDC.64 R92, c[0x0][0x2f8] ;  /* 0x0000be00ff5c7b82 */ /* 0x000ea20000000a00 */
[----:B------:R-:W-:Y:S01]  /*29a0*/  @P3 PRMT R68, R80, 0x7610, R68 ;  /* 0x0000761050443816 */ /* 0x000fe20000000044 */
[----:B------:R-:W-:Y:S01]  /*29b0*/  FADD.FTZ R108, R103, -R108 ;  /* 0x8000006c676c7221 */ /* 0x000fe20000010000 */
[----:B------:R-:W-:Y:S01]  /*29c0*/  F2FP.F16.F32.PACK_AB R85, R244, R89 ;  /* 0x00000059f455723e */ /* 0x000fe200000000ff */
[----:B------:R-:W-:Y:S01]  /*29d0*/  FADD.FTZ R238, R115, -R114 ;  /* 0x8000007273ee7221 */ /* 0x000fe20000010000 */
[----:B------:R-:W-:Y:S01]  /*29e0*/  SEL R82, R89, R74, P4 ;  /* 0x0000004a59527207 */ /* 0x000fe20002000000 */
[----:B------:R-:W-:Y:S01]  /*29f0*/  FADD.FTZ R120, R120, -R121 ;  /* 0x8000007978787221 */ /* 0x000fe20000010000 */
[----:B------:R-:W-:Y:S01]  /*2a00*/  @P3 F2FP.F16.F32.PACK_AB R117, RZ, R86 ;  /* 0x00000056ff75323e */ /* 0x000fe200000000ff */
[----:B------:R-:W-:Y:S01]  /*2a10*/  FMUL.FTZ R115, R235, R104 ;  /* 0x00000068eb737220 */ /* 0x000fe20000410000 */
[----:B------:R-:W-:Y:S01]  /*2a20*/  @P3 PRMT R71, R71, 0x5410, R88 ;  /* 0x0000541047473816 */ /* 0x000fe20000000058 */
[C---:B------:R-:W-:Y:S01]  /*2a30*/  FMUL.FTZ R114, R235.reuse, R100 ;  /* 0x00000064eb727220 */ /* 0x040fe20000410000 */
[C---:B------:R-:W-:Y:S01]  /*2a40*/  SEL R89, R86.reuse, R77, P4 ;  /* 0x0000004d56597207 */ /* 0x040fe20002000000 */
[C---:B------:R-:W-:Y:S01]  /*2a50*/  FMUL.FTZ R109, R235.reuse, R106 ;  /* 0x0000006aeb6d7220 */ /* 0x040fe20000410000 */
[----:B------:R-:W-:Y:S01]  /*2a60*/  F2FP.F16.F32.PACK_AB R86, R86, R87 ;  /* 0x000000575656723e */ /* 0x000fe200000000ff */
[----:B------:R-:W-:Y:S01]  /*2a70*/  FMUL.FTZ R111, R235, R122 ;  /* 0x0000007aeb6f7220 */ /* 0x000fe20000410000 */
[----:B------:R-:W-:Y:S01]  /*2a80*/  SEL R88, R87, R76, P4 ;  /* 0x0000004c57587207 */ /* 0x000fe20002000000 */
[----:B-1----:R-:W-:Y:S01]  /*2a90*/  @P1 IMAD.WIDE.U32 R96, R234, 0x20, R96 ;  /* 0x00000020ea601825 */ /* 0x002fe200078e0060 */
[----:B------:R-:W-:-:S03]  /*2aa0*/  SEL R91, R90, R79, P4 ;  /* 0x0000004f5a5b7207 */ /* 0x000fc60002000000 */
[C---:B------:R-:W-:Y:S01]  /*2ab0*/  FMUL.FTZ R108, R235.reuse, R108 ;  /* 0x0000006ceb6c7220 */ /* 0x040fe20000410000 */
[----:B------:R-:W-:Y:S01]  /*2ac0*/  F2FP.F16.F32.PACK_AB R87, R90, R99 ;  /* 0x000000635a57723e */ /* 0x000fe200000000ff */
        /* <DEDUP_REMOVED lines=9> */
[----:B------:R-:W-:Y:S01]  /*2b60*/  F2FP.F16.F32.PACK_AB R84, R84, R83 ;  /* 0x000000535454723e */ /* 0x000fe200000000ff */
[----:B------:R-:W-:Y:S01]  /*2b70*/  FMUL.FTZ R103, R235, R116 ;  /* 0x00000074eb677220 */ /* 0x000fe20000410000 */
[----:B------:R-:W-:Y:S01]  /*2b80*/  SEL R80, R83, R72, P4 ;  /* 0x0000004853507207 */ /* 0x000fe20002000000 */
[C---:B------:R-:W-:Y:S01]  /*2b90*/  FMUL.FTZ R100, R235.reuse, R118 ;  /* 0x00000076eb647220 */ /* 0x040fe20000410000 */
[----:B------:R-:W-:Y:S01]  /*2ba0*/  SEL R83, R244, R75, P4 ;  /* 0x0000004bf4537207 */ /* 0x000fe20002000000 */
[----:B------:R-:W-:Y:S01]  /*2bb0*/  FMUL.FTZ R101, R235, R120 ;  /* 0x00000078eb657220 */ /* 0x000fe20000410000 */
[----:B--2---:R-:W-:Y:S01]  /*2bc0*/  IMAD.WIDE.U32 R234, R234, 0x10, R92 ;  /* 0x00000010eaea7825 */ /* 0x004fe200078e005c */
[----:B------:R-:W-:-:S03]  /*2bd0*/  @P3 F2FP.F16.F32.PACK_AB R116, RZ, R244 ;  /* 0x000000f4ff74323e */ /* 0x000fc600000000ff */
[----:B------:R-:W-:Y:S01]  /*2be0*/  @P2 FADD.FTZ R113, R54, R113 ;  /* 0x0000007136712221 */ /* 0x000fe20000010000 */
        /* <DEDUP_REMOVED lines=12> */
[----:B0-----:R-:W-:-:S04]  /*2cb0*/  @P1 IMAD.WIDE.U32 R94, R233, 0x20, R94 ;  /* 0x00000020e95e1825 */ /* 0x001fc800078e005e */
[----:B------:R-:W-:Y:S01]  /*2cc0*/  @P2 FADD.FTZ R107, R60, R107 ;  /* 0x0000006b3c6b2221 */ /* 0x000fe20000010000 */
[----:B------:R-:W-:Y:S01]  /*2cd0*/  @P2 FADD.FTZ R105, R62, R105 ;  /* 0x000000693e692221 */ /* 0x000fe20000010000 */
[----:B------:R0:W-:Y:S01]  /*2ce0*/  @P3 STG.E.128 desc[UR4][R98.64], R68 ;  /* 0x0000004462003986 */ /* 0x0001e2000c101d04 */
[----:B------:R-:W-:Y:S01]  /*2cf0*/  @P3 F2FP.F16.F32.PACK_AB R116, RZ, R108 ;  /* 0x0000006cff74323e */ /* 0x000fe200000000ff */
[----:B------:R-:W-:Y:S01]  /*2d00*/  @P2 FADD.FTZ R103, R64, R103 ;  /* 0x0000006740672221 */ /* 0x000fe20000010000 */
[----:B------:R-:W-:Y:S01]  /*2d10*/  @P2 FADD.FTZ R101, R66, R101 ;  /* 0x0000006542652221 */ /* 0x000fe20000010000 */
[----:B------:R-:W-:Y:S01]  /*2d20*/  @P2 FADD.FTZ R106, R61, R106 ;  /* 0x0000006a3d6a2221 */ /* 0x000fe20000010000 */
[----:B------:R-:W-:Y:S01]  /*2d30*/  @P2 FADD.FTZ R104, R63, R104 ;  /* 0x000000683f682221 */ /* 0x000fe20000010000 */
[----:B-1----:R-:W-:Y:S01]  /*2d40*/  @P3 F2FP.F16.F32.PACK_AB R81, RZ, R113 ;  /* 0x00000071ff51323e */ /* 0x002fe200000000ff */
[----:B------:R-:W-:Y:S01]  /*2d50*/  @P2 FADD.FTZ R100, R65, R100 ;  /* 0x0000006441642221 */ /* 0x000fe20000010000 */
[----:B------:R-:W-:Y:S01]  /*2d60*/  @P3 F2FP.F16.F32.PACK_AB R80, RZ, R115 ;  /* 0x00000073ff50323e */ /* 0x000fe200000000ff */
[----:B------:R-:W-:Y:S01]  /*2d70*/  @P2 FADD.FTZ R102, R67, R102 ;  /* 0x0000006643662221 */ /* 0x000fe20000010000 */
[----:B--2---:R-:W1:Y:S01]  /*2d80*/  @P3 LDC.64 R96, c[0x0][0x300] ;  /* 0x0000c000ff603b82 */ /* 0x004e620000000a00 */
[----:B------:R-:W-:-:S02]  /*2d90*/  @P3 F2FP.F16.F32.PACK_AB R88, RZ, R111 ;  /* 0x0000006fff58323e */ /* 0x000fc400000000ff */
[----:B------:R-:W-:Y:S02]  /*2da0*/  @P3 F2FP.F16.F32.PACK_AB R89, RZ, R110 ;  /* 0x0000006eff59323e */ /* 0x000fe400000000ff */
[----:B---3--:R-:W-:Y:S02]  /*2db0*/  SEL R85, R114, R73, P4 ;  /* 0x0000004972557207 */ /* 0x008fe40002000000 */
[----:B------:R-:W-:Y:S02]  /*2dc0*/  SEL R84, R115, R72, P4 ;  /* 0x0000004873547207 */ /* 0x000fe40002000000 */
[----:B------:R-:W-:Y:S02]  /*2dd0*/  SEL R87, R112, R75, P4 ;  /* 0x0000004b70577207 */ /* 0x000fe40002000000 */
[----:B------:R-:W-:Y:S02]  /*2de0*/  SEL R86, R113, R74, P4 ;  /* 0x0000004a71567207 */ /* 0x000fe40002000000 */
[----:B0-----:R-:W-:-:S02]  /*2df0*/  @P3 PRMT R70, R88, 0x7610, R70 ;  /* 0x0000761058463816 */ /* 0x001fc40000000046 */
[----:B------:R-:W-:Y:S01]  /*2e00*/  @P3 F2FP.F16.F32.PACK_AB R99, RZ, R109 ;  /* 0x0000006dff63323e */ /* 0x000fe200000000ff */
[----:B------:R0:W-:Y:S01]  /*2e10*/  @P1 STG.E.128 desc[UR4][R94.64], R84 ;  /* 0x000000545e001986 */ /* 0x0001e2000c101d04 */
[----:B------:R-:W-:Y:S02]  /*2e20*/  @P3 F2FP.F16.F32.PACK_AB R83, RZ, R112 ;  /* 0x00000070ff53323e */ /* 0x000fe400000000ff */
[----:B------:R-:W-:Y:S02]  /*2e30*/  @P3 F2FP.F16.F32.PACK_AB R82, RZ, R114 ;  /* 0x00000072ff52323e */ /* 0x000fe400000000ff */
[----:B------:R-:W-:Y:S02]  /*2e40*/  @P3 PRMT R69, R81, 0x7610, R69 ;  /* 0x0000761051453816 */ /* 0x000fe40000000045 */
[----:B------:R-:W-:Y:S01]  /*2e50*/  @P3 PRMT R68, R80, 0x7610, R68 ;  /* 0x0000761050443816 */ /* 0x000fe20000000044 */
[----:B-1----:R-:W-:Y:S01]  /*2e60*/  @P3 IMAD.WIDE.U32 R96, R233, 0x10, R96 ;  /* 0x00000010e9603825 */ /* 0x002fe200078e0060 */
[----:B------:R-:W-:-:S02]  /*2e70*/  @P3 PRMT R70, R70, 0x5410, R89 ;  /* 0x0000541046463816 */ /* 0x000fc40000000059 */
[----:B------:R-:W-:Y:S01]  /*2e80*/  @P3 PRMT R71, R99, 0x7610, R71 ;  /* 0x0000761063473816 */ /* 0x000fe20000000047 */
[----:B------:R-:W-:Y:S01]  /*2e90*/  IMAD.WIDE.U32 R98, R233, 0x10, R92 ;  /* 0x00000010e9627825 */ /* 0x000fe200078e005c */
[----:B------:R-:W-:Y:S02]  /*2ea0*/  @P3 PRMT R69, R69, 0x5410, R83 ;  /* 0x0000541045453816 */ /* 0x000fe40000000053 */
[----:B------:R-:W-:Y:S01]  /*2eb0*/  @P3 PRMT R68, R68, 0x5410, R82 ;  /* 0x0000541044443816 */ /* 0x000fe20000000052 */
[----:B------:R-:W-:Y:S01]  /*2ec0*/  IMAD.WIDE.U32 R92, R206, 0x10, R92 ;  /* 0x00000010ce5c7825 */ /* 0x000fe200078e005c */
[----:B------:R-:W-:Y:S01]  /*2ed0*/  SEL R89, R110, R77, P4 ;  /* 0x0000004d6e597207 */ /* 0x000fe20002000000 */
[----:B0-----:R-:W0:Y:S01]  /*2ee0*/  @P1 LDC.64 R86, c[0x0][0x308] ;  /* 0x0000c200ff561b82 */ /* 0x001e220000000a00 */
[----:B------:R-:W-:Y:S02]  /*2ef0*/  SEL R88, R111, R76, P4 ;  /* 0x0000004c6f587207 */ /* 0x000fe40002000000 */
[----:B------:R-:W-:-:S02]  /*2f00*/  SEL R91, R108, R79, P4 ;  /* 0x0000004f6c5b7207 */ /* 0x000fc40002000000 */
[----:B------:R-:W-:Y:S02]  /*2f10*/  SEL R90, R109, R78, P4 ;  /* 0x0000004e6d5a7207 */ /* 0x000fe40002000000 */
[----:B------:R-:W-:Y:S01]  /*2f20*/  F2FP.F16.F32.PACK_AB R80, R114, R115 ;  /* 0x000000737250723e */ /* 0x000fe200000000ff */
[----:B------:R-:W1:Y:S01]  /*2f30*/  @P3 LDC.64 R84, c[0x0][0x300] ;  /* 0x0000c000ff543b82 */ /* 0x000e620000000a00 */
[----:B------:R-:W-:Y:S01]  /*2f40*/  F2FP.F16.F32.PACK_AB R81, R112, R113 ;  /* 0x000000717051723e */ /* 0x000fe200000000ff */
[----:B------:R2:W-:Y:S01]  /*2f50*/  @P1 STG.E.128 desc[UR4][R94.64+0x10], R88 ;  /* 0x000010585e001986 */ /* 0x0005e2000c101d04 */
[----:B------:R-:W-:Y:S02]  /*2f60*/  F2FP.F16.F32.PACK_AB R82, R110, R111 ;  /* 0x0000006f6e52723e */ /* 0x000fe400000000ff */
[----:B------:R-:W-:Y:S02]  /*2f70*/  F2FP.F16.F32.PACK_AB R83, R108, R109 ;  /* 0x0000006d6c53723e */ /* 0x000fe400000000ff */
[----:B------:R-:W-:-:S02]  /*2f80*/  @P3 PRMT R71, R71, 0x5410, R116 ;  /* 0x0000541047473816 */ /* 0x000fc40000000074 */
[----:B------:R-:W-:Y:S01]  /*2f90*/  @P3 F2FP.F16.F32.PACK_AB R109, RZ, R101 ;  /* 0x00000065ff6d323e */ /* 0x000fe200000000ff */
[----:B------:R3:W-:Y:S01]  /*2fa0*/  STG.E.128 desc[UR4][R98.64], R80 ;  /* 0x0000005062007986 */ /* 0x0007e2000c101d04 */
[----:B------:R-:W-:Y:S02]  /*2fb0*/  @P3 F2FP.F16.F32.PACK_AB R110, RZ, R102 ;  /* 0x00000066ff6e323e */ /* 0x000fe400000000ff */
[----:B------:R-:W-:Y:S01]  /*2fc0*/  @P3 F2FP.F16.F32.PACK_AB R108, RZ, R100 ;  /* 0x00000064ff6c323e */ /* 0x000fe200000000ff */
[----:B------:R4:W-:Y:S01]  /*2fd0*/  @P3 STG.E.128 desc[UR4][R96.64], R68 ;  /* 0x0000004460003986 */ /* 0x0009e2000c101d04 */
[----:B------:R-:W-:Y:S01]  /*2fe0*/  SEL R72, R107, R72, P4 ;  /* 0x000000486b487207 */ /* 0x000fe20002000000 */
[----:B0-----:R-:W-:Y:S01]  /*2ff0*/  @P1 IMAD.WIDE.U32 R86, R206, 0x20, R86 ;  /* 0x00000020ce561825 */ /* 0x001fe200078e0056 */
[----:B------:R-:W-:Y:S02]  /*3000*/  SEL R73, R106, R73, P4 ;  /* 0x000000496a497207 */ /* 0x000fe40002000000 */
[----:B------:R-:W-:-:S02]  /*3010*/  SEL R74, R105, R74, P4 ;  /* 0x0000004a694a7207 */ /* 0x000fc40002000000 */
[----:B--2---:R-:W-:Y:S02]  /*3020*/  @P3 F2FP.F16.F32.PACK_AB R95, RZ, R105 ;  /* 0x00000069ff5f323e */ /* 0x004fe400000000ff */
[----:B------:R-:W-:Y:S01]  /*3030*/  @P3 F2FP.F16.F32.PACK_AB R88, RZ, R107 ;  /* 0x0000006bff58323e */ /* 0x000fe200000000ff */
[----:B-1----:R-:W-:Y:S01]  /*3040*/  @P3 IMAD.WIDE.U32 R84, R206, 0x10, R84 ;  /* 0x00000010ce543825 */ /* 0x002fe200078e0054 */
[----:B------:R-:W-:Y:S02]  /*3050*/  @P3 F2FP.F16.F32.PACK_AB R89, RZ, R106 ;  /* 0x0000006aff59323e */ /* 0x000fe400000000ff */
[----:B------:R-:W-:Y:S02]  /*3060*/  SEL R75, R104, R75, P4 ;  /* 0x0000004b684b7207 */ /* 0x000fe40002000000 */
[----:B---3--:R-:W-:Y:S02]  /*3070*/  @P3 F2FP.F16.F32.PACK_AB R99, RZ, R103 ;  /* 0x00000067ff63323e */ /* 0x008fe400000000ff */
[----:B------:R-:W-:Y:S01]  /*3080*/  SEL R76, R103, R76, P4 ;  /* 0x0000004c674c7207 */ /* 0x000fe20002000000 */
[----:B------:R0:W-:Y:S01]  /*3090*/  @P1 STG.E.128 desc[UR4][R86.64], R72 ;  /* 0x0000004856001986 */ /* 0x0001e2000c101d04 */
[----:B----4-:R-:W-:-:S02]  /*30a0*/  @P3 F2FP.F16.F32.PACK_AB R97, RZ, R104 ;  /* 0x00000068ff61323e */ /* 0x010fc400000000ff */
[----:B------:R-:W-:Y:S02]  /*30b0*/  @P3 PRMT R71, R109, 0x7610, R71 ;  /* 0x000076106d473816 */ /* 0x000fe40000000047 */
[----:B------:R-:W-:Y:S02]  /*30c0*/  @P3 PRMT R70, R99, 0x7610, R70 ;  /* 0x0000761063463816 */ /* 0x000fe40000000046 */
[----:B------:R-:W-:Y:S02]  /*30d0*/  @P3 PRMT R69, R95, 0x7610, R69 ;  /* 0x000076105f453816 */ /* 0x000fe40000000045 */
[----:B------:R-:W-:Y:S02]  /*30e0*/  @P3 PRMT R68, R88, 0x7610, R68 ;  /* 0x0000761058443816 */ /* 0x000fe40000000044 */
[----:B------:R-:W-:Y:S02]  /*30f0*/  SEL R77, R100, R77, P4 ;  /* 0x0000004d644d7207 */ /* 0x000fe40002000000 */
[----:B------:R-:W-:-:S02]  /*3100*/  SEL R78, R101, R78, P4 ;  /* 0x0000004e654e7207 */ /* 0x000fc40002000000 */
[----:B------:R-:W-:Y:S02]  /*3110*/  SEL R79, R102, R79, P4 ;  /* 0x0000004f664f7207 */ /* 0x000fe40002000000 */
        /* <DEDUP_REMOVED lines=99> */
.L_x_1874:
        /* <DEDUP_REMOVED lines=39> */
.L_x_1875:
[----:B------:R-:W-:Y:S01]  /*39c0*/  HFMA2.MMA R85, -RZ, RZ, 0, 9.5367431640625e-07 ;  /* 0x00000010ff557435 */ /* 0x000fe200000001ff */
[----:B------:R-:W-:Y:S02]  /*39d0*/  MOV R82, 0x1f ;  /* 0x0000001f00527802 */ /* 0x000fe40000000f00 */
[----:B------:R-:W-:-:S08]  /*39e0*/  MOV R87, 0xffffffff ;  /* 0xffffffff00577802 */ /* 0x000fd00000000f00 */
[----:B-----5:R-:W-:Y:S05]  /*39f0*/  WARPSYNC.COLLECTIVE R87, `(.L_x_1877) ;  /* 0x0000000057087348 */ /* 0x020fea0003c00000 */
[----:B------:R0:W1:Y:S02]  /*3a00*/  SHFL.DOWN P3, R86, R84, R85, R82 ;  /* 0x0800005554567389 */ /* 0x0000640000060052 */
[----:B01---5:R-:W-:Y:S01]  /*3a10*/  ENDCOLLECTIVE ;  /* 0x000000000000791b */ /* 0x023fe20003800000 */
.L_x_1877:
[----:B------:R-:W-:Y:S01]  /*3a20*/  FADD.FTZ R89, R84, R86 ;  /* 0x0000005654597221 */ /* 0x000fe20000010000 */
[----:B------:R-:W-:-:S07]  /*3a30*/  MOV R84, R83 ;  /* 0x0000005300547202 */ /* 0x000fce0000000f00 */
[----:B------:R-:W-:Y:S05]  /*3a40*/  WARPSYNC.COLLECTIVE R87, `(.L_x_1878) ;  /* 0x0000000057087348 */ /* 0x000fea0003c00000 */
[----:B------:R0:W1:Y:S02]  /*3a50*/  SHFL.DOWN P3, R86, R84, R85, R82 ;  /* 0x0800005554567389 */ /* 0x0000640000060052 */
[----:B01----:R-:W-:Y:S01]  /*3a60*/  ENDCOLLECTIVE ;  /* 0x000000000000791b */ /* 0x003fe20003800000 */
.L_x_1878:
[----:B------:R-:W-:Y:S01]  /*3a70*/  HFMA2.MMA R85, -RZ, RZ, 0, 4.76837158203125e-07 ;  /* 0x00000008ff557435 */ /* 0x000fe200000001ff */
[----:B------:R-:W-:Y:S02]  /*3a80*/  MOV R84, R89 ;  /* 0x0000005900547202 */ /* 0x000fe40000000f00 */
[----:B------:R-:W-:-:S08]  /*3a90*/  MOV R88, R86 ;  /* 0x0000005600587202 */ /* 0x000fd00000000f00 */
[----:B------:R-:W-:Y:S05]  /*3aa0*/  WARPSYNC.COLLECTIVE R87, `(.L_x_1879) ;  /* 0x0000000057087348 */ /* 0x000fea0003c00000 */
[----:B------:R0:W1:Y:S02]  /*3ab0*/  SHFL.DOWN P3, R86, R84, R85, R82 ;  /* 0x0800005554567389 */ /* 0x0000640000060052 */
[----:B01----:R-:W-:Y:S01]  /*3ac0*/  ENDCOLLECTIVE ;  /* 0x000000000000791b */ /* 0x003fe20003800000 */
.L_x_1879:
[----:B------:R-:W-:-:S05]  /*3ad0*/  FADD.FTZ R90, R83, R88 ;  /* 0x00000058535a7221 */ /* 0x000fca0000010000 */
[----:B------:R-:W-:Y:S01]  /*3ae0*/  MOV R84, R90 ;  /* 0x0000005a00547202 */ /* 0x000fe20000000f00 */
[----:B------:R-:W-:-:S07]  /*3af0*/  FADD.FTZ R123, R89, R86 ;  /* 0x00000056597b7221 */ /* 0x000fce0000010000 */
[----:B------:R-:W-:Y:S05]  /*3b00*/  WARPSYNC.COLLECTIVE R87, `(.L_x_1880) ;  /* 0x0000000057087348 */ /* 0x000fea0003c00000 */
[----:B------:R0:W1:Y:S02]  /*3b10*/  SHFL.DOWN P3, R86, R84, R85, R82 ;  /* 0x0800005554567389 */ /* 0x0000640000060052 */
[----:B01----:R-:W-:Y:S01]  /*3b20*/  ENDCOLLECTIVE ;  /* 0x000000000000791b */ /* 0x003fe20003800000 */
.L_x_1880:
[----:B------:R-:W-:Y:S01]  /*3b30*/  HFMA2.MMA R85, -RZ, RZ, 0, 2.384185791015625e-07 ;  /* 0x00000004ff557435 */ /* 0x000fe200000001ff */
[----:B------:R-:W-:Y:S02]  /*3b40*/  MOV R84, R123 ;  /* 0x0000007b00547202 */ /* 0x000fe40000000f00 */
[----:B------:R-:W-:-:S08]  /*3b50*/  MOV R91, R86 ;  /* 0x00000056005b7202 */ /* 0x000fd00000000f00 */
[----:B------:R-:W-:Y:S05]  /*3b60*/  WARPSYNC.COLLECTIVE R87, `(.L_x_1881) ;  /* 0x0000000057087348 */ /* 0x000fea0003c00000 */
[----:B------:R0:W1:Y:S02]  /*3b70*/  SHFL.DOWN P3, R86, R84, R85, R82 ;  /* 0x0800005554567389 */ /* 0x0000640000060052 */
[----:B01----:R-:W-:Y:S01]  /*3b80*/  ENDCOLLECTIVE ;  /* 0x000000000000791b */ /* 0x003fe20003800000 */
.L_x_1881:
[----:B------:R-:W-:-:S05]  /*3b90*/  FADD.FTZ R91, R90, R91 ;  /* 0x0000005b5a5b7221 */ /* 0x000fca0000010000 */
[----:B------:R-:W-:Y:S01]  /*3ba0*/  MOV R84, R91 ;  /* 0x0000005b00547202 */ /* 0x000fe20000000f00 */
[----:B------:R-:W-:-:S07]  /*3bb0*/  FADD.FTZ R125, R123, R86 ;  /* 0x000000567b7d7221 */ /* 0x000fce0000010000 */
[----:B------:R-:W-:Y:S05]  /*3bc0*/  WARPSYNC.COLLECTIVE R87, `(.L_x_1882) ;  /* 0x0000000057087348 */ /* 0x000fea0003c00000 */
[----:B------:R0:W1:Y:S02]  /*3bd0*/  SHFL.DOWN P3, R86, R84, R85, R82 ;  /* 0x0800005554567389 */ /* 0x0000640000060052 */
[----:B01----:R-:W-:Y:S01]  /*3be0*/  ENDCOLLECTIVE ;  /* 0x000000000000791b */ /* 0x003fe20003800000 */
.L_x_1882:
[----:B------:R-:W-:Y:S01]  /*3bf0*/  HFMA2.MMA R85, -RZ, RZ, 0, 1.1920928955078125e-07 ;  /* 0x00000002ff557435 */ /* 0x000fe200000001ff */
[----:B------:R-:W-:Y:S02]  /*3c00*/  MOV R84, R125 ;  /* 0x0000007d00547202 */ /* 0x000fe40000000f00 */
[----:B------:R-:W-:-:S08]  /*3c10*/  MOV R88, R86 ;  /* 0x0000005600587202 */ /* 0x000fd00000000f00 */
[----:B------:R-:W-:Y:S05]  /*3c20*/  WARPSYNC.COLLECTIVE R87, `(.L_x_1883) ;  /* 0x0000000057087348 */ /* 0x000fea0003c00000 */
[----:B------:R0:W1:Y:S02]  /*3c30*/  SHFL.DOWN P3, R86, R84, R85, R82 ;  /* 0x0800005554567389 */ /* 0x0000640000060052 */
[----:B01----:R-:W-:Y:S01]  /*3c40*/  ENDCOLLECTIVE ;  /* 0x000000000000791b */ /* 0x003fe20003800000 */
.L_x_1883:
[----:B------:R-:W-:-:S05]  /*3c50*/  FADD.FTZ R126, R91, R88 ;  /* 0x000000585b7e7221 */ /* 0x000fca0000010000 */
[----:B------:R-:W-:Y:S01]  /*3c60*/  MOV R84, R126 ;  /* 0x0000007e00547202 */ /* 0x000fe20000000f00 */
[----:B------:R-:W-:-:S07]  /*3c70*/  FADD.FTZ R88, R125, R86 ;  /* 0x000000567d587221 */ /* 0x000fce0000010000 */
[----:B------:R-:W-:Y:S05]  /*3c80*/  WARPSYNC.COLLECTIVE R87, `(.L_x_1884) ;  /* 0x0000000057087348 */ /* 0x000fea0003c00000 */
[----:B------:R0:W1:Y:S02]  /*3c90*/  SHFL.DOWN P3, R86, R84, R85, R82 ;  /* 0x0800005554567389 */ /* 0x0000640000060052 */
[----:B01----:R-:W-:Y:S01]  /*3ca0*/  ENDCOLLECTIVE ;  /* 0x000000000000791b */ /* 0x003fe20003800000 */
.L_x_1884:
[----:B------:R-:W-:Y:S01]  /*3cb0*/  HFMA2.MMA R85, -RZ, RZ, 0, 5.9604644775390625e-08 ;  /* 0x00000001ff557435 */ /* 0x000fe200000001ff */
[----:B------:R-:W-:Y:S02]  /*3cc0*/  MOV R84, R88 ;  /* 0x0000005800547202 */ /* 0x000fe40000000f00 */
[----:B------:R-:W-:-:S08]  /*3cd0*/  MOV R83, R86 ;  /* 0x0000005600537202 */ /* 0x000fd00000000f00 */
[----:B------:R-:W-:Y:S05]  /*3ce0*/  WARPSYNC.COLLECTIVE R87, `(.L_x_1885) ;  /* 0x0000000057087348 */ /* 0x000fea0003c00000 */
[----:B------:R0:W1:Y:S02]  /*3cf0*/  SHFL.DOWN P3, R86, R84, R85, R82 ;  /* 0x0800005554567389 */ /* 0x0000640000060052 */
[----:B01----:R-:W-:Y:S01]  /*3d00*/  ENDCOLLECTIVE ;  /* 0x000000000000791b */ /* 0x003fe20003800000 */
.L_x_1885:
[----:B------:R-:W-:-:S05]  /*3d10*/  FADD.FTZ R89, R126, R83 ;  /* 0x000000537e597221 */ /* 0x000fca0000010000 */
[----:B------:R-:W-:Y:S02]  /*3d20*/  MOV R84, R89 ;  /* 0x0000005900547202 */ /* 0x000fe40000000f00 */
[----:B------:R-:W-:-:S07]  /*3d30*/  MOV R83, R86 ;  /* 0x0000005600537202 */ /* 0x000fce0000000f00 */
[----:B------:R-:W-:Y:S05]  /*3d40*/  WARPSYNC.COLLECTIVE R87, `(.L_x_1886) ;  /* 0x0000000057087348 */ /* 0x000fea0003c00000 */
[----:B------:R0:W1:Y:S02]  /*3d50*/  SHFL.DOWN P3, R86, R84, R85, R82 ;  /* 0x0800005554567389 */ /* 0x0000640000060052 */
[----:B01----:R-:W-:Y:S01]  /*3d60*/  ENDCOLLECTIVE ;  /* 0x000000000000791b */ /* 0x003fe20003800000 */
.L_x_1886:
[----:B------:R-:W-:Y:S05]  /*3d70*/  BRA `(.L_x_1887) ;  /* 0xffffffe400287947 */ /* 0x000fea000383ffff */
.L_x_1888:
        /* <DEDUP_REMOVED lines=16> */
.L_x_3287:


//--------------------- .text._ZN10layer_norm31ln_parallel_residual_bwd_kernelINS_13Kernel_traitsI6__halfS2_fS2_fjLj6144ELj1ELj1ELj8ELj16ENS_18Kernel_traits_baseILj6144ES2_S2_fS2_fjLj256EEEEELb0ELb1ELb0EEEvNS_9BwdParamsE --------------------------
	.section	.text._ZN10layer_norm31ln_parallel_residual_bwd_kernelINS_13Kernel_traitsI6__halfS2_fS2_fjLj6144ELj1ELj1ELj8ELj16ENS_18Kernel_traits_baseILj6144ES2_S2_fS2_fjLj256EEEEELb0ELb1ELb0EEEvNS_9BwdParamsE,"ax",@progbits
	.align	128
        .global         _ZN10layer_norm31ln_parallel_residual_bwd_kernelINS_13Kernel_traitsI6__halfS2_fS2_fjLj6144ELj1ELj1ELj8ELj16ENS_18Kernel_traits_baseILj6144ES2_S2_fS2_fjLj256EEEEELb0ELb1ELb0EEEvNS_9BwdParamsE
        .type           _ZN10layer_norm31ln_parallel_residual_bwd_kernelINS_13Kernel_traitsI6__halfS2_fS2_fjLj6144ELj1ELj1ELj8ELj16ENS_18Kernel_traits_baseILj6144ES2_S2_fS2_fjLj256EEEEELb0ELb1ELb0EEEvNS_9BwdParamsE,@function
        .size           _ZN10layer_norm31ln_parallel_residual_bwd_kernelINS_13Kernel_traitsI6__halfS2_fS2_fjLj6144ELj1ELj1ELj8ELj16ENS_18Kernel_traits_baseILj6144ES2_S2_fS2_fjLj256EEEEELb0ELb1ELb0EEEvNS_9BwdParamsE,(.L_x_3288 - _ZN10layer_norm31ln_parallel_residual_bwd_kernelINS_13Kernel_traitsI6__halfS2_fS2_fjLj6144ELj1ELj1ELj8ELj16ENS_18Kernel_traits_baseILj6144ES2_S2_fS2_fjLj256EEEEELb0ELb1ELb0EEEvNS_9BwdParamsE)
        .other          _ZN10layer_norm31ln_parallel_residual_bwd_kernelINS_13Kernel_traitsI6__halfS2_fS2_fjLj6144ELj1ELj1ELj8ELj16ENS_18Kernel_traits_baseILj6144ES2_S2_fS2_fjLj256EEEEELb0ELb1ELb0EEEvNS_9BwdParamsE,@"STO_CUDA_ENTRY STV_DEFAULT"
_ZN10layer_norm31ln_parallel_residual_bwd_kernelINS_13Kernel_traitsI6__halfS2_fS2_fjLj6144ELj1ELj1ELj8ELj16ENS_18Kernel_traits_baseILj6144ES2_S2_fS2_fjLj256EEEEELb0ELb1ELb0EEEvNS_9BwdParamsE:
.text._ZN10layer_norm31ln_parallel_residual_bwd_kernelINS_13Kernel_traitsI6__halfS2_fS2_fjLj6144ELj1ELj1ELj8ELj16ENS_18Kernel_traits_baseILj6144ES2_S2_fS2_fjLj256EEEEELb0ELb1ELb0EEEvNS_9BwdParamsE:
        /* <DEDUP_REMOVED lines=91> */
.L_x_1903:
        /* <DEDUP_REMOVED lines=38> */
[C---:B---3--:R-:W-:Y:S02]  /*0810*/  FADD.FTZ R88, -R102.reuse, R88 ;  /* 0x0000005866587221 */ /* 0x048fe40000010100 */
[C---:B-----5:R-:W-:Y:S01]  /*0820*/  FMUL.FTZ R3, R177.reuse, R92 ;  /* 0x0000005cb1037220 */ /* 0x060fe20000410000 */
[----:B------:R-:W-:Y:S01]  /*0830*/  FADD.FTZ R94, -R102, R94 ;  /* 0x0000005e665e7221 */ /* 0x000fe20000010100 */
[C---:B------:R-:W-:Y:S01]  /*0840*/  FMUL.FTZ R139, R177.reuse, R88 ;  /* 0x00000058b18b7220 */ /* 0x040fe20000410000 */
[----:B------:R-:W-:Y:S01]  /*0850*/  FMUL.FTZ R128, R177, R128 ;  /* 0x00000080b1807220 */ /* 0x000fe20000410000 */
[----:B----4-:R-:W-:-:S02]  /*0860*/  HADD2.F32 R93, -RZ, R96.H0_H0 ;  /* 0x20000060ff5d7230 */ /* 0x010fc40000004100 */
[----:B------:R-:W-:-:S03]  /*0870*/  HADD2.F32 R96, -RZ, R96.H1_H1 ;  /* 0x30000060ff607230 */ /* 0x000fc60000004100 */
[----:B------:R-:W-:Y:S01]  /*0880*/  FMUL.FTZ R130, R104, R93 ;  /* 0x0000005d68827220 */ /* 0x000fe20000410000 */
[--C-:B------:R-:W-:Y:S02]  /*0890*/  HADD2.F32 R95, -RZ, R97.reuse.H0_H0 ;  /* 0x20000061ff5f7230 */ /* 0x100fe40000004100 */
[----:B------:R-:W-:Y:S02]  /*08a0*/  HADD2.F32 R138, -RZ, R97.H1_H1 ;  /* 0x30000061ff8a7230 */ /* 0x000fe40000004100 */
[----:B------:R-:W-:Y:S01]  /*08b0*/  FMUL.FTZ R135, R105, R96 ;  /* 0x0000006069877220 */ /* 0x000fe20000410000 */
[--C-:B------:R-:W-:Y:S02]  /*08c0*/  HADD2.F32 R97, -RZ, R98.reuse.H0_H0 ;  /* 0x20000062ff617230 */ /* 0x100fe40000004100 */
[----:B------:R-:W-:Y:S01]  /*08d0*/  FADD.FTZ R88, RZ, R130 ;  /* 0x00000082ff587221 */ /* 0x000fe20000010000 */
[----:B------:R-:W-:Y:S02]  /*08e0*/  HADD2.F32 R140, -RZ, R98.H1_H1 ;  /* 0x30000062ff8c7230 */ /* 0x000fe40000004100 */
[C---:B------:R-:W-:Y:S01]  /*08f0*/  FADD.FTZ R98, -R102.reuse, R89 ;  /* 0x0000005966627221 */ /* 0x040fe20000010100 */
[----:B------:R-:W-:Y:S01]  /*0900*/  FFMA.FTZ R89, R3, R130, RZ ;  /* 0x0000008203597223 */ /* 0x000fe200000100ff */
[----:B------:R-:W-:Y:S01]  /*0910*/  FADD.FTZ R144, -R102, R91 ;  /* 0x0000005b66907221 */ /* 0x000fe20000010100 */
[----:B------:R-:W-:Y:S01]  /*0920*/  FADD.FTZ R91, R88, R135 ;  /* 0x00000087585b7221 */ /* 0x000fe20000010000 */
[C---:B0-----:R-:W-:Y:S01]  /*0930*/  FMUL.FTZ R133, R177.reuse, R94 ;  /* 0x0000005eb1857220 */ /* 0x041fe20000410000 */
[----:B------:R-:W-:Y:S01]  /*0940*/  FMUL.FTZ R134, R106, R95 ;  /* 0x0000005f6a867220 */ /* 0x000fe20000410000 */
[----:B------:R-:W-:Y:S01]  /*0950*/  FFMA.FTZ R88, R128, R135, R89 ;  /* 0x0000008780587223 */ /* 0x000fe20000010059 */
[----:B------:R-:W-:Y:S01]  /*0960*/  FADD.FTZ R142, -R102, R90 ;  /* 0x0000005a668e7221 */ /* 0x000fe20000010100 */
[----:B------:R-:W-:Y:S01]  /*0970*/  FMUL.FTZ R132, R177, R136 ;  /* 0x00000088b1847220 */ /* 0x000fe20000410000 */
[----:B------:R-:W-:Y:S01]  /*0980*/  FMUL.FTZ R137, R107, R138 ;  /* 0x0000008a6b897220 */ /* 0x000fe20000410000 */
[----:B------:R-:W-:Y:S01]  /*0990*/  FADD.FTZ R90, R91, R134 ;  /* 0x000000865b5a7221 */ /* 0x000fe20000010000 */
[----:B------:R-:W-:Y:S01]  /*09a0*/  FFMA.FTZ R89, R133, R134, R88 ;  /* 0x0000008685597223 */ /* 0x000fe20000010058 */
[----:B------:R-:W-:-:S02]  /*09b0*/  FMUL.FTZ R136, R108, R97 ;  /* 0x000000616c887220 */ /* 0x000fc40000410000 */
[----:B------:R-:W-:Y:S01]  /*09c0*/  FADD.FTZ R91, R90, R137 ;  /* 0x000000895a5b7221 */ /* 0x000fe20000010000 */
[C---:B------:R-:W-:Y:S01]  /*09d0*/  FFMA.FTZ R88, R132.reuse, R137, R89 ;  /* 0x0000008984587223 */ /* 0x040fe20000010059 */
[----:B------:R-:W-:Y:S01]  /*09e0*/  FADD.FTZ R27, R27, R138 ;  /* 0x0000008a1b1b7221 */ /* 0x000fe20000010000 */
[----:B------:R-:W-:Y:S01]  /*09f0*/  FFMA.FTZ R51, R132, R138, R51 ;  /* 0x0000008a84337223 */ /* 0x000fe20000010033 */
[--C-:B------:R-:W-:Y:S02]  /*0a00*/  HADD2.F32 R103, -RZ, R99.reuse.H0_H0 ;  /* 0x20000063ff677230 */ /* 0x100fe40000004100 */
[----:B------:R-:W-:Y:S01]  /*0a10*/  FMUL.FTZ R138, R177, R98 ;  /* 0x00000062b18a7220 */ /* 0x000fe20000410000 */
[----:B------:R-:W-:Y:S01]  /*0a20*/  FMUL.FTZ R141, R109, R140 ;  /* 0x0000008c6d8d7220 */ /* 0x000fe20000410000 */
[----:B------:R-:W-:Y:S01]  /*0a30*/  FADD.FTZ R90, R91, R136 ;  /* 0x000000885b5a7221 */ /* 0x000fe20000010000 */
[----:B------:R-:W-:Y:S01]  /*0a40*/  FFMA.FTZ R89, R139, R136, R88 ;  /* 0x000000888b597223 */ /* 0x000fe20000010058 */
[----:B------:R-:W-:-:S02]  /*0a50*/  HADD2.F32 R180, -RZ, R99.H1_H1 ;  /* 0x30000063ffb47230 */ /* 0x000fc40000004100 */
        /* <DEDUP_REMOVED lines=24> */
.L_x_1891:
[----:B------:R-:W-:Y:S05]  /*0be0*/  BSYNC B0 ;  /* 0x0000000000007941 */ /* 0x000fea0003800000 */
.L_x_1890:
        /* <DEDUP_REMOVED lines=19> */
[----:B------:R-:W-:Y:S02]  /*0d20*/  FADD.FTZ R152, -R102, R91 ;  /* 0x0000005b66987221 */ /* 0x000fe40000010100 */
[C---:B-----5:R-:W-:Y:S01]  /*0d30*/  FMUL.FTZ R145, R177.reuse, R88 ;  /* 0x00000058b1917220 */ /* 0x060fe20000410000 */
[C---:B0-----:R-:W-:Y:S01]  /*0d40*/  FMUL.FTZ R147, R177.reuse, R90 ;  /* 0x0000005ab1937220 */ /* 0x041fe20000410000 */
[C---:B------:R-:W-:Y:S01]  /*0d50*/  FMUL.FTZ R146, R177.reuse, R150 ;  /* 0x00000096b1927220 */ /* 0x040fe20000410000 */
[----:B------:R-:W-:Y:S01]  /*0d60*/  FMUL.FTZ R150, R177, R152 ;  /* 0x00000098b1967220 */ /* 0x000fe20000410000 */
[----:B----4-:R-:W-:-:S02]  /*0d70*/  HADD2.F32 R89, -RZ, R92.H0_H0 ;  /* 0x2000005cff597230 */ /* 0x010fc40000004100 */
[----:B------:R-:W-:-:S03]  /*0d80*/  HADD2.F32 R92, -RZ, R92.H1_H1 ;  /* 0x3000005cff5c7230 */ /* 0x000fc60000004100 */
[-C--:B------:R-:W-:Y:S01]  /*0d90*/  FMUL.FTZ R148, R112, R89.reuse ;  /* 0x0000005970947220 */ /* 0x080fe20000410000 */
[--C-:B------:R-:W-:Y:S02]  /*0da0*/  HADD2.F32 R91, -RZ, R93.reuse.H0_H0 ;  /* 0x2000005dff5b7230 */ /* 0x100fe40000004100 */
        /* <DEDUP_REMOVED lines=8> */
[----:B------:R-:W-:-:S02]  /*0e30*/  HADD2.F32 R154, -RZ, R93.H1_H1 ;  /* 0x3000005dff9a7230 */ /* 0x000fc40000004100 */
[----:B------:R-:W-:Y:S01]  /*0e40*/  FADD.FTZ R91, R88, R149 ;  /* 0x00000095585b7221 */ /* 0x000fe20000010000 */
[----:B------:R-:W-:Y:S01]  /*0e50*/  FFMA.FTZ R88, R146, R149, R89 ;  /* 0x0000009592587223 */ /* 0x000fe20000010059 */
[--C-:B------:R-:W-:Y:S02]  /*0e60*/  HADD2.F32 R93, -RZ, R94.reuse.H0_H0 ;  /* 0x2000005eff5d7230 */ /* 0x100fe40000004100 */
[----:B---3--:R-:W-:Y:S01]  /*0e70*/  FADD.FTZ R96, -R102, R96 ;  /* 0x0000006066607221 */ /* 0x008fe20000010100 */
[----:B------:R-:W-:Y:S01]  /*0e80*/  FMUL.FTZ R151, R115, R154 ;  /* 0x0000009a73977220 */ /* 0x000fe20000410000 */
[----:B------:R-:W-:Y:S01]  /*0e90*/  FADD.FTZ R90, R91, R152 ;  /* 0x000000985b5a7221 */ /* 0x000fe20000010000 */
[----:B------:R-:W-:Y:S01]  /*0ea0*/  FFMA.FTZ R89, R147, R152, R88 ;  /* 0x0000009893597223 */ /* 0x000fe20000010058 */
[----:B------:R-:W-:Y:S02]  /*0eb0*/  HADD2.F32 R94, -RZ, R94.H1_H1 ;  /* 0x3000005eff5e7230 */ /* 0x000fe40000004100 */
[----:B------:R-:W-:Y:S01]  /*0ec0*/  FADD.FTZ R19, R19, R154 ;  /* 0x0000009a13137221 */ /* 0x000fe20000010000 */
[----:B------:R-:W-:Y:S01]  /*0ed0*/  FFMA.FTZ R43, R150, R154, R43 ;  /* 0x0000009a962b7223 */ /* 0x000fe2000001002b */
[----:B------:R-:W-:Y:S01]  /*0ee0*/  FADD.FTZ R156, -R102, R97 ;  /* 0x00000061669c7221 */ /* 0x000fe20000010100 */
[----:B------:R-:W-:Y:S01]  /*0ef0*/  FMUL.FTZ R153, R177, R96 ;  /* 0x00000060b1997220 */ /* 0x000fe20000410000 */
[----:B------:R-:W-:Y:S01]  /*0f00*/  FMUL.FTZ R154, R116, R93 ;  /* 0x0000005d749a7220 */ /* 0x000fe20000410000 */
[----:B------:R-:W-:Y:S01]  /*0f10*/  FADD.FTZ R91, R90, R151 ;  /* 0x000000975a5b7221 */ /* 0x000fe20000010000 */
[----:B------:R-:W-:Y:S01]  /*0f20*/  FFMA.FTZ R88, R150, R151, R89 ;  /* 0x0000009796587223 */ /* 0x000fe20000010059 */
[----:B------:R-:W-:-:S02]  /*0f30*/  HADD2.F32 R159, -RZ, R95.H0_H0 ;  /* 0x2000005fff9f7230 */ /* 0x000fc40000004100 */
[C---:B------:R-:W-:Y:S01]  /*0f40*/  FADD.FTZ R98, -R102.reuse, R98 ;  /* 0x0000006266627221 */ /* 0x040fe20000010100 */
[----:B------:R-:W-:Y:S01]  /*0f50*/  FMUL.FTZ R156, R177, R156 ;  /* 0x0000009cb19c7220 */ /* 0x000fe20000410000 */
[----:B------:R-:W-:Y:S01]  /*0f60*/  FMUL.FTZ R155, R117, R94 ;  /* 0x0000005e759b7220 */ /* 0x000fe20000410000 */
[----:B------:R-:W-:Y:S01]  /*0f70*/  FADD.FTZ R90, R91, R154 ;  /* 0x0000009a5b5a7221 */ /* 0x000fe20000010000 */
[----:B------:R-:W-:Y:S01]  /*0f80*/  FFMA.FTZ R89, R153, R154, R88 ;  /* 0x0000009a99597223 */ /* 0x000fe20000010058 */
[----:B------:R-:W-:Y:S02]  /*0f90*/  HADD2.F32 R182, -RZ, R95.H1_H1 ;  /* 0x3000005fffb67230 */ /* 0x000fe40000004100 */
        /* <DEDUP_REMOVED lines=21> */
.L_x_1893:
[----:B------:R-:W-:Y:S05]  /*10f0*/  BSYNC B0 ;  /* 0x0000000000007941 */ /* 0x000fea0003800000 */
.L_x_1892:
        /* <DEDUP_REMOVED lines=79> */
.L_x_1895:
[----:B------:R-:W-:Y:S05]  /*15f0*/  BSYNC B0 ;  /* 0x0000000000007941 */ /* 0x000fea0003800000 */
.L_x_1894:
        /* <DEDUP_REMOVED lines=21> */
.L_x_1918:
        /* <DEDUP_REMOVED lines=89> */
[----:B------:R-:W-:Y:S02]  /*1ce0*/  @P6 F2FP.F16.F32.PACK_AB R94, RZ, R95 ;  /* 0x0000005fff5e623e */ /* 0x000fe400000000ff */
[----:B------:R-:W-:Y:S01]  /*1cf0*/  @P6 F2FP.F16.F32.PACK_AB R100, RZ, R101 ;  /* 0x00000065ff64623e */ /* 0x000fe200000000ff */
[----:B------:R0:W-:Y:S01]  /*1d00*/  @P0 STG.E.128 desc[UR4][R90.64+0x10], R80 ;  /* 0x000010505a000986 */ /* 0x0001e2000c101d04 */
[----:B------:R-:W-:Y:S01]  /*1d10*/  @P6 F2FP.F16.F32.PACK_AB R180, RZ, R179 ;  /* 0x000000b3ffb4623e */ /* 0x000fe200000000ff */
[----:B-1----:R-:W-:Y:S01]  /*1d20*/  IMAD.WIDE.U32 R92, R131, 0x10, R92 ;  /* 0x00000010835c7825 */ /* 0x002fe200078e005c */
[----:B------:R-:W-:Y:S02]  /*1d30*/  @P6 F2FP.F16.F32.PACK_AB R184, RZ, R183 ;  /* 0x000000b7ffb8623e */ /* 0x000fe400000000ff */
[----:B------:R-:W-:-:S02]  /*1d40*/  @P6 PRMT R84, R94, 0x7610, R84 ;  /* 0x000076105e546816 */ /* 0x000fc40000000054 */
[----:B------:R-:W-:Y:S02]  /*1d50*/  @P6 F2FP.F16.F32.PACK_AB R99, RZ, R98 ;  /* 0x00000062ff63623e */ /* 0x000fe400000000ff */
[----:B------:R-:W-:Y:S02]  /*1d60*/  @P6 F2FP.F16.F32.PACK_AB R103, RZ, R102 ;  /* 0x00000066ff67623e */ /* 0x000fe400000000ff */
[----:B------:R-:W-:Y:S02]  /*1d70*/  @P6 F2FP.F16.F32.PACK_AB R181, RZ, R182 ;  /* 0x000000b6ffb5623e */ /* 0x000fe400000000ff */
[----:B------:R-:W-:Y:S02]  /*1d80*/  @P6 F2FP.F16.F32.PACK_AB R185, RZ, R186 ;  /* 0x000000baffb9623e */ /* 0x000fe400000000ff */
[----:B------:R-:W-:Y:S02]  /*1d90*/  @P6 PRMT R85, R100, 0x7610, R85 ;  /* 0x0000761064556816 */ /* 0x000fe40000000055 */
[----:B------:R-:W-:-:S02]  /*1da0*/  @P6 PRMT R86, R180, 0x7610, R86 ;  /* 0x00007610b4566816 */ /* 0x000fc40000000056 */
[----:B------:R-:W-:Y:S02]  /*1db0*/  @P6 LEA R94, P0, R131, UR16, 0x4 ;  /* 0x00000010835e6c11 */ /* 0x000fe4000f8020ff */
[----:B------:R-:W-:Y:S02]  /*1dc0*/  @P6 PRMT R87, R184, 0x7610, R87 ;  /* 0x00007610b8576816 */ /* 0x000fe40000000057 */
[----:B------:R-:W-:Y:S02]  /*1dd0*/  F2FP.F16.F32.PACK_AB R88, R98, R95 ;  /* 0x0000005f6258723e */ /* 0x000fe400000000ff */
[----:B------:R-:W-:Y:S02]  /*1de0*/  F2FP.F16.F32.PACK_AB R89, R102, R101 ;  /* 0x000000656659723e */ /* 0x000fe400000000ff */
[----:B0-----:R-:W-:Y:S02]  /*1df0*/  F2FP.F16.F32.PACK_AB R90, R182, R179 ;  /* 0x000000b3b65a723e */ /* 0x001fe400000000ff */
[----:B------:R-:W-:-:S02]  /*1e00*/  F2FP.F16.F32.PACK_AB R91, R186, R183 ;  /* 0x000000b7ba5b723e */ /* 0x000fc400000000ff */
        /* <DEDUP_REMOVED lines=8> */
.L_x_1898:
[----:B------:R-:W-:Y:S05]  /*1e90*/  BSYNC B0 ;  /* 0x0000000000007941 */ /* 0x000fea0003800000 */
.L_x_1897:
        /* <DEDUP_REMOVED lines=79> */
.L_x_1900:
[----:B------:R-:W-:Y:S05]  /*2390*/  BSYNC B0 ;  /* 0x0000000000007941 */ /* 0x000fea0003800000 */
.L_x_1899:
        /* <DEDUP_REMOVED lines=58> */
[----:B------:R-:W-:-:S02]  /*2740*/  @P6 F2FP.F16.F32.PACK_AB R101, RZ, R100 ;  /* 0x00000064ff65623e */ /* 0x000fc400000000ff */
[----:B------:R-:W-:Y:S02]  /*2750*/  @P6 F2FP.F16.F32.PACK_AB R97, RZ, R96 ;  /* 0x00000060ff61623e */ /* 0x000fe400000000ff */
[----:B------:R-:W-:Y:S02]  /*2760*/  @P6 F2FP.F16.F32.PACK_AB R181, RZ, R184 ;  /* 0x000000b8ffb5623e */ /* 0x000fe400000000ff */
[----:B------:R-:W-:Y:S02]  /*2770*/  @P6 PRMT R86, R102, 0x7610, R86 ;  /* 0x0000761066566816 */ /* 0x000fe40000000056 */
[----:B------:R-:W-:Y:S02]  /*2780*/  @P6 PRMT R85, R98, 0x7610, R85 ;  /* 0x0000761062556816 */ /* 0x000fe40000000055 */
[----:B------:R-:W-:Y:S02]  /*2790*/  @P6 PRMT R87, R180, 0x7610, R87 ;  /* 0x00007610b4576816 */ /* 0x000fe40000000057 */
[----:B------:R-:W-:-:S02]  /*27a0*/  F2FP.F16.F32.PACK_AB R88, R96, R91 ;  /* 0x0000005b6058723e */ /* 0x000fc400000000ff */
[----:B0-----:R-:W-:Y:S02]  /*27b0*/  @P6 F2FP.F16.F32.PACK_AB R95, RZ, R91 ;  /* 0x0000005bff5f623e */ /* 0x001fe400000000ff */
[----:B------:R-:W-:Y:S02]  /*27c0*/  @P6 LEA R94, P0, R131, UR16, 0x4 ;  /* 0x00000010835e6c11 */ /* 0x000fe4000f8020ff */
[----:B------:R-:W-:Y:S02]  /*27d0*/  @P6 PRMT R84, R95, 0x7610, R84 ;  /* 0x000076105f546816 */ /* 0x000fe40000000054 */
[----:B------:R-:W-:Y:S02]  /*27e0*/  F2FP.F16.F32.PACK_AB R90, R90, R103 ;  /* 0x000000675a5a723e */ /* 0x000fe400000000ff */
[----:B------:R-:W-:Y:S02]  /*27f0*/  F2FP.F16.F32.PACK_AB R89, R100, R99 ;  /* 0x000000636459723e */ /* 0x000fe400000000ff */
[----:B------:R-:W-:-:S02]  /*2800*/  F2FP.F16.F32.PACK_AB R91, R184, R179 ;  /* 0x000000b3b85b723e */ /* 0x000fc400000000ff */
[----:B------:R-:W-:Y:S02]  /*2810*/  @P6 PRMT R86, R86, 0x5410, R177 ;  /* 0x0000541056566816 */ /* 0x000fe400000000b1 */
[----:B------:R-:W-:Y:S01]  /*2820*/  @P6 LEA.HI.X R95, R131, UR17, RZ, 0x4, P0 ;  /* 0x00000011835f6c11 */ /* 0x000fe200080f24ff */
[----:B------:R2:W-:Y:S01]  /*2830*/  STG.E.128 desc[UR4][R92.64], R88 ;  /* 0x000000585c007986 */ /* 0x0005e2000c101d04 */
[----:B------:R-:W-:Y:S02]  /*2840*/  @P6 PRMT R85, R85, 0x5410, R101 ;  /* 0x0000541055556816 */ /* 0x000fe40000000065 */
[----:B------:R-:W-:Y:S02]  /*2850*/  @P6 PRMT R84, R84, 0x5410, R97 ;  /* 0x0000541054546816 */ /* 0x000fe40000000061 */
[----:B------:R-:W-:-:S05]  /*2860*/  @P6 PRMT R87, R87, 0x5410, R181 ;  /* 0x0000541057576816 */ /* 0x000fca00000000b5 */
[----:B------:R2:W-:Y:S02]  /*2870*/  @P6 STG.E.128 desc[UR4][R94.64], R84 ;  /* 0x000000545e006986 */ /* 0x0005e4000c101d04 */
.L_x_1902:
[----:B------:R-:W-:Y:S05]  /*2880*/  BSYNC B0 ;  /* 0x0000000000007941 */ /* 0x000fea0003800000 */
.L_x_1901:
[----:B------:R-:W-:Y:S02]  /*2890*/  IADD3 R129, R129, UR18, RZ ;  /* 0x0000001281817c10 */ /* 0x000fe4000fffe0ff */
[----:B012---:R-:W-:Y:S02]  /*28a0*/  SEL R92, RZ, 0x1, P5 ;  /* 0x00000001ff5c7807 */ /* 0x007fe40002800000 */
[----:B------:R-:W-:-:S13]  /*28b0*/  ISETP.GE.AND P0, PT, R129, UR19, PT ;  /* 0x0000001381007c0c */ /* 0x000fda000bf06270 */
[----:B------:R-:W-:Y:S05]  /*28c0*/  @!P0 BRA `(.L_x_1903) ;  /* 0xffffffdc00388947 */ /* 0x000fea000383ffff */
.L_x_1889:
        /* <DEDUP_REMOVED lines=17> */
.L_x_1905:
[----:B------:R-:W-:Y:S05]  /*29e0*/  BSYNC B0 ;  /* 0x0000000000007941 */ /* 0x000fea0003800000 */
.L_x_1904:
        /* <DEDUP_REMOVED lines=11> */
.L_x_1907:
[----:B------:R-:W-:Y:S05]  /*2aa0*/  BSYNC B0 ;  /* 0x0000000000007941 */ /* 0x000fea0003800000 */
.L_x_1906:
        /* <DEDUP_REMOVED lines=10> */
.L_x_1896:
[----:B------:R-:W-:Y:S01]  /*2b50*/  HFMA2.MMA R98, -RZ, RZ, 0, 9.5367431640625e-07 ;  /* 0x00000010ff627435 */ /* 0x000fe200000001ff */
[----:B------:R-:W-:Y:S02]  /*2b60*/  MOV R99, R103 ;  /* 0x0000006700637202 */ /* 0x000fe40000000f00 */
[----:B------:R-:W-:Y:S02]  /*2b70*/  MOV R179, 0x1f ;  /* 0x0000001f00b37802 */ /* 0x000fe40000000f00 */
[----:B------:R-:W-:-:S07]  /*2b80*/  MOV R96, 0xffffffff ;  /* 0xffffffff00607802 */ /* 0x000fce0000000f00 */
[----:B-----5:R-:W-:Y:S05]  /*2b90*/  WARPSYNC.COLLECTIVE R96, `(.L_x_1908) ;  /* 0x0000000060087348 */ /* 0x020fea0003c00000 */
[----:B------:R0:W1:Y:S02]  /*2ba0*/  SHFL.DOWN P0, R97, R99, R98, R179 ;  /* 0x0800006263617389 */ /* 0x00006400000000b3 */
[----:B01---5:R-:W-:Y:S01]  /*2bb0*/  ENDCOLLECTIVE ;  /* 0x000000000000791b */ /* 0x023fe20003800000 */
.L_x_1908:
[----:B------:R-:W-:Y:S02]  /*2bc0*/  MOV R99, R180 ;  /* 0x000000b400637202 */ /* 0x000fe40000000f00 */
[----:B------:R-:W-:-:S07]  /*2bd0*/  MOV R88, R97 ;  /* 0x0000006100587202 */ /* 0x000fce0000000f00 */
[----:B------:R-:W-:Y:S05]  /*2be0*/  WARPSYNC.COLLECTIVE R96, `(.L_x_1909) ;  /* 0x0000000060087348 */ /* 0x000fea0003c00000 */
[----:B------:R0:W1:Y:S02]  /*2bf0*/  SHFL.DOWN P0, R97, R99, R98, R179 ;  /* 0x0800006263617389 */ /* 0x00006400000000b3 */
[----:B01----:R-:W-:Y:S01]  /*2c00*/  ENDCOLLECTIVE ;  /* 0x000000000000791b */ /* 0x003fe20003800000 */
.L_x_1909:
[----:B------:R-:W-:Y:S01]  /*2c10*/  FADD.FTZ R88, R88, R103 ;  /* 0x0000006758587221 */ /* 0x000fe20000010000 */
[----:B------:R-:W-:-:S04]  /*2c20*/  HFMA2.MMA R98, -RZ, RZ, 0, 4.76837158203125e-07 ;  /* 0x00000008ff627435 */ /* 0x000fc800000001ff */
[----:B------:R-:W-:Y:S02]  /*2c30*/  MOV R99, R88 ;  /* 0x0000005800637202 */ /* 0x000fe40000000f00 */
[----:B------:R-:W-:-:S07]  /*2c40*/  MOV R89, R97 ;  /* 0x0000006100597202 */ /* 0x000fce0000000f00 */
[----:B------:R-:W-:Y:S05]  /*2c50*/  WARPSYNC.COLLECTIVE R96, `(.L_x_1910) ;  /* 0x0000000060087348 */ /* 0x000fea0003c00000 */
[----:B------:R0:W1:Y:S02]  /*2c60*/  SHFL.DOWN P0, R97, R99, R98, R179 ;  /* 0x0800006263617389 */ /* 0x00006400000000b3 */
[----:B01----:R-:W-:Y:S01]  /*2c70*/  ENDCOLLECTIVE ;  /* 0x000000000000791b */ /* 0x003fe20003800000 */
.L_x_1910:
[----:B------:R-:W-:-:S05]  /*2c80*/  FADD.FTZ R89, R89, R180 ;  /* 0x000000b459597221 */ /* 0x000fca0000010000 */
[----:B------:R-:W-:Y:S02]  /*2c90*/  MOV R99, R89 ;  /* 0x0000005900637202 */ /* 0x000fe40000000f00 */
[----:B------:R-:W-:-:S07]  /*2ca0*/  MOV R91, R97 ;  /* 0x00000061005b7202 */ /* 0x000fce0000000f00 */
[----:B------:R-:W-:Y:S05]  /*2cb0*/  WARPSYNC.COLLECTIVE R96, `(.L_x_1911) ;  /* 0x0000000060087348 */ /* 0x000fea0003c00000 */
[----:B------:R0:W1:Y:S02]  /*2cc0*/  SHFL.DOWN P0, R97, R99, R98, R179 ;  /* 0x0800006263617389 */ /* 0x00006400000000b3 */
[----:B01----:R-:W-:Y:S01]  /*2cd0*/  ENDCOLLECTIVE ;  /* 0x000000000000791b */ /* 0x003fe20003800000 */
.L_x_1911:
[----:B------:R-:W-:Y:S01]  /*2ce0*/  FADD.FTZ R91, R88, R91 ;  /* 0x0000005b585b7221 */ /* 0x000fe20000010000 */
[----:B------:R-:W-:-:S04]  /*2cf0*/  HFMA2.MMA R98, -RZ, RZ, 0, 2.384185791015625e-07 ;  /* 0x00000004ff627435 */ /* 0x000fc800000001ff */
[----:B------:R-:W-:Y:S02]  /*2d00*/  MOV R99, R91 ;  /* 0x0000005b00637202 */ /* 0x000fe40000000f00 */
[----:B------:R-:W-:-:S07]  /*2d10*/  MOV R90, R97 ;  /* 0x00000061005a7202 */ /* 0x000fce0000000f00 */
[----:B------:R-:W-:Y:S05]  /*2d20*/  WARPSYNC.COLLECTIVE R96, `(.L_x_1912) ;  /* 0x0000000060087348 */ /* 0x000fea0003c00000 */
[----:B------:R0:W1:Y:S02]  /*2d30*/  SHFL.DOWN P0, R97, R99, R98, R179 ;  /* 0x0800006263617389 */ /* 0x00006400000000b3 */
[----:B01----:R-:W-:Y:S01]  /*2d40*/  ENDCOLLECTIVE ;  /* 0x000000000000791b */ /* 0x003fe20003800000 */
.L_x_1912:
[----:B------:R-:W-:-:S05]  /*2d50*/  FADD.FTZ R90, R89, R90 ;  /* 0x0000005a595a7221 */ /* 0x000fca0000010000 */
[----:B------:R-:W-:Y:S02]  /*2d60*/  MOV R99, R90 ;  /* 0x0000005a00637202 */ /* 0x000fe40000000f00 */
[----:B------:R-:W-:-:S07]  /*2d70*/  MOV R92, R97 ;  /* 0x00000061005c7202 */ /* 0x000fce0000000f00 */
[----:B------:R-:W-:Y:S05]  /*2d80*/  WARPSYNC.COLLECTIVE R96, `(.L_x_1913) ;  /* 0x0000000060087348 */ /* 0x000fea0003c00000 */
[----:B------:R0:W1:Y:S02]  /*2d90*/  SHFL.DOWN P0, R97, R99, R98, R179 ;  /* 0x0800006263617389 */ /* 0x00006400000000b3 */
[----:B01----:R-:W-:Y:S01]  /*2da0*/  ENDCOLLECTIVE ;  /* 0x000000000000791b */ /* 0x003fe20003800000 */
.L_x_1913:
[----:B------:R-:W-:Y:S01]  /*2db0*/  FADD.FTZ R92, R91, R92 ;  /* 0x0000005c5b5c7221 */ /* 0x000fe20000010000 */
[----:B------:R-:W-:-:S04]  /*2dc0*/  HFMA2.MMA R98, -RZ, RZ, 0, 1.1920928955078125e-07 ;  /* 0x00000002ff627435 */ /* 0x000fc800000001ff */
[----:B------:R-:W-:Y:S02]  /*2dd0*/  MOV R99, R92 ;  /* 0x0000005c00637202 */ /* 0x000fe40000000f00 */
[----:B------:R-:W-:-:S07]  /*2de0*/  MOV R93, R97 ;  /* 0x00000061005d7202 */ /* 0x000fce0000000f00 */
[----:B------:R-:W-:Y:S05]  /*2df0*/  WARPSYNC.COLLECTIVE R96, `(.L_x_1914) ;  /* 0x0000000060087348 */ /* 0x000fea0003c00000 */
[----:B------:R0:W1:Y:S02]  /*2e00*/  SHFL.DOWN P0, R97, R99, R98, R179 ;  /* 0x0800006263617389 */ /* 0x00006400000000b3 */
[----:B01----:R-:W-:Y:S01]  /*2e10*/  ENDCOLLECTIVE ;  /* 0x000000000000791b */ /* 0x003fe20003800000 */
.L_x_1914:
[----:B------:R-:W-:-:S05]  /*2e20*/  FADD.FTZ R93, R90, R93 ;  /* 0x0000005d5a5d7221 */ /* 0x000fca0000010000 */
[----:B------:R-:W-:Y:S02]  /*2e30*/  MOV R99, R93 ;  /* 0x0000005d00637202 */ /* 0x000fe40000000f00 */
[----:B------:R-:W-:-:S07]  /*2e40*/  MOV R95, R97 ;  /* 0x00000061005f7202 */ /* 0x000fce0000000f00 */
[----:B------:R-:W-:Y:S05]  /*2e50*/  WARPSYNC.COLLECTIVE R96, `(.L_x_1915) ;  /* 0x0000000060087348 */ /* 0x000fea0003c00000 */
[----:B------:R0:W1:Y:S02]  /*2e60*/  SHFL.DOWN P0, R97, R99, R98, R179 ;  /* 0x0800006263617389 */ /* 0x00006400000000b3 */
[----:B01----:R-:W-:Y:S01]  /*2e70*/  ENDCOLLECTIVE ;  /* 0x000000000000791b */ /* 0x003fe20003800000 */
.L_x_1915:
[----:B------:R-:W-:Y:S01]  /*2e80*/  FADD.FTZ R95, R92, R95 ;  /* 0x0000005f5c5f7221 */ /* 0x000fe20000010000 */
[----:B------:R-:W-:-:S04]  /*2e90*/  HFMA2.MMA R98, -RZ, RZ, 0, 5.9604644775390625e-08 ;  /* 0x00000001ff627435 */ /* 0x000fc800000001ff */
[----:B------:R-:W-:Y:S02]  /*2ea0*/  MOV R99, R95 ;  /* 0x0000005f00637202 */ /* 0x000fe40000000f00 */
[----:B------:R-:W-:-:S07]  /*2eb0*/  MOV R94, R97 ;  /* 0x00000061005e7202 */ /* 0x000fce0000000f00 */
[----:B------:R-:W-:Y:S05]  /*2ec0*/  WARPSYNC.COLLECTIVE R96, `(.L_x_1916) ;  /* 0x0000000060087348 */ /* 0x000fea0003c00000 */
[----:B------:R0:W1:Y:S02]  /*2ed0*/  SHFL.DOWN P0, R97, R99, R98, R179 ;  /* 0x0800006263617389 */ /* 0x00006400000000b3 */
[----:B01----:R-:W-:Y:S01]  /*2ee0*/  ENDCOLLECTIVE ;  /* 0x000000000000791b */ /* 0x003fe20003800000 */
.L_x_1916:
[----:B------:R-:W-:-:S05]  /*2ef0*/  FADD.FTZ R94, R93, R94 ;  /* 0x0000005e5d5e7221 */ /* 0x000fca0000010000 */
[----:B------:R-:W-:Y:S02]  /*2f00*/  MOV R99, R94 ;  /* 0x0000005e00637202 */ /* 0x000fe40000000f00 */
[----:B------:R-:W-:-:S07]  /*2f10*/  MOV R88, R97 ;  /* 0x0000006100587202 */ /* 0x000fce0000000f00 */
[----:B------:R-:W-:Y:S05]  /*2f20*/  WARPSYNC.COLLECTIVE R96, `(.L_x_1917) ;  /* 0x0000000060087348 */ /* 0x000fea0003c00000 */
[----:B------:R0:W1:Y:S02]  /*2f30*/  SHFL.DOWN P0, R97, R99, R98, R179 ;  /* 0x0800006263617389 */ /* 0x00006400000000b3 */
[----:B01----:R-:W-:Y:S01]  /*2f40*/  ENDCOLLECTIVE ;  /* 0x000000000000791b */ /* 0x003fe20003800000 */
.L_x_1917:
[----:B------:R-:W-:Y:S01]  /*2f50*/  MOV R89, R97 ;  /* 0x0000006100597202 */ /* 0x000fe20000000f00 */
[----:B------:R-:W-:Y:S06]  /*2f60*/  BRA `(.L_x_1918) ;  /* 0xffffffe400f87947 */ /* 0x000fec000383ffff */
.L_x_1919:
        /* <DEDUP_REMOVED lines=9> */
.L_x_3288:


//--------------------- .text._ZN10layer_norm31ln_parallel_residual_bwd_kernelINS_13Kernel_traitsI6__halfS2_fS2_fjLj6144ELj1ELj1ELj8ELj16ENS_18Kernel_traits_baseILj6144ES2_S2_fS2_fjLj256EEEEELb0ELb1ELb1EEEvNS_9BwdParamsE --------------------------
	.section	.text._ZN10layer_norm31ln_parallel_residual_bwd_kernelINS_13Kernel_traitsI6__halfS2_fS2_fjLj6144ELj1ELj1ELj8ELj16ENS_18Kernel_traits_baseILj6144ES2_S2_fS2_fjLj256EEEEELb0ELb1ELb1EEEvNS_9BwdParamsE,"ax",@progbits
	.align	128
        .global         _ZN10layer_norm31ln_parallel_residual_bwd_kernelINS_13Kernel_traitsI6__halfS2_fS2_fjLj6144ELj1ELj1ELj8ELj16ENS_18Kernel_traits_baseILj6144ES2_S2_fS2_fjLj256EEEEELb0ELb1ELb1EEEvNS_9BwdParamsE
        .type           _ZN10layer_norm31ln_parallel_residual_bwd_kernelINS_13Kernel_traitsI6__halfS2_fS2_fjLj6144ELj1ELj1ELj8ELj16ENS_18Kernel_traits_baseILj6144ES2_S2_fS2_fjLj256EEEEELb0ELb1ELb1EEEvNS_9BwdParamsE,@function
        .size           _ZN10layer_norm31ln_parallel_residual_bwd_kernelINS_13Kernel_traitsI6__halfS2_fS2_fjLj6144ELj1ELj1ELj8ELj16ENS_18Kernel_traits_baseILj6144ES2_S2_fS2_fjLj256EEEEELb0ELb1ELb1EEEvNS_9BwdParamsE,(.L_x_3289 - _ZN10layer_norm31ln_parallel_residual_bwd_kernelINS_13Kernel_traitsI6__halfS2_fS2_fjLj6144ELj1ELj1ELj8ELj16ENS_18Kernel_traits_baseILj6144ES2_S2_fS2_fjLj256EEEEELb0ELb1ELb1EEEvNS_9BwdParamsE)
        .other          _ZN10layer_norm31ln_parallel_residual_bwd_kernelINS_13Kernel_traitsI6__halfS2_fS2_fjLj6144ELj1ELj1ELj8ELj16ENS_18Kernel_traits_baseILj6144ES2_S2_fS2_fjLj256EEEEELb0ELb1ELb1EEEvNS_9BwdParamsE,@"STO_CUDA_ENTRY STV_DEFAULT"
_ZN10layer_norm31ln_parallel_residual_bwd_kernelINS_13Kernel_traitsI6__halfS2_fS2_fjLj6144ELj1ELj1ELj8ELj16ENS_18Kernel_traits_baseILj6144ES2_S2_fS2_fjLj256EEEEELb0ELb1ELb1EEEvNS_9BwdParamsE:
.text._ZN10layer_norm31ln_parallel_residual_bwd_kernelINS_13Kernel_traitsI6__halfS2_fS2_fjLj6144ELj1ELj1ELj8ELj16ENS_18Kernel_traits_baseILj6144ES2_S2_fS2_fjLj256EEEEELb0ELb1ELb1EEEvNS_9BwdParamsE:
        /* <DEDUP_REMOVED lines=40> */
.L_x_1920:
        /* <DEDUP_REMOVED lines=64> */
.L_x_1923:
        /* <DEDUP_REMOVED lines=11> */
[----:B------:R0:W4:Y:S01]  /*0730*/  LDG.E R164, desc[UR4][R2.64] ;  /* 0x0000000402a47981 */ /* 0x000122000c1e1900 */
[C-C-:B-1----:R-:W-:Y:S01]  /*0740*/  IMAD.WIDE.U32 R44, R153.reuse, 0x10, R68.reuse ;  /* 0x00000010992c7825 */ /* 0x142fe200078e0044 */
[----:B------:R-:W1:Y:S03]  /*0750*/  @P0 LDC.64 R158, c[0x0][0x2c8] ;  /* 0x0000b200ff9e0b82 */ /* 0x000e660000000a00 */
[C---:B------:R-:W-:Y:S02]  /*0760*/  IMAD.WIDE.U32 R56, R152.reuse, 0x10, R68 ;  /* 0x0000001098387825 */ /* 0x040fe400078e0044 */
[----:B------:R-:W4:Y:S02]  /*0770*/  LDG.E.128 R44, desc[UR4][R44.64] ;  /* 0x000000042c2c7981 */ /* 0x000f24000c1e1d00 */
[--C-:B--2---:R-:W-:Y:S01]  /*0780*/  IMAD.WIDE.U32 R72, R153, 0x20, R160.reuse ;  /* 0x0000002099487825 */ /* 0x104fe200078e00a0 */
[----:B------:R-:W2:Y:S01]  /*0790*/  @P0 LDC.64 R162, c[0x0][0x2c8] ;  /* 0x0000b200ffa20b82 */ /* 0x000ea20000000a00 */
[----:B------:R-:W4:Y:S02]  /*07a0*/  LDG.E.128 R56, desc[UR4][R56.64] ;  /* 0x0000000438387981 */ /* 0x000f24000c1e1d00 */
[----:B------:R-:W-:-:S02]  /*07b0*/  IMAD.WIDE.U32 R156, R152, 0x20, R160 ;  /* 0x00000020989c7825 */ /* 0x000fc400078e00a0 */
[----:B------:R-:W4:Y:S02]  /*07c0*/  LDG.E.128 R40, desc[UR4][R72.64] ;  /* 0x0000000448287981 */ /* 0x000f24000c1e1d00 */
[----:B---3--:R-:W-:Y:S01]  /*07d0*/  IMAD.WIDE R154, R150, 0x4, R154 ;  /* 0x00000004969a7825 */ /* 0x008fe200078e029a */
[----:B------:R-:W-:Y:S01]  /*07e0*/  LOP3.LUT P6, RZ, R0, 0xff, RZ, 0xc0, !PT ;  /* 0x000000ff00ff7812 */ /* 0x000fe200078cc0ff */
[----:B------:R-:W3:Y:S01]  /*07f0*/  LDG.E.128 R48, desc[UR4][R72.64+0x10] ;  /* 0x0000100448307981 */ /* 0x000ee2000c1e1d00 */
[----:B0-----:R-:W0:Y:S01]  /*0800*/  @P0 LDC.64 R2, c[0x0][0x2c8] ;  /* 0x0000b200ff020b82 */ /* 0x001e220000000a00 */
[C---:B------:R-:W-:Y:S02]  /*0810*/  IMAD.WIDE.U32 R160, R76.reuse, 0x20, R160 ;  /* 0x000000204ca07825 */ /* 0x040fe400078e00a0 */
[----:B------:R-:W3:Y:S04]  /*0820*/  LDG.E.128 R52, desc[UR4][R156.64] ;  /* 0x000000049c347981 */ /* 0x000ee8000c1e1d00 */
[----:B------:R1:W3:Y:S04]  /*0830*/  LDG.E.128 R60, desc[UR4][R156.64+0x10] ;  /* 0x000010049c3c7981 */ /* 0x0002e8000c1e1d00 */
[----:B------:R-:W3:Y:S04]  /*0840*/  LDG.E R154, desc[UR4][R154.64] ;  /* 0x000000049a9a7981 */ /* 0x000ee8000c1e1900 */
[----:B------:R-:W3:Y:S04]  /*0850*/  LDG.E.128 R64, desc[UR4][R160.64] ;  /* 0x00000004a0407981 */ /* 0x000ee8000c1e1d00 */
[----:B------:R-:W3:Y:S01]  /*0860*/  LDG.E.128 R72, desc[UR4][R160.64+0x10] ;  /* 0x00001004a0487981 */ /* 0x000ee2000c1e1d00 */
[----:B------:R-:W-:-:S06]  /*0870*/  IMAD.WIDE.U32 R68, R76, 0x10, R68 ;  /* 0x000000104c447825 */ /* 0x000fcc00078e0044 */
[----:B------:R-:W3:Y:S01]  /*0880*/  LDG.E.128 R68, desc[UR4][R68.64] ;  /* 0x0000000444447981 */ /* 0x000ee2000c1e1d00 */
[----:B-1----:R-:W-:-:S04]  /*0890*/  @P0 IMAD.WIDE.U32 R156, R152, 0x20, R158 ;  /* 0x00000020989c0825 */ /* 0x002fc800078e009e */
[----:B--2---:R-:W-:Y:S01]  /*08a0*/  @P0 IMAD.WIDE.U32 R158, R76, 0x20, R162 ;  /* 0x000000204c9e0825 */ /* 0x004fe200078e00a2 */
[----:B------:R-:W5:Y:S04]  /*08b0*/  @P0 LDG.E.128 R12, desc[UR4][R156.64] ;  /* 0x000000049c0c0981 */ /* 0x000f68000c1e1d00 */
[----:B------:R-:W5:Y:S04]  /*08c0*/  @P0 LDG.E.128 R16, desc[UR4][R156.64+0x10] ;  /* 0x000010049c100981 */ /* 0x000f68000c1e1d00 */
[----:B------:R-:W5:Y:S04]  /*08d0*/  @P0 LDG.E.128 R20, desc[UR4][R158.64] ;  /* 0x000000049e140981 */ /* 0x000f68000c1e1d00 */
[----:B------:R-:W5:Y:S01]  /*08e0*/  @P0 LDG.E.128 R24, desc[UR4][R158.64+0x10] ;  /* 0x000010049e180981 */ /* 0x000f62000c1e1d00 */
[----:B0-----:R-:W-:Y:S01]  /*08f0*/  @P0 IMAD.WIDE.U32 R2, R153, 0x20, R2 ;  /* 0x0000002099020825 */ /* 0x001fe200078e0002 */
[----:B------:R-:W-:-:S04]  /*0900*/  UMOV UR6, 0xffffffff ;  /* 0xffffffff00067882 */ /* 0x000fc80000000000 */
[----:B------:R-:W5:Y:S04]  /*0910*/  @P0 LDG.E.128 R4, desc[UR4][R2.64] ;  /* 0x0000000402040981 */ /* 0x000f68000c1e1d00 */
[----:B------:R0:W5:Y:S01]  /*0920*/  @P0 LDG.E.128 R8, desc[UR4][R2.64+0x10] ;  /* 0x0000100402080981 */ /* 0x000162000c1e1d00 */
[----:B------:R-:W-:Y:S02]  /*0930*/  IADD3 R150, R150, UR10, RZ ;  /* 0x0000000a96967c10 */ /* 0x000fe4000fffe0ff */
[----:B0-----:R-:W-:-:S04]  /*0940*/  SHF.R.U32.HI R2, RZ, 0x5, R151 ;  /* 0x00000005ff027819 */ /* 0x001fc80000011697 */
[----:B------:R-:W-:Y:S02]  /*0950*/  LOP3.LUT R3, R2, 0x7fffff8, RZ, 0xc0, !PT ;  /* 0x07fffff802037812 */ /* 0x000fe400078ec0ff */
[----:B------:R-:W-:Y:S02]  /*0960*/  LOP3.LUT P1, RZ, R151, 0x1f, RZ, 0xc0, !PT ;  /* 0x0000001f97ff7812 */ /* 0x000fe4000782c0ff */
[----:B------:R-:W-:Y:S02]  /*0970*/  ISETP.GE.AND P5, PT, R150, UR11, PT ;  /* 0x0000000b96007c0c */ /* 0x000fe4000bfa6270 */
[----:B------:R-:W-:Y:S02]  /*0980*/  @!P6 IADD3 R3, R3, 0x8, RZ ;  /* 0x000000080303e810 */ /* 0x000fe40007ffe0ff */
[----:B----4-:R-:W-:Y:S01]  /*0990*/  FSEL R164, R164, RZ, !P4 ;  /* 0x000000ffa4a47208 */ /* 0x010fe20006000000 */
[----:B------:R-:W-:Y:S02]  /*09a0*/  HADD2.F32 R160, -RZ, R44.H0_H0 ;  /* 0x2000002cffa07230 */ /* 0x000fe40000004100 */
[----:B------:R-:W-:-:S02]  /*09b0*/  HADD2.F32 R156, -RZ, R46.H0_H0 ;  /* 0x2000002eff9c7230 */ /* 0x000fc40000004100 */
[----:B------:R-:W-:Y:S02]  /*09c0*/  HADD2.F32 R159, -RZ, R46.H1_H1 ;  /* 0x3000002eff9f7230 */ /* 0x000fe40000004100 */
[--C-:B------:R-:W-:Y:S02]  /*09d0*/  HADD2.F32 R46, -RZ, R47.reuse.H0_H0 ;  /* 0x2000002fff2e7230 */ /* 0x100fe40000004100 */
[C---:B------:R-:W-:Y:S01]  /*09e0*/  FADD.FTZ R165, -R164.reuse, R42 ;  /* 0x0000002aa4a57221 */ /* 0x040fe20000010100 */
[C---:B------:R-:W-:Y:S01]  /*09f0*/  FADD.FTZ R155, -R164.reuse, R40 ;  /* 0x00000028a49b7221 */ /* 0x040fe20000010100 */
[----:B------:R-:W-:Y:S02]  /*0a00*/  HADD2.F32 R171, -RZ, R47.H1_H1 ;  /* 0x3000002fffab7230 */ /* 0x000fe40000004100 */
[----:B------:R-:W-:Y:S02]  /*0a10*/  HADD2.F32 R163, -RZ, R44.H1_H1 ;  /* 0x3000002cffa37230 */ /* 0x000fe40000004100 */
[----:B---3--:R-:W-:Y:S01]  /*0a20*/  FADD.FTZ R47, -R164, R48 ;  /* 0x00000030a42f7221 */ /* 0x008fe20000010100 */
[----:B------:R-:W-:-:S02]  /*0a30*/  HADD2.F32 R44, -RZ, R45.H0_H0 ;  /* 0x2000002dff2c7230 */ /* 0x000fc40000004100 */
[C---:B------:R-:W-:Y:S01]  /*0a40*/  FADD.FTZ R169, -R164.reuse, R50 ;  /* 0x00000032a4a97221 */ /* 0x040fe20000010100 */
[C---:B------:R-:W-:Y:S01]  /*0a50*/  FADD.FTZ R177, -R164.reuse, R55 ;  /* 0x00000037a4b17221 */ /* 0x040fe20000010100 */
[--C-:B------:R-:W-:Y:S02]  /*0a60*/  HADD2.F32 R48, -RZ, R56.reuse.H0_H0 ;  /* 0x20000038ff307230 */ /* 0x100fe40000004100 */
[----:B------:R-:W-:Y:S02]  /*0a70*/  HADD2.F32 R55, -RZ, R56.H1_H1 ;  /* 0x30000038ff377230 */ /* 0x000fe40000004100 */
[C---:B------:R-:W-:Y:S01]  /*0a80*/  FADD.FTZ R185, -R164.reuse, R61 ;  /* 0x0000003da4b97221 */ /* 0x040fe20000010100 */
[----:B------:R-:W-:Y:S01]  /*0a90*/  FMUL.FTZ R61, R149, R160 ;  /* 0x000000a0953d7220 */ /* 0x000fe20000410000 */
[----:B------:R-:W-:Y:S01]  /*0aa0*/  FADD.FTZ R161, -R164, R41 ;  /* 0x00000029a4a17221 */ /* 0x000fe20000010100 */
[C---:B------:R-:W-:Y:S01]  /*0ab0*/  FMUL.FTZ R56, R154.reuse, R165 ;  /* 0x000000a59a387220 */ /* 0x040fe20000410000 */
[----:B------:R-:W-:Y:S01]  /*0ac0*/  FMUL.FTZ R0, R154, R155 ;  /* 0x0000009b9a007220 */ /* 0x000fe20000410000 */
[C---:B------:R-:W-:Y:S01]  /*0ad0*/  FADD.FTZ R173, -R164.reuse, R52 ;  /* 0x00000034a4ad7221 */ /* 0x040fe20000010100 */
[C---:B------:R-:W-:Y:S01]  /*0ae0*/  FADD.FTZ R183, -R164.reuse, R60 ;  /* 0x0000003ca4b77221 */ /* 0x040fe20000010100 */
[----:B------:R-:W-:Y:S01]  /*0af0*/  FADD.FTZ R195, -R164, R64 ;  /* 0x00000040a4c37221 */ /* 0x000fe20000010100 */
[----:B------:R-:W-:-:S02]  /*0b00*/  HADD2.F32 R52, -RZ, R58.H0_H0 ;  /* 0x2000003aff347230 */ /* 0x000fc40000004100 */
[----:B------:R-:W-:Y:S01]  /*0b10*/  FADD.FTZ R191, -R164, R63 ;  /* 0x0000003fa4bf7221 */ /* 0x000fe20000010100 */
[----:B------:R-:W-:Y:S02]  /*0b20*/  HADD2.F32 R187, -RZ, R58.H1_H1 ;  /* 0x3000003affbb7230 */ /* 0x000fe40000004100 */
[C---:B------:R-:W-:Y:S01]  /*0b30*/  FMUL.FTZ R60, R154.reuse, R47 ;  /* 0x0000002f9a3c7220 */ /* 0x040fe20000410000 */
[----:B------:R-:W-:Y:S01]  /*0b40*/  FMUL.FTZ R64, R154, R169 ;  /* 0x000000a99a407220 */ /* 0x000fe20000410000 */
[--C-:B------:R-:W-:Y:S02]  /*0b50*/  HADD2.F32 R50, -RZ, R57.reuse.H0_H0 ;  /* 0x20000039ff327230 */ /* 0x100fe40000004100 */
[----:B------:R-:W-:Y:S01]  /*0b60*/  FMUL.FTZ R58, R148, R163 ;  /* 0x000000a3943a7220 */ /* 0x000fe20000410000 */
[----:B------:R-:W-:Y:S02]  /*0b70*/  HADD2.F32 R181, -RZ, R57.H1_H1 ;  /* 0x30000039ffb57230 */ /* 0x000fe40000004100 */
[----:B------:R-:W-:Y:S01]  /*0b80*/  FADD.FTZ R105, R44, R105 ;  /* 0x000000692c697221 */ /* 0x000fe20000010000 */
[-C--:B------:R-:W-:Y:S01]  /*0b90*/  FFMA.FTZ R81, R56, R44.reuse, R81 ;  /* 0x0000002c38517223 */ /* 0x080fe20000010051 */
[----:B------:R-:W-:Y:S01]  /*0ba0*/  FMUL.FTZ R63, R147, R44 ;  /* 0x0000002c933f7220 */ /* 0x000fe20000410000 */
[----:B------:R-:W-:Y:S01]  /*0bb0*/  FADD.FTZ R47, RZ, R61 ;  /* 0x0000003dff2f7221 */ /* 0x000fe20000010000 */
[----:B------:R-:W-:Y:S01]  /*0bc0*/  FMUL.FTZ R57, R154, R161 ;  /* 0x000000a19a397220 */ /* 0x000fe20000410000 */
[----:B------:R-:W-:Y:S01]  /*0bd0*/  FFMA.FTZ R44, R0, R61, RZ ;  /* 0x0000003d002c7223 */ /* 0x000fe200000100ff */
[----:B------:R-:W-:Y:S01]  /*0be0*/  FADD.FTZ R179, -R164, R73 ;  /* 0x00000049a4b37221 */ /* 0x000fe20000010100 */
[----:B------:R-:W-:-:S02]  /*0bf0*/  HADD2.F32 R157, -RZ, R45.H1_H1 ;  /* 0x3000002dff9d7230 */ /* 0x000fc40000004100 */
[----:B------:R-:W-:Y:S01]  /*0c00*/  FADD.FTZ R49, -R164, R49 ;  /* 0x00000031a4317221 */ /* 0x000fe20000010100 */
[----:B------:R-:W-:Y:S01]  /*0c10*/  FADD.FTZ R109, R46, R109 ;  /* 0x0000006d2e6d7221 */ /* 0x000fe20000010000 */
[-C--:B------:R-:W-:Y:S01]  /*0c20*/  FFMA.FTZ R85, R64, R46.reuse, R85 ;  /* 0x0000002e40557223 */ /* 0x080fe20000010055 */
[----:B------:R-:W-:Y:S01]  /*0c30*/  FMUL.FTZ R73, R143, R46 ;  /* 0x0000002e8f497220 */ /* 0x000fe20000410000 */
[----:B------:R-:W-:Y:S01]  /*0c40*/  FADD.FTZ R46, R47, R58 ;  /* 0x0000003a2f2e7221 */ /* 0x000fe20000010000 */
[C---:B------:R-:W-:Y:S01]  /*0c50*/  FADD.FTZ R167, -R164.reuse, R43 ;  /* 0x0000002ba4a77221 */ /* 0x040fe20000010100 */
[----:B------:R-:W-:Y:S01]  /*0c60*/  FFMA.FTZ R47, R57, R58, R44 ;  /* 0x0000003a392f7223 */ /* 0x000fe2000001002c */
[C---:B------:R-:W-:Y:S01]  /*0c70*/  FADD.FTZ R197, -R164.reuse, R65 ;  /* 0x00000041a4c57221 */ /* 0x040fe20000010100 */
[C---:B------:R-:W-:Y:S01]  /*0c80*/  FADD.FTZ R175, -R164.reuse, R54 ;  /* 0x00000036a4af7221 */ /* 0x040fe20000010100 */
[----:B------:R-:W-:Y:S01]  /*0c90*/  FADD.FTZ R189, -R164, R62 ;  /* 0x0000003ea4bd7221 */ /* 0x000fe20000010100 */
[----:B------:R-:W-:Y:S01]  /*0ca0*/  FMUL.FTZ R65, R154, R49 ;  /* 0x000000319a417220 */ /* 0x000fe20000410000 */
[----:B------:R-:W-:-:S02]  /*0cb0*/  HADD2.F32 R54, -RZ, R59.H0_H0 ;  /* 0x2000003bff367230 */ /* 0x000fc40000004100 */
[----:B------:R-:W-:Y:S01]  /*0cc0*/  FMUL.FTZ R62, R146, R157 ;  /* 0x0000009d923e7220 */ /* 0x000fe20000410000 */
[----:B------:R-:W-:Y:S02]  /*0cd0*/  HADD2.F32 R193, -RZ, R59.H1_H1 ;  /* 0x3000003bffc17230 */ /* 0x000fe40000004100 */
[----:B------:R-:W-:Y:S01]  /*0ce0*/  FADD.FTZ R49, R46, R63 ;  /* 0x0000003f2e317221 */ /* 0x000fe20000010000 */
[----:B------:R-:W-:Y:S01]  /*0cf0*/  FMUL.FTZ R59, R154, R167 ;  /* 0x000000a79a3b7220 */ /* 0x000fe20000410000 */
[----:B------:R-:W-:Y:S01]  /*0d00*/  FFMA.FTZ R44, R56, R63, R47 ;  /* 0x0000003f382c7223 */ /* 0x000fe2000001002f */
[C---:B------:R-:W-:Y:S01]  /*0d10*/  FADD.FTZ R203, -R164.reuse, R67 ;  /* 0x00000043a4cb7221 */ /* 0x040fe20000010100 */
[----:B------:R-:W-:Y:S01]  /*0d20*/  FMUL.FTZ R67, R145, R156 ;  /* 0x0000009c91437220 */ /* 0x000fe20000410000 */
[----:B------:R-:W-:Y:S01]  /*0d30*/  FADD.FTZ R46, R49, R62 ;  /* 0x0000003e312e7221 */ /* 0x000fe20000010000 */
[----:B------:R-:W-:Y:S01]  /*0d40*/  FFMA.FTZ R47, R59, R62, R44 ;  /* 0x0000003e3b2f7223 */ /* 0x000fe2000001002c */
[----:B------:R-:W-:Y:S01]  /*0d50*/  FADD.FTZ R201, -R164, R66 ;  /* 0x00000042a4c97221 */ /* 0x000fe20000010100 */
[----:B------:R-:W-:Y:S01]  /*0d60*/  FMUL.FTZ R66, R144, R159 ;  /* 0x0000009f90427220 */ /* 0x000fe20000410000 */
[----:B------:R-:W-:Y:S01]  /*0d70*/  FADD.FTZ R49, R46, R67 ;  /* 0x000000432e317221 */ /* 0x000fe20000010000 */
[----:B------:R-:W-:Y:S01]  /*0d80*/  FFMA.FTZ R44, R60, R67, R47 ;  /* 0x000000433c2c7223 */ /* 0x000fe2000001002f */
[----:B------:R-:W-:-:S02]  /*0d90*/  FADD.FTZ R51, -R164, R51 ;  /* 0x00000033a4337221 */ /* 0x000fc40000010100 */
[----:B------:R-:W-:Y:S01]  /*0da0*/  FADD.FTZ R46, R49, R66 ;  /* 0x00000042312e7221 */ /* 0x000fe20000010000 */
[----:B------:R-:W-:Y:S01]  /*0db0*/  FFMA.FTZ R47, R65, R66, R44 ;  /* 0x00000042412f7223 */ /* 0x000fe2000001002c */
[--C-:B------:R-:W-:Y:S02]  /*0dc0*/  HADD2.F32 R170, -RZ, R68.reuse.H0_H0 ;  /* 0x20000044ffaa7230 */ /* 0x100fe40000004100 */
[----:B------:R-:W-:Y:S02]  /*0dd0*/  HADD2.F32 R199, -RZ, R68.H1_H1 ;  /* 0x30000044ffc77230 */ /* 0x000fe40000004100 */
[----:B------:R-:W-:Y:S01]  /*0de0*/  FMUL.FTZ R68, R142, R171 ;  /* 0x000000ab8e447220 */ /* 0x000fe20000410000 */
[--C-:B------:R-:W-:Y:S02]  /*0df0*/  HADD2.F32 R172, -RZ, R69.reuse.H0_H0 ;  /* 0x20000045ffac7230 */ /* 0x100fe40000004100 */
[----:B------:R-:W-:Y:S01]  /*0e00*/  FADD.FTZ R49, R46, R73 ;  /* 0x000000492e317221 */ /* 0x000fe20000010000 */
[----:B------:R-:W-:-:S02]  /*0e10*/  HADD2.F32 R205, -RZ, R69.H1_H1 ;  /* 0x30000045ffcd7230 */ /* 0x000fc40000004100 */
[----:B------:R-:W-:Y:S01]  /*0e20*/  FMUL.FTZ R69, R154, R51 ;  /* 0x000000339a457220 */ /* 0x000fe20000410000 */
[----:B------:R-:W-:Y:S01]  /*0e30*/  FFMA.FTZ R44, R64, R73, R47 ;  /* 0x00000049402c7223 */ /* 0x000fe2000001002f */
[----:B------:R-:W-:Y:S01]  /*0e40*/  FADD.FTZ R104, R157, R104 ;  /* 0x000000689d687221 */ /* 0x000fe20000010000 */
[----:B------:R-:W-:Y:S01]  /*0e50*/  FFMA.FTZ R80, R59, R157, R80 ;  /* 0x0000009d3b507223 */ /* 0x000fe20000010050 */
[--C-:B------:R-:W-:Y:S02]  /*0e60*/  HADD2.F32 R42, -RZ, R70.reuse.H0_H0 ;  /* 0x20000046ff2a7230 */ /* 0x100fe40000004100 */
[----:B------:R-:W-:Y:S01]  /*0e70*/  FMUL.FTZ R157, R141, R48 ;  /* 0x000000308d9d7220 */ /* 0x000fe20000410000 */
[----:B------:R-:W-:Y:S02]  /*0e80*/  HADD2.F32 R41, -RZ, R70.H1_H1 ;  /* 0x30000046ff297230 */ /* 0x000fe40000004100 */
        /* <DEDUP_REMOVED lines=8> */
[----:B------:R-:W-:Y:S01]  /*0f10*/  FMUL.FTZ R75, R154, R53 ;  /* 0x000000359a4b7220 */ /* 0x000fe20000410000 */
[----:B------:R-:W-:Y:S01]  /*0f20*/  FFMA.FTZ R44, R70, R157, R49 ;  /* 0x0000009d462c7223 */ /* 0x000fe20000010031 */
[----:B------:R-:W-:Y:S01]  /*0f30*/  FADD.FTZ R106, R159, R106 ;  /* 0x0000006a9f6a7221 */ /* 0x000fe20000010000 */
[----:B------:R-:W-:Y:S01]  /*0f40*/  FFMA.FTZ R82, R65, R159, R82 ;  /* 0x0000009f41527223 */ /* 0x000fe20000010052 */
[----:B------:R-:W-:Y:S01]  /*0f50*/  FADD.FTZ R207, -R164, R72 ;  /* 0x00000048a4cf7221 */ /* 0x000fe20000010100 */
        /* <DEDUP_REMOVED lines=62> */
[----:B------:R-:W-:-:S02]  /*1340*/  HADD2.F32 R40, -RZ, R71.H0_H0 ;  /* 0x20000047ff287230 */ /* 0x000fc40000004100 */
[----:B------:R-:W-:Y:S01]  /*1350*/  FMUL.FTZ R178, R154, R45 ;  /* 0x0000002d9ab27220 */ /* 0x000fe20000410000 */
[----:B------:R-:W-:Y:S01]  /*1360*/  FADD.FTZ R45, R44, R177 ;  /* 0x000000b12c2d7221 */ /* 0x000fe20000010000 */
[----:B------:R-:W-:Y:S01]  /*1370*/  FFMA.FTZ R42, R174, R177, R41 ;  /* 0x000000b1ae2a7223 */ /* 0x000fe20000010029 */
[----:B------:R-:W-:Y:S01]  /*1380*/  FADD.FTZ R112, R181, R112 ;  /* 0x00000070b5707221 */ /* 0x000fe20000010000 */
[----:B------:R-:W-:Y:S01]  /*1390*/  FFMA.FTZ R88, R155, R181, R88 ;  /* 0x000000b59b587223 */ /* 0x000fe20000010058 */
[----:B------:R-:W-:Y:S02]  /*13a0*/  HADD2.F32 R71, -RZ, R71.H1_H1 ;  /* 0x30000047ff477230 */ /* 0x000fe40000004100 */
        /* <DEDUP_REMOVED lines=50> */
.L_x_1934:
[----:B------:R-:W3:Y:S01]  /*16d0*/  S2R R45, SR_CgaCtaId ;  /* 0x00000000002d7919 */ /* 0x000ee20000008800 */
[----:B------:R-:W-:Y:S01]  /*16e0*/  MOV R44, 0x400 ;  /* 0x00000400002c7802 */ /* 0x000fe20000000f00 */
[----:B------:R-:W-:Y:S01]  /*16f0*/  UISETP.NE.AND UP0, UPT, UR16, URZ, UPT ;  /* 0x0000003f1000728c */ /* 0x000fe2000bf05270 */
[----:B------:R-:W-:Y:S02]  /*1700*/  @!P1 LOP3.LUT R2, R2, 0x7, RZ, 0xc0, !PT ;  /* 0x0000000702029812 */ /* 0x000fe400078ec0ff */
        /* <DEDUP_REMOVED lines=8> */
[-C--:B------:R-:W-:Y:S01]  /*1790*/  @!P1 LEA R71, R2, R44.reuse, 0x3 ;  /* 0x0000002c02479211 */ /* 0x080fe200078e18ff */
[----:B-1----:R-:W-:Y:S01]  /*17a0*/  FADD.FTZ R2, R41, R40 ;  /* 0x0000002829027221 */ /* 0x002fe20000010000 */
[----:B------:R-:W-:Y:S01]  /*17b0*/  LEA R182, R3, R44, 0x3 ;  /* 0x0000002c03b67211 */ /* 0x000fe200078e18ff */
[----:B--2---:R-:W-:-:S05]  /*17c0*/  FADD.FTZ R3, R43, R42 ;  /* 0x0000002a2b037221 */ /* 0x004fca0000010000 */
        /* <DEDUP_REMOVED lines=60> */
[----:B------:R-:W-:Y:S01]  /*1b90*/  @P1 F2FP.F16.F32.PACK_AB R3, RZ, R67 ;  /* 0x00000043ff03123e */ /* 0x000fe200000000ff */
[----:B------:R-:W-:Y:S01]  /*1ba0*/  FADD.FTZ R73, R73, -R64 ;  /* 0x8000004049497221 */ /* 0x000fe20000010000 */
[----:B------:R-:W-:Y:S01]  /*1bb0*/  @P1 F2FP.F16.F32.PACK_AB R2, RZ, R63 ;  /* 0x0000003fff02123e */ /* 0x000fe200000000ff */
        /* <DEDUP_REMOVED lines=24> */
[----:B------:R-:W-:Y:S01]  /*1d40*/  FMUL.FTZ R73, R154, R73 ;  /* 0x000000499a497220 */ /* 0x000fe20000410000 */
        /* <DEDUP_REMOVED lines=25> */
[----:B------:R-:W-:Y:S01]  /*1ee0*/  @P1 F2FP.F16.F32.PACK_AB R43, RZ, R73 ;  /* 0x00000049ff2b123e */ /* 0x000fe200000000ff */
        /* <DEDUP_REMOVED lines=20> */
[----:B------:R-:W-:-:S02]  /*2030*/  @P1 F2FP.F16.F32.PACK_AB R45, RZ, R50 ;  /* 0x00000032ff2d123e */ /* 0x000fc400000000ff */
[----:B------:R-:W-:Y:S01]  /*2040*/  @P1 F2FP.F16.F32.PACK_AB R0, RZ, R61 ;  /* 0x0000003dff00123e */ /* 0x000fe200000000ff */
[----:B---3--:R-:W-:Y:S01]  /*2050*/  IMAD.WIDE.U32 R58, R153, 0x10, R2 ;  /* 0x00000010993a7825 */ /* 0x008fe200078e0002 */
[----:B------:R-:W-:Y:S02]  /*2060*/  @P1 PRMT R31, R43, 0x7610, R31 ;  /* 0x000076102b1f1816 */ /* 0x000fe4000000001f */
[----:B------:R-:W-:Y:S01]  /*2070*/  @P1 F2FP.F16.F32.PACK_AB R41, RZ, R46 ;  /* 0x0000002eff29123e */ /* 0x000fe200000000ff */
[----:B0-----:R-:W-:Y:S01]  /*2080*/  @P2 IMAD.WIDE.U32 R52, R152, 0x20, R52 ;  /* 0x0000002098342825 */ /* 0x001fe200078e0034 */
[----:B------:R-:W-:Y:S02]  /*2090*/  @P1 F2FP.F16.F32.PACK_AB R40, RZ, R42 ;  /* 0x0000002aff28123e */ /* 0x000fe400000000ff */
[----:B------:R-:W-:Y:S02]  /*20a0*/  ISETP.NE.AND.EX P3, PT, RZ, UR15, PT, P3 ;  /* 0x0000000fff007c0c */ /* 0x000fe4000bf65330 */
[----:B------:R-:W-:-:S02]  /*20b0*/  @P1 F2FP.F16.F32.PACK_AB R62, RZ, R44 ;  /* 0x0000002cff3e123e */ /* 0x000fc400000000ff */
[----:B------:R-:W-:Y:S02]  /*20c0*/  @P1 PRMT R28, R0, 0x7610, R28 ;  /* 0x00007610001c1816 */ /* 0x000fe4000000001c */
[----:B------:R-:W-:Y:S02]  /*20d0*/  @P1 PRMT R31, R31, 0x5410, R45 ;  /* 0x000054101f1f1816 */ /* 0x000fe4000000002d */
[----:B------:R-:W-:Y:S02]  /*20e0*/  @P1 PRMT R30, R30, 0x5410, R41 ;  /* 0x000054101e1e1816 */ /* 0x000fe40000000029 */
[----:B------:R-:W-:Y:S02]  /*20f0*/  @P1 PRMT R29, R29, 0x5410, R40 ;  /* 0x000054101d1d1816 */ /* 0x000fe40000000028 */
[C---:B------:R-:W-:Y:S02]  /*2100*/  SEL R43, R42.reuse, R35, P3 ;  /* 0x000000232a2b7207 */ /* 0x040fe40001800000 */
[----:B------:R-:W-:-:S02]  /*2110*/  F2FP.F16.F32.PACK_AB R45, R42, R63 ;  /* 0x0000003f2a2d723e */ /* 0x000fc400000000ff */
[C---:B------:R-:W-:Y:S02]  /*2120*/  SEL R51, R50.reuse, R39, P3 ;  /* 0x0000002732337207 */ /* 0x040fe40001800000 */
[----:B------:R-:W-:Y:S02]  /*2130*/  F2FP.F16.F32.PACK_AB R47, R50, R73 ;  /* 0x00000049322f723e */ /* 0x000fe400000000ff */
[----:B------:R-:W-:Y:S02]  /*2140*/  SEL R41, R44, R33, P3 ;  /* 0x000000212c297207 */ /* 0x000fe40001800000 */
[----:B------:R-:W-:Y:S02]  /*2150*/  SEL R40, R61, R32, P3 ;  /* 0x000000203d287207 */ /* 0x000fe40001800000 */
[----:B------:R-:W-:Y:S02]  /*2160*/  SEL R42, R63, R34, P3 ;  /* 0x000000223f2a7207 */ /* 0x000fe40001800000 */
[----:B------:R-:W-:-:S02]  /*2170*/  SEL R49, R46, R37, P3 ;  /* 0x000000252e317207 */ /* 0x000fc40001800000 */
[----:B------:R-:W-:Y:S01]  /*2180*/  SEL R48, R67, R36, P3 ;  /* 0x0000002443307207 */ /* 0x000fe20001800000 */
[----:B------:R0:W-:Y:S01]  /*2190*/  @P2 STG.E.128 desc[UR4][R56.64], R40 ;  /* 0x0000002838002986 */ /* 0x0001e2000c101d04 */
[----:B------:R-:W-:Y:S02]  /*21a0*/  SEL R50, R73, R38, P3 ;  /* 0x0000002649327207 */ /* 0x000fe40001800000 */
[----:B------:R-:W-:Y:S01]  /*21b0*/  F2FP.F16.F32.PACK_AB R44, R44, R61 ;  /* 0x0000003d2c2c723e */ /* 0x000fe200000000ff */
[----:B-1----:R-:W-:Y:S01]  /*21c0*/  @P1 IMAD.WIDE.U32 R60, R153, 0x10, R54 ;  /* 0x00000010993c1825 */ /* 0x002fe200078e0036 */
[----:B------:R-:W-:Y:S01]  /*21d0*/  F2FP.F16.F32.PACK_AB R46, R46, R67 ;  /* 0x000000432e2e723e */ /* 0x000fe200000000ff */
[----:B------:R1:W-:Y:S01]  /*21e0*/  @P2 STG.E.128 desc[UR4][R56.64+0x10], R48 ;  /* 0x0000103038002986 */ /* 0x0003e2000c101d04 */
[----:B------:R-:W-:Y:S01]  /*21f0*/  @P1 PRMT R28, R28, 0x5410, R62 ;  /* 0x000054101c1c1816 */ /* 0x000fe2000000003e */
[----:B------:R-:W2:Y:S01]  /*2200*/  @P1 LDC.64 R54, c[0x0][0x300] ;  /* 0x0000c000ff361b82 */ /* 0x000ea20000000a00 */
[----:B------:R-:W-:Y:S01]  /*2210*/  @P1 F2FP.F16.F32.PACK_AB R0, RZ, R157 ;  /* 0x0000009dff00123e */ /* 0x000fe200000000ff */
[----:B------:R3:W-:Y:S01]  /*2220*/  STG.E.128 desc[UR4][R58.64], R44 ;  /* 0x0000002c3a007986 */ /* 0x0007e2000c101d04 */
[----:B------:R-:W-:-:S02]  /*2230*/  @P1 F2FP.F16.F32.PACK_AB R65, RZ, R165 ;  /* 0x000000a5ff41123e */ /* 0x000fc400000000ff */
[----:B------:R-:W-:Y:S01]  /*2240*/  @P1 F2FP.F16.F32.PACK_AB R62, RZ, R161 ;  /* 0x000000a1ff3e123e */ /* 0x000fe200000000ff */
[----:B------:R4:W-:Y:S01]  /*2250*/  @P1 STG.E.128 desc[UR4][R60.64], R28 ;  /* 0x0000001c3c001986 */ /* 0x0009e2000c101d04 */
[----:B------:R-:W-:Y:S02]  /*2260*/  @P1 F2FP.F16.F32.PACK_AB R67, RZ, R70 ;  /* 0x00000046ff43123e */ /* 0x000fe400000000ff */
[----:B------:R-:W-:Y:S02]  /*2270*/  @P1 F2FP.F16.F32.PACK_AB R63, RZ, R68 ;  /* 0x00000044ff3f123e */ /* 0x000fe400000000ff */
[----:B0-----:R-:W-:Y:S02]  /*2280*/  SEL R41, R64, R33, P3 ;  /* 0x0000002140297207 */ /* 0x001fe40001800000 */
[----:B------:R-:W-:Y:S02]  /*2290*/  SEL R40, R157, R32, P3 ;  /* 0x000000209d287207 */ /* 0x000fe40001800000 */
[----:B------:R-:W-:-:S02]  /*22a0*/  SEL R43, R66, R35, P3 ;  /* 0x00000023422b7207 */ /* 0x000fc40001800000 */
[----:B-1----:R-:W-:Y:S02]  /*22b0*/  @P1 F2FP.F16.F32.PACK_AB R57, RZ, R159 ;  /* 0x0000009fff39123e */ /* 0x002fe400000000ff */
[----:B------:R-:W-:Y:S02]  /*22c0*/  SEL R42, R159, R34, P3 ;  /* 0x000000229f2a7207 */ /* 0x000fe40001800000 */
[----:B---3--:R-:W-:Y:S02]  /*22d0*/  @P1 F2FP.F16.F32.PACK_AB R59, RZ, R64 ;  /* 0x00000040ff3b123e */ /* 0x008fe400000000ff */
[----:B------:R-:W-:Y:S01]  /*22e0*/  SEL R49, R68, R37, P3 ;  /* 0x0000002544317207 */ /* 0x000fe20001800000 */
[----:B--2---:R-:W-:Y:S01]  /*22f0*/  @P1 IMAD.WIDE.U32 R54, R152, 0x10, R54 ;  /* 0x0000001098361825 */ /* 0x004fe200078e0036 */
[----:B----4-:R-:W-:Y:S01]  /*2300*/  @P1 PRMT R28, R0, 0x7610, R28 ;  /* 0x00007610001c1816 */ /* 0x010fe2000000001c */
[----:B------:R-:W-:Y:S01]  /*2310*/  @P2 STG.E.128 desc[UR4][R52.64], R40 ;  /* 0x0000002834002986 */ /* 0x000fe2000c101d04 */
[----:B------:R-:W-:-:S02]  /*2320*/  @P1 F2FP.F16.F32.PACK_AB R61, RZ, R66 ;  /* 0x00000042ff3d123e */ /* 0x000fc400000000ff */
        /* <DEDUP_REMOVED lines=13> */
[----:B------:R-:W-:Y:S02]  /*2400*/  F2FP.F16.F32.PACK_AB R44, R64, R157 ;  /* 0x0000009d402c723e */ /* 0x000fe400000000ff */
[----:B------:R-:W-:Y:S02]  /*2410*/  F2FP.F16.F32.PACK_AB R45, R66, R159 ;  /* 0x0000009f422d723e */ /* 0x000fe400000000ff */
[----:B------:R-:W-:Y:S02]  /*2420*/  F2FP.F16.F32.PACK_AB R46, R68, R161 ;  /* 0x000000a1442e723e */ /* 0x000fe400000000ff */
[----:B------:R-:W-:Y:S02]  /*2430*/  F2FP.F16.F32.PACK_AB R47, R70, R165 ;  /* 0x000000a5462f723e */ /* 0x000fe400000000ff */
[----:B------:R-:W-:-:S02]  /*2440*/  @P1 PRMT R31, R31, 0x5410, R67 ;  /* 0x000054101f1f1816 */ /* 0x000fc40000000043 */
[----:B------:R-:W-:Y:S01]  /*2450*/  @P1 PRMT R30, R30, 0x5410, R63 ;  /* 0x000054101e1e1816 */ /* 0x000fe2000000003f */
[----:B------:R0:W-:Y:S01]  /*2460*/  STG.E.128 desc[UR4][R56.64], R44 ;  /* 0x0000002c38007986 */ /* 0x0001e2000c101d04 */
[----:B------:R-:W-:Y:S02]  /*2470*/  @P1 F2FP.F16.F32.PACK_AB R63, RZ, R181 ;  /* 0x000000b5ff3f123e */ /* 0x000fe400000000ff */
[----:B------:R-:W-:Y:S01]  /*2480*/  @P1 F2FP.F16.F32.PACK_AB R0, RZ, R173 ;  /* 0x000000adff00123e */ /* 0x000fe200000000ff */
[----:B------:R3:W-:Y:S01]  /*2490*/  @P1 STG.E.128 desc[UR4][R54.64], R28 ;  /* 0x0000001c36001986 */ /* 0x0007e2000c101d04 */
[----:B------:R-:W-:Y:S02]  /*24a0*/  @P1 F2FP.F16.F32.PACK_AB R64, RZ, R154 ;  /* 0x0000009aff40123e */ /* 0x000fe400000000ff */
[----:B--2---:R-:W-:Y:S02]  /*24b0*/  @P1 F2FP.F16.F32.PACK_AB R53, RZ, R175 ;  /* 0x000000afff35123e */ /* 0x004fe400000000ff */
[----:B------:R-:W-:-:S02]  /*24c0*/  @P1 F2FP.F16.F32.PACK_AB R62, RZ, R156 ;  /* 0x0000009cff3e123e */ /* 0x000fc400000000ff */
[----:B------:R-:W-:Y:S02]  /*24d0*/  @P1 F2FP.F16.F32.PACK_AB R48, RZ, R72 ;  /* 0x00000048ff30123e */ /* 0x000fe400000000ff */
[----:B------:R-:W-:Y:S02]  /*24e0*/  SEL R32, R173, R32, P3 ;  /* 0x00000020ad207207 */ /* 0x000fe40001800000 */
[----:B------:R-:W-:Y:S02]  /*24f0*/  SEL R33, R72, R33, P3 ;  /* 0x0000002148217207 */ /* 0x000fe40001800000 */
[----:B------:R-:W-:Y:S01]  /*2500*/  SEL R34, R175, R34, P3 ;  /* 0x00000022af227207 */ /* 0x000fe20001800000 */
[----:B0-----:R-:W-:Y:S01]  /*2510*/  @P2 IMAD.WIDE.U32 R44, R76, 0x20, R58 ;  /* 0x000000204c2c2825 */ /* 0x001fe200078e003a */
[----:B------:R-:W-:Y:S02]  /*2520*/  @P1 F2FP.F16.F32.PACK_AB R57, RZ, R177 ;  /* 0x000000b1ff39123e */ /* 0x000fe400000000ff */
[----:B------:R-:W-:Y:S01]  /*2530*/  SEL R35, R74, R35, P3 ;  /* 0x000000234a237207 */ /* 0x000fe20001800000 */
[----:B-1----:R-:W-:Y:S01]  /*2540*/  @P1 IMAD.WIDE.U32 R46, R76, 0x10, R60 ;  /* 0x000000104c2e1825 */ /* 0x002fe200078e003c */
[----:B---3--:R-:W-:-:S02]  /*2550*/  @P1 F2FP.F16.F32.PACK_AB R55, RZ, R74 ;  /* 0x0000004aff37123e */ /* 0x008fc400000000ff */
        /* <DEDUP_REMOVED lines=39> */
[----:B0-----:R-:W-:-:S02]  /*27d0*/  MOV R28, R111 ;  /* 0x0000006f001c7202 */ /* 0x001fc40000000f00 */
        /* <DEDUP_REMOVED lines=30> */
.L_x_1921:
        /* <DEDUP_REMOVED lines=23> */
.L_x_1922:
[----:B------:R-:W-:Y:S01]  /*2b30*/  HFMA2.MMA R50, -RZ, RZ, 0, 9.5367431640625e-07 ;  /* 0x00000010ff327435 */ /* 0x000fe200000001ff */
[----:B------:R-:W-:Y:S02]  /*2b40*/  MOV R51, R43 ;  /* 0x0000002b00337202 */ /* 0x000fe40000000f00 */
[----:B------:R-:W-:Y:S02]  /*2b50*/  MOV R53, 0x1f ;  /* 0x0000001f00357802 */ /* 0x000fe40000000f00 */
[----:B------:R-:W-:-:S07]  /*2b60*/  MOV R48, 0xffffffff ;  /* 0xffffffff00307802 */ /* 0x000fce0000000f00 */
[----:B-----5:R-:W-:Y:S05]  /*2b70*/  WARPSYNC.COLLECTIVE R48, `(.L_x_1924) ;  /* 0x0000000030087348 */ /* 0x020fea0003c00000 */
[----:B------:R0:W1:Y:S02]  /*2b80*/  SHFL.DOWN P2, R49, R51, R50, R53 ;  /* 0x0800003233317389 */ /* 0x0000640000040035 */
[----:B01---5:R-:W-:Y:S01]  /*2b90*/  ENDCOLLECTIVE ;  /* 0x000000000000791b */ /* 0x023fe20003800000 */
.L_x_1924:
[----:B------:R-:W-:Y:S02]  /*2ba0*/  MOV R51, R41 ;  /* 0x0000002900337202 */ /* 0x000fe40000000f00 */
[----:B------:R-:W-:-:S07]  /*2bb0*/  MOV R40, R49 ;  /* 0x0000003100287202 */ /* 0x000fce0000000f00 */
[----:B------:R-:W-:Y:S05]  /*2bc0*/  WARPSYNC.COLLECTIVE R48, `(.L_x_1925) ;  /* 0x0000000030087348 */ /* 0x000fea0003c00000 */
[----:B------:R0:W1:Y:S02]  /*2bd0*/  SHFL.DOWN P2, R49, R51, R50, R53 ;  /* 0x0800003233317389 */ /* 0x0000640000040035 */
[----:B01----:R-:W-:Y:S01]  /*2be0*/  ENDCOLLECTIVE ;  /* 0x000000000000791b */ /* 0x003fe20003800000 */
.L_x_1925:
[----:B------:R-:W-:Y:S01]  /*2bf0*/  FADD.FTZ R40, R43, R40 ;  /* 0x000000282b287221 */ /* 0x000fe20000010000 */
[----:B------:R-:W-:-:S04]  /*2c00*/  HFMA2.MMA R50, -RZ, RZ, 0, 4.76837158203125e-07 ;  /* 0x00000008ff327435 */ /* 0x000fc800000001ff */
[----:B------:R-:W-:Y:S02]  /*2c10*/  MOV R51, R40 ;  /* 0x0000002800337202 */ /* 0x000fe40000000f00 */
[----:B------:R-:W-:-:S07]  /*2c20*/  MOV R42, R49 ;  /* 0x00000031002a7202 */ /* 0x000fce0000000f00 */
[----:B------:R-:W-:Y:S05]  /*2c30*/  WARPSYNC.COLLECTIVE R48, `(.L_x_1926) ;  /* 0x0000000030087348 */ /* 0x000fea0003c00000 */
[----:B------:R0:W1:Y:S02]  /*2c40*/  SHFL.DOWN P2, R49, R51, R50, R53 ;  /* 0x0800003233317389 */ /* 0x0000640000040035 */
[----:B01----:R-:W-:Y:S01]  /*2c50*/  ENDCOLLECTIVE ;  /* 0x000000000000791b */ /* 0x003fe20003800000 */
.L_x_1926:
[----:B------:R-:W-:-:S05]  /*2c60*/  FADD.FTZ R42, R41, R42 ;  /* 0x0000002a292a7221 */ /* 0x000fca0000010000 */
[----:B------:R-:W-:Y:S02]  /*2c70*/  MOV R51, R42 ;  /* 0x0000002a00337202 */ /* 0x000fe40000000f00 */
[----:B------:R-:W-:-:S07]  /*2c80*/  MOV R45, R49 ;  /* 0x00000031002d7202 */ /* 0x000fce0000000f00 */
[----:B------:R-:W-:Y:S05]  /*2c90*/  WARPSYNC.COLLECTIVE R48, `(.L_x_1927) ;  /* 0x0000000030087348 */ /* 0x000fea0003c00000 */
[----:B------:R0:W1:Y:S02]  /*2ca0*/  SHFL.DOWN P2, R49, R51, R50, R53 ;  /* 0x0800003233317389 */ /* 0x0000640000040035 */
[----:B01----:R-:W-:Y:S01]  /*2cb0*/  ENDCOLLECTIVE ;  /* 0x000000000000791b */ /* 0x003fe20003800000 */
.L_x_1927:
[----:B------:R-:W-:Y:S01]  /*2cc0*/  FADD.FTZ R45, R40, R45 ;  /* 0x0000002d282d7221 */ /* 0x000fe20000010000 */
[----:B------:R-:W-:-:S04]  /*2cd0*/  HFMA2.MMA R50, -RZ, RZ, 0, 2.384185791015625e-07 ;  /* 0x00000004ff327435 */ /* 0x000fc800000001ff */
[----:B------:R-:W-:Y:S02]  /*2ce0*/  MOV R51, R45 ;  /* 0x0000002d00337202 */ /* 0x000fe40000000f00 */
[----:B------:R-:W-:-:S07]  /*2cf0*/  MOV R47, R49 ;  /* 0x00000031002f7202 */ /* 0x000fce0000000f00 */
[----:B------:R-:W-:Y:S05]  /*2d00*/  WARPSYNC.COLLECTIVE R48, `(.L_x_1928) ;  /* 0x0000000030087348 */ /* 0x000fea0003c00000 */
[----:B------:R0:W1:Y:S02]  /*2d10*/  SHFL.DOWN P2, R49, R51, R50, R53 ;  /* 0x0800003233317389 */ /* 0x0000640000040035 */
[----:B01----:R-:W-:Y:S01]  /*2d20*/  ENDCOLLECTIVE ;  /* 0x000000000000791b */ /* 0x003fe20003800000 */
.L_x_1928:
[----:B------:R-:W-:-:S05]  /*2d30*/  FADD.FTZ R47, R42, R47 ;  /* 0x0000002f2a2f7221 */ /* 0x000fca0000010000 */
[----:B------:R-:W-:Y:S02]  /*2d40*/  MOV R51, R47 ;  /* 0x0000002f00337202 */ /* 0x000fe40000000f00 */
[----:B------:R-:W-:-:S07]  /*2d50*/  MOV R44, R49 ;  /* 0x00000031002c7202 */ /* 0x000fce0000000f00 */
[----:B------:R-:W-:Y:S05]  /*2d60*/  WARPSYNC.COLLECTIVE R48, `(.L_x_1929) ;  /* 0x0000000030087348 */ /* 0x000fea0003c00000 */
[----:B------:R0:W1:Y:S02]  /*2d70*/  SHFL.DOWN P2, R49, R51, R50, R53 ;  /* 0x0800003233317389 */ /* 0x0000640000040035 */
[----:B01----:R-:W-:Y:S01]  /*2d80*/  ENDCOLLECTIVE ;  /* 0x000000000000791b */ /* 0x003fe20003800000 */
.L_x_1929:
[----:B------:R-:W-:Y:S01]  /*2d90*/  FADD.FTZ R44, R45, R44 ;  /* 0x0000002c2d2c7221 */ /* 0x000fe20000010000 */
[----:B------:R-:W-:-:S04]  /*2da0*/  HFMA2.MMA R50, -RZ, RZ, 0, 1.1920928955078125e-07 ;  /* 0x00000002ff327435 */ /* 0x000fc800000001ff */
[----:B------:R-:W-:Y:S02]  /*2db0*/  MOV R51, R44 ;  /* 0x0000002c00337202 */ /* 0x000fe40000000f00 */
[----:B------:R-:W-:-:S07]  /*2dc0*/  MOV R46, R49 ;  /* 0x00000031002e7202 */ /* 0x000fce0000000f00 */
[----:B------:R-:W-:Y:S05]  /*2dd0*/  WARPSYNC.COLLECTIVE R48, `(.L_x_1930) ;  /* 0x0000000030087348 */ /* 0x000fea0003c00000 */
[----:B------:R0:W1:Y:S02]  /*2de0*/  SHFL.DOWN P2, R49, R51, R50, R53 ;  /* 0x0800003233317389 */ /* 0x0000640000040035 */
[----:B01----:R-:W-:Y:S01]  /*2df0*/  ENDCOLLECTIVE ;  /* 0x000000000000791b */ /* 0x003fe20003800000 */
.L_x_1930:
[----:B------:R-:W-:-:S05]  /*2e00*/  FADD.FTZ R46, R47, R46 ;  /* 0x0000002e2f2e7221 */ /* 0x000fca0000010000 */
[----:B------:R-:W-:Y:S02]  /*2e10*/  MOV R51, R46 ;  /* 0x0000002e00337202 */ /* 0x000fe40000000f00 */
[----:B------:R-:W-:-:S07]  /*2e20*/  MOV R41, R49 ;  /* 0x0000003100297202 */ /* 0x000fce0000000f00 */
[----:B------:R-:W-:Y:S05]  /*2e30*/  WARPSYNC.COLLECTIVE R48, `(.L_x_1931) ;  /* 0x0000000030087348 */ /* 0x000fea0003c00000 */
[----:B------:R0:W1:Y:S02]  /*2e40*/  SHFL.DOWN P2, R49, R51, R50, R53 ;  /* 0x0800003233317389 */ /* 0x0000640000040035 */
[----:B01----:R-:W-:Y:S01]  /*2e50*/  ENDCOLLECTIVE ;  /* 0x000000000000791b */ /* 0x003fe20003800000 */
.L_x_1931:
[----:B------:R-:W-:Y:S01]  /*2e60*/  FADD.FTZ R41, R44, R41 ;  /* 0x000000292c297221 */ /* 0x000fe20000010000 */
[----:B------:R-:W-:-:S04]  /*2e70*/  HFMA2.MMA R50, -RZ, RZ, 0, 5.9604644775390625e-08 ;  /* 0x00000001ff327435 */ /* 0x000fc800000001ff */
[----:B------:R-:W-:Y:S02]  /*2e80*/  MOV R51, R41 ;  /* 0x0000002900337202 */ /* 0x000fe40000000f00 */
[----:B------:R-:W-:-:S07]  /*2e90*/  MOV R43, R49 ;  /* 0x00000031002b7202 */ /* 0x000fce0000000f00 */
[----:B------:R-:W-:Y:S05]  /*2ea0*/  WARPSYNC.COLLECTIVE R48, `(.L_x_1932) ;  /* 0x0000000030087348 */ /* 0x000fea0003c00000 */
[----:B------:R0:W1:Y:S02]  /*2eb0*/  SHFL.DOWN P2, R49, R51, R50, R53 ;  /* 0x0800003233317389 */ /* 0x0000640000040035 */
[----:B01----:R-:W-:Y:S01]  /*2ec0*/  ENDCOLLECTIVE ;  /* 0x000000000000791b */ /* 0x003fe20003800000 */
.L_x_1932:
[----:B------:R-:W-:-:S05]  /*2ed0*/  FADD.FTZ R43, R46, R43 ;  /* 0x0000002b2e2b7221 */ /* 0x000fca0000010000 */
[----:B------:R-:W-:Y:S02]  /*2ee0*/  MOV R51, R43 ;  /* 0x0000002b00337202 */ /* 0x000fe40000000f00 */
[----:B------:R-:W-:-:S07]  /*2ef0*/  MOV R40, R49 ;  /* 0x0000003100287202 */ /* 0x000fce0000000f00 */
[----:B------:R-:W-:Y:S05]  /*2f00*/  WARPSYNC.COLLECTIVE R48, `(.L_x_1933) ;  /* 0x0000000030087348 */ /* 0x000fea0003c00000 */
[----:B------:R0:W1:Y:S02]  /*2f10*/  SHFL.DOWN P2, R49, R51, R50, R53 ;  /* 0x0800003233317389 */ /* 0x0000640000040035 */
[----:B01----:R-:W-:Y:S01]  /*2f20*/  ENDCOLLECTIVE ;  /* 0x000000000000791b */ /* 0x003fe20003800000 */
.L_x_1933:
[----:B------:R-:W-:Y:S01]  /*2f30*/  MOV R42, R49 ;  /* 0x00000031002a7202 */ /* 0x000fe20000000f00 */
[----:B------:R-:W-:Y:S06]  /*2f40*/  BRA `(.L_x_1934) ;  /* 0xffffffe400e07947 */ /* 0x000fec000383ffff */
.L_x_1935:
        /* <DEDUP_REMOVED lines=11> */
.L_x_3289:


//--------------------- .text._ZN10layer_norm31ln_parallel_residual_bwd_kernelINS_13Kernel_traitsI6__halfS2_fS2_fjLj6144ELj1ELj1ELj8ELj16ENS_18Kernel_traits_baseILj6144ES2_S2_fS2_fjLj256EEEEELb1ELb0ELb0EEEvNS_9BwdParamsE --------------------------
	.section	.text._ZN10layer_norm31ln_parallel_residual_bwd_kernelINS_13Kernel_traitsI6__halfS2_fS2_fjLj6144ELj1ELj1ELj8ELj16ENS_18Kernel_traits_baseILj6144ES2_S2_fS2_fjLj256EEEEELb1ELb0ELb0EEEvNS_9BwdParamsE,"ax",@progbits
	.align	128
        .global         _ZN10layer_norm31ln_parallel_residual_bwd_kernelINS_13Kernel_traitsI6__halfS2_fS2_fjLj6144ELj1ELj1ELj8ELj16ENS_18Kernel_traits_baseILj6144ES2_S2_fS2_fjLj256EEEEELb1ELb0ELb0EEEvNS_9BwdParamsE
        .type           _ZN10layer_norm31ln_parallel_residual_bwd_kernelINS_13Kernel_traitsI6__halfS2_fS2_fjLj6144ELj1ELj1ELj8ELj16ENS_18Kernel_traits_baseILj6144ES2_S2_fS2_fjLj256EEEEELb1ELb0ELb0EEEvNS_9BwdParamsE,@function
        .size           _ZN10layer_norm31ln_parallel_residual_bwd_kernelINS_13Kernel_traitsI6__halfS2_fS2_fjLj6144ELj1ELj1ELj8ELj16ENS_18Kernel_traits_baseILj6144ES2_S2_fS2_fjLj256EEEEELb1ELb0ELb0EEEvNS_9BwdParamsE,(.L_x_3290 - _ZN10layer_norm31ln_parallel_residual_bwd_kernelINS_13Kernel_traitsI6__halfS2_fS2_fjLj6144ELj1ELj1ELj8ELj16ENS_18Kernel_traits_baseILj6144ES2_S2_fS2_fjLj256EEEEELb1ELb0ELb0EEEvNS_9BwdParamsE)
        .other          _ZN10layer_norm31ln_parallel_residual_bwd_kernelINS_13Kernel_traitsI6__halfS2_fS2_fjLj6144ELj1ELj1ELj8ELj16ENS_18Kernel_traits_baseILj6144ES2_S2_fS2_fjLj256EEEEELb1ELb0ELb0EEEvNS_9BwdParamsE,@"STO_CUDA_ENTRY STV_DEFAULT"
_ZN10layer_norm31ln_parallel_residual_bwd_kernelINS_13Kernel_traitsI6__halfS2_fS2_fjLj6144ELj1ELj1ELj8ELj16ENS_18Kernel_traits_baseILj6144ES2_S2_fS2_fjLj256EEEEELb1ELb0ELb0EEEvNS_9BwdParamsE:
.text._ZN10layer_norm31ln_parallel_residual_bwd_kernelINS_13Kernel_traitsI6__halfS2_fS2_fjLj6144ELj1ELj1ELj8ELj16ENS_18Kernel_traits_baseILj6144ES2_S2_fS2_fjLj256EEEEELb1ELb0ELb0EEEvNS_9BwdParamsE:
[----:B------:R-:W0:Y:S01]  /*0000*/  LDC R1, c[0x0][0x28] ;  /* 0x00000a00ff017b82 */ /* 0x000e220000000800 */
[----:B------:R-:W1:Y:S01]  /*0010*/  S2R R30, SR_TID.X ;  /* 0x00000000001e7919 */ /* 0x000e620000002100 */
[----:B------:R-:W-:-:S06]  /*0020*/  ULDC UR4, c[0x0][0x218] ;  /* 0x0000860000047ab9 */ /* 0x000fcc0000000800 */
[----:B------:R-:W2:Y:S01]  /*0030*/  S2UR UR6, SR_CTAID.X ;  /* 0x00000000000679c3 */ /* 0x000ea20000002500 */
        /* <DEDUP_REMOVED lines=21> */
[----:B------:R-:W-:Y:S02]  /*0190*/  P2R R210, PR, RZ, 0x4 ;  /* 0x00000004ffd27803 */ /* 0x000fe40000000000 */
[----:B------:R-:W-:-:S03]  /*01a0*/  P2R R209, PR, RZ, 0x2 ;  /* 0x00000002ffd17803 */ /* 0x000fc60000000000 */
[----:B------:R-:W0:Y:S08]  /*01b0*/  @P2 LDC.64 R2, c[0x0][0x260] ;  /* 0x00009800ff022b82 */ /* 0x000e300000000a00 */
[----:B------:R-:W1:Y:S08]  /*01c0*/  @P2 LDC.64 R16, c[0x0][0x268] ;  /* 0x00009a00ff102b82 */ /* 0x000e700000000a00 */
[----:B------:R-:W3:Y:S08]  /*01d0*/  @P0 LDC.64 R18, c[0x0][0x260] ;  /* 0x00009800ff120b82 */ /* 0x000ef00000000a00 */
[----:B------:R-:W4:Y:S01]  /*01e0*/  @P0 LDC.64 R20, c[0x0][0x268] ;  /* 0x00009a00ff140b82 */ /* 0x000f220000000a00 */
[----:B0-----:R-:W-:-:S05]  /*01f0*/  @P2 IMAD.WIDE.U32 R2, R31, 0x10, R2 ;  /* 0x000000101f022825 */ /* 0x001fca00078e0002 */
[----:B------:R2:W5:Y:S01]  /*0200*/  @P2 LDG.E.128 R48, desc[UR4][R2.64] ;  /* 0x0000000402302981 */ /* 0x000562000c1e1d00 */
[C---:B-1----:R-:W-:Y:S01]  /*0210*/  @P2 IMAD.WIDE.U32 R16, R31.reuse, 0x10, R16 ;  /* 0x000000101f102825 */ /* 0x042fe200078e0010 */
[----:B------:R-:W-:Y:S01]  /*0220*/  @P2 LOP3.LUT R31, R31, 0x100, RZ, 0xfc, !PT ;  /* 0x000001001f1f2812 */ /* 0x000fe200078efcff */
[----:B------:R-:W0:Y:S03]  /*0230*/  @P1 LDC.64 R26, c[0x0][0x260] ;  /* 0x00009800ff1a1b82 */ /* 0x000e260000000a00 */
[----:B------:R1:W5:Y:S01]  /*0240*/  @P2 LDG.E.128 R244, desc[UR4][R16.64] ;  /* 0x0000000410f42981 */ /* 0x000362000c1e1d00 */
[----:B---3--:R-:W-:-:S04]  /*0250*/  @P0 IMAD.WIDE.U32 R22, R31, 0x10, R18 ;  /* 0x000000101f160825 */ /* 0x008fc800078e0012 */
[----:B------:R-:W3:Y:S01]  /*0260*/  @P1 LDC.64 R28, c[0x0][0x268] ;  /* 0x00009a00ff1c1b82 */ /* 0x000ee20000000a00 */
[----:B------:R1:W5:Y:S01]  /*0270*/  @P0 LDG.E.128 R12, desc[UR4][R22.64] ;  /* 0x00000004160c0981 */ /* 0x000362000c1e1d00 */
[C---:B----4-:R-:W-:Y:S01]  /*0280*/  @P0 IMAD.WIDE.U32 R24, R31.reuse, 0x10, R20 ;  /* 0x000000101f180825 */ /* 0x050fe200078e0014 */
[----:B------:R-:W-:-:S04]  /*0290*/  @P0 IADD3 R31, R31, 0x100, RZ ;  /* 0x000001001f1f0810 */ /* 0x000fc80007ffe0ff */
[----:B------:R1:W5:Y:S01]  /*02a0*/  @P0 LDG.E.128 R228, desc[UR4][R24.64] ;  /* 0x0000000418e40981 */ /* 0x000362000c1e1d00 */
[----:B--2---:R-:W-:Y:S01]  /*02b0*/  LEA.HI R3, R30, UR6, RZ, 0x18 ;  /* 0x000000061e037c11 */ /* 0x004fe2000f8fc0ff */
[----:B0-----:R-:W-:-:S05]  /*02c0*/  @P1 IMAD.WIDE.U32 R18, R31, 0x10, R26 ;  /* 0x000000101f121825 */ /* 0x001fca00078e001a */
[----:B------:R1:W5:Y:S01]  /*02d0*/  @P1 LDG.E.128 R8, desc[UR4][R18.64] ;  /* 0x0000000412081981 */ /* 0x000362000c1e1d00 */
[----:B---3--:R-:W-:-:S05]  /*02e0*/  @P1 IMAD.WIDE.U32 R20, R31, 0x10, R28 ;  /* 0x000000101f141825 */ /* 0x008fca00078e001c */
[----:B------:R1:W5:Y:S01]  /*02f0*/  @P1 LDG.E.128 R4, desc[UR4][R20.64] ;  /* 0x0000000414041981 */ /* 0x000362000c1e1d00 */
        /* <DEDUP_REMOVED lines=49> */
[----:B-1----:R-:W-:Y:S06]  /*0610*/  @P1 BRA `(.L_x_1936) ;  /* 0x0000003800441947 */ /* 0x002fec0003800000 */
[--C-:B-----5:R-:W-:Y:S01]  /*0620*/  HADD2.F32 R2, -RZ, R48.reuse.H0_H0 ;  /* 0x20000030ff027230 */ /* 0x120fe20000004100 */
[----:B------:R-:W-:Y:S01]  /*0630*/  MOV R41, RZ ;  /* 0x000000ff00297202 */ /* 0x000fe20000000f00 */
[----:B------:R-:W-:Y:S02]  /*0640*/  HADD2.F32 R0, -RZ, R48.H1_H1 ;  /* 0x30000030ff007230 */ /* 0x000fe40000004100 */
[----:B------:R-:W-:Y:S01]  /*0650*/  HADD2.F32 R16, -RZ, R49.H0_H0 ;  /* 0x20000031ff107230 */ /* 0x000fe20000004100 */
[----:B------:R0:W-:Y:S01]  /*0660*/  STL [R1+0x24], R2 ;  /* 0x0000240201007387 */ /* 0x0001e20000100800 */
[----:B------:R-:W-:Y:S02]  /*0670*/  HADD2.F32 R251, -RZ, R246.H1_H1 ;  /* 0x300000f6fffb7230 */ /* 0x000fe40000004100 */
[----:B------:R-:W-:Y:S01]  /*0680*/  HADD2.F32 R249, -RZ, R247.H0_H0 ;  /* 0x200000f7fff97230 */ /* 0x000fe20000004100 */
[----:B------:R1:W-:Y:S01]  /*0690*/  STL [R1+0x1c], R0 ;  /* 0x00001c0001007387 */ /* 0x0003e20000100800 */
[----:B------:R-:W-:-:S02]  /*06a0*/  HADD2.F32 R243, -RZ, R228.H1_H1 ;  /* 0x300000e4fff37230 */ /* 0x000fc40000004100 */
[--C-:B------:R-:W-:Y:S01]  /*06b0*/  HADD2.F32 R241, -RZ, R229.reuse.H0_H0 ;  /* 0x200000e5fff17230 */ /* 0x100fe20000004100 */
[----:B------:R2:W-:Y:S01]  /*06c0*/  STL [R1+0x14], R16 ;  /* 0x0000141001007387 */ /* 0x0005e20000100800 */
[----:B------:R-:W-:Y:S02]  /*06d0*/  HADD2.F32 R239, -RZ, R229.H1_H1 ;  /* 0x300000e5ffef7230 */ /* 0x000fe40000004100 */
[----:B0-----:R-:W-:Y:S02]  /*06e0*/  HADD2.F32 R2, -RZ, R49.H1_H1 ;  /* 0x30000031ff027230 */ /* 0x001fe40000004100 */
[----:B------:R-:W-:Y:S02]  /*06f0*/  HADD2.F32 R237, -RZ, R230.H0_H0 ;  /* 0x200000e6ffed7230 */ /* 0x000fe40000004100 */
[----:B-1----:R-:W-:Y:S01]  /*0700*/  HADD2.F32 R0, -RZ, R50.H0_H0 ;  /* 0x20000032ff007230 */ /* 0x002fe20000004100 */
[----:B------:R0:W-:Y:S01]  /*0710*/  STL [R1+0xc], R2 ;  /* 0x00000c0201007387 */ /* 0x0001e20000100800 */
[----:B------:R-:W-:-:S02]  /*0720*/  HADD2.F32 R235, -RZ, R230.H1_H1 ;  /* 0x300000e6ffeb7230 */ /* 0x000fc40000004100 */
[----:B--2---:R-:W-:Y:S01]  /*0730*/  HADD2.F32 R16, -RZ, R245.H0_H0 ;  /* 0x200000f5ff107230 */ /* 0x004fe20000004100 */
[----:B------:R1:W-:Y:S01]  /*0740*/  STL [R1+0x4], R0 ;  /* 0x0000040001007387 */ /* 0x0003e20000100800 */
[----:B------:R-:W-:Y:S02]  /*0750*/  HADD2.F32 R233, -RZ, R231.H0_H0 ;  /* 0x200000e7ffe97230 */ /* 0x000fe40000004100 */
[----:B------:R-:W-:Y:S02]  /*0760*/  HADD2.F32 R252, -RZ, R50.H1_H1 ;  /* 0x30000032fffc7230 */ /* 0x000fe40000004100 */
[--C-:B------:R-:W-:Y:S02]  /*0770*/  HADD2.F32 R250, -RZ, R51.reuse.H0_H0 ;  /* 0x20000033fffa7230 */ /* 0x100fe40000004100 */
[----:B0-----:R-:W-:Y:S02]  /*0780*/  HADD2.F32 R2, -RZ, R244.H0_H0 ;  /* 0x200000f4ff027230 */ /* 0x001fe40000004100 */
[----:B------:R-:W-:-:S02]  /*0790*/  HADD2.F32 R248, -RZ, R51.H1_H1 ;  /* 0x30000033fff87230 */ /* 0x000fc40000004100 */
[----:B-1----:R-:W-:Y:S01]  /*07a0*/  HADD2.F32 R0, -RZ, R244.H1_H1 ;  /* 0x300000f4ff007230 */ /* 0x002fe20000004100 */
[----:B------:R0:W-:Y:S01]  /*07b0*/  STL [R1+0x20], R2 ;  /* 0x0000200201007387 */ /* 0x0001e20000100800 */
[----:B------:R-:W-:Y:S02]  /*07c0*/  HADD2.F32 R247, -RZ, R247.H1_H1 ;  /* 0x300000f7fff77230 */ /* 0x000fe40000004100 */
[----:B------:R-:W-:Y:S01]  /*07d0*/  HADD2.F32 R244, -RZ, R12.H1_H1 ;  /* 0x3000000cfff47230 */ /* 0x000fe20000004100 */
[----:B------:R1:W-:Y:S01]  /*07e0*/  STL [R1+0x18], R0 ;  /* 0x0000180001007387 */ /* 0x0003e20000100800 */
[--C-:B------:R-:W-:Y:S02]  /*07f0*/  HADD2.F32 R242, -RZ, R13.reuse.H0_H0 ;  /* 0x2000000dfff27230 */ /* 0x100fe40000004100 */
[----:B------:R-:W-:Y:S01]  /*0800*/  HADD2.F32 R240, -RZ, R13.H1_H1 ;  /* 0x3000000dfff07230 */ /* 0x000fe20000004100 */
[----:B------:R-:W-:Y:S01]  /*0810*/  STL [R1+0x10], R16 ;  /* 0x0000101001007387 */ /* 0x000fe20000100800 */
[----:B------:R-:W-:-:S02]  /*0820*/  HADD2.F32 R238, -RZ, R14.H0_H0 ;  /* 0x2000000effee7230 */ /* 0x000fc40000004100 */
[----:B0-----:R-:W-:Y:S02]  /*0830*/  HADD2.F32 R2, -RZ, R245.H1_H1 ;  /* 0x300000f5ff027230 */ /* 0x001fe40000004100 */
[----:B------:R-:W-:Y:S02]  /*0840*/  HADD2.F32 R245, -RZ, R228.H0_H0 ;  /* 0x200000e4fff57230 */ /* 0x000fe40000004100 */
[----:B-1----:R-:W-:Y:S01]  /*0850*/  HADD2.F32 R0, -RZ, R246.H0_H0 ;  /* 0x200000f6ff007230 */ /* 0x002fe20000004100 */
[----:B------:R0:W-:Y:S01]  /*0860*/  STL [R1+0x8], R2 ;  /* 0x0000080201007387 */ /* 0x0001e20000100800 */
[----:B------:R-:W-:Y:S02]  /*0870*/  HADD2.F32 R246, -RZ, R12.H0_H0 ;  /* 0x2000000cfff67230 */ /* 0x000fe40000004100 */
[----:B------:R-:W-:Y:S01]  /*0880*/  HADD2.F32 R236, -RZ, R14.H1_H1 ;  /* 0x3000000effec7230 */ /* 0x000fe20000004100 */
[----:B------:R1:W-:Y:S01]  /*0890*/  STL [R1], R0 ;  /* 0x0000000001007387 */ /* 0x0003e20000100800 */
[----:B------:R-:W-:-:S02]  /*08a0*/  HADD2.F32 R234, -RZ, R15.H0_H0 ;  /* 0x2000000fffea7230 */ /* 0x000fc40000004100 */
[----:B------:R-:W-:Y:S02]  /*08b0*/  HADD2.F32 R232, -RZ, R15.H1_H1 ;  /* 0x3000000fffe87230 */ /* 0x000fe40000004100 */
[----:B------:R-:W-:Y:S01]  /*08c0*/  HADD2.F32 R231, -RZ, R231.H1_H1 ;  /* 0x300000e7ffe77230 */ /* 0x000fe20000004100 */
[----:B0-----:R-:W-:Y:S01]  /*08d0*/  HFMA2.MMA R2, -RZ, RZ, 0, 5.9604644775390625e-08 ;  /* 0x00000001ff027435 */ /* 0x001fe200000001ff */
        /* <DEDUP_REMOVED lines=15> */
[----:B-1----:R-:W-:-:S07]  /*09d0*/  HADD2.F32 R211, -RZ, R7.H1_H1 ;  /* 0x30000007ffd37230 */ /* 0x002fce0000004100 */
.L_x_1950:
[----:B012---:R-:W0:Y:S01]  /*09e0*/  LDC.64 R164, c[0x0][0x250] ;  /* 0x00009400ffa47b82 */ /* 0x007e220000000a00 */
[----:B------:R-:W-:-:S07]  /*09f0*/  ISETP.NE.AND P5, PT, R210, RZ, PT ;  /* 0x000000ffd200720c */ /* 0x000fce0003fa5270 */
        /* <DEDUP_REMOVED lines=12> */
[----:B------:R-:W-:Y:S02]  /*0ac0*/  CS2R R216, SRZ ;  /* 0x0000000000d87805 */ /* 0x000fe4000001ff00 */
[----:B-1----:R-:W-:-:S04]  /*0ad0*/  LOP3.LUT R169, R168, 0xff, RZ, 0xc0, !PT ;  /* 0x000000ffa8a97812 */ /* 0x002fc800078ec0ff */
[----:B------:R-:W-:-:S04]  /*0ae0*/  LEA.HI.SX32 R2, R2, R169, 0x1d ;  /* 0x000000a902027211 */ /* 0x000fc800078feaff */
[----:B------:R-:W-:Y:S01]  /*0af0*/  MOV R218, R2 ;  /* 0x0000000200da7202 */ /* 0x000fe20000000f00 */
[----:B0-----:R-:W-:Y:S06]  /*0b00*/  @!P5 BRA `(.L_x_1938) ;  /* 0x000000080024d947 */ /* 0x001fec0003800000 */
[----:B------:R-:W0:Y:S01]  /*0b10*/  LDC.64 R164, c[0x0][0x2c0] ;  /* 0x0000b000ffa47b82 */ /* 0x000e220000000a00 */
[----:B------:R-:W2:Y:S04]  /*0b20*/  LDL R196, [R1+0x20] ;  /* 0x0000200001c47983 */ /* 0x000ea80000100800 */
[----:B------:R-:W3:Y:S01]  /*0b30*/  LDL R199, [R1+0x24] ;  /* 0x0000240001c77983 */ /* 0x000ee20000100800 */
[C---:B------:R-:W-:Y:S02]  /*0b40*/  LEA R184, P2, R2.reuse, UR10, 0x5 ;  /* 0x0000000a02b87c11 */ /* 0x040fe4000f8428ff */
[----:B------:R-:W1:Y:S01]  /*0b50*/  LDC.64 R168, c[0x0][0x2b8] ;  /* 0x0000ae00ffa87b82 */ /* 0x000e620000000a00 */
[----:B------:R-:W-:Y:S01]  /*0b60*/  ISETP.NE.U32.AND P3, PT, RZ, UR14, PT ;  /* 0x0000000eff007c0c */ /* 0x000fe2000bf65070 */
[----:B------:R-:W4:Y:S01]  /*0b70*/  LDL R205, [R1+0x18] ;  /* 0x0000180001cd7983 */ /* 0x000f220000100800 */
[----:B------:R-:W-:-:S02]  /*0b80*/  LEA.HI.X R185, R2, UR11, RZ, 0x5, P2 ;  /* 0x0000000b02b97c11 */ /* 0x000fc400090f2cff */
[C---:B------:R-:W-:Y:S01]  /*0b90*/  SHF.L.U32 R180, R2.reuse, 0x3, RZ ;  /* 0x0000000302b47819 */ /* 0x040fe200000006ff */
[----:B------:R-:W4:Y:S01]  /*0ba0*/  LDL R198, [R1+0xc] ;  /* 0x00000c0001c67983 */ /* 0x000f220000100800 */
[C---:B------:R-:W-:Y:S01]  /*0bb0*/  SHF.L.U64.HI R0, R2.reuse, 0x3, RZ ;  /* 0x0000000302007819 */ /* 0x040fe200000102ff */
[----:B------:R-:W1:Y:S02]  /*0bc0*/  LDC.U8 R200, c[0x0][0x2a0] ;  /* 0x0000a800ffc87b82 */ /* 0x000e640000000000 */
[----:B------:R-:W2:Y:S04]  /*0bd0*/  LDG.E.128 R20, desc[UR4][R184.64] ;  /* 0x00000004b8147981 */ /* 0x000ea8000c1e1d00 */
[----:B------:R-:W4:Y:S01]  /*0be0*/  LDL R197, [R1+0x1c] ;  /* 0x00001c0001c57983 */ /* 0x000f220000100800 */
[----:B0-----:R-:W-:-:S03]  /*0bf0*/  IMAD.WIDE.U32 R164, R2, 0x10, R164 ;  /* 0x0000001002a47825 */ /* 0x001fc600078e00a4 */
[----:B------:R-:W4:Y:S04]  /*0c00*/  LDL R216, [R1+0x10] ;  /* 0x0000100001d87983 */ /* 0x000f280000100800 */
        /* <DEDUP_REMOVED lines=17> */
[----:B------:R-:W-:Y:S02]  /*0d20*/  ISETP.NE.AND P2, PT, R200, RZ, PT ;  /* 0x000000ffc800720c */ /* 0x000fe40003f45270 */
[----:B------:R-:W4:Y:S02]  /*0d30*/  LDL R200, [R1+0x14] ;  /* 0x0000140001c87983 */ /* 0x000f240000100800 */
[----:B-----5:R-:W-:Y:S02]  /*0d40*/  FSEL R0, R214, RZ, !P2 ;  /* 0x000000ffd6007208 */ /* 0x020fe40005000000 */
[----:B------:R-:W5:Y:S03]  /*0d50*/  LDG.E.64 R180, desc[UR4][R180.64] ;  /* 0x00000004b4b47981 */ /* 0x000f66000c1e1b00 */
[--C-:B--2---:R-:W-:Y:S01]  /*0d60*/  FADD.FTZ R20, R20, -R0.reuse ;  /* 0x8000000014147221 */ /* 0x104fe20000010000 */
[--C-:B------:R-:W-:Y:S01]  /*0d70*/  FADD.FTZ R10, R21, -R0.reuse ;  /* 0x80000000150a7221 */ /* 0x100fe20000010000 */
[--C-:B0-----:R-:W-:Y:S01]  /*0d80*/  FADD.FTZ R9, R22, -R0.reuse ;  /* 0x8000000016097221 */ /* 0x101fe20000010000 */
[----:B------:R-:W-:Y:S01]  /*0d90*/  FADD.FTZ R23, R23, -R0 ;  /* 0x8000000017177221 */ /* 0x000fe20000010000 */
[----:B---3--:R-:W-:-:S02]  /*0da0*/  HADD2.F32 R195, -RZ, R164.H0_H0 ;  /* 0x200000a4ffc37230 */ /* 0x008fc40000004100 */
[--C-:B----4-:R-:W-:Y:S01]  /*0db0*/  FADD.FTZ R21, R184, -R0.reuse ;  /* 0x80000000b8157221 */ /* 0x110fe20000010000 */
[--C-:B------:R-:W-:Y:S01]  /*0dc0*/  FADD.FTZ R185, R185, -R0.reuse ;  /* 0x80000000b9b97221 */ /* 0x100fe20000010000 */
[--C-:B------:R-:W-:Y:S01]  /*0dd0*/  FADD.FTZ R186, R186, -R0.reuse ;  /* 0x80000000baba7221 */ /* 0x100fe20000010000 */
[----:B------:R-:W-:Y:S01]  /*0de0*/  FADD.FTZ R187, R187, -R0 ;  /* 0x80000000bbbb7221 */ /* 0x000fe20000010000 */
[----:B------:R-:W-:Y:S02]  /*0df0*/  HADD2.F32 R5, -RZ, R168.H0_H0 ;  /* 0x200000a8ff057230 */ /* 0x000fe40000004100 */
[----:B------:R-:W-:Y:S01]  /*0e00*/  FMUL.FTZ R0, R4, R20 ;  /* 0x0000001404007220 */ /* 0x000fe20000410000 */
[----:B------:R-:W-:Y:S01]  /*0e10*/  FMUL.FTZ R8, R196, R195 ;  /* 0x000000c3c4087220 */ /* 0x000fe20000410000 */
[----:B------:R-:W2:Y:S01]  /*0e20*/  LDL R184, [R1+0x4] ;  /* 0x0000040001b87983 */ /* 0x000ea20000100800 */
[----:B------:R-:W-:Y:S01]  /*0e30*/  FADD.FTZ R44, R44, R5 ;  /* 0x000000052c2c7221 */ /* 0x000fe20000010000 */
[-C--:B------:R-:W-:Y:S01]  /*0e40*/  FFMA.FTZ R40, R0, R5.reuse, R40 ;  /* 0x0000000500287223 */ /* 0x080fe20000010028 */
[----:B------:R-:W-:Y:S01]  /*0e50*/  FFMA.FTZ R5, R199, R5, R8 ;  /* 0x00000005c7057223 */ /* 0x000fe20000010008 */
[----:B------:R-:W3:Y:S04]  /*0e60*/  LDL R196, [R1] ;  /* 0x0000000001c47983 */ /* 0x000ee80000100800 */
[----:B------:R-:W4:Y:S01]  /*0e70*/  LDL R199, [R1+0x8] ;  /* 0x0000080001c77983 */ /* 0x000f220000100800 */
[----:B------:R-:W-:-:S02]  /*0e80*/  HADD2.F32 R20, -RZ, R165.H1_H1 ;  /* 0x300000a5ff147230 */ /* 0x000fc40000004100 */
[----:B------:R-:W-:Y:S01]  /*0e90*/  FADD.FTZ R36, R36, R195 ;  /* 0x000000c324247221 */ /* 0x000fe20000010000 */
[----:B------:R-:W-:Y:S01]  /*0ea0*/  FFMA.FTZ R32, R0, R195, R32 ;  /* 0x000000c300207223 */ /* 0x000fe20000010020 */
[----:B------:R-:W-:Y:S02]  /*0eb0*/  HADD2.F32 R22, -RZ, R169.H1_H1 ;  /* 0x300000a9ff167230 */ /* 0x000fe40000004100 */
[----:B------:R-:W-:Y:S01]  /*0ec0*/  FMUL.FTZ R23, R4, R23 ;  /* 0x0000001704177220 */ /* 0x000fe20000410000 */
[----:B------:R-:W-:Y:S02]  /*0ed0*/  HADD2.F32 R164, -RZ, R164.H1_H1 ;  /* 0x300000a4ffa47230 */ /* 0x000fe40000004100 */
[----:B------:R-:W-:Y:S02]  /*0ee0*/  HADD2.F32 R195, -RZ, R165.H0_H0 ;  /* 0x200000a5ffc37230 */ /* 0x000fe40000004100 */
[----:B------:R-:W-:Y:S01]  /*0ef0*/  FADD.FTZ R47, R47, R22 ;  /* 0x000000162f2f7221 */ /* 0x000fe20000010000 */
[----:B------:R-:W-:-:S02]  /*0f00*/  HADD2.F32 R168, -RZ, R168.H1_H1 ;  /* 0x300000a8ffa87230 */ /* 0x000fc40000004100 */
[----:B------:R-:W-:Y:S01]  /*0f10*/  FFMA.FTZ R43, R23, R22, R43 ;  /* 0x00000016172b7223 */ /* 0x000fe2000001002b */
[----:B------:R-:W-:Y:S01]  /*0f20*/  FMUL.FTZ R205, R205, R164 ;  /* 0x000000a4cdcd7220 */ /* 0x000fe20000410000 */
[C---:B------:R-:W-:Y:S01]  /*0f30*/  FMUL.FTZ R21, R4.reuse, R21 ;  /* 0x0000001504157220 */ /* 0x040fe20000410000 */
[----:B------:R-:W-:Y:S01]  /*0f40*/  FMUL.FTZ R10, R4, R10 ;  /* 0x0000000a040a7220 */ /* 0x000fe20000410000 */
[----:B------:R-:W-:Y:S01]  /*0f50*/  FADD.FTZ R39, R39, R20 ;  /* 0x0000001427277221 */ /* 0x000fe20000010000 */
[----:B------:R-:W-:Y:S01]  /*0f60*/  FFMA.FTZ R205, R197, R168, R205 ;  /* 0x000000a8c5cd7223 */ /* 0x000fe200000100cd */
[----:B------:R-:W-:Y:S02]  /*0f70*/  HADD2.F32 R197, -RZ, R169.H0_H0 ;  /* 0x200000a9ffc57230 */ /* 0x000fe40000004100 */
[----:B------:R-:W-:Y:S01]  /*0f80*/  FFMA.FTZ R35, R23, R20, R35 ;  /* 0x0000001417237223 */ /* 0x000fe20000010023 */
[----:B------:R-:W-:Y:S01]  /*0f90*/  FMUL.FTZ R8, R216, R195 ;  /* 0x000000c3d8087220 */ /* 0x000fe20000410000 */
[----:B------:R-:W-:-:S02]  /*0fa0*/  HADD2.F32 R169, -RZ, R170.H0_H0 ;  /* 0x200000aaffa97230 */ /* 0x000fc40000004100 */
[----:B------:R-:W-:Y:S01]  /*0fb0*/  FADD.FTZ R37, R37, R164 ;  /* 0x000000a425257221 */ /* 0x000fe20000010000 */
[----:B------:R-:W-:Y:S01]  /*0fc0*/  FFMA.FTZ R33, R10, R164, R33 ;  /* 0x000000a40a217223 */ /* 0x000fe20000010021 */
[----:B------:R-:W-:Y:S02]  /*0fd0*/  HADD2.F32 R164, -RZ, R167.H1_H1 ;  /* 0x300000a7ffa47230 */ /* 0x000fe40000004100 */
[----:B------:R-:W-:Y:S01]  /*0fe0*/  FADD.FTZ R56, R56, R169 ;  /* 0x000000a938387221 */ /* 0x000fe20000010000 */
[----:B------:R-:W-:Y:S02]  /*0ff0*/  FFMA.FTZ R76, R21, R169, R76 ;  /* 0x000000a9154c7223 */ /* 0x000fe4000001004c */
[----:B------:R-:W-:Y:S01]  /*1000*/  FADD.FTZ R139, R139, R164 ;  /* 0x000000a48b8b7221 */ /* 0x000fe20000010000 */
[----:B------:R-:W-:Y:S01]  /*1010*/  FMUL.FTZ R9, R4, R9 ;  /* 0x0000000904097220 */ /* 0x000fe20000410000 */
[----:B------:R-:W-:Y:S01]  /*1020*/  FADD.FTZ R46, R46, R197 ;  /* 0x000000c52e2e7221 */ /* 0x000fe20000010000 */
[----:B------:R-:W-:-:S02]  /*1030*/  HADD2.F32 R170, -RZ, R170.H1_H1 ;  /* 0x300000aaffaa7230 */ /* 0x000fc40000004100 */
[C---:B------:R-:W-:Y:S01]  /*1040*/  FFMA.FTZ R42, R9.reuse, R197, R42 ;  /* 0x000000c5092a7223 */ /* 0x040fe2000001002a */
[----:B------:R-:W-:Y:S01]  /*1050*/  FADD.FTZ R38, R38, R195 ;  /* 0x000000c326267221 */ /* 0x000fe20000010000 */
[----:B------:R-:W-:Y:S01]  /*1060*/  FFMA.FTZ R34, R9, R195, R34 ;  /* 0x000000c309227223 */ /* 0x000fe20000010022 */
[--C-:B------:R-:W-:Y:S02]  /*1070*/  HADD2.F32 R195, -RZ, R171.reuse.H0_H0 ;  /* 0x200000abffc37230 */ /* 0x100fe40000004100 */
[----:B------:R-:W-:Y:S01]  /*1080*/  FFMA.FTZ R8, R200, R197, R8 ;  /* 0x000000c5c8087223 */ /* 0x000fe20000010008 */
[----:B------:R-:W-:-:S05]  /*1090*/  HADD2.F32 R200, -RZ, R171.H1_H1 ;  /* 0x300000abffc87230 */ /* 0x000fca0000004100 */
[----:B------:R-:W-:Y:S01]  /*10a0*/  FADD.FTZ R59, R59, R200 ;  /* 0x000000c83b3b7221 */ /* 0x000fe20000010000 */
[----:B------:R-:W-:Y:S01]  /*10b0*/  FADD.FTZ R58, R58, R195 ;  /* 0x000000c33a3a7221 */ /* 0x000fe20000010000 */
[----:B------:R-:W-:Y:S01]  /*10c0*/  FADD.FTZ R45, R45, R168 ;  /* 0x000000a82d2d7221 */ /* 0x000fe20000010000 */
[----:B------:R-:W-:Y:S01]  /*10d0*/  FFMA.FTZ R41, R10, R168, R41 ;  /* 0x000000a80a297223 */ /* 0x000fe20000010029 */
[----:B------:R-:W-:Y:S01]  /*10e0*/  FADD.FTZ R57, R57, R170 ;  /* 0x000000aa39397221 */ /* 0x000fe20000010000 */
[----:B------:R-:W-:Y:S01]  /*10f0*/  IADD3 R218, R2, 0x100, RZ ;  /* 0x0000010002da7810 */ /* 0x000fe20007ffe0ff */
[----:B----4-:R-:W-:-:S04]  /*1100*/  FMUL.FTZ R165, R199, R20 ;  /* 0x00000014c7a57220 */ /* 0x010fc80000410000 */
[----:B------:R-:W-:Y:S01]  /*1110*/  FFMA.FTZ R22, R198, R22, R165 ;  /* 0x00000016c6167223 */ /* 0x000fe200000100a5 */
[----:B------:R-:W-:-:S05]  /*1120*/  HADD2.F32 R165, -RZ, R166.H0_H0 ;  /* 0x200000a6ffa57230 */ /* 0x000fca0000004100 */
[-C--:B---3--:R-:W-:Y:S01]  /*1130*/  FMUL.FTZ R20, R196, R165.reuse ;  /* 0x000000a5c4147220 */ /* 0x088fe20000410000 */
[----:B------:R-:W-:Y:S01]  /*1140*/  FADD.FTZ R136, R136, R165 ;  /* 0x000000a588887221 */ /* 0x000fe20000010000 */
[----:B------:R-:W-:Y:S01]  /*1150*/  FFMA.FTZ R116, R21, R165, R116 ;  /* 0x000000a515747223 */ /* 0x000fe20000010074 */
[----:B------:R-:W-:Y:S02]  /*1160*/  HADD2.F32 R165, -RZ, R167.H0_H0 ;  /* 0x200000a7ffa57230 */ /* 0x000fe40000004100 */
[----:B------:R-:W-:Y:S01]  /*1170*/  FMUL.FTZ R196, R4, R186 ;  /* 0x000000ba04c47220 */ /* 0x000fe20000410000 */
[----:B--2---:R-:W-:Y:S01]  /*1180*/  FFMA.FTZ R20, R184, R169, R20 ;  /* 0x000000a9b8147223 */ /* 0x004fe20000010014 */
[----:B------:R-:W-:Y:S01]  /*1190*/  FMUL.FTZ R199, R4, R187 ;  /* 0x000000bb04c77220 */ /* 0x000fe20000410000 */
[-C--:B------:R-:W-:Y:S01]  /*11a0*/  FMUL.FTZ R169, R249, R165.reuse ;  /* 0x000000a5f9a97220 */ /* 0x080fe20000410000 */
[----:B------:R-:W-:Y:S01]  /*11b0*/  FADD.FTZ R138, R138, R165 ;  /* 0x000000a58a8a7221 */ /* 0x000fe20000010000 */
[----:B------:R-:W-:Y:S01]  /*11c0*/  FFMA.FTZ R118, R196, R165, R118 ;  /* 0x000000a5c4767223 */ /* 0x000fe20000010076 */
[----:B------:R-:W-:Y:S01]  /*11d0*/  FMUL.FTZ R165, R247, R164 ;  /* 0x000000a4f7a57220 */ /* 0x000fe20000410000 */
[C---:B------:R-:W-:Y:S01]  /*11e0*/  FFMA.FTZ R79, R199.reuse, R200, R79 ;  /* 0x000000c8c74f7223 */ /* 0x040fe2000001004f */
[----:B------:R-:W-:Y:S01]  /*11f0*/  FFMA.FTZ R119, R199, R164, R119 ;  /* 0x000000a4c7777223 */ /* 0x000fe20000010077 */
[----:B------:R-:W-:Y:S01]  /*1200*/  FADD.FTZ R164, RZ, R5 ;  /* 0x00000005ffa47221 */ /* 0x000fe20000010000 */
[----:B------:R-:W-:Y:S01]  /*1210*/  FFMA.FTZ R200, R248, R200, R165 ;  /* 0x000000c8f8c87223 */ /* 0x000fe200000100a5 */
[----:B------:R-:W-:-:S02]  /*1220*/  FFMA.FTZ R165, R0, R5, RZ ;  /* 0x0000000500a57223 */ /* 0x000fc400000100ff */
[----:B------:R-:W-:Y:S02]  /*1230*/  FADD.FTZ R167, R164, R205 ;  /* 0x000000cda4a77221 */ /* 0x000fe40000010000 */
        /* <DEDUP_REMOVED lines=13> */
[-C--:B------:R-:W-:Y:S01]  /*1310*/  FFMA.FTZ R78, R196, R195.reuse, R78 ;  /* 0x000000c3c44e7223 */ /* 0x080fe2000001004e */
[----:B------:R-:W-:Y:S01]  /*1320*/  FFMA.FTZ R195, R250, R195, R169 ;  /* 0x000000c3fac37223 */ /* 0x000fe200000100a9 */
[----:B------:R-:W-:Y:S01]  /*1330*/  FADD.FTZ R166, R166, R197 ;  /* 0x000000c5a6a67221 */ /* 0x000fe20000010000 */
[----:B------:R-:W-:-:S03]  /*1340*/  FFMA.FTZ R165, R198, R197, R165 ;  /* 0x000000c5c6a57223 */ /* 0x000fc600000100a5 */
[----:B------:R-:W-:Y:S01]  /*1350*/  FADD.FTZ R167, R166, R195 ;  /* 0x000000c3a6a77221 */ /* 0x000fe20000010000 */
[----:B------:R-:W-:Y:S01]  /*1360*/  FFMA.FTZ R164, R196, R195, R165 ;  /* 0x000000c3c4a47223 */ /* 0x000fe200000100a5 */
[----:B------:R-:W-:Y:S02]  /*1370*/  FFMA.FTZ R77, R198, R170, R77 ;  /* 0x000000aac64d7223 */ /* 0x000fe4000001004d */
[----:B------:R-:W-:Y:S01]  /*1380*/  FADD.FTZ R216, R167, R200 ;  /* 0x000000c8a7d87221 */ /* 0x000fe20000010000 */
[----:B------:R-:W-:-:S07]  /*1390*/  FFMA.FTZ R217, R199, R200, R164 ;  /* 0x000000c8c7d97223 */ /* 0x000fce00000100a4 */
.L_x_1938:
[----:B------:R-:W-:Y:S05]  /*13a0*/  BSYNC B0 ;  /* 0x0000000000007941 */ /* 0x000fea0003800000 */
.L_x_1937:
[----:B------:R-:W-:Y:S04]  /*13b0*/  BSSY B0, `(.L_x_1939) ;  /* 0x0000081000007945 */ /* 0x000fe80003800000 */
[----:B------:R-:W-:Y:S05]  /*13c0*/  @!P0 BRA `(.L_x_1940) ;  /* 0x0000000400fc8947 */ /* 0x000fea0003800000 */
[----:B------:R-:W0:Y:S08]  /*13d0*/  LDC.64 R164, c[0x0][0x2c0] ;  /* 0x0000b000ffa47b82 */ /* 0x000e300000000a00 */
[----:B------:R-:W1:Y:S01]  /*13e0*/  LDC.64 R168, c[0x0][0x2b8] ;  /* 0x0000ae00ffa87b82 */ /* 0x000e620000000a00 */
[----:B------:R-:W-:Y:S02]  /*13f0*/  ISETP.NE.U32.AND P3, PT, RZ, UR14, PT ;  /* 0x0000000eff007c0c */ /* 0x000fe4000bf65070 */
[----:B------:R-:W-:-:S02]  /*1400*/  LEA R184, P2, R218, UR10, 0x5 ;  /* 0x0000000adab87c11 */ /* 0x000fc4000f8428ff */
[----:B------:R-:W-:Y:S02]  /*1410*/  ISETP.NE.AND.EX P3, PT, RZ, UR15, PT, P3 ;  /* 0x0000000fff007c0c */ /* 0x000fe4000bf65330 */
[C---:B------:R-:W-:Y:S01]  /*1420*/  LEA.HI.X R185, R218.reuse, UR11, RZ, 0x5, P2 ;  /* 0x0000000bdab97c11 */ /* 0x040fe200090f2cff */
[----:B------:R-:W2:Y:S04]  /*1430*/  LDC.U8 R202, c[0x0][0x2a0] ;  /* 0x0000a800ffca7b82 */ /* 0x000ea80000000000 */
[----:B------:R-:W3:Y:S01]  /*1440*/  LDG.E.128 R16, desc[UR4][R184.64] ;  /* 0x00000004b8107981 */ /* 0x000ee2000c1e1d00 */
[----:B0-----:R-:W-:-:S05]  /*1450*/  IMAD.WIDE.U32 R164, R218, 0x10, R164 ;  /* 0x00000010daa47825 */ /* 0x001fca00078e00a4 */
[----:B------:R-:W0:Y:S01]  /*1460*/  @P3 LDC.64 R12, c[0x0][0x248] ;  /* 0x00009200ff0c3b82 */ /* 0x000e220000000a00 */
[----:B------:R-:W4:Y:S01]  /*1470*/  LDG.E.128 R164, desc[UR4][R164.64] ;  /* 0x00000004a4a47981 */ /* 0x000f22000c1e1d00 */
[----:B-1----:R-:W-:-:S03]  /*1480*/  IMAD.WIDE.U32 R168, R218, 0x10, R168 ;  /* 0x00000010daa87825 */ /* 0x002fc600078e00a8 */
[----:B------:R-:W4:Y:S04]  /*1490*/  LDG.E.128 R184, desc[UR4][R184.64+0x10] ;  /* 0x00001004b8b87981 */ /* 0x000f28000c1e1d00 */
[----:B------:R-:W4:Y:S01]  /*14a0*/  LDG.E.128 R168, desc[UR4][R168.64] ;  /* 0x00000004a8a87981 */ /* 0x000f22000c1e1d00 */
[----:B------:R-:W-:Y:S02]  /*14b0*/  ISETP.NE.U32.AND P2, PT, RZ, UR8, PT ;  /* 0x00000008ff007c0c */ /* 0x000fe4000bf45070 */
[C---:B------:R-:W-:Y:S02]  /*14c0*/  SHF.L.U32 R28, R218.reuse, 0x3, RZ ;  /* 0x00000003da1c7819 */ /* 0x040fe400000006ff */
[----:B------:R-:W-:Y:S02]  /*14d0*/  ISETP.NE.AND.EX P2, PT, RZ, UR9, PT, P2 ;  /* 0x00000009ff007c0c */ /* 0x000fe4000bf45320 */
[----:B------:R-:W-:-:S02]  /*14e0*/  SHF.L.U64.HI R6, R218, 0x3, RZ ;  /* 0x00000003da067819 */ /* 0x000fc400000102ff */
        /* <DEDUP_REMOVED lines=10> */
[----:B--2---:R-:W-:-:S04]  /*1590*/  ISETP.NE.AND P2, PT, R202, RZ, PT ;  /* 0x000000ffca00720c */ /* 0x004fc80003f45270 */
[----:B-----5:R-:W-:Y:S02]  /*15a0*/  FSEL R6, R214, RZ, !P2 ;  /* 0x000000ffd6067208 */ /* 0x020fe40005000000 */
[----:B------:R-:W-:-:S03]  /*15b0*/  IADD3 R218, R218, 0x100, RZ ;  /* 0x00000100dada7810 */ /* 0x000fc60007ffe0ff */
[C---:B---3--:R-:W-:Y:S01]  /*15c0*/  FADD.FTZ R16, -R6.reuse, R16 ;  /* 0x0000001006107221 */ /* 0x048fe20000010100 */
[C---:B------:R-:W-:Y:S01]  /*15d0*/  FADD.FTZ R11, -R6.reuse, R17 ;  /* 0x00000011060b7221 */ /* 0x040fe20000010100 */
[C---:B0-----:R-:W-:Y:S01]  /*15e0*/  FADD.FTZ R13, -R6.reuse, R18 ;  /* 0x00000012060d7221 */ /* 0x041fe20000010100 */
[C---:B------:R-:W-:Y:S01]  /*15f0*/  FADD.FTZ R19, -R6.reuse, R19 ;  /* 0x0000001306137221 */ /* 0x040fe20000010100 */
[----:B----4-:R-:W-:Y:S02]  /*1600*/  HADD2.F32 R12, -RZ, R164.H0_H0 ;  /* 0x200000a4ff0c7230 */ /* 0x010fe40000004100 */
[C---:B------:R-:W-:Y:S01]  /*1610*/  FADD.FTZ R17, -R6.reuse, R184 ;  /* 0x000000b806117221 */ /* 0x040fe20000010100 */
[C---:B------:R-:W-:Y:S01]  /*1620*/  FADD.FTZ R185, -R6.reuse, R185 ;  /* 0x000000b906b97221 */ /* 0x040fe20000010100 */
[C---:B------:R-:W-:Y:S01]  /*1630*/  FADD.FTZ R186, -R6.reuse, R186 ;  /* 0x000000ba06ba7221 */ /* 0x040fe20000010100 */
[----:B------:R-:W-:Y:S01]  /*1640*/  FADD.FTZ R187, -R6, R187 ;  /* 0x000000bb06bb7221 */ /* 0x000fe20000010100 */
[----:B------:R-:W-:-:S02]  /*1650*/  HADD2.F32 R207, -RZ, R168.H0_H0 ;  /* 0x200000a8ffcf7230 */ /* 0x000fc40000004100 */
[----:B------:R-:W-:Y:S01]  /*1660*/  FMUL.FTZ R6, R4, R16 ;  /* 0x0000001004067220 */ /* 0x000fe20000410000 */
[-C--:B------:R-:W-:Y:S01]  /*1670*/  FMUL.FTZ R14, R245, R12.reuse ;  /* 0x0000000cf50e7220 */ /* 0x080fe20000410000 */
[----:B------:R-:W-:Y:S02]  /*1680*/  HADD2.F32 R164, -RZ, R164.H1_H1 ;  /* 0x300000a4ffa47230 */ /* 0x000fe40000004100 */
[----:B------:R-:W-:Y:S01]  /*1690*/  FADD.FTZ R120, R120, R12 ;  /* 0x0000000c78787221 */ /* 0x000fe20000010000 */
[----:B------:R-:W-:Y:S01]  /*16a0*/  FFMA.FTZ R100, R6, R12, R100 ;  /* 0x0000000c06647223 */ /* 0x000fe20000010064 */
[----:B------:R-:W-:Y:S01]  /*16b0*/  FADD.FTZ R80, R80, R207 ;  /* 0x000000cf50507221 */ /* 0x000fe20000010000 */
[-C--:B------:R-:W-:Y:S01]  /*16c0*/  FFMA.FTZ R60, R6, R207.reuse, R60 ;  /* 0x000000cf063c7223 */ /* 0x080fe2000001003c */
[----:B------:R-:W-:Y:S02]  /*16d0*/  HADD2.F32 R12, -RZ, R168.H1_H1 ;  /* 0x300000a8ff0c7230 */ /* 0x000fe40000004100 */
[----:B------:R-:W-:Y:S01]  /*16e0*/  FFMA.FTZ R207, R246, R207, R14 ;  /* 0x000000cff6cf7223 */ /* 0x000fe2000001000e */
[----:B------:R-:W-:Y:S01]  /*16f0*/  FMUL.FTZ R11, R4, R11 ;  /* 0x0000000b040b7220 */ /* 0x000fe20000410000 */
        /* <DEDUP_REMOVED lines=10> */
[-C--:B------:R-:W-:Y:S01]  /*17a0*/  FFMA.FTZ R62, R13, R14.reuse, R62 ;  /* 0x0000000e0d3e7223 */ /* 0x080fe2000001003e */
[----:B------:R-:W-:Y:S01]  /*17b0*/  FFMA.FTZ R14, R242, R14, R18 ;  /* 0x0000000ef20e7223 */ /* 0x000fe20000010012 */
[----:B------:R-:W-:-:S02]  /*17c0*/  HADD2.F32 R18, -RZ, R169.H1_H1 ;  /* 0x300000a9ff127230 */ /* 0x000fc40000004100 */
[----:B------:R-:W-:Y:S01]  /*17d0*/  FADD.FTZ R122, R122, R16 ;  /* 0x000000107a7a7221 */ /* 0x000fe20000010000 */
[----:B------:R-:W-:Y:S01]  /*17e0*/  FFMA.FTZ R102, R13, R16, R102 ;  /* 0x000000100d667223 */ /* 0x000fe20000010066 */
[----:B------:R-:W-:Y:S01]  /*17f0*/  FMUL.FTZ R19, R4, R19 ;  /* 0x0000001304137220 */ /* 0x000fe20000410000 */
[----:B------:R-:W-:Y:S01]  /*1800*/  FADD.FTZ R216, R216, R207 ;  /* 0x000000cfd8d87221 */ /* 0x000fe20000010000 */
[----:B------:R-:W-:Y:S01]  /*1810*/  FFMA.FTZ R217, R6, R207, R217 ;  /* 0x000000cf06d97223 */ /* 0x000fe200000100d9 */
        /* <DEDUP_REMOVED lines=8> */
[----:B------:R-:W-:Y:S01]  /*18a0*/  FFMA.FTZ R18, R240, R18, R16 ;  /* 0x00000012f0127223 */ /* 0x000fe20000010010 */
[----:B------:R-:W-:-:S02]  /*18b0*/  HADD2.F32 R16, -RZ, R170.H0_H0 ;  /* 0x200000aaff107230 */ /* 0x000fc40000004100 */
[----:B------:R-:W-:Y:S01]  /*18c0*/  FMUL.FTZ R17, R4, R17 ;  /* 0x0000001104117220 */ /* 0x000fe20000410000 */
[----:B------:R-:W-:Y:S01]  /*18d0*/  FADD.FTZ R123, R123, R165 ;  /* 0x000000a57b7b7221 */ /* 0x000fe20000010000 */
[----:B------:R-:W-:Y:S01]  /*18e0*/  FFMA.FTZ R103, R19, R165, R103 ;  /* 0x000000a513677223 */ /* 0x000fe20000010067 */
[----:B------:R-:W-:Y:S02]  /*18f0*/  HADD2.F32 R166, -RZ, R166.H1_H1 ;  /* 0x300000a6ffa67230 */ /* 0x000fe40000004100 */
[----:B------:R-:W-:Y:S01]  /*1900*/  FMUL.FTZ R165, R237, R164 ;  /* 0x000000a4eda57220 */ /* 0x000fe20000410000 */
[----:B------:R-:W-:Y:S01]  /*1910*/  FADD.FTZ R216, R216, R14 ;  /* 0x0000000ed8d87221 */ /* 0x000fe20000010000 */
[----:B------:R-:W-:Y:S01]  /*1920*/  FFMA.FTZ R217, R13, R14, R217 ;  /* 0x0000000e0dd97223 */ /* 0x000fe200000100d9 */
[----:B------:R-:W-:Y:S01]  /*1930*/  FADD.FTZ R124, R124, R164 ;  /* 0x000000a47c7c7221 */ /* 0x000fe20000010000 */
[C---:B------:R-:W-:Y:S01]  /*1940*/  FFMA.FTZ R104, R17.reuse, R164, R104 ;  /* 0x000000a411687223 */ /* 0x040fe20000010068 */
[----:B------:R-:W-:Y:S01]  /*1950*/  FADD.FTZ R84, R84, R16 ;  /* 0x0000001054547221 */ /* 0x000fe20000010000 */
[----:B------:R-:W-:Y:S01]  /*1960*/  FFMA.FTZ R64, R17, R16, R64 ;  /* 0x0000001011407223 */ /* 0x000fe20000010040 */
[----:B------:R-:W-:-:S02]  /*1970*/  HADD2.F32 R170, -RZ, R170.H1_H1 ;  /* 0x300000aaffaa7230 */ /* 0x000fc40000004100 */
[----:B------:R-:W-:Y:S01]  /*1980*/  FFMA.FTZ R16, R238, R16, R165 ;  /* 0x00000010ee107223 */ /* 0x000fe200000100a5 */
[----:B------:R-:W-:Y:S02]  /*1990*/  HADD2.F32 R164, -RZ, R167.H0_H0 ;  /* 0x200000a7ffa47230 */ /* 0x000fe40000004100 */
[----:B------:R-:W-:Y:S01]  /*19a0*/  FMUL.FTZ R193, R235, R166 ;  /* 0x000000a6ebc17220 */ /* 0x000fe20000410000 */
[----:B------:R-:W-:Y:S01]  /*19b0*/  FADD.FTZ R216, R216, R18 ;  /* 0x00000012d8d87221 */ /* 0x000fe20000010000 */
[----:B------:R-:W-:Y:S01]  /*19c0*/  FFMA.FTZ R217, R19, R18, R217 ;  /* 0x0000001213d97223 */ /* 0x000fe200000100d9 */
[----:B------:R-:W-:Y:S02]  /*19d0*/  HADD2.F32 R191, -RZ, R171.H0_H0 ;  /* 0x200000abffbf7230 */ /* 0x000fe40000004100 */
[C---:B------:R-:W-:Y:S01]  /*19e0*/  FMUL.FTZ R192, R4.reuse, R186 ;  /* 0x000000ba04c07220 */ /* 0x040fe20000410000 */
[----:B------:R-:W-:Y:S02]  /*19f0*/  HADD2.F32 R167, -RZ, R167.H1_H1 ;  /* 0x300000a7ffa77230 */ /* 0x000fe40000004100 */
[----:B------:R-:W-:Y:S01]  /*1a00*/  FMUL.FTZ R194, R4, R185 ;  /* 0x000000b904c27220 */ /* 0x000fe20000410000 */
[----:B------:R-:W-:Y:S01]  /*1a10*/  FFMA.FTZ R193, R236, R170, R193 ;  /* 0x000000aaecc17223 */ /* 0x000fe200000100c1 */
[----:B------:R-:W-:Y:S01]  /*1a20*/  FMUL.FTZ R165, R233, R164 ;  /* 0x000000a4e9a57220 */ /* 0x000fe20000410000 */
[----:B------:R-:W-:Y:S01]  /*1a30*/  FADD.FTZ R216, R216, R16 ;  /* 0x00000010d8d87221 */ /* 0x000fe20000010000 */
[----:B------:R-:W-:Y:S01]  /*1a40*/  FFMA.FTZ R217, R17, R16, R217 ;  /* 0x0000001011d97223 */ /* 0x000fe200000100d9 */
[----:B------:R-:W-:Y:S01]  /*1a50*/  FADD.FTZ R86, R86, R191 ;  /* 0x000000bf56567221 */ /* 0x000fe20000010000 */
[----:B------:R-:W-:Y:S01]  /*1a60*/  FFMA.FTZ R66, R192, R191, R66 ;  /* 0x000000bfc0427223 */ /* 0x000fe20000010042 */
[----:B------:R-:W-:-:S02]  /*1a70*/  HADD2.F32 R171, -RZ, R171.H1_H1 ;  /* 0x300000abffab7230 */ /* 0x000fc40000004100 */
        /* <DEDUP_REMOVED lines=20> */
.L_x_1940:
[----:B------:R-:W-:Y:S05]  /*1bc0*/  BSYNC B0 ;  /* 0x0000000000007941 */ /* 0x000fea0003800000 */
.L_x_1939:
[----:B------:R-:W-:Y:S01]  /*1bd0*/  ISETP.NE.AND P2, PT, R209, RZ, PT ;  /* 0x000000ffd100720c */ /* 0x000fe20003f45270 */
[----:B------:R-:W-:-:S12]  /*1be0*/  BSSY B0, `(.L_x_1941) ;  /* 0x0000080000007945 */ /* 0x000fd80003800000 */
[----:B------:R-:W-:Y:S05]  /*1bf0*/  @!P2 BRA `(.L_x_1942) ;  /* 0x0000000400f8a947 */ /* 0x000fea0003800000 */
[----:B------:R-:W0:Y:S01]  /*1c00*/  LDC.64 R164, c[0x0][0x2c0] ;  /* 0x0000b000ffa47b82 */ /* 0x000e220000000a00 */
[----:B------:R-:W-:-:S04]  /*1c10*/  LEA R176, P2, R218, UR10, 0x5 ;  /* 0x0000000adab07c11 */ /* 0x000fc8000f8428ff */
[----:B------:R-:W-:-:S03]  /*1c20*/  LEA.HI.X R177, R218, UR11, RZ, 0x5, P2 ;  /* 0x0000000bdab17c11 */ /* 0x000fc600090f2cff */
[----:B------:R-:W1:Y:S01]  /*1c30*/  LDC.64 R168, c[0x0][0x2b8] ;  /* 0x0000ae00ffa87b82 */ /* 0x000e620000000a00 */
[----:B------:R-:W-:Y:S01]  /*1c40*/  ISETP.NE.U32.AND P3, PT, RZ, UR14, PT ;  /* 0x0000000eff007c0c */ /* 0x000fe2000bf65070 */
[----:B------:R-:W2:Y:S03]  /*1c50*/  LDG.E.128 R172, desc[UR4][R176.64] ;  /* 0x00000004b0ac7981 */ /* 0x000ea6000c1e1d00 */
[----:B------:R-:W-:Y:S02]  /*1c60*/  ISETP.NE.AND.EX P3, PT, RZ, UR15, PT, P3 ;  /* 0x0000000fff007c0c */ /* 0x000fe4000bf65330 */
[C---:B------:R-:W-:Y:S01]  /*1c70*/  SHF.L.U32 R15, R218.reuse, 0x3, RZ ;  /* 0x00000003da0f7819 */ /* 0x040fe200000006ff */
[----:B------:R-:W3:Y:S01]  /*1c80*/  LDC.U8 R184, c[0x0][0x2a0] ;  /* 0x0000a800ffb87b82 */ /* 0x000ee20000000000 */
[----:B------:R-:W4:Y:S01]  /*1c90*/  LDG.E.128 R176, desc[UR4][R176.64+0x10] ;  /* 0x00001004b0b07981 */ /* 0x000f22000c1e1d00 */
[----:B0-----:R-:W-:-:S08]  /*1ca0*/  IMAD.WIDE.U32 R164, R218, 0x10, R164 ;  /* 0x00000010daa47825 */ /* 0x001fd000078e00a4 */
[----:B------:R-:W0:Y:S01]  /*1cb0*/  @P3 LDC.64 R24, c[0x0][0x248] ;  /* 0x00009200ff183b82 */ /* 0x000e220000000a00 */
[----:B------:R-:W4:Y:S01]  /*1cc0*/  LDG.E.128 R164, desc[UR4][R164.64] ;  /* 0x00000004a4a47981 */ /* 0x000f22000c1e1d00 */
[----:B-1----:R-:W-:-:S06]  /*1cd0*/  IMAD.WIDE.U32 R168, R218, 0x10, R168 ;  /* 0x00000010daa87825 */ /* 0x002fcc00078e00a8 */
[----:B------:R-:W4:Y:S01]  /*1ce0*/  LDG.E.128 R168, desc[UR4][R168.64] ;  /* 0x00000004a8a87981 */ /* 0x000f22000c1e1d00 */
[----:B------:R-:W-:-:S04]  /*1cf0*/  ISETP.NE.U32.AND P2, PT, RZ, UR8, PT ;  /* 0x00000008ff007c0c */ /* 0x000fc8000bf45070 */
        /* <DEDUP_REMOVED lines=16> */
[C---:B------:R-:W-:Y:S02]  /*1e00*/  FADD.FTZ R173, -R203.reuse, R174 ;  /* 0x000000aecbad7221 */ /* 0x040fe40000010100 */
[C---:B------:R-:W-:Y:S01]  /*1e10*/  FMUL.FTZ R15, R4.reuse, R15 ;  /* 0x0000000f040f7220 */ /* 0x040fe20000410000 */
[C---:B------:R-:W-:Y:S01]  /*1e20*/  FMUL.FTZ R7, R4.reuse, R7 ;  /* 0x0000000704077220 */ /* 0x040fe20000410000 */
[----:B------:R-:W-:Y:S01]  /*1e30*/  FMUL.FTZ R173, R4, R173 ;  /* 0x000000ad04ad7220 */ /* 0x000fe20000410000 */
[C---:B----4-:R-:W-:Y:S01]  /*1e40*/  FADD.FTZ R190, -R203.reuse, R177 ;  /* 0x000000b1cbbe7221 */ /* 0x050fe20000010100 */
[----:B------:R-:W-:Y:S01]  /*1e50*/  FADD.FTZ R175, -R203, R175 ;  /* 0x000000afcbaf7221 */ /* 0x000fe20000010100 */
[--C-:B------:R-:W-:Y:S02]  /*1e60*/  HADD2.F32 R172, -RZ, R164.reuse.H0_H0 ;  /* 0x200000a4ffac7230 */ /* 0x100fe40000004100 */
[----:B------:R-:W-:-:S02]  /*1e70*/  HADD2.F32 R164, -RZ, R164.H1_H1 ;  /* 0x300000a4ffa47230 */ /* 0x000fc40000004100 */
[----:B------:R-:W-:-:S03]  /*1e80*/  FADD.FTZ R184, -R203, R176 ;  /* 0x000000b0cbb87221 */ /* 0x000fc60000010100 */
[-C--:B------:R-:W-:Y:S01]  /*1e90*/  FMUL.FTZ R177, R227, R164.reuse ;  /* 0x000000a4e3b17220 */ /* 0x080fe20000410000 */
[--C-:B------:R-:W-:Y:S02]  /*1ea0*/  HADD2.F32 R206, -RZ, R168.reuse.H0_H0 ;  /* 0x200000a8ffce7230 */ /* 0x100fe40000004100 */
[----:B------:R-:W-:Y:S01]  /*1eb0*/  FADD.FTZ R129, R129, R164 ;  /* 0x000000a481817221 */ /* 0x000fe20000010000 */
[----:B------:R-:W-:Y:S02]  /*1ec0*/  HADD2.F32 R168, -RZ, R168.H1_H1 ;  /* 0x300000a8ffa87230 */ /* 0x000fe40000004100 */
[----:B------:R-:W-:Y:S01]  /*1ed0*/  FFMA.FTZ R109, R15, R164, R109 ;  /* 0x000000a40f6d7223 */ /* 0x000fe2000001006d */
[--C-:B------:R-:W-:Y:S02]  /*1ee0*/  HADD2.F32 R164, -RZ, R165.reuse.H0_H0 ;  /* 0x200000a5ffa47230 */ /* 0x100fe40000004100 */
[-C--:B------:R-:W-:Y:S01]  /*1ef0*/  FMUL.FTZ R174, R229, R172.reuse ;  /* 0x000000ace5ae7220 */ /* 0x080fe20000410000 */
[----:B------:R-:W-:Y:S01]  /*1f00*/  FADD.FTZ R128, R128, R172 ;  /* 0x000000ac80807221 */ /* 0x000fe20000010000 */
[----:B------:R-:W-:Y:S01]  /*1f10*/  FFMA.FTZ R108, R7, R172, R108 ;  /* 0x000000ac076c7223 */ /* 0x000fe2000001006c */
[----:B------:R-:W-:Y:S01]  /*1f20*/  FADD.FTZ R89, R89, R168 ;  /* 0x000000a859597221 */ /* 0x000fe20000010000 */
[-C--:B------:R-:W-:Y:S01]  /*1f30*/  FFMA.FTZ R69, R15, R168.reuse, R69 ;  /* 0x000000a80f457223 */ /* 0x080fe20000010045 */
[----:B------:R-:W-:Y:S01]  /*1f40*/  FFMA.FTZ R172, R228, R168, R177 ;  /* 0x000000a8e4ac7223 */ /* 0x000fe200000100b1 */
[-C--:B------:R-:W-:Y:S01]  /*1f50*/  FMUL.FTZ R168, R225, R164.reuse ;  /* 0x000000a4e1a87220 */ /* 0x080fe20000410000 */
[----:B------:R-:W-:Y:S01]  /*1f60*/  FADD.FTZ R130, R130, R164 ;  /* 0x000000a482827221 */ /* 0x000fe20000010000 */
[----:B------:R-:W-:Y:S01]  /*1f70*/  FFMA.FTZ R110, R173, R164, R110 ;  /* 0x000000a4ad6e7223 */ /* 0x000fe2000001006e */
[----:B------:R-:W-:-:S02]  /*1f80*/  HADD2.F32 R165, -RZ, R165.H1_H1 ;  /* 0x300000a5ffa57230 */ /* 0x000fc40000004100 */
[----:B------:R-:W-:Y:S01]  /*1f90*/  FMUL.FTZ R175, R4, R175 ;  /* 0x000000af04af7220 */ /* 0x000fe20000410000 */
[----:B------:R-:W-:Y:S02]  /*1fa0*/  HADD2.F32 R164, -RZ, R166.H0_H0 ;  /* 0x200000a6ffa47230 */ /* 0x000fe40000004100 */
[----:B------:R-:W-:Y:S01]  /*1fb0*/  FADD.FTZ R88, R88, R206 ;  /* 0x000000ce58587221 */ /* 0x000fe20000010000 */
[----:B------:R-:W-:Y:S01]  /*1fc0*/  FFMA.FTZ R68, R7, R206, R68 ;  /* 0x000000ce07447223 */ /* 0x000fe20000010044 */
[----:B------:R-:W-:Y:S01]  /*1fd0*/  FMUL.FTZ R177, R4, R184 ;  /* 0x000000b804b17220 */ /* 0x000fe20000410000 */
[----:B------:R-:W-:Y:S01]  /*1fe0*/  FFMA.FTZ R206, R230, R206, R174 ;  /* 0x000000cee6ce7223 */ /* 0x000fe200000100ae */
[----:B------:R-:W-:Y:S01]  /*1ff0*/  FADD.FTZ R188, -R203, R178 ;  /* 0x000000b2cbbc7221 */ /* 0x000fe20000010100 */
[--C-:B------:R-:W-:Y:S02]  /*2000*/  HADD2.F32 R174, -RZ, R169.reuse.H0_H0 ;  /* 0x200000a9ffae7230 */ /* 0x100fe40000004100 */
[----:B------:R-:W-:Y:S01]  /*2010*/  FADD.FTZ R131, R131, R165 ;  /* 0x000000a583837221 */ /* 0x000fe20000010000 */
[----:B------:R-:W-:-:S02]  /*2020*/  HADD2.F32 R176, -RZ, R169.H1_H1 ;  /* 0x300000a9ffb07230 */ /* 0x000fc40000004100 */
[-C--:B------:R-:W-:Y:S01]  /*2030*/  FMUL.FTZ R169, R223, R165.reuse ;  /* 0x000000a5dfa97220 */ /* 0x080fe20000410000 */
[----:B------:R-:W-:Y:S01]  /*2040*/  FFMA.FTZ R111, R175, R165, R111 ;  /* 0x000000a5af6f7223 */ /* 0x000fe2000001006f */
[----:B------:R-:W-:Y:S02]  /*2050*/  HADD2.F32 R178, -RZ, R170.H0_H0 ;  /* 0x200000aaffb27230 */ /* 0x000fe40000004100 */
[-C--:B------:R-:W-:Y:S01]  /*2060*/  FMUL.FTZ R165, R221, R164.reuse ;  /* 0x000000a4dda57220 */ /* 0x080fe20000410000 */
[----:B------:R-:W-:Y:S01]  /*2070*/  FADD.FTZ R132, R132, R164 ;  /* 0x000000a484847221 */ /* 0x000fe20000010000 */
[----:B------:R-:W-:Y:S01]  /*2080*/  FFMA.FTZ R112, R177, R164, R112 ;  /* 0x000000a4b1707223 */ /* 0x000fe20000010070 */
[----:B------:R-:W-:Y:S02]  /*2090*/  HADD2.F32 R164, -RZ, R167.H0_H0 ;  /* 0x200000a7ffa47230 */ /* 0x000fe40000004100 */
[----:B------:R-:W-:Y:S01]  /*20a0*/  FADD.FTZ R203, -R203, R179 ;  /* 0x000000b3cbcb7221 */ /* 0x000fe20000010100 */
[----:B------:R-:W-:Y:S01]  /*20b0*/  FADD.FTZ R92, R92, R178 ;  /* 0x000000b25c5c7221 */ /* 0x000fe20000010000 */
[----:B------:R-:W-:Y:S01]  /*20c0*/  FFMA.FTZ R72, R177, R178, R72 ;  /* 0x000000b2b1487223 */ /* 0x000fe20000010048 */
[----:B------:R-:W-:-:S02]  /*20d0*/  HADD2.F32 R179, -RZ, R171.H0_H0 ;  /* 0x200000abffb37230 */ /* 0x000fc40000004100 */
[----:B------:R-:W-:Y:S01]  /*20e0*/  FFMA.FTZ R178, R222, R178, R165 ;  /* 0x000000b2deb27223 */ /* 0x000fe200000100a5 */
[----:B------:R-:W-:Y:S01]  /*20f0*/  FMUL.FTZ R188, R4, R188 ;  /* 0x000000bc04bc7220 */ /* 0x000fe20000410000 */
[----:B------:R-:W-:Y:S01]  /*2100*/  FMUL.FTZ R165, R213, R164 ;  /* 0x000000a4d5a57220 */ /* 0x000fe20000410000 */
[----:B------:R-:W-:Y:S02]  /*2110*/  HADD2.F32 R167, -RZ, R167.H1_H1 ;  /* 0x300000a7ffa77230 */ /* 0x000fe40000004100 */
[----:B------:R-:W-:Y:S01]  /*2120*/  FADD.FTZ R94, R94, R179 ;  /* 0x000000b35e5e7221 */ /* 0x000fe20000010000 */
[-C--:B------:R-:W-:Y:S01]  /*2130*/  FFMA.FTZ R74, R188, R179.reuse, R74 ;  /* 0x000000b3bc4a7223 */ /* 0x080fe2000001004a */
[----:B------:R-:W-:Y:S02]  /*2140*/  HADD2.F32 R204, -RZ, R171.H1_H1 ;  /* 0x300000abffcc7230 */ /* 0x000fe40000004100 */
[----:B------:R-:W-:Y:S01]  /*2150*/  FFMA.FTZ R179, R215, R179, R165 ;  /* 0x000000b3d7b37223 */ /* 0x000fe200000100a5 */
[----:B------:R-:W-:Y:S01]  /*2160*/  FMUL.FTZ R203, R4, R203 ;  /* 0x000000cb04cb7220 */ /* 0x000fe20000410000 */
[----:B------:R-:W-:Y:S01]  /*2170*/  FMUL.FTZ R165, R211, R167 ;  /* 0x000000a7d3a57220 */ /* 0x000fe20000410000 */
[----:B------:R-:W-:-:S02]  /*2180*/  FADD.FTZ R95, R95, R204 ;  /* 0x000000cc5f5f7221 */ /* 0x000fc40000010000 */
        /* <DEDUP_REMOVED lines=18> */
[----:B------:R-:W-:Y:S02]  /*22b0*/  HADD2.F32 R170, -RZ, R170.H1_H1 ;  /* 0x300000aaffaa7230 */ /* 0x000fe40000004100 */
[----:B------:R-:W-:Y:S01]  /*22c0*/  FADD.FTZ R165, R165, R176 ;  /* 0x000000b0a5a57221 */ /* 0x000fe20000010000 */
[----:B------:R-:W-:Y:S01]  /*22d0*/  FMUL.FTZ R189, R219, R166 ;  /* 0x000000a6dbbd7220 */ /* 0x000fe20000410000 */
[----:B------:R-:W-:Y:S01]  /*22e0*/  FFMA.FTZ R164, R175, R176, R164 ;  /* 0x000000b0afa47223 */ /* 0x000fe200000100a4 */
[----:B------:R-:W-:Y:S01]  /*22f0*/  FADD.FTZ R133, R133, R166 ;  /* 0x000000a685857221 */ /* 0x000fe20000010000 */
[----:B------:R-:W-:Y:S01]  /*2300*/  FFMA.FTZ R113, R190, R166, R113 ;  /* 0x000000a6be717223 */ /* 0x000fe20000010071 */
[----:B------:R-:W-:Y:S01]  /*2310*/  FADD.FTZ R166, R165, R178 ;  /* 0x000000b2a5a67221 */ /* 0x000fe20000010000 */
[----:B------:R-:W-:Y:S01]  /*2320*/  FFMA.FTZ R189, R220, R170, R189 ;  /* 0x000000aadcbd7223 */ /* 0x000fe200000100bd */
        /* <DEDUP_REMOVED lines=11> */
.L_x_1942:
[----:B------:R-:W-:Y:S05]  /*23e0*/  BSYNC B0 ;  /* 0x0000000000007941 */ /* 0x000fea0003800000 */
.L_x_1941:
        /* <DEDUP_REMOVED lines=25> */
.L_x_1965:
        /* <DEDUP_REMOVED lines=10> */
[-C--:B------:R-:W-:Y:S02]  /*2620*/  @!P2 LEA R185, R185, R166.reuse, 0x3 ;  /* 0x000000a6b9b9a211 */ /* 0x080fe400078e18ff */
[----:B------:R-:W-:-:S03]  /*2630*/  LEA R168, R168, R166, 0x3 ;  /* 0x000000a6a8a87211 */ /* 0x000fc600078e18ff */
        /* <DEDUP_REMOVED lines=61> */
[----:B------:R-:W-:Y:S02]  /*2a10*/  @P2 F2FP.F16.F32.PACK_AB R169, RZ, R169 ;  /* 0x000000a9ffa9223e */ /* 0x000fe400000000ff */
[----:B------:R-:W-:Y:S02]  /*2a20*/  @P2 F2FP.F16.F32.PACK_AB R168, RZ, R168 ;  /* 0x000000a8ffa8223e */ /* 0x000fe400000000ff */
        /* <DEDUP_REMOVED lines=10> */
[----:B------:R-:W-:Y:S01]  /*2ad0*/  @P2 F2FP.F16.F32.PACK_AB R164, RZ, R164 ;  /* 0x000000a4ffa4223e */ /* 0x000fe200000000ff */
[----:B------:R-:W-:Y:S01]  /*2ae0*/  @P5 FADD.FTZ R169, R48, R169 ;  /* 0x000000a930a95221 */ /* 0x000fe20000010000 */
[----:B------:R-:W-:Y:S02]  /*2af0*/  @P2 FSEL R168, R184, RZ, P3 ;  /* 0x000000ffb8a82208 */ /* 0x000fe40001800000 */
[----:B------:R-:W-:Y:S01]  /*2b00*/  @P2 LOP3.LUT P3, RZ, R183, 0xff, RZ, 0xc0, !PT ;  /* 0x000000ffb7ff2812 */ /* 0x000fe2000786c0ff */
[----:B------:R-:W-:Y:S01]  /*2b10*/  FMUL.FTZ R186, R169, UR17 ;  /* 0x00000011a9ba7c20 */ /* 0x000fe20008410000 */
[----:B------:R-:W-:-:S02]  /*2b20*/  @P2 PRMT R160, R160, 0x5410, R164 ;  /* 0x00005410a0a02816 */ /* 0x000fc400000000a4 */
[----:B------:R-:W-:Y:S02]  /*2b30*/  @P2 F2FP.F16.F32.PACK_AB R168, RZ, R168 ;  /* 0x000000a8ffa8223e */ /* 0x000fe400000000ff */
[----:B------:R-:W-:Y:S02]  /*2b40*/  @P2 FSEL R164, R186, RZ, P3 ;  /* 0x000000ffbaa42208 */ /* 0x000fe40001800000 */
[----:B------:R-:W-:Y:S02]  /*2b50*/  @P2 PRMT R161, R161, 0x5410, R168 ;  /* 0x00005410a1a12816 */ /* 0x000fe400000000a8 */
[----:B------:R-:W-:Y:S02]  /*2b60*/  @P2 F2FP.F16.F32.PACK_AB R164, RZ, R164 ;  /* 0x000000a4ffa4223e */ /* 0x000fe400000000ff */
        /* <DEDUP_REMOVED lines=12> */
[----:B------:R-:W-:-:S04]  /*2c30*/  @P2 F2FP.F16.F32.PACK_AB R164, RZ, R164 ;  /* 0x000000a4ffa4223e */ /* 0x000fc800000000ff */
        /* <DEDUP_REMOVED lines=13> */
[----:B------:R-:W-:-:S04]  /*2d10*/  @P2 F2FP.F16.F32.PACK_AB R164, RZ, R164 ;  /* 0x000000a4ffa4223e */ /* 0x000fc800000000ff */
        /* <DEDUP_REMOVED lines=13> */
[----:B------:R-:W-:Y:S02]  /*2df0*/  F2FP.F16.F32.PACK_AB R166, R187, R166 ;  /* 0x000000a6bba6723e */ /* 0x000fe400000000ff */
[----:B------:R-:W-:Y:S02]  /*2e00*/  FSEL R184, R184, RZ, P3 ;  /* 0x000000ffb8b87208 */ /* 0x000fe40001800000 */
[----:B------:R-:W-:Y:S02]  /*2e10*/  LOP3.LUT P3, RZ, R180, 0xff00, RZ, 0xc0, !PT ;  /* 0x0000ff00b4ff7812 */ /* 0x000fe4000786c0ff */
[----:B------:R-:W-:Y:S01]  /*2e20*/  F2FP.F16.F32.PACK_AB R165, R184, R165 ;  /* 0x000000a5b8a5723e */ /* 0x000fe200000000ff */
[----:B------:R-:W-:Y:S01]  /*2e30*/  FMUL.FTZ R184, R169, UR17 ;  /* 0x00000011a9b87c20 */ /* 0x000fe20008410000 */
[----:B------:R-:W-:-:S02]  /*2e40*/  FSEL R167, R167, RZ, P3 ;  /* 0x000000ffa7a77208 */ /* 0x000fc40001800000 */
[----:B------:R-:W-:Y:S02]  /*2e50*/  LOP3.LUT P3, RZ, R181, 0xff0000, RZ, 0xc0, !PT ;  /* 0x00ff0000b5ff7812 */ /* 0x000fe4000786c0ff */
[----:B------:R-:W-:Y:S02]  /*2e60*/  F2FP.F16.F32.PACK_AB R164, R167, R164 ;  /* 0x000000a4a7a4723e */ /* 0x000fe400000000ff */
[----:B------:R-:W-:Y:S02]  /*2e70*/  FSEL R168, R168, RZ, P3 ;  /* 0x000000ffa8a87208 */ /* 0x000fe40001800000 */
[----:B------:R-:W-:-:S04]  /*2e80*/  LOP3.LUT P3, RZ, R181, 0xff000000, RZ, 0xc0, !PT ;  /* 0xff000000b5ff7812 */ /* 0x000fc8000786c0ff */
[C---:B------:R-:W-:Y:S02]  /*2e90*/  FSEL R167, R184.reuse, RZ, P3 ;  /* 0x000000ffb8a77208 */ /* 0x040fe40001800000 */
[----:B------:R-:W-:Y:S02]  /*2ea0*/  @P2 LOP3.LUT P3, RZ, R183, 0xff000000, RZ, 0xc0, !PT ;  /* 0xff000000b7ff2812 */ /* 0x000fe4000786c0ff */
[----:B------:R-:W-:Y:S02]  /*2eb0*/  F2FP.F16.F32.PACK_AB R167, R167, R168 ;  /* 0x000000a8a7a7723e */ /* 0x000fe400000000ff */
[----:B------:R-:W0:Y:S01]  /*2ec0*/  LDC.64 R168, c[0x0][0x2f8] ;  /* 0x0000be00ffa87b82 */ /* 0x000e220000000a00 */
[----:B------:R-:W-:-:S04]  /*2ed0*/  @P2 FSEL R184, R184, RZ, P3 ;  /* 0x000000ffb8b82208 */ /* 0x000fc80001800000 */
[----:B------:R-:W-:-:S04]  /*2ee0*/  @P2 F2FP.F16.F32.PACK_AB R184, RZ, R184 ;  /* 0x000000b8ffb8223e */ /* 0x000fc800000000ff */
[----:B------:R-:W-:Y:S01]  /*2ef0*/  @P2 PRMT R163, R163, 0x5410, R184 ;  /* 0x00005410a3a32816 */ /* 0x000fe200000000b8 */
[----:B0-----:R-:W-:-:S05]  /*2f00*/  IMAD.WIDE.U32 R168, R2, 0x10, R168 ;  /* 0x0000001002a87825 */ /* 0x001fca00078e00a8 */
[----:B------:R0:W-:Y:S02]  /*2f10*/  STG.E.128 desc[UR4][R168.64], R164 ;  /* 0x000000a4a8007986 */ /* 0x0001e4000c101d04 */
[----:B0-----:R-:W-:-:S04]  /*2f20*/  @P2 LEA R164, P3, R2, UR14, 0x4 ;  /* 0x0000000e02a42c11 */ /* 0x001fc8000f8620ff */
[C---:B------:R-:W-:Y:S02]  /*2f30*/  @P2 LEA.HI.X R165, R2.reuse, UR15, RZ, 0x4, P3 ;  /* 0x0000000f02a52c11 */ /* 0x040fe400098f24ff */
[----:B------:R-:W-:-:S03]  /*2f40*/  IADD3 R2, R2, 0x100, RZ ;  /* 0x0000010002027810 */ /* 0x000fc60007ffe0ff */
[----:B------:R0:W-:Y:S04]  /*2f50*/  @P2 STG.E.128 desc[UR4][R164.64], R160 ;  /* 0x000000a0a4002986 */ /* 0x0001e8000c101d04 */
.L_x_1945:
[----:B------:R-:W-:Y:S05]  /*2f60*/  BSYNC B0 ;  /* 0x0000000000007941 */ /* 0x000fea0003800000 */
.L_x_1944:
        /* <DEDUP_REMOVED lines=123> */
.L_x_1947:
[----:B------:R-:W-:Y:S05]  /*3720*/  BSYNC B0 ;  /* 0x0000000000007941 */ /* 0x000fea0003800000 */
.L_x_1946:
        /* <DEDUP_REMOVED lines=35> */
[----:B------:R-:W-:Y:S02]  /*3960*/  @P2 F2FP.F16.F32.PACK_AB R164, RZ, R164 ;  /* 0x000000a4ffa4223e */ /* 0x000fe400000000ff */
[----:B------:R-:W-:Y:S01]  /*3970*/  @P2 FSEL R166, R168, RZ, P3 ;  /* 0x000000ffa8a62208 */ /* 0x000fe20001800000 */
[----:B------:R-:W-:Y:S01]  /*3980*/  FMUL.FTZ R165, R4, R165 ;  /* 0x000000a504a57220 */ /* 0x000fe20000410000 */
[----:B------:R-:W-:-:S02]  /*3990*/  @P2 PRMT R160, R164, 0x7610, R160 ;  /* 0x00007610a4a02816 */ /* 0x000fc400000000a0 */
[----:B------:R-:W-:Y:S01]  /*39a0*/  @P2 LOP3.LUT P3, RZ, R26, 0xff0000, RZ, 0xc0, !PT ;  /* 0x00ff00001aff2812 */ /* 0x000fe2000786c0ff */
[----:B------:R-:W-:Y:S01]  /*39b0*/  @P5 FADD.FTZ R165, R150, R165 ;  /* 0x000000a596a55221 */ /* 0x000fe20000010000 */
[----:B------:R-:W-:Y:S02]  /*39c0*/  @P2 F2FP.F16.F32.PACK_AB R166, RZ, R166 ;  /* 0x000000a6ffa6223e */ /* 0x000fe400000000ff */
[----:B------:R-:W-:Y:S01]  /*39d0*/  SEL R159, R167, R159, P4 ;  /* 0x0000009fa79f7207 */ /* 0x000fe20002000000 */
[C---:B------:R-:W-:Y:S01]  /*39e0*/  FMUL.FTZ R164, R165.reuse, UR17 ;  /* 0x00000011a5a47c20 */ /* 0x040fe20008410000 */
[----:B------:R-:W-:Y:S02]  /*39f0*/  SEL R158, R165, R158, P4 ;  /* 0x0000009ea59e7207 */ /* 0x000fe40002000000 */
[----:B------:R-:W-:Y:S02]  /*3a00*/  @P2 PRMT R160, R160, 0x5410, R166 ;  /* 0x00005410a0a02816 */ /* 0x000fe400000000a6 */
[----:B------:R-:W-:-:S02]  /*3a10*/  @P2 FSEL R165, R164, RZ, P3 ;  /* 0x000000ffa4a52208 */ /* 0x000fc40001800000 */
[----:B------:R-:W-:Y:S02]  /*3a20*/  @P2 LOP3.LUT P3, RZ, R26, 0xff000000, RZ, 0xc0, !PT ;  /* 0xff0000001aff2812 */ /* 0x000fe4000786c0ff */
[----:B------:R-:W-:-:S04]  /*3a30*/  @P2 F2FP.F16.F32.PACK_AB R165, RZ, R165 ;  /* 0x000000a5ffa5223e */ /* 0x000fc800000000ff */
[----:B------:R-:W-:Y:S02]  /*3a40*/  @P2 PRMT R161, R165, 0x7610, R161 ;  /* 0x00007610a5a12816 */ /* 0x000fe400000000a1 */
[----:B------:R-:W-:-:S04]  /*3a50*/  @P2 FSEL R165, R170, RZ, P3 ;  /* 0x000000ffaaa52208 */ /* 0x000fc80001800000 */
[----:B------:R-:W-:-:S04]  /*3a60*/  @P2 F2FP.F16.F32.PACK_AB R165, RZ, R165 ;  /* 0x000000a5ffa5223e */ /* 0x000fc800000000ff */
        /* <DEDUP_REMOVED lines=37> */
[----:B------:R-:W-:Y:S02]  /*3cc0*/  @P2 F2FP.F16.F32.PACK_AB R165, RZ, R165 ;  /* 0x000000a5ffa5223e */ /* 0x000fe400000000ff */
        /* <DEDUP_REMOVED lines=9> */
[----:B------:R-:W-:Y:S01]  /*3d60*/  F2FP.F16.F32.PACK_AB R166, R184, R166 ;  /* 0x000000a6b8a6723e */ /* 0x000fe200000000ff */
[----:B0-----:R-:W-:-:S05]  /*3d70*/  @P4 IMAD.WIDE.U32 R164, R2, 0x20, R164 ;  /* 0x0000002002a44825 */ /* 0x001fca00078e00a4 */
[----:B------:R-:W-:Y:S04]  /*3d80*/  @P4 STG.E.128 desc[UR4][R164.64], R156 ;  /* 0x0000009ca4004986 */ /* 0x000fe8000c101d04 */
[----:B------:R0:W-:Y:S02]  /*3d90*/  @P4 STG.E.128 desc[UR4][R164.64+0x10], R96 ;  /* 0x00001060a4004986 */ /* 0x0001e4000c101d04 */
[----:B0-----:R-:W-:Y:S02]  /*3da0*/  F2FP.F16.F32.PACK_AB R165, R170, R171 ;  /* 0x000000abaaa5723e */ /* 0x001fe400000000ff */
[----:B------:R-:W0:Y:S01]  /*3db0*/  LDC.64 R170, c[0x0][0x2f8] ;  /* 0x0000be00ffaa7b82 */ /* 0x000e220000000a00 */
[----:B------:R-:W-:Y:S02]  /*3dc0*/  FSEL R164, R169, RZ, P3 ;  /* 0x000000ffa9a47208 */ /* 0x000fe40001800000 */
[----:B------:R-:W-:-:S04]  /*3dd0*/  LOP3.LUT P3, RZ, R24, 0xff00, RZ, 0xc0, !PT ;  /* 0x0000ff0018ff7812 */ /* 0x000fc8000786c0ff */
[----:B------:R-:W-:Y:S02]  /*3de0*/  FSEL R168, R168, RZ, P3 ;  /* 0x000000ffa8a87208 */ /* 0x000fe40001800000 */
[----:B------:R-:W-:Y:S02]  /*3df0*/  LOP3.LUT P3, RZ, R25, 0xff0000, RZ, 0xc0, !PT ;  /* 0x00ff000019ff7812 */ /* 0x000fe4000786c0ff */
[----:B------:R-:W-:Y:S02]  /*3e00*/  F2FP.F16.F32.PACK_AB R164, R168, R164 ;  /* 0x000000a4a8a4723e */ /* 0x000fe400000000ff */
[----:B------:R-:W-:Y:S02]  /*3e10*/  FSEL R167, R167, RZ, P3 ;  /* 0x000000ffa7a77208 */ /* 0x000fe40001800000 */
[----:B------:R-:W-:-:S04]  /*3e20*/  LOP3.LUT P3, RZ, R25, 0xff000000, RZ, 0xc0, !PT ;  /* 0xff00000019ff7812 */ /* 0x000fc8000786c0ff */
[----:B------:R-:W-:Y:S02]  /*3e30*/  FSEL R168, R4, RZ, P3 ;  /* 0x000000ff04a87208 */ /* 0x000fe40001800000 */
[----:B------:R-:W-:Y:S02]  /*3e40*/  @P2 LOP3.LUT P3, RZ, R27, 0xff000000, RZ, 0xc0, !PT ;  /* 0xff0000001bff2812 */ /* 0x000fe4000786c0ff */
[----:B------:R-:W-:Y:S01]  /*3e50*/  F2FP.F16.F32.PACK_AB R167, R168, R167 ;  /* 0x000000a7a8a7723e */ /* 0x000fe200000000ff */
[----:B0-----:R-:W-:Y:S01]  /*3e60*/  IMAD.WIDE.U32 R168, R2, 0x10, R170 ;  /* 0x0000001002a87825 */ /* 0x001fe200078e00aa */
[----:B------:R-:W-:-:S04]  /*3e70*/  @P2 FSEL R4, R4, RZ, P3 ;  /* 0x000000ff04042208 */ /* 0x000fc80001800000 */
[----:B------:R0:W-:Y:S01]  /*3e80*/  STG.E.128 desc[UR4][R168.64], R164 ;  /* 0x000000a4a8007986 */ /* 0x0001e2000c101d04 */
[----:B------:R-:W-:-:S04]  /*3e90*/  @P2 F2FP.F16.F32.PACK_AB R4, RZ, R4 ;  /* 0x00000004ff04223e */ /* 0x000fc800000000ff */
[----:B------:R-:W-:Y:S02]  /*3ea0*/  @P2 PRMT R163, R163, 0x5410, R4 ;  /* 0x00005410a3a32816 */ /* 0x000fe40000000004 */
[----:B0-----:R-:W-:-:S04]  /*3eb0*/  @P2 LEA R164, P3, R2, UR14, 0x4 ;  /* 0x0000000e02a42c11 */ /* 0x001fc8000f8620ff */
[----:B------:R-:W-:-:S05]  /*3ec0*/  @P2 LEA.HI.X R165, R2, UR15, RZ, 0x4, P3 ;  /* 0x0000000f02a52c11 */ /* 0x000fca00098f24ff */
[----:B------:R2:W-:Y:S04]  /*3ed0*/  @P2 STG.E.128 desc[UR4][R164.64], R160 ;  /* 0x000000a0a4002986 */ /* 0x0005e8000c101d04 */
.L_x_1949:
[----:B------:R-:W-:Y:S05]  /*3ee0*/  BSYNC B0 ;  /* 0x0000000000007941 */ /* 0x000fea0003800000 */
.L_x_1948:
[----:B------:R-:W-:Y:S02]  /*3ef0*/  IADD3 R3, R3, UR18, RZ ;  /* 0x0000001203037c10 */ /* 0x000fe4000fffe0ff */
[----:B------:R-:W-:Y:S02]  /*3f00*/  SEL R2, RZ, 0x1, P1 ;  /* 0x00000001ff027807 */ /* 0x000fe40000800000 */
[----:B------:R-:W-:-:S13]  /*3f10*/  ISETP.GE.AND P2, PT, R3, UR19, PT ;  /* 0x0000001303007c0c */ /* 0x000fda000bf46270 */
[----:B------:R-:W-:Y:S05]  /*3f20*/  @!P2 BRA `(.L_x_1950) ;  /* 0xffffffc800aca947 */ /* 0x000fea000383ffff */
.L_x_1936:
[----:B------:R-:W3:Y:S01]  /*3f30*/  S2R R0, SR_TID.X ;  /* 0x0000000000007919 */ /* 0x000ee20000002100 */
[----:B------:R-:W3:Y:S01]  /*3f40*/  S2UR UR20, SR_CTAID.X ;  /* 0x00000000001479c3 */ /* 0x000ee20000002500 */
[----:B------:R-:W-:Y:S01]  /*3f50*/  ISETP.NE.AND P1, PT, R210, RZ, PT ;  /* 0x000000ffd200720c */ /* 0x000fe20003f25270 */
        /* <DEDUP_REMOVED lines=23> */
.L_x_1952:
[----:B------:R-:W-:Y:S05]  /*40d0*/  BSYNC B0 ;  /* 0x0000000000007941 */ /* 0x000fea0003800000 */
.L_x_1951:
        /* <DEDUP_REMOVED lines=19> */
.L_x_1954:
[----:B------:R-:W-:Y:S05]  /*4210*/  BSYNC B0 ;  /* 0x0000000000007941 */ /* 0x000fea0003800000 */
.L_x_1953:
        /* <DEDUP_REMOVED lines=19> */
.L_x_1943:
[----:B------:R-:W-:Y:S01]  /*4350*/  HFMA2.MMA R164, -RZ, RZ, 0, 9.5367431640625e-07 ;  /* 0x00000010ffa47435 */ /* 0x000fe200000001ff */
[----:B------:R-:W-:Y:S02]  /*4360*/  MOV R167, R216 ;  /* 0x000000d800a77202 */ /* 0x000fe40000000f00 */
[----:B------:R-:W-:Y:S02]  /*4370*/  MOV R165, 0x1f ;  /* 0x0000001f00a57802 */ /* 0x000fe40000000f00 */
[----:B------:R-:W-:-:S07]  /*4380*/  MOV R166, 0xffffffff ;  /* 0xffffffff00a67802 */ /* 0x000fce0000000f00 */
[----:B-----5:R-:W-:Y:S05]  /*4390*/  WARPSYNC.COLLECTIVE R166, `(.L_x_1955) ;  /* 0x00000000a6087348 */ /* 0x020fea0003c00000 */
[----:B------:R0:W1:Y:S02]  /*43a0*/  SHFL.DOWN P3, R171, R167, R164, R165 ;  /* 0x080000a4a7ab7389 */ /* 0x00006400000600a5 */
[----:B01---5:R-:W-:Y:S01]  /*43b0*/  ENDCOLLECTIVE ;  /* 0x000000000000791b */ /* 0x023fe20003800000 */
.L_x_1955:
[----:B------:R-:W-:Y:S01]  /*43c0*/  MOV R167, R217 ;  /* 0x000000d900a77202 */ /* 0x000fe20000000f00 */
[----:B------:R-:W-:-:S07]  /*43d0*/  FADD.FTZ R216, R171, R216 ;  /* 0x000000d8abd87221 */ /* 0x000fce0000010000 */
[----:B------:R-:W-:Y:S05]  /*43e0*/  WARPSYNC.COLLECTIVE R166, `(.L_x_1956) ;  /* 0x00000000a6087348 */ /* 0x000fea0003c00000 */
[----:B------:R0:W1:Y:S02]  /*43f0*/  SHFL.DOWN P3, R171, R167, R164, R165 ;  /* 0x080000a4a7ab7389 */ /* 0x00006400000600a5 */
[----:B01----:R-:W-:Y:S01]  /*4400*/  ENDCOLLECTIVE ;  /* 0x000000000000791b */ /* 0x003fe20003800000 */
.L_x_1956:
[----:B------:R-:W-:Y:S01]  /*4410*/  HFMA2.MMA R164, -RZ, RZ, 0, 4.76837158203125e-07 ;  /* 0x00000008ffa47435 */ /* 0x000fe200000001ff */
[----:B------:R-:W-:Y:S01]  /*4420*/  MOV R167, R216 ;  /* 0x000000d800a77202 */ /* 0x000fe20000000f00 */
[----:B------:R-:W-:-:S09]  /*4430*/  FADD.FTZ R217, R171, R217 ;  /* 0x000000d9abd97221 */ /* 0x000fd20000010000 */
[----:B------:R-:W-:Y:S05]  /*4440*/  WARPSYNC.COLLECTIVE R166, `(.L_x_1957) ;  /* 0x00000000a6087348 */ /* 0x000fea0003c00000 */
[----:B------:R0:W1:Y:S02]  /*4450*/  SHFL.DOWN P3, R171, R167, R164, R165 ;  /* 0x080000a4a7ab7389 */ /* 0x00006400000600a5 */
[----:B01----:R-:W-:Y:S01]  /*4460*/  ENDCOLLECTIVE ;  /* 0x000000000000791b */ /* 0x003fe20003800000 */
.L_x_1957:
[----:B------:R-:W-:Y:S01]  /*4470*/  MOV R167, R217 ;  /* 0x000000d900a77202 */ /* 0x000fe20000000f00 */
[----:B------:R-:W-:-:S07]  /*4480*/  FADD.FTZ R216, R216, R171 ;  /* 0x000000abd8d87221 */ /* 0x000fce0000010000 */
[----:B------:R-:W-:Y:S05]  /*4490*/  WARPSYNC.COLLECTIVE R166, `(.L_x_1958) ;  /* 0x00000000a6087348 */ /* 0x000fea0003c00000 */
[----:B------:R0:W1:Y:S02]  /*44a0*/  SHFL.DOWN P3, R171, R167, R164, R165 ;  /* 0x080000a4a7ab7389 */ /* 0x00006400000600a5 */
[----:B01----:R-:W-:Y:S01]  /*44b0*/  ENDCOLLECTIVE ;  /* 0x000000000000791b */ /* 0x003fe20003800000 */
.L_x_1958:
[----:B------:R-:W-:Y:S01]  /*44c0*/  HFMA2.MMA R164, -RZ, RZ, 0, 2.384185791015625e-07 ;  /* 0x00000004ffa47435 */ /* 0x000fe200000001ff */
[----:B------:R-:W-:Y:S01]  /*44d0*/  MOV R167, R216 ;  /* 0x000000d800a77202 */ /* 0x000fe20000000f00 */
[----:B------:R-:W-:-:S09]  /*44e0*/  FADD.FTZ R217, R217, R171 ;  /* 0x000000abd9d97221 */ /* 0x000fd20000010000 */
[----:B------:R-:W-:Y:S05]  /*44f0*/  WARPSYNC.COLLECTIVE R166, `(.L_x_1959) ;  /* 0x00000000a6087348 */ /* 0x000fea0003c00000 */
[----:B------:R0:W1:Y:S02]  /*4500*/  SHFL.DOWN P3, R171, R167, R164, R165 ;  /* 0x080000a4a7ab7389 */ /* 0x00006400000600a5 */
[----:B01----:R-:W-:Y:S01]  /*4510*/  ENDCOLLECTIVE ;  /* 0x000000000000791b */ /* 0x003fe20003800000 */
.L_x_1959:
[----:B------:R-:W-:Y:S02]  /*4520*/  MOV R167, R217 ;  /* 0x000000d900a77202 */ /* 0x000fe40000000f00 */
[----:B------:R-:W-:-:S07]  /*4530*/  MOV R170, R171 ;  /* 0x000000ab00aa7202 */ /* 0x000fce0000000f00 */
[----:B------:R-:W-:Y:S05]  /*4540*/  WARPSYNC.COLLECTIVE R166, `(.L_x_1960) ;  /* 0x00000000a6087348 */ /* 0x000fea0003c00000 */
[----:B------:R0:W1:Y:S02]  /*4550*/  SHFL.DOWN P3, R171, R167, R164, R165 ;  /* 0x080000a4a7ab7389 */ /* 0x00006400000600a5 */
[----:B01----:R-:W-:Y:S01]  /*4560*/  ENDCOLLECTIVE ;  /* 0x000000000000791b */ /* 0x003fe20003800000 */
.L_x_1960:
[----:B------:R-:W-:Y:S01]  /*4570*/  FADD.FTZ R170, R216, R170 ;  /* 0x000000aad8aa7221 */ /* 0x000fe20000010000 */
[----:B------:R-:W-:-:S04]  /*4580*/  HFMA2.MMA R164, -RZ, RZ, 0, 1.1920928955078125e-07 ;  /* 0x00000002ffa47435 */ /* 0x000fc800000001ff */
[----:B------:R-:W-:Y:S02]  /*4590*/  MOV R167, R170 ;  /* 0x000000aa00a77202 */ /* 0x000fe40000000f00 */
[----:B------:R-:W-:-:S07]  /*45a0*/  MOV R169, R171 ;  /* 0x000000ab00a97202 */ /* 0x000fce0000000f00 */
[----:B------:R-:W-:Y:S05]  /*45b0*/  WARPSYNC.COLLECTIVE R166, `(.L_x_1961) ;  /* 0x00000000a6087348 */ /* 0x000fea0003c00000 */
[----:B------:R0:W1:Y:S02]  /*45c0*/  SHFL.DOWN P3, R171, R167, R164, R165 ;  /* 0x080000a4a7ab7389 */ /* 0x00006400000600a5 */
[----:B01----:R-:W-:Y:S01]  /*45d0*/  ENDCOLLECTIVE ;  /* 0x000000000000791b */ /* 0x003fe20003800000 */
.L_x_1961:
[----:B------:R-:W-:-:S05]  /*45e0*/  FADD.FTZ R169, R217, R169 ;  /* 0x000000a9d9a97221 */ /* 0x000fca0000010000 */
[----:B------:R-:W-:Y:S01]  /*45f0*/  MOV R167, R169 ;  /* 0x000000a900a77202 */ /* 0x000fe20000000f00 */
[----:B------:R-:W-:-:S07]  /*4600*/  FADD.FTZ R170, R170, R171 ;  /* 0x000000abaaaa7221 */ /* 0x000fce0000010000 */
[----:B------:R-:W-:Y:S05]  /*4610*/  WARPSYNC.COLLECTIVE R166, `(.L_x_1962) ;  /* 0x00000000a6087348 */ /* 0x000fea0003c00000 */
[----:B------:R0:W1:Y:S02]  /*4620*/  SHFL.DOWN P3, R171, R167, R164, R165 ;  /* 0x080000a4a7ab7389 */ /* 0x00006400000600a5 */
[----:B01----:R-:W-:Y:S01]  /*4630*/  ENDCOLLECTIVE ;  /* 0x000000000000791b */ /* 0x003fe20003800000 */
.L_x_1962:
[----:B------:R-:W-:Y:S01]  /*4640*/  HFMA2.MMA R164, -RZ, RZ, 0, 5.9604644775390625e-08 ;  /* 0x00000001ffa47435 */ /* 0x000fe200000001ff */
[----:B------:R-:W-:Y:S01]  /*4650*/  MOV R167, R170 ;  /* 0x000000aa00a77202 */ /* 0x000fe20000000f00 */
[----:B------:R-:W-:-:S09]  /*4660*/  FADD.FTZ R169, R169, R171 ;  /* 0x000000aba9a97221 */ /* 0x000fd20000010000 */
[----:B------:R-:W-:Y:S05]  /*4670*/  WARPSYNC.COLLECTIVE R166, `(.L_x_1963) ;  /* 0x00000000a6087348 */ /* 0x000fea0003c00000 */
[----:B------:R0:W1:Y:S02]  /*4680*/  SHFL.DOWN P3, R171, R167, R164, R165 ;  /* 0x080000a4a7ab7389 */ /* 0x00006400000600a5 */
[----:B01----:R-:W-:Y:S01]  /*4690*/  ENDCOLLECTIVE ;  /* 0x000000000000791b */ /* 0x003fe20003800000 */
.L_x_1963:
[----:B------:R-:W-:Y:S02]  /*46a0*/  MOV R167, R169 ;  /* 0x000000a900a77202 */ /* 0x000fe40000000f00 */
[----:B------:R-:W-:-:S07]  /*46b0*/  MOV R184, R171 ;  /* 0x000000ab00b87202 */ /* 0x000fce0000000f00 */
[----:B------:R-:W-:Y:S05]  /*46c0*/  WARPSYNC.COLLECTIVE R166, `(.L_x_1964) ;  /* 0x00000000a6087348 */ /* 0x000fea0003c00000 */
[----:B------:R0:W1:Y:S02]  /*46d0*/  SHFL.DOWN P3, R171, R167, R164, R165 ;  /* 0x080000a4a7ab7389 */ /* 0x00006400000600a5 */
[----:B01----:R-:W-:Y:S01]  /*46e0*/  ENDCOLLECTIVE ;  /* 0x000000000000791b */ /* 0x003fe20003800000 */
.L_x_1964:
[----:B------:R-:W-:Y:S01]  /*46f0*/  MOV R165, R171 ;  /* 0x000000ab00a57202 */ /* 0x000fe20000000f00 */
[----:B------:R-:W-:Y:S06]  /*4700*/  BRA `(.L_x_1965) ;  /* 0xffffffdc009c7947 */ /* 0x000fec000383ffff */
.L_x_1966:
        /* <DEDUP_REMOVED lines=15> */
.L_x_3290:


//--------------------- .text._ZN10layer_norm31ln_parallel_residual_bwd_kernelINS_13Kernel_traitsI6__halfS2_fS2_fjLj6144ELj1ELj1ELj8ELj16ENS_18Kernel_traits_baseILj6144ES2_S2_fS2_fjLj256EEEEELb1ELb0ELb1EEEvNS_9BwdParamsE --------------------------
	.section	.text._ZN10layer_norm31ln_parallel_residual_bwd_kernelINS_13Kernel_traitsI6__halfS2_fS2_fjLj6144ELj1ELj1ELj8ELj16ENS_18Kernel_traits_baseILj6144ES2_S2_fS2_fjLj256EEEEELb1ELb0ELb1EEEvNS_9BwdParamsE,"ax",@progbits
	.align	128
        .global         _ZN10layer_norm31ln_parallel_residual_bwd_kernelINS_13Kernel_traitsI6__halfS2_fS2_fjLj6144ELj1ELj1ELj8ELj16ENS_18Kernel_traits_baseILj6144ES2_S2_fS2_fjLj256EEEEELb1ELb0ELb1EEEvNS_9BwdParamsE
        .type           _ZN10layer_norm31ln_parallel_residual_bwd_kernelINS_13Kernel_traitsI6__halfS2_fS2_fjLj6144ELj1ELj1ELj8ELj16ENS_18Kernel_traits_baseILj6144ES2_S2_fS2_fjLj256EEEEELb1ELb0ELb1EEEvNS_9BwdParamsE,@function
        .size           _ZN10layer_norm31ln_parallel_residual_bwd_kernelINS_13Kernel_traitsI6__halfS2_fS2_fjLj6144ELj1ELj1ELj8ELj16ENS_18Kernel_traits_baseILj6144ES2_S2_fS2_fjLj256EEEEELb1ELb0ELb1EEEvNS_9BwdParamsE,(.L_x_3291 - _ZN10layer_norm31ln_parallel_residual_bwd_kernelINS_13Kernel_traitsI6__halfS2_fS2_fjLj6144ELj1ELj1ELj8ELj16ENS_18Kernel_traits_baseILj6144ES2_S2_fS2_fjLj256EEEEELb1ELb0ELb1EEEvNS_9BwdParamsE)
        .other          _ZN10layer_norm31ln_parallel_residual_bwd_kernelINS_13Kernel_traitsI6__halfS2_fS2_fjLj6144ELj1ELj1ELj8ELj16ENS_18Kernel_traits_baseILj6144ES2_S2_fS2_fjLj256EEEEELb1ELb0ELb1EEEvNS_9BwdParamsE,@"STO_CUDA_ENTRY STV_DEFAULT"
_ZN10layer_norm31ln_parallel_residual_bwd_kernelINS_13Kernel_traitsI6__halfS2_fS2_fjLj6144ELj1ELj1ELj8ELj16ENS_18Kernel_traits_baseILj6144ES2_S2_fS2_fjLj256EEEEELb1ELb0ELb1EEEvNS_9BwdParamsE:
.text._ZN10layer_norm31ln_parallel_residual_bwd_kernelINS_13Kernel_traitsI6__halfS2_fS2_fjLj6144ELj1ELj1ELj8ELj16ENS_18Kernel_traits_baseILj6144ES2_S2_fS2_fjLj256EEEEELb1ELb0ELb1EEEvNS_9BwdParamsE:
        /* <DEDUP_REMOVED lines=66> */
.L_x_1967:
        /* <DEDUP_REMOVED lines=17> */
[----:B------:R-:W-:Y:S02]  /*0530*/  HFMA2.MMA R183, -RZ, RZ, 0, 0 ;  /* 0x00000000ffb77435 */ /* 0x000fe400000001ff */
[----:B------:R-:W-:Y:S01]  /*0540*/  HFMA2.MMA R179, -RZ, RZ, 0, 0 ;  /* 0x00000000ffb37435 */ /* 0x000fe200000001ff */
[----:B------:R-:W-:Y:S02]  /*0550*/  ISETP.NE.AND.EX P0, PT, RZ, UR7, PT, P0 ;  /* 0x00000007ff007c0c */ /* 0x000fe4000bf05300 */
[----:B------:R-:W-:Y:S02]  /*0560*/  CS2R R190, SRZ ;  /* 0x0000000000be7805 */ /* 0x000fe4000001ff00 */
[----:B------:R-:W-:Y:S02]  /*0570*/  CS2R R188, SRZ ;  /* 0x0000000000bc7805 */ /* 0x000fe4000001ff00 */
[----:B------:R-:W-:Y:S02]  /*0580*/  MOV R186, RZ ;  /* 0x000000ff00ba7202 */ /* 0x000fe40000000f00 */
[----:B------:R-:W-:-:S02]  /*0590*/  CS2R R184, SRZ ;  /* 0x0000000000b87805 */ /* 0x000fc4000001ff00 */
[----:B------:R-:W-:Y:S02]  /*05a0*/  MOV R181, RZ ;  /* 0x000000ff00b57202 */ /* 0x000fe40000000f00 */
        /* <DEDUP_REMOVED lines=31> */
[--C-:B--2---:R-:W-:Y:S02]  /*07a0*/  HADD2.F32 R4, -RZ, R8.reuse.H0_H0 ;  /* 0x20000008ff047230 */ /* 0x104fe40000004100 */
[----:B------:R-:W-:Y:S02]  /*07b0*/  HADD2.F32 R3, -RZ, R8.H1_H1 ;  /* 0x30000008ff037230 */ /* 0x000fe40000004100 */
[--C-:B------:R-:W-:Y:S01]  /*07c0*/  HADD2.F32 R2, -RZ, R9.reuse.H0_H0 ;  /* 0x20000009ff027230 */ /* 0x100fe20000004100 */
[----:B------:R0:W-:Y:S04]  /*07d0*/  STL [R1+0x28], R4 ;  /* 0x0000280401007387 */ /* 0x0001e80000100800 */
[----:B------:R1:W-:Y:S04]  /*07e0*/  STL [R1+0x20], R3 ;  /* 0x0000200301007387 */ /* 0x0003e80000100800 */
[----:B------:R2:W-:Y:S01]  /*07f0*/  STL [R1+0x18], R2 ;  /* 0x0000180201007387 */ /* 0x0005e20000100800 */
[----:B0-----:R-:W-:-:S02]  /*0800*/  HADD2.F32 R4, -RZ, R9.H1_H1 ;  /* 0x30000009ff047230 */ /* 0x001fc40000004100 */
[----:B-1----:R-:W-:-:S03]  /*0810*/  HADD2.F32 R3, -RZ, R10.H0_H0 ;  /* 0x2000000aff037230 */ /* 0x002fc60000004100 */
[----:B------:R-:W-:Y:S01]  /*0820*/  STL [R1+0x10], R4 ;  /* 0x0000100401007387 */ /* 0x000fe20000100800 */
[----:B--2---:R-:W-:-:S03]  /*0830*/  HADD2.F32 R2, -RZ, R10.H1_H1 ;  /* 0x3000000aff027230 */ /* 0x004fc60000004100 */
[----:B------:R4:W-:Y:S04]  /*0840*/  STL [R1+0x8], R3 ;  /* 0x0000080301007387 */ /* 0x0009e80000100800 */
[----:B------:R0:W-:Y:S01]  /*0850*/  STL [R1], R2 ;  /* 0x0000000201007387 */ /* 0x0001e20000100800 */
[--C-:B----4-:R-:W-:Y:S02]  /*0860*/  HADD2.F32 R3, -RZ, R12.reuse.H0_H0 ;  /* 0x2000000cff037230 */ /* 0x110fe40000004100 */
[----:B0-----:R-:W-:-:S03]  /*0870*/  HADD2.F32 R2, -RZ, R12.H1_H1 ;  /* 0x3000000cff027230 */ /* 0x001fc60000004100 */
[----:B------:R0:W-:Y:S01]  /*0880*/  STL [R1+0x24], R3 ;  /* 0x0000240301007387 */ /* 0x0001e20000100800 */
[----:B------:R-:W-:-:S03]  /*0890*/  HADD2.F32 R4, -RZ, R13.H0_H0 ;  /* 0x2000000dff047230 */ /* 0x000fc60000004100 */
[----:B------:R1:W-:Y:S01]  /*08a0*/  STL [R1+0x1c], R2 ;  /* 0x00001c0201007387 */ /* 0x0003e20000100800 */
[----:B---3--:R-:W-:Y:S02]  /*08b0*/  HADD2.F32 R205, -RZ, R198.H0_H0 ;  /* 0x200000c6ffcd7230 */ /* 0x008fe40000004100 */
[----:B0-----:R-:W-:Y:S01]  /*08c0*/  HADD2.F32 R3, -RZ, R13.H1_H1 ;  /* 0x3000000dff037230 */ /* 0x001fe20000004100 */
[----:B------:R0:W-:Y:S01]  /*08d0*/  STL [R1+0x14], R4 ;  /* 0x0000140401007387 */ /* 0x0001e20000100800 */
[----:B-1----:R-:W-:-:S03]  /*08e0*/  HADD2.F32 R2, -RZ, R14.H0_H0 ;  /* 0x2000000eff027230 */ /* 0x002fc60000004100 */
[----:B------:R-:W-:Y:S01]  /*08f0*/  STL [R1+0xc], R3 ;  /* 0x00000c0301007387 */ /* 0x000fe20000100800 */
[----:B------:R-:W-:Y:S01]  /*0900*/  HADD2.F32 R203, -RZ, R198.H1_H1 ;  /* 0x300000c6ffcb7230 */ /* 0x000fe20000004100 */
[----:B------:R-:W-:Y:S01]  /*0910*/  CS2R R8, SRZ ;  /* 0x0000000000087805 */ /* 0x000fe2000001ff00 */
[--C-:B------:R-:W-:Y:S01]  /*0920*/  HADD2.F32 R251, -RZ, R11.reuse.H0_H0 ;  /* 0x2000000bfffb7230 */ /* 0x100fe20000004100 */
[----:B------:R1:W-:Y:S01]  /*0930*/  STL [R1+0x4], R2 ;  /* 0x0000040201007387 */ /* 0x0003e20000100800 */
[----:B------:R-:W-:Y:S01]  /*0940*/  HADD2.F32 R249, -RZ, R11.H1_H1 ;  /* 0x3000000bfff97230 */ /* 0x000fe20000004100 */
[----:B0-----:R-:W-:Y:S01]  /*0950*/  CS2R R4, SRZ ;  /* 0x0000000000047805 */ /* 0x001fe2000001ff00 */
[----:B------:R-:W-:Y:S01]  /*0960*/  HADD2.F32 R252, -RZ, R14.H1_H1 ;  /* 0x3000000efffc7230 */ /* 0x000fe20000004100 */
[----:B------:R-:W-:Y:S01]  /*0970*/  CS2R R10, SRZ ;  /* 0x00000000000a7805 */ /* 0x000fe2000001ff00 */
[--C-:B------:R-:W-:Y:S01]  /*0980*/  HADD2.F32 R250, -RZ, R15.reuse.H0_H0 ;  /* 0x2000000ffffa7230 */ /* 0x100fe20000004100 */
[----:B------:R-:W-:Y:S01]  /*0990*/  CS2R R12, SRZ ;  /* 0x00000000000c7805 */ /* 0x000fe2000001ff00 */
[----:B------:R-:W-:Y:S01]  /*09a0*/  HADD2.F32 R248, -RZ, R15.H1_H1 ;  /* 0x3000000ffff87230 */ /* 0x000fe20000004100 */
[----:B------:R-:W-:Y:S01]  /*09b0*/  CS2R R14, SRZ ;  /* 0x00000000000e7805 */ /* 0x000fe2000001ff00 */
[--C-:B-----5:R-:W-:Y:S01]  /*09c0*/  HADD2.F32 R247, -RZ, R16.reuse.H0_H0 ;  /* 0x20000010fff77230 */ /* 0x120fe20000004100 */
[----:B-1----:R-:W-:Y:S01]  /*09d0*/  CS2R R2, SRZ ;  /* 0x0000000000027805 */ /* 0x002fe2000001ff00 */
[----:B------:R-:W-:-:S02]  /*09e0*/  HADD2.F32 R245, -RZ, R16.H1_H1 ;  /* 0x30000010fff57230 */ /* 0x000fc40000004100 */
[--C-:B------:R-:W-:Y:S02]  /*09f0*/  HADD2.F32 R243, -RZ, R17.reuse.H0_H0 ;  /* 0x20000011fff37230 */ /* 0x100fe40000004100 */
        /* <DEDUP_REMOVED lines=31> */
[----:B------:R-:W-:Y:S02]  /*0bf0*/  HADD2.F32 R207, -RZ, R197.H1_H1 ;  /* 0x300000c5ffcf7230 */ /* 0x000fe40000004100 */
[----:B------:R-:W-:-:S07]  /*0c00*/  HADD2.F32 R199, -RZ, R199.H1_H1 ;  /* 0x300000c7ffc77230 */ /* 0x000fce0000004100 */
.L_x_1970:
[----:B------:R-:W0:Y:S01]  /*0c10*/  S2R R229, SR_TID.X ;  /* 0x0000000000e57919 */ /* 0x000e220000002100 */
[----:B-1----:R-:W1:Y:S01]  /*0c20*/  LDC.64 R80, c[0x0][0x250] ;  /* 0x00009400ff507b82 */ /* 0x002e620000000a00 */
[C---:B------:R-:W-:Y:S01]  /*0c30*/  IMAD R82, R0.reuse, UR8, RZ ;  /* 0x0000000800527c24 */ /* 0x040fe2000f8e02ff */
[----:B------:R-:W2:Y:S04]  /*0c40*/  LDL R224, [R1+0x24] ;  /* 0x0000240001e07983 */ /* 0x000ea80000100800 */
[----:B------:R-:W3:Y:S02]  /*0c50*/  LDL R221, [R1+0x28] ;  /* 0x0000280001dd7983 */ /* 0x000ee40000100800 */
[----:B------:R-:W4:Y:S02]  /*0c60*/  LDC.64 R116, c[0x0][0x2c0] ;  /* 0x0000b000ff747b82 */ /* 0x000f240000000a00 */
[----:B------:R-:W3:Y:S04]  /*0c70*/  LDL R223, [R1+0x1c] ;  /* 0x00001c0001df7983 */ /* 0x000ee80000100800 */
[----:B------:R-:W3:Y:S02]  /*0c80*/  LDL R222, [R1+0x20] ;  /* 0x0000200001de7983 */ /* 0x000ee40000100800 */
[----:B------:R-:W4:Y:S02]  /*0c90*/  LDC.64 R124, c[0x0][0x238] ;  /* 0x00008e00ff7c7b82 */ /* 0x000f240000000a00 */
[----:B------:R-:W3:Y:S04]  /*0ca0*/  LDL R230, [R1+0x14] ;  /* 0x0000140001e67983 */ /* 0x000ee80000100800 */
[----:B------:R-:W3:Y:S02]  /*0cb0*/  LDL R225, [R1+0x18] ;  /* 0x0000180001e17983 */ /* 0x000ee40000100800 */
[----:B------:R-:W4:Y:S01]  /*0cc0*/  LDC.64 R90, c[0x0][0x258] ;  /* 0x00009600ff5a7b82 */ /* 0x000f220000000a00 */
[----:B------:R-:W-:Y:S01]  /*0cd0*/  SHF.R.S32.HI R83, RZ, 0x1f, R82 ;  /* 0x0000001fff537819 */ /* 0x000fe20000011452 */
[----:B-1----:R-:W-:-:S03]  /*0ce0*/  IMAD.WIDE R80, R0, 0x4, R80 ;  /* 0x0000000400507825 */ /* 0x002fc600078e0250 */
[----:B------:R-:W-:Y:S02]  /*0cf0*/  LEA.HI R83, R83, R82, RZ, 0x3 ;  /* 0x0000005253537211 */ /* 0x000fe400078f18ff */
[----:B0-----:R-:W-:Y:S01]  /*0d00*/  LOP3.LUT R182, R229, 0xff, RZ, 0xc0, !PT ;  /* 0x000000ffe5b67812 */ /* 0x001fe200078ec0ff */
[----:B------:R-:W0:Y:S01]  /*0d10*/  LDC.64 R122, c[0x0][0x2b8] ;  /* 0x0000ae00ff7a7b82 */ /* 0x000e220000000a00 */
[----:B------:R-:W2:Y:S02]  /*0d20*/  LDG.E R214, desc[UR4][R80.64] ;  /* 0x0000000450d67981 */ /* 0x000ea4000c1e1900 */
[----:B------:R-:W-:-:S05]  /*0d30*/  LEA.HI.SX32 R182, R83, R182, 0x1d ;  /* 0x000000b653b67211 */ /* 0x000fca00078feaff */
[C---:B----4-:R-:W-:Y:S01]  /*0d40*/  IMAD.WIDE.U32 R84, R182.reuse, 0x10, R116 ;  /* 0x00000010b6547825 */ /* 0x050fe200078e0074 */
[----:B------:R-:W-:Y:S01]  /*0d50*/  ISETP.NE.U32.AND P2, PT, RZ, UR12, PT ;  /* 0x0000000cff007c0c */ /* 0x000fe2000bf45070 */
[----:B------:R-:W1:Y:S02]  /*0d60*/  @P0 LDC.64 R192, c[0x0][0x2c8] ;  /* 0x0000b200ffc00b82 */ /* 0x000e640000000a00 */
[----:B------:R-:W-:Y:S02]  /*0d70*/  IMAD.WIDE.U32 R92, R182, 0x20, R124 ;  /* 0x00000020b65c7825 */ /* 0x000fe400078e007c */
[----:B------:R-:W4:Y:S02]  /*0d80*/  LDG.E.128 R84, desc[UR4][R84.64] ;  /* 0x0000000454547981 */ /* 0x000f24000c1e1d00 */
[----:B------:R-:W-:Y:S02]  /*0d90*/  IMAD.WIDE R90, R0, 0x4, R90 ;  /* 0x00000004005a7825 */ /* 0x000fe400078e025a */
[----:B------:R-:W3:Y:S01]  /*0da0*/  LDG.E.128 R80, desc[UR4][R92.64] ;  /* 0x000000045c507981 */ /* 0x000ee2000c1e1d00 */
[----:B------:R-:W1:Y:S03]  /*0db0*/  @P0 LDC.64 R194, c[0x0][0x2c8] ;  /* 0x0000b200ffc20b82 */ /* 0x000e660000000a00 */
[----:B------:R-:W3:Y:S01]  /*0dc0*/  LDG.E R187, desc[UR4][R90.64] ;  /* 0x000000045abb7981 */ /* 0x000ee2000c1e1900 */
[----:B0-----:R-:W-:Y:S01]  /*0dd0*/  IMAD.WIDE.U32 R88, R182, 0x10, R122 ;  /* 0x00000010b6587825 */ /* 0x001fe200078e007a */
[----:B------:R-:W-:-:S02]  /*0de0*/  ISETP.NE.AND.EX P2, PT, RZ, UR13, PT, P2 ;  /* 0x0000000dff007c0c */ /* 0x000fc4000bf45320 */
[C---:B------:R-:W-:Y:S01]  /*0df0*/  IADD3 R178, R182.reuse, 0x200, RZ ;  /* 0x00000200b6b27810 */ /* 0x040fe20007ffe0ff */
[----:B------:R-:W0:Y:S01]  /*0e00*/  @P0 LDC.64 R196, c[0x0][0x2c8] ;  /* 0x0000b200ffc40b82 */ /* 0x000e220000000a00 */
[----:B------:R-:W-:Y:S01]  /*0e10*/  ISETP.NE.AND P4, PT, RZ, UR9, PT ;  /* 0x00000009ff007c0c */ /* 0x000fe2000bf85270 */
[----:B------:R-:W3:Y:S04]  /*0e20*/  LDG.E.128 R92, desc[UR4][R92.64+0x10] ;  /* 0x000010045c5c7981 */ /* 0x000ee8000c1e1d00 */
[----:B------:R-:W3:Y:S04]  /*0e30*/  LDG.E.128 R88, desc[UR4][R88.64] ;  /* 0x0000000458587981 */ /* 0x000ee8000c1e1d00 */
[----:B------:R-:W1:Y:S01]  /*0e40*/  @P2 LDC.64 R126, c[0x0][0x248] ;  /* 0x00009200ff7e2b82 */ /* 0x000e620000000a00 */
[----:B------:R-:W-:-:S07]  /*0e50*/  IADD3 R180, R182, 0x100, RZ ;  /* 0x00000100b6b47810 */ /* 0x000fce0007ffe0ff */
[----:B------:R-:W3:Y:S08]  /*0e60*/  @P2 LDC.64 R112, c[0x0][0x248] ;  /* 0x00009200ff702b82 */ /* 0x000ef00000000a00 */
[----:B------:R-:W3:Y:S01]  /*0e70*/  @P2 LDC.64 R120, c[0x0][0x248] ;  /* 0x00009200ff782b82 */ /* 0x000ee20000000a00 */
[----:B-1----:R-:W-:-:S05]  /*0e80*/  @P2 IMAD.WIDE.U32 R126, R178, 0x8, R126 ;  /* 0x00000008b27e2825 */ /* 0x002fca00078e007e */
[----:B------:R1:W5:Y:S02]  /*0e90*/  @P2 LDG.E.64 R148, desc[UR4][R126.64] ;  /* 0x000000047e942981 */ /* 0x000364000c1e1b00 */
[----:B-1----:R-:W-:-:S05]  /*0ea0*/  @P0 IMAD.WIDE.U32 R126, R182, 0x20, R192 ;  /* 0x00000020b67e0825 */ /* 0x002fca00078e00c0 */
[----:B------:R-:W5:Y:S04]  /*0eb0*/  @P0 LDG.E.128 R44, desc[UR4][R126.64] ;  /* 0x000000047e2c0981 */ /* 0x000f68000c1e1d00 */
[----:B------:R1:W5:Y:S02]  /*0ec0*/  @P0 LDG.E.128 R48, desc[UR4][R126.64+0x10] ;  /* 0x000010047e300981 */ /* 0x000364000c1e1d00 */
[----:B-1----:R-:W-:-:S05]  /*0ed0*/  @P0 IMAD.WIDE.U32 R126, R180, 0x20, R194 ;  /* 0x00000020b47e0825 */ /* 0x002fca00078e00c2 */
[----:B------:R-:W5:Y:S04]  /*0ee0*/  @P0 LDG.E.128 R52, desc[UR4][R126.64] ;  /* 0x000000047e340981 */ /* 0x000f68000c1e1d00 */
[----:B------:R0:W5:Y:S02]  /*0ef0*/  @P0 LDG.E.128 R56, desc[UR4][R126.64+0x10] ;  /* 0x000010047e380981 */ /* 0x000164000c1e1d00 */
[----:B0-----:R-:W-:-:S04]  /*0f00*/  @P0 IMAD.WIDE.U32 R126, R178, 0x20, R196 ;  /* 0x00000020b27e0825 */ /* 0x001fc800078e00c4 */
[C---:B------:R-:W-:Y:S01]  /*0f10*/  IMAD.WIDE.U32 R100, R180.reuse, 0x10, R116 ;  /* 0x00000010b4647825 */ /* 0x040fe200078e0074 */
[----:B------:R-:W5:Y:S03]  /*0f20*/  @P0 LDG.E.128 R60, desc[UR4][R126.64] ;  /* 0x000000047e3c0981 */ /* 0x000f66000c1e1d00 */
[C---:B------:R-:W-:Y:S01]  /*0f30*/  IMAD.WIDE.U32 R108, R180.reuse, 0x20, R124 ;  /* 0x00000020b46c7825 */ /* 0x040fe200078e007c */
[----:B------:R-:W5:Y:S03]  /*0f40*/  @P0 LDG.E.128 R64, desc[UR4][R126.64+0x10] ;  /* 0x000010047e400981 */ /* 0x000f66000c1e1d00 */
[----:B------:R-:W-:Y:S01]  /*0f50*/  IMAD.WIDE.U32 R104, R180, 0x10, R122 ;  /* 0x00000010b4687825 */ /* 0x000fe200078e007a */
[----:B------:R-:W3:Y:S04]  /*0f60*/  LDG.E.128 R100, desc[UR4][R100.64] ;  /* 0x0000000464647981 */ /* 0x000ee8000c1e1d00 */
[----:B------:R-:W3:Y:S04]  /*0f70*/  LDG.E.128 R96, desc[UR4][R108.64] ;  /* 0x000000046c607981 */ /* 0x000ee8000c1e1d00 */
[----:B------:R-:W3:Y:S04]  /*0f80*/  LDG.E.128 R104, desc[UR4][R104.64] ;  /* 0x0000000468687981 */ /* 0x000ee8000c1e1d00 */
[----:B------:R-:W3:Y:S01]  /*0f90*/  LDG.E.128 R108, desc[UR4][R108.64+0x10] ;  /* 0x000010046c6c7981 */ /* 0x000ee2000c1e1d00 */
[----:B--2---:R-:W-:Y:S01]  /*0fa0*/  FSEL R226, R214, RZ, !P4 ;  /* 0x000000ffd6e27208 */ /* 0x004fe20006000000 */
[----:B----4-:R-:W-:-:S04]  /*0fb0*/  HADD2.F32 R195, -RZ, R84.H0_H0 ;  /* 0x20000054ffc37230 */ /* 0x010fc80000004100 */
[----:B---3--:R-:W-:Y:S01]  /*0fc0*/  FADD.FTZ R80, R80, -R226 ;  /* 0x800000e250507221 */ /* 0x008fe20000010000 */
[----:B------:R-:W-:-:S03]  /*0fd0*/  HADD2.F32 R84, -RZ, R84.H1_H1 ;  /* 0x30000054ff547230 */ /* 0x000fc60000004100 */
[----:B------:R-:W-:Y:S01]  /*0fe0*/  FMUL.FTZ R192, R187, R80 ;  /* 0x00000050bbc07220 */ /* 0x000fe20000410000 */
[----:B------:R-:W-:Y:S02]  /*0ff0*/  FMUL.FTZ R80, R224, R195 ;  /* 0x000000c3e0507220 */ /* 0x000fe40000410000 */
[----:B------:R-:W2:Y:S01]  /*1000*/  LDL R224, [R1+0xc] ;  /* 0x00000c0001e07983 */ /* 0x000ea20000100800 */
[--C-:B------:R-:W-:Y:S02]  /*1010*/  HADD2.F32 R193, -RZ, R88.reuse.H0_H0 ;  /* 0x20000058ffc17230 */ /* 0x100fe40000004100 */
[----:B------:R-:W-:-:S03]  /*1020*/  HADD2.F32 R88, -RZ, R88.H1_H1 ;  /* 0x30000058ff587230 */ /* 0x000fc60000004100 */
[----:B------:R-:W-:Y:S01]  /*1030*/  FADD.FTZ R152, R193, R152 ;  /* 0x00000098c1987221 */ /* 0x000fe20000010000 */
[-C--:B------:R-:W-:Y:S01]  /*1040*/  FFMA.FTZ R176, R192, R193.reuse, R176 ;  /* 0x000000c1c0b07223 */ /* 0x080fe200000100b0 */
[----:B------:R-:W-:Y:S01]  /*1050*/  FFMA.FTZ R193, R221, R193, R80 ;  /* 0x000000c1ddc17223 */ /* 0x000fe20000010050 */
[----:B------:R-:W-:Y:S01]  /*1060*/  FADD.FTZ R80, R81, -R226 ;  /* 0x800000e251507221 */ /* 0x000fe20000010000 */
[----:B------:R-:W3:Y:S01]  /*1070*/  LDL R221, [R1+0x10] ;  /* 0x0000100001dd7983 */ /* 0x000ee20000100800 */
[----:B------:R-:W-:-:S03]  /*1080*/  FMUL.FTZ R81, R223, R84 ;  /* 0x00000054df517220 */ /* 0x000fc60000410000 */
[----:B------:R-:W4:Y:S01]  /*1090*/  LDL R223, [R1+0x4] ;  /* 0x0000040001df7983 */ /* 0x000f220000100800 */
[----:B------:R-:W-:Y:S01]  /*10a0*/  FFMA.FTZ R194, R222, R88, R81 ;  /* 0x00000058dec27223 */ /* 0x000fe20000010051 */
[----:B------:R-:W-:Y:S02]  /*10b0*/  FADD.FTZ R82, R82, -R226 ;  /* 0x800000e252527221 */ /* 0x000fe40000010000 */
[----:B------:R-:W4:Y:S02]  /*10c0*/  LDL R222, [R1+0x8] ;  /* 0x0000080001de7983 */ /* 0x000f240000100800 */
[----:B------:R-:W-:Y:S02]  /*10d0*/  FMUL.FTZ R197, R187, R82 ;  /* 0x00000052bbc57220 */ /* 0x000fe40000410000 */
[----:B------:R-:W4:Y:S01]  /*10e0*/  LDL R82, [R1] ;  /* 0x0000000001527983 */ /* 0x000f220000100800 */
[----:B------:R-:W-:-:S04]  /*10f0*/  @P2 IMAD.WIDE.U32 R112, R182, 0x8, R112 ;  /* 0x00000008b6702825 */ /* 0x000fc800078e0070 */
[C---:B------:R-:W-:Y:S01]  /*1100*/  IMAD.WIDE.U32 R116, R178.reuse, 0x10, R116 ;  /* 0x00000010b2747825 */ /* 0x040fe200078e0074 */
[----:B------:R-:W5:Y:S03]  /*1110*/  @P2 LDG.E.64 R144, desc[UR4][R112.64] ;  /* 0x0000000470902981 */ /* 0x000f66000c1e1b00 */
[----:B------:R-:W-:Y:S02]  /*1120*/  IMAD.WIDE.U32 R124, R178, 0x20, R124 ;  /* 0x00000020b27c7825 */ /* 0x000fe400078e007c */
[----:B------:R-:W4:Y:S02]  /*1130*/  LDG.E.128 R116, desc[UR4][R116.64] ;  /* 0x0000000474747981 */ /* 0x000f24000c1e1d00 */
[----:B------:R-:W-:Y:S02]  /*1140*/  @P2 IMAD.WIDE.U32 R120, R180, 0x8, R120 ;  /* 0x00000008b4782825 */ /* 0x000fe400078e0078 */
[----:B------:R-:W4:Y:S02]  /*1150*/  LDG.E.128 R112, desc[UR4][R124.64] ;  /* 0x000000047c707981 */ /* 0x000f24000c1e1d00 */
[----:B------:R-:W-:-:S02]  /*1160*/  IMAD.WIDE.U32 R122, R178, 0x10, R122 ;  /* 0x00000010b27a7825 */ /* 0x000fc400078e007a */
[----:B------:R0:W5:Y:S04]  /*1170*/  @P2 LDG.E.64 R146, desc[UR4][R120.64] ;  /* 0x0000000478922981 */ /* 0x000168000c1e1b00 */
[----:B------:R-:W4:Y:S04]  /*1180*/  LDG.E.128 R124, desc[UR4][R124.64+0x10] ;  /* 0x000010047c7c7981 */ /* 0x000f28000c1e1d00 */
[----:B------:R-:W4:Y:S01]  /*1190*/  LDG.E.128 R120, desc[UR4][R122.64] ;  /* 0x000000047a787981 */ /* 0x000f22000c1e1d00 */
[----:B------:R-:W-:Y:S01]  /*11a0*/  FADD.FTZ R14, R195, R14 ;  /* 0x0000000ec30e7221 */ /* 0x000fe20000010000 */
[----:B------:R-:W-:Y:S01]  /*11b0*/  FFMA.FTZ R38, R192, R195, R38 ;  /* 0x000000c3c0267223 */ /* 0x000fe20000010026 */
[----:B------:R-:W-:Y:S01]  /*11c0*/  FMUL.FTZ R195, R187, R80 ;  /* 0x00000050bbc37220 */ /* 0x000fe20000410000 */
[----:B------:R-:W-:Y:S01]  /*11d0*/  HADD2.F32 R80, -RZ, R85.H0_H0 ;  /* 0x20000055ff507230 */ /* 0x000fe20000004100 */
[----:B------:R-:W-:Y:S01]  /*11e0*/  LOP3.LUT P1, RZ, R212, 0xff, RZ, 0xc0, !PT ;  /* 0x000000ffd4ff7812 */ /* 0x000fe2000782c0ff */
[----:B------:R-:W-:-:S02]  /*11f0*/  HADD2.F32 R81, -RZ, R89.H0_H0 ;  /* 0x20000059ff517230 */ /* 0x000fc40000004100 */
[----:B------:R-:W-:Y:S01]  /*1200*/  FADD.FTZ R153, R88, R153 ;  /* 0x0000009958997221 */ /* 0x000fe20000010000 */
[----:B------:R-:W-:Y:S01]  /*1210*/  FFMA.FTZ R177, R195, R88, R177 ;  /* 0x00000058c3b17223 */ /* 0x000fe200000100b1 */
[----:B------:R-:W-:Y:S01]  /*1220*/  FADD.FTZ R191, R80, R191 ;  /* 0x000000bf50bf7221 */ /* 0x000fe20000010000 */
[-C--:B------:R-:W-:Y:S01]  /*1230*/  FFMA.FTZ R36, R197, R80.reuse, R36 ;  /* 0x00000050c5247223 */ /* 0x080fe20000010024 */
[----:B------:R-:W-:Y:S01]  /*1240*/  FMUL.FTZ R196, R230, R80 ;  /* 0x00000050e6c47220 */ /* 0x000fe20000410000 */
[----:B------:R-:W-:Y:S01]  /*1250*/  FADD.FTZ R214, R83, -R226 ;  /* 0x800000e253d67221 */ /* 0x000fe20000010000 */
[----:B------:R-:W-:Y:S02]  /*1260*/  HADD2.F32 R80, -RZ, R85.H1_H1 ;  /* 0x30000055ff507230 */ /* 0x000fe40000004100 */
[----:B------:R-:W-:Y:S02]  /*1270*/  HADD2.F32 R212, -RZ, R89.H1_H1 ;  /* 0x30000059ffd47230 */ /* 0x000fe40000004100 */
[----:B------:R-:W1:Y:S01]  /*1280*/  LDC.64 R88, c[0x0][0x240] ;  /* 0x00009000ff587b82 */ /* 0x000e620000000a00 */
[----:B------:R-:W-:Y:S01]  /*1290*/  FADD.FTZ R150, R81, R150 ;  /* 0x0000009651967221 */ /* 0x000fe20000010000 */
[-C--:B------:R-:W-:Y:S01]  /*12a0*/  FFMA.FTZ R174, R197, R81.reuse, R174 ;  /* 0x00000051c5ae7223 */ /* 0x080fe200000100ae */
[----:B------:R-:W-:Y:S01]  /*12b0*/  FFMA.FTZ R196, R225, R81, R196 ;  /* 0x00000051e1c47223 */ /* 0x000fe200000100c4 */
[----:B------:R-:W-:Y:S01]  /*12c0*/  FMUL.FTZ R214, R187, R214 ;  /* 0x000000d6bbd67220 */ /* 0x000fe20000410000 */
[----:B------:R-:W-:Y:S01]  /*12d0*/  FADD.FTZ R92, R92, -R226 ;  /* 0x800000e25c5c7221 */ /* 0x000fe20000010000 */
[----:B------:R-:W-:-:S02]  /*12e0*/  HADD2.F32 R83, -RZ, R86.H0_H0 ;  /* 0x20000056ff537230 */ /* 0x000fc40000004100 */
[----:B------:R-:W-:Y:S01]  /*12f0*/  FADD.FTZ R151, R212, R151 ;  /* 0x00000097d4977221 */ /* 0x000fe20000010000 */
[----:B------:R-:W-:Y:S01]  /*1300*/  FFMA.FTZ R175, R214, R212, R175 ;  /* 0x000000d4d6af7223 */ /* 0x000fe200000100af */
[----:B------:R-:W-:Y:S02]  /*1310*/  HADD2.F32 R86, -RZ, R86.H1_H1 ;  /* 0x30000056ff567230 */ /* 0x000fe40000004100 */
[----:B------:R-:W-:Y:S01]  /*1320*/  FADD.FTZ R15, R84, R15 ;  /* 0x0000000f540f7221 */ /* 0x000fe20000010000 */
[----:B------:R-:W-:Y:S02]  /*1330*/  FFMA.FTZ R39, R195, R84, R39 ;  /* 0x00000054c3277223 */ /* 0x000fe40000010027 */
[----:B------:R-:W-:Y:S01]  /*1340*/  FADD.FTZ R190, R86, R190 ;  /* 0x000000be56be7221 */ /* 0x000fe20000010000 */
[----:B-1----:R-:W-:-:S06]  /*1350*/  IMAD.WIDE.U32 R84, R180, 0x8, R88 ;  /* 0x00000008b4547825 */ /* 0x002fcc00078e0058 */
[----:B------:R-:W5:Y:S01]  /*1360*/  LDG.E.64 R84, desc[UR4][R84.64] ;  /* 0x0000000454547981 */ /* 0x000f62000c1e1b00 */
[----:B------:R-:W-:Y:S01]  /*1370*/  FADD.FTZ R94, R94, -R226 ;  /* 0x800000e25e5e7221 */ /* 0x000fe20000010000 */
[----:B------:R-:W-:Y:S01]  /*1380*/  FADD.FTZ R13, R80, R13 ;  /* 0x0000000d500d7221 */ /* 0x000fe20000010000 */
[----:B------:R-:W-:Y:S01]  /*1390*/  FFMA.FTZ R37, R214, R80, R37 ;  /* 0x00000050d6257223 */ /* 0x000fe20000010025 */
[----:B------:R-:W-:Y:S01]  /*13a0*/  FADD.FTZ R189, R83, R189 ;  /* 0x000000bd53bd7221 */ /* 0x000fe20000010000 */
[C---:B------:R-:W-:Y:S01]  /*13b0*/  FADD.FTZ R96, -R226.reuse, R96 ;  /* 0x00000060e2607221 */ /* 0x040fe20000010100 */
[----:B------:R-:W-:-:S04]  /*13c0*/  FADD.FTZ R98, -R226, R98 ;  /* 0x00000062e2627221 */ /* 0x000fc80000010100 */
[----:B------:R-:W-:Y:S01]  /*13d0*/  FMUL.FTZ R98, R187, R98 ;  /* 0x00000062bb627220 */ /* 0x000fe20000410000 */
[----:B--2---:R-:W-:-:S04]  /*13e0*/  FMUL.FTZ R81, R224, R80 ;  /* 0x00000050e0517220 */ /* 0x004fc80000410000 */
[----:B---3--:R-:W-:Y:S01]  /*13f0*/  FFMA.FTZ R212, R221, R212, R81 ;  /* 0x000000d4ddd47223 */ /* 0x008fe20000010051 */
[--C-:B------:R-:W-:Y:S02]  /*1400*/  HADD2.F32 R81, -RZ, R90.reuse.H0_H0 ;  /* 0x2000005aff517230 */ /* 0x100fe40000004100 */
[----:B------:R-:W-:Y:S01]  /*1410*/  FMUL.FTZ R221, R187, R92 ;  /* 0x0000005cbbdd7220 */ /* 0x000fe20000410000 */
[----:B----4-:R-:W-:Y:S01]  /*1420*/  FMUL.FTZ R92, R223, R83 ;  /* 0x00000053df5c7220 */ /* 0x010fe20000410000 */
[----:B------:R-:W-:-:S03]  /*1430*/  HADD2.F32 R90, -RZ, R90.H1_H1 ;  /* 0x3000005aff5a7230 */ /* 0x000fc60000004100 */
[----:B------:R-:W-:Y:S01]  /*1440*/  FFMA.FTZ R92, R222, R81, R92 ;  /* 0x00000051de5c7223 */ /* 0x000fe2000001005c */
[----:B------:R-:W-:Y:S01]  /*1450*/  FADD.FTZ R222, R93, -R226 ;  /* 0x800000e25dde7221 */ /* 0x000fe20000010000 */
[----:B------:R-:W-:-:S03]  /*1460*/  FMUL.FTZ R93, R252, R86 ;  /* 0x00000056fc5d7220 */ /* 0x000fc60000410000 */
[----:B------:R-:W-:Y:S01]  /*1470*/  FMUL.FTZ R222, R187, R222 ;  /* 0x000000debbde7220 */ /* 0x000fe20000410000 */
[----:B------:R-:W-:Y:S01]  /*1480*/  FADD.FTZ R142, R81, R142 ;  /* 0x0000008e518e7221 */ /* 0x000fe20000010000 */
[----:B------:R-:W-:Y:S01]  /*1490*/  FFMA.FTZ R172, R221, R81, R172 ;  /* 0x00000051ddac7223 */ /* 0x000fe200000100ac */
[----:B------:R-:W-:Y:S01]  /*14a0*/  FFMA.FTZ R93, R82, R90, R93 ;  /* 0x0000005a525d7223 */ /* 0x000fe2000001005d */
[----:B------:R-:W-:Y:S01]  /*14b0*/  FFMA.FTZ R35, R222, R86, R35 ;  /* 0x00000056de237223 */ /* 0x000fe20000010023 */
[--C-:B------:R-:W-:Y:S02]  /*14c0*/  HADD2.F32 R81, -RZ, R87.reuse.H0_H0 ;  /* 0x20000057ff517230 */ /* 0x100fe40000004100 */
[----:B------:R-:W-:Y:S02]  /*14d0*/  HADD2.F32 R82, -RZ, R87.H1_H1 ;  /* 0x30000057ff527230 */ /* 0x000fe40000004100 */
[----:B------:R-:W-:-:S04]  /*14e0*/  IMAD.WIDE.U32 R86, R182, 0x8, R88 ;  /* 0x00000008b6567825 */ /* 0x000fc800078e0058 */
[----:B------:R-:W-:Y:S02]  /*14f0*/  IMAD.WIDE.U32 R88, R178, 0x8, R88 ;  /* 0x00000008b2587825 */ /* 0x000fe400078e0058 */
[----:B------:R-:W5:Y:S04]  /*1500*/  LDG.E.64 R86, desc[UR4][R86.64] ;  /* 0x0000000456567981 */ /* 0x000f68000c1e1b00 */
[----:B------:R-:W5:Y:S01]  /*1510*/  LDG.E.64 R88, desc[UR4][R88.64] ;  /* 0x0000000458587981 */ /* 0x000f62000c1e1b00 */
[----:B------:R-:W-:Y:S02]  /*1520*/  HADD2.F32 R80, -RZ, R91.H0_H0 ;  /* 0x2000005bff507230 */ /* 0x000fe40000004100 */
[----:B------:R-:W-:Y:S01]  /*1530*/  FMUL.FTZ R223, R187, R94 ;  /* 0x0000005ebbdf7220 */ /* 0x000fe20000410000 */
[----:B------:R-:W-:Y:S01]  /*1540*/  FMUL.FTZ R94, R250, R81 ;  /* 0x00000051fa5e7220 */ /* 0x000fe20000410000 */
[----:B------:R-:W-:Y:S01]  /*1550*/  FFMA.FTZ R34, R221, R83, R34 ;  /* 0x00000053dd227223 */ /* 0x000fe20000010022 */
[----:B------:R-:W-:-:S02]  /*1560*/  HADD2.F32 R83, -RZ, R100.H0_H0 ;  /* 0x20000064ff537230 */ /* 0x000fc40000004100 */
[----:B------:R-:W-:Y:S01]  /*1570*/  FADD.FTZ R140, R80, R140 ;  /* 0x0000008c508c7221 */ /* 0x000fe20000010000 */
[-C--:B------:R-:W-:Y:S01]  /*1580*/  FFMA.FTZ R170, R223, R80.reuse, R170 ;  /* 0x00000050dfaa7223 */ /* 0x080fe200000100aa */
[----:B------:R-:W-:Y:S01]  /*1590*/  FFMA.FTZ R94, R251, R80, R94 ;  /* 0x00000050fb5e7223 */ /* 0x000fe2000001005e */
[----:B------:R-:W-:Y:S01]  /*15a0*/  FADD.FTZ R80, R95, -R226 ;  /* 0x800000e25f507221 */ /* 0x000fe20000010000 */
[----:B------:R-:W-:Y:S01]  /*15b0*/  FADD.FTZ R186, R81, R186 ;  /* 0x000000ba51ba7221 */ /* 0x000fe20000010000 */
[----:B------:R-:W-:Y:S01]  /*15c0*/  FFMA.FTZ R32, R223, R81, R32 ;  /* 0x00000051df207223 */ /* 0x000fe20000010020 */
[----:B------:R-:W-:Y:S02]  /*15d0*/  HADD2.F32 R224, -RZ, R91.H1_H1 ;  /* 0x3000005bffe07230 */ /* 0x000fe40000004100 */
[----:B------:R-:W-:Y:S01]  /*15e0*/  FADD.FTZ R143, R90, R143 ;  /* 0x0000008f5a8f7221 */ /* 0x000fe20000010000 */
[----:B------:R-:W-:Y:S01]  /*15f0*/  FFMA.FTZ R173, R222, R90, R173 ;  /* 0x0000005adead7223 */ /* 0x000fe200000100ad */
[----:B------:R-:W-:Y:S01]  /*1600*/  FMUL.FTZ R225, R187, R80 ;  /* 0x00000050bbe17220 */ /* 0x000fe20000410000 */
[----:B------:R-:W-:-:S02]  /*1610*/  HADD2.F32 R81, -RZ, R104.H0_H0 ;  /* 0x20000068ff517230 */ /* 0x000fc40000004100 */
[----:B------:R-:W-:Y:S01]  /*1620*/  FMUL.FTZ R80, R248, R82 ;  /* 0x00000052f8507220 */ /* 0x000fe20000410000 */
[----:B------:R-:W-:Y:S01]  /*1630*/  FMUL.FTZ R91, R187, R96 ;  /* 0x00000060bb5b7220 */ /* 0x000fe20000410000 */
[----:B------:R-:W-:Y:S01]  /*1640*/  FMUL.FTZ R90, R246, R83 ;  /* 0x00000053f65a7220 */ /* 0x000fe20000410000 */
[----:B------:R-:W-:Y:S02]  /*1650*/  HADD2.F32 R100, -RZ, R100.H1_H1 ;  /* 0x30000064ff647230 */ /* 0x000fe40000004100 */
        /* <DEDUP_REMOVED lines=9> */
[----:B------:R-:W-:Y:S01]  /*16f0*/  FADD.FTZ R96, -R226, R97 ;  /* 0x00000061e2607221 */ /* 0x000fe20000010100 */
[----:B------:R-:W-:Y:S02]  /*1700*/  HADD2.F32 R97, -RZ, R105.H0_H0 ;  /* 0x20000069ff617230 */ /* 0x000fe40000004100 */
[----:B------:R-:W-:Y:S01]  /*1710*/  FFMA.FTZ R95, R245, R104, R80 ;  /* 0x00000068f55f7223 */ /* 0x000fe20000010050 */
[----:B------:R-:W-:Y:S01]  /*1720*/  FMUL.FTZ R80, R242, R81 ;  /* 0x00000051f2507220 */ /* 0x000fe20000410000 */
[----:B------:R-:W-:Y:S01]  /*1730*/  FMUL.FTZ R96, R187, R96 ;  /* 0x00000060bb607220 */ /* 0x000fe20000410000 */
[----:B------:R-:W-:Y:S01]  /*1740*/  FADD.FTZ R136, R97, R136 ;  /* 0x0000008861887221 */ /* 0x000fe20000010000 */
[-C--:B------:R-:W-:Y:S01]  /*1750*/  FFMA.FTZ R166, R98, R97.reuse, R166 ;  /* 0x0000006162a67223 */ /* 0x080fe200000100a6 */
[----:B------:R-:W-:Y:S01]  /*1760*/  FFMA.FTZ R97, R243, R97, R80 ;  /* 0x00000061f3617223 */ /* 0x000fe20000010050 */
[----:B------:R-:W-:Y:S01]  /*1770*/  FADD.FTZ R80, -R226, R99 ;  /* 0x00000063e2507221 */ /* 0x000fe20000010100 */
[----:B------:R-:W-:Y:S01]  /*1780*/  FADD.FTZ R188, R82, R188 ;  /* 0x000000bc52bc7221 */ /* 0x000fe20000010000 */
[----:B------:R-:W-:Y:S01]  /*1790*/  FFMA.FTZ R33, R225, R82, R33 ;  /* 0x00000052e1217223 */ /* 0x000fe20000010021 */
[----:B------:R-:W-:Y:S01]  /*17a0*/  FADD.FTZ R139, R104, R139 ;  /* 0x0000008b688b7221 */ /* 0x000fe20000010000 */
[----:B------:R-:W-:Y:S01]  /*17b0*/  FFMA.FTZ R169, R96, R104, R169 ;  /* 0x0000006860a97223 */ /* 0x000fe200000100a9 */
[----:B------:R-:W-:Y:S01]  /*17c0*/  FADD.FTZ R181, R81, R181 ;  /* 0x000000b551b57221 */ /* 0x000fe20000010000 */
[----:B------:R-:W-:Y:S01]  /*17d0*/  FFMA.FTZ R28, R98, R81, R28 ;  /* 0x00000051621c7223 */ /* 0x000fe2000001001c */
[----:B------:R-:W-:-:S02]  /*17e0*/  HADD2.F32 R82, -RZ, R101.H1_H1 ;  /* 0x30000065ff527230 */ /* 0x000fc40000004100 */
[----:B------:R-:W-:Y:S01]  /*17f0*/  FMUL.FTZ R99, R187, R80 ;  /* 0x00000050bb637220 */ /* 0x000fe20000410000 */
[----:B------:R-:W-:Y:S01]  /*1800*/  FADD.FTZ R104, -R226, R108 ;  /* 0x0000006ce2687221 */ /* 0x000fe20000010100 */
[----:B------:R-:W-:Y:S02]  /*1810*/  HADD2.F32 R81, -RZ, R102.H0_H0 ;  /* 0x20000066ff517230 */ /* 0x000fe40000004100 */
[----:B------:R-:W-:Y:S01]  /*1820*/  FADD.FTZ R185, R100, R185 ;  /* 0x000000b964b97221 */ /* 0x000fe20000010000 */
[----:B------:R-:W-:Y:S01]  /*1830*/  FFMA.FTZ R31, R96, R100, R31 ;  /* 0x00000064601f7223 */ /* 0x000fe2000001001f */
[----:B------:R-:W-:Y:S02]  /*1840*/  HADD2.F32 R100, -RZ, R105.H1_H1 ;  /* 0x30000069ff647230 */ /* 0x000fe40000004100 */
[----:B------:R-:W-:Y:S01]  /*1850*/  FADD.FTZ R183, R82, R183 ;  /* 0x000000b752b77221 */ /* 0x000fe20000010000 */
[----:B------:R-:W-:Y:S02]  /*1860*/  HADD2.F32 R101, -RZ, R106.H0_H0 ;  /* 0x2000006aff657230 */ /* 0x000fe40000004100 */
[----:B------:R-:W-:Y:S01]  /*1870*/  FFMA.FTZ R29, R99, R82, R29 ;  /* 0x00000052631d7223 */ /* 0x000fe2000001001d */
[----:B------:R-:W-:Y:S01]  /*1880*/  FMUL.FTZ R104, R187, R104 ;  /* 0x00000068bb687220 */ /* 0x000fe20000410000 */
[----:B------:R-:W-:Y:S01]  /*1890*/  FMUL.FTZ R82, R240, R82 ;  /* 0x00000052f0527220 */ /* 0x000fe20000410000 */
[----:B------:R-:W-:Y:S01]  /*18a0*/  FMUL.FTZ R80, R228, R81 ;  /* 0x00000051e4507220 */ /* 0x000fe20000410000 */
[----:B------:R-:W-:Y:S01]  /*18b0*/  FADD.FTZ R137, R100, R137 ;  /* 0x0000008964897221 */ /* 0x000fe20000010000 */
[-C--:B------:R-:W-:Y:S01]  /*18c0*/  FFMA.FTZ R167, R99, R100.reuse, R167 ;  /* 0x0000006463a77223 */ /* 0x080fe200000100a7 */
[----:B------:R-:W-:Y:S01]  /*18d0*/  FADD.FTZ R134, R101, R134 ;  /* 0x0000008665867221 */ /* 0x000fe20000010000 */
[-C--:B------:R-:W-:Y:S01]  /*18e0*/  FFMA.FTZ R164, R104, R101.reuse, R164 ;  /* 0x0000006568a47223 */ /* 0x080fe200000100a4 */
[----:B------:R-:W-:Y:S01]  /*18f0*/  FFMA.FTZ R100, R241, R100, R82 ;  /* 0x00000064f1647223 */ /* 0x000fe20000010052 */
[----:B------:R-:W-:Y:S01]  /*1900*/  FFMA.FTZ R101, R239, R101, R80 ;  /* 0x00000065ef657223 */ /* 0x000fe20000010050 */
[----:B------:R-:W-:-:S02]  /*1910*/  HADD2.F32 R80, -RZ, R102.H1_H1 ;  /* 0x30000066ff507230 */ /* 0x000fc40000004100 */
[----:B------:R-:W-:Y:S01]  /*1920*/  FADD.FTZ R82, -R226, R109 ;  /* 0x0000006de2527221 */ /* 0x000fe20000010100 */
[----:B------:R-:W-:-:S03]  /*1930*/  HADD2.F32 R102, -RZ, R106.H1_H1 ;  /* 0x3000006aff667230 */ /* 0x000fc60000004100 */
[----:B------:R-:W-:Y:S01]  /*1940*/  FMUL.FTZ R105, R187, R82 ;  /* 0x00000052bb697220 */ /* 0x000fe20000410000 */
[----:B------:R-:W-:Y:S01]  /*1950*/  FMUL.FTZ R82, R220, R80 ;  /* 0x00000050dc527220 */ /* 0x000fe20000410000 */
[----:B------:R-:W-:Y:S01]  /*1960*/  FADD.FTZ R135, R102, R135 ;  /* 0x0000008766877221 */ /* 0x000fe20000010000 */
[----:B------:R-:W-:Y:S01]  /*1970*/  FADD.FTZ R184, R83, R184 ;  /* 0x000000b853b87221 */ /* 0x000fe20000010000 */
[-C--:B------:R-:W-:Y:S01]  /*1980*/  FFMA.FTZ R165, R105, R102.reuse, R165 ;  /* 0x0000006669a57223 */ /* 0x080fe200000100a5 */
[----:B------:R-:W-:Y:S01]  /*1990*/  FFMA.FTZ R30, R91, R83, R30 ;  /* 0x000000535b1e7223 */ /* 0x000fe2000001001e */
[----:B------:R-:W-:Y:S01]  /*19a0*/  FFMA.FTZ R102, R227, R102, R82 ;  /* 0x00000066e3667223 */ /* 0x000fe20000010052 */
[----:B------:R-:W-:Y:S01]  /*19b0*/  FADD.FTZ R179, R80, R179 ;  /* 0x000000b350b37221 */ /* 0x000fe20000010000 */
[----:B------:R-:W-:Y:S01]  /*19c0*/  FFMA.FTZ R27, R105, R80, R27 ;  /* 0x00000050691b7223 */ /* 0x000fe2000001001b */
[--C-:B------:R-:W-:Y:S02]  /*19d0*/  HADD2.F32 R83, -RZ, R103.reuse.H0_H0 ;  /* 0x20000067ff537230 */ /* 0x100fe40000004100 */
[----:B------:R-:W-:Y:S01]  /*19e0*/  FADD.FTZ R82, -R226, R111 ;  /* 0x0000006fe2527221 */ /* 0x000fe20000010100 */
[----:B------:R-:W-:-:S02]  /*19f0*/  HADD2.F32 R80, -RZ, R103.H1_H1 ;  /* 0x30000067ff507230 */ /* 0x000fc40000004100 */
[----:B------:R-:W-:Y:S01]  /*1a00*/  FADD.FTZ R108, -R226, R110 ;  /* 0x0000006ee26c7221 */ /* 0x000fe20000010100 */
[----:B------:R-:W-:Y:S01]  /*1a10*/  FADD.FTZ R2, R81, R2 ;  /* 0x0000000251027221 */ /* 0x000fe20000010000 */
[----:B------:R-:W-:Y:S01]  /*1a20*/  FFMA.FTZ R26, R104, R81, R26 ;  /* 0x00000051681a7223 */ /* 0x000fe2000001001a */
[--C-:B------:R-:W-:Y:S02]  /*1a30*/  HADD2.F32 R81, -RZ, R107.reuse.H0_H0 ;  /* 0x2000006bff517230 */ /* 0x100fe40000004100 */
[----:B------:R-:W-:Y:S02]  /*1a40*/  HADD2.F32 R110, -RZ, R107.H1_H1 ;  /* 0x3000006bff6e7230 */ /* 0x000fe40000004100 */
[C---:B------:R-:W-:Y:S01]  /*1a50*/  FMUL.FTZ R107, R187.reuse, R82 ;  /* 0x00000052bb6b7220 */ /* 0x040fe20000410000 */
        /* <DEDUP_REMOVED lines=9> */
[----:B------:R-:W-:Y:S01]  /*1af0*/  FADD.FTZ R110, -R226, R112 ;  /* 0x00000070e26e7221 */ /* 0x000fe20000010100 */
[----:B------:R-:W-:-:S02]  /*1b00*/  HADD2.F32 R81, -RZ, R116.H0_H0 ;  /* 0x20000074ff517230 */ /* 0x000fc40000004100 */
[----:B------:R-:W-:Y:S01]  /*1b10*/  FADD.FTZ R3, R80, R3 ;  /* 0x0000000350037221 */ /* 0x000fe20000010000 */
[----:B------:R-:W-:Y:S02]  /*1b20*/  HADD2.F32 R109, -RZ, R120.H0_H0 ;  /* 0x20000078ff6d7230 */ /* 0x000fe40000004100 */
[----:B------:R-:W-:Y:S01]  /*1b30*/  FFMA.FTZ R25, R107, R80, R25 ;  /* 0x000000506b197223 */ /* 0x000fe20000010019 */
[----:B------:R-:W-:Y:S01]  /*1b40*/  FMUL.FTZ R110, R187, R110 ;  /* 0x0000006ebb6e7220 */ /* 0x000fe20000410000 */
[----:B------:R-:W-:Y:S01]  /*1b50*/  FMUL.FTZ R80, R213, R81 ;  /* 0x00000051d5507220 */ /* 0x000fe20000410000 */
[----:B------:R-:W-:Y:S02]  /*1b60*/  HADD2.F32 R116, -RZ, R116.H1_H1 ;  /* 0x30000074ff747230 */ /* 0x000fe40000004100 */
[----:B------:R-:W-:Y:S01]  /*1b70*/  FADD.FTZ R130, R109, R130 ;  /* 0x000000826d827221 */ /* 0x000fe20000010000 */
[C---:B------:R-:W-:Y:S01]  /*1b80*/  FFMA.FTZ R160, R110.reuse, R109, R160 ;  /* 0x0000006d6ea07223 */ /* 0x040fe200000100a0 */
[----:B------:R-:W-:Y:S01]  /*1b90*/  FADD.FTZ R6, R81, R6 ;  /* 0x0000000651067221 */ /* 0x000fe20000010000 */
[----:B------:R-:W-:Y:S01]  /*1ba0*/  FFMA.FTZ R22, R110, R81, R22 ;  /* 0x000000516e167223 */ /* 0x000fe20000010016 */
[----:B------:R-:W-:Y:S01]  /*1bb0*/  FFMA.FTZ R109, R215, R109, R80 ;  /* 0x0000006dd76d7223 */ /* 0x000fe20000010050 */
[----:B0-----:R-:W-:-:S02]  /*1bc0*/  HADD2.F32 R120, -RZ, R120.H1_H1 ;  /* 0x30000078ff787230 */ /* 0x001fc40000004100 */
[----:B------:R-:W-:Y:S01]  /*1bd0*/  FMUL.FTZ R80, R210, R116 ;  /* 0x00000074d2507220 */ /* 0x000fe20000410000 */
[C---:B------:R-:W-:Y:S01]  /*1be0*/  FADD.FTZ R114, -R226.reuse, R114 ;  /* 0x00000072e2727221 */ /* 0x040fe20000010100 */
[----:B------:R-:W-:Y:S02]  /*1bf0*/  HADD2.F32 R81, -RZ, R117.H0_H0 ;  /* 0x20000075ff517230 */ /* 0x000fe40000004100 */
[----:B------:R-:W-:Y:S01]  /*1c00*/  FADD.FTZ R112, -R226, R113 ;  /* 0x00000071e2707221 */ /* 0x000fe20000010100 */
[----:B------:R-:W-:Y:S02]  /*1c10*/  HADD2.F32 R113, -RZ, R121.H0_H0 ;  /* 0x20000079ff717230 */ /* 0x000fe40000004100 */
[----:B------:R-:W-:Y:S01]  /*1c20*/  FFMA.FTZ R111, R211, R120, R80 ;  /* 0x00000078d36f7223 */ /* 0x000fe20000010050 */
[----:B------:R-:W-:Y:S01]  /*1c30*/  FMUL.FTZ R114, R187, R114 ;  /* 0x00000072bb727220 */ /* 0x000fe20000410000 */
[----:B------:R-:W-:Y:S01]  /*1c40*/  FMUL.FTZ R80, R208, R81 ;  /* 0x00000051d0507220 */ /* 0x000fe20000410000 */
[----:B------:R-:W-:-:S02]  /*1c50*/  FADD.FTZ R128, R113, R128 ;  /* 0x0000008071807221 */ /* 0x000fc40000010000 */
[-C--:B------:R-:W-:Y:S01]  /*1c60*/  FFMA.FTZ R158, R114, R113.reuse, R158 ;  /* 0x00000071729e7223 */ /* 0x080fe2000001009e */
[----:B------:R-:W-:Y:S01]  /*1c70*/  FFMA.FTZ R113, R209, R113, R80 ;  /* 0x00000071d1717223 */ /* 0x000fe20000010050 */
[----:B------:R-:W-:Y:S01]  /*1c80*/  FADD.FTZ R80, -R226, R115 ;  /* 0x00000073e2507221 */ /* 0x000fe20000010100 */
[C---:B------:R-:W-:Y:S01]  /*1c90*/  FMUL.FTZ R112, R187.reuse, R112 ;  /* 0x00000070bb707220 */ /* 0x040fe20000410000 */
[----:B------:R-:W-:Y:S02]  /*1ca0*/  HADD2.F32 R82, -RZ, R117.H1_H1 ;  /* 0x30000075ff527230 */ /* 0x000fe40000004100 */
[----:B------:R-:W-:Y:S01]  /*1cb0*/  FMUL.FTZ R115, R187, R80 ;  /* 0x00000050bb737220 */ /* 0x000fe20000410000 */
[----:B------:R-:W-:Y:S01]  /*1cc0*/  FADD.FTZ R5, R116, R5 ;  /* 0x0000000574057221 */ /* 0x000fe20000010000 */
[----:B------:R-:W-:Y:S01]  /*1cd0*/  FFMA.FTZ R23, R112, R116, R23 ;  /* 0x0000007470177223 */ /* 0x000fe20000010017 */
[----:B------:R-:W-:Y:S01]  /*1ce0*/  FADD.FTZ R124, -R226, R124 ;  /* 0x0000007ce27c7221 */ /* 0x000fe20000010100 */
[----:B------:R-:W-:-:S02]  /*1cf0*/  HADD2.F32 R116, -RZ, R121.H1_H1 ;  /* 0x30000079ff747230 */ /* 0x000fc40000004100 */
[----:B------:R-:W-:Y:S01]  /*1d00*/  FADD.FTZ R8, R81, R8 ;  /* 0x0000000851087221 */ /* 0x000fe20000010000 */
[----:B------:R-:W-:Y:S01]  /*1d10*/  FFMA.FTZ R20, R114, R81, R20 ;  /* 0x0000005172147223 */ /* 0x000fe20000010014 */
[----:B------:R-:W-:Y:S01]  /*1d20*/  FADD.FTZ R7, R82, R7 ;  /* 0x0000000752077221 */ /* 0x000fe20000010000 */
[-C--:B------:R-:W-:Y:S01]  /*1d30*/  FFMA.FTZ R21, R115, R82.reuse, R21 ;  /* 0x0000005273157223 */ /* 0x080fe20000010015 */
[----:B------:R-:W-:Y:S01]  /*1d40*/  FMUL.FTZ R82, R206, R82 ;  /* 0x00000052ce527220 */ /* 0x000fe20000410000 */
[--C-:B------:R-:W-:Y:S02]  /*1d50*/  HADD2.F32 R81, -RZ, R118.reuse.H0_H0 ;  /* 0x20000076ff517230 */ /* 0x100fe40000004100 */
[----:B------:R-:W-:Y:S01]  /*1d60*/  FADD.FTZ R80, -R226, R125 ;  /* 0x0000007de2507221 */ /* 0x000fe20000010100 */
[----:B------:R-:W-:Y:S01]  /*1d70*/  FMUL.FTZ R121, R187, R124 ;  /* 0x0000007cbb797220 */ /* 0x000fe20000410000 */
[----:B------:R-:W-:Y:S02]  /*1d80*/  HADD2.F32 R118, -RZ, R118.H1_H1 ;  /* 0x30000076ff767230 */ /* 0x000fe40000004100 */
[----:B------:R-:W-:Y:S01]  /*1d90*/  FADD.FTZ R131, R120, R131 ;  /* 0x0000008378837221 */ /* 0x000fe20000010000 */
[----:B------:R-:W-:Y:S01]  /*1da0*/  FFMA.FTZ R161, R112, R120, R161 ;  /* 0x0000007870a17223 */ /* 0x000fe200000100a1 */
[----:B------:R-:W-:Y:S01]  /*1db0*/  FADD.FTZ R129, R116, R129 ;  /* 0x0000008174817221 */ /* 0x000fe20000010000 */
[-C--:B------:R-:W-:Y:S01]  /*1dc0*/  FFMA.FTZ R159, R115, R116.reuse, R159 ;  /* 0x00000074739f7223 */ /* 0x080fe2000001009f */
[----:B------:R-:W-:Y:S01]  /*1dd0*/  FFMA.FTZ R116, R207, R116, R82 ;  /* 0x00000074cf747223 */ /* 0x000fe20000010052 */
[----:B------:R-:W-:-:S02]  /*1de0*/  HADD2.F32 R120, -RZ, R122.H0_H0 ;  /* 0x2000007aff787230 */ /* 0x000fc40000004100 */
[-C--:B------:R-:W-:Y:S01]  /*1df0*/  FMUL.FTZ R82, R204, R81.reuse ;  /* 0x00000051cc527220 */ /* 0x080fe20000410000 */
[----:B------:R-:W-:Y:S02]  /*1e00*/  HADD2.F32 R124, -RZ, R122.H1_H1 ;  /* 0x3000007aff7c7230 */ /* 0x000fe40000004100 */
[----:B------:R-:W-:Y:S01]  /*1e10*/  FADD.FTZ R10, R81, R10 ;  /* 0x0000000a510a7221 */ /* 0x000fe20000010000 */
[----:B------:R-:W-:Y:S01]  /*1e20*/  FFMA.FTZ R18, R121, R81, R18 ;  /* 0x0000005179127223 */ /* 0x000fe20000010012 */
[----:B------:R-:W-:Y:S01]  /*1e30*/  FMUL.FTZ R122, R187, R80 ;  /* 0x00000050bb7a7220 */ /* 0x000fe20000410000 */
[----:B------:R-:W-:Y:S01]  /*1e40*/  FADD.FTZ R125, -R226, R126 ;  /* 0x0000007ee27d7221 */ /* 0x000fe20000010100 */
[----:B------:R-:W-:Y:S01]  /*1e50*/  FMUL.FTZ R80, R202, R118 ;  /* 0x00000076ca507220 */ /* 0x000fe20000410000 */
[----:B------:R-:W-:Y:S02]  /*1e60*/  HADD2.F32 R81, -RZ, R119.H0_H0 ;  /* 0x20000077ff517230 */ /* 0x000fe40000004100 */
[----:B------:R-:W-:Y:S01]  /*1e70*/  FADD.FTZ R43, R124, R43 ;  /* 0x0000002b7c2b7221 */ /* 0x000fe20000010000 */
[----:B------:R-:W-:Y:S01]  /*1e80*/  FFMA.FTZ R157, R122, R124, R157 ;  /* 0x0000007c7a9d7223 */ /* 0x000fe2000001009d */
[----:B------:R-:W-:-:S02]  /*1e90*/  HADD2.F32 R126, -RZ, R123.H0_H0 ;  /* 0x2000007bff7e7230 */ /* 0x000fc40000004100 */
[----:B------:R-:W-:Y:S01]  /*1ea0*/  FFMA.FTZ R124, R203, R124, R80 ;  /* 0x0000007ccb7c7223 */ /* 0x000fe20000010050 */
[----:B------:R-:W-:Y:S01]  /*1eb0*/  FMUL.FTZ R125, R187, R125 ;  /* 0x0000007dbb7d7220 */ /* 0x000fe20000410000 */
[----:B------:R-:W-:Y:S01]  /*1ec0*/  FMUL.FTZ R80, R200, R81 ;  /* 0x00000051c8507220 */ /* 0x000fe20000410000 */
[----:B------:R-:W-:Y:S01]  /*1ed0*/  FADD.FTZ R117, -R226, R127 ;  /* 0x0000007fe2757221 */ /* 0x000fe20000010100 */
        /* <DEDUP_REMOVED lines=8> */
[----:B------:R-:W-:Y:S01]  /*1f60*/  FADD.FTZ R12, R81, R12 ;  /* 0x0000000c510c7221 */ /* 0x000fe20000010000 */
[----:B------:R-:W-:Y:S01]  /*1f70*/  FFMA.FTZ R16, R125, R81, R16 ;  /* 0x000000517d107223 */ /* 0x000fe20000010010 */
[-C--:B------:R-:W-:Y:S01]  /*1f80*/  FMUL.FTZ R82, R198, R80.reuse ;  /* 0x00000050c6527220 */ /* 0x080fe20000410000 */
[----:B------:R-:W-:Y:S01]  /*1f90*/  FADD.FTZ R11, R80, R11 ;  /* 0x0000000b500b7221 */ /* 0x000fe20000010000 */
[----:B------:R-:W-:Y:S01]  /*1fa0*/  FFMA.FTZ R17, R117, R80, R17 ;  /* 0x0000005075117223 */ /* 0x000fe20000010011 */
[----:B------:R-:W-:Y:S01]  /*1fb0*/  FADD.FTZ R81, RZ, R193 ;  /* 0x000000c1ff517221 */ /* 0x000fe20000010000 */
[----:B------:R-:W-:-:S03]  /*1fc0*/  FFMA.FTZ R80, R192, R193, RZ ;  /* 0x000000c1c0507223 */ /* 0x000fc600000100ff */
[----:B------:R-:W-:Y:S01]  /*1fd0*/  FADD.FTZ R81, R194, R81 ;  /* 0x00000051c2517221 */ /* 0x000fe20000010000 */
[----:B------:R-:W-:Y:S01]  /*1fe0*/  FFMA.FTZ R80, R195, R194, R80 ;  /* 0x000000c2c3507223 */ /* 0x000fe20000010050 */
[----:B------:R-:W-:Y:S01]  /*1ff0*/  FADD.FTZ R4, R83, R4 ;  /* 0x0000000453047221 */ /* 0x000fe20000010000 */
[----:B------:R-:W-:Y:S01]  /*2000*/  FFMA.FTZ R24, R108, R83, R24 ;  /* 0x000000536c187223 */ /* 0x000fe20000010018 */
[----:B------:R-:W-:Y:S01]  /*2010*/  FADD.FTZ R9, R118, R9 ;  /* 0x0000000976097221 */ /* 0x000fe20000010000 */
[----:B------:R-:W-:Y:S01]  /*2020*/  FFMA.FTZ R19, R122, R118, R19 ;  /* 0x000000767a137223 */ /* 0x000fe20000010013 */
[----:B------:R-:W-:Y:S01]  /*2030*/  FADD.FTZ R83, R196, R81 ;  /* 0x00000051c4537221 */ /* 0x000fe20000010000 */
[----:B------:R-:W-:Y:S02]  /*2040*/  HADD2.F32 R118, -RZ, R123.H1_H1 ;  /* 0x3000007bff767230 */ /* 0x000fe40000004100 */
[----:B------:R-:W-:Y:S01]  /*2050*/  FFMA.FTZ R81, R197, R196, R80 ;  /* 0x000000c4c5517223 */ /* 0x000fe20000010050 */
[----:B------:R-:W-:-:S03]  /*2060*/  FADD.FTZ R83, R212, R83 ;  /* 0x00000053d4537221 */ /* 0x000fc60000010000 */
        /* <DEDUP_REMOVED lines=38> */
[----:B------:R-:W-:Y:S02]  /*22d0*/  IADD3 R0, R0, UR10, RZ ;  /* 0x0000000a00007c10 */ /* 0x000fe4000fffe0ff */
        /* <DEDUP_REMOVED lines=8> */
[----:B------:R-:W-:Y:S01]  /*2360*/  LOP3.LUT P3, RZ, R229, 0x1f, RZ, 0xc0, !PT ;  /* 0x0000001fe5ff7812 */ /* 0x000fe2000786c0ff */
[----:B------:R-:W-:Y:S01]  /*2370*/  FADD.FTZ R82, R83, R118 ;  /* 0x0000007653527221 */ /* 0x000fe20000010000 */
[----:B------:R-:W-:Y:S01]  /*2380*/  P2R R119, PR, RZ, 0x20 ;  /* 0x00000020ff777803 */ /* 0x000fe20000000000 */
[----:B------:R-:W-:Y:S01]  /*2390*/  FFMA.FTZ R81, R117, R118, R226 ;  /* 0x0000007675517223 */ /* 0x000fe200000100e2 */
[----:B------:R-:W-:Y:S01]  /*23a0*/  @!P1 IADD3 R80, R80, 0x8, RZ ;  /* 0x0000000850509810 */ /* 0x000fe20007ffe0ff */
[----:B------:R-:W-:Y:S08]  /*23b0*/  BRA.DIV UR6, `(.L_x_1969) ;  /* 0x0000002206107947 */ /* 0x000ff0000b800000 */
        /* <DEDUP_REMOVED lines=18> */
.L_x_1981:
[----:B------:R-:W2:Y:S01]  /*24e0*/  S2R R226, SR_CgaCtaId ;  /* 0x0000000000e27919 */ /* 0x000ea20000008800 */
[----:B01----:R-:W-:Y:S01]  /*24f0*/  FADD.FTZ R81, R81, R123 ;  /* 0x0000007b51517221 */ /* 0x003fe20000010000 */
[----:B------:R-:W-:Y:S01]  /*2500*/  @!P3 LOP3.LUT R231, R231, 0x7, RZ, 0xc0, !PT ;  /* 0x00000007e7e7b812 */ /* 0x000fe200078ec0ff */
[----:B------:R-:W-:Y:S05]  /*2510*/  WARPSYNC.ALL ;  /* 0x0000000000007948 */ /* 0x000fea0003800000 */
[----:B------:R-:W-:Y:S02]  /*2520*/  MOV R123, 0x400 ;  /* 0x00000400007b7802 */ /* 0x000fe40000000f00 */
[----:B------:R-:W-:-:S02]  /*2530*/  @!P3 IADD3 R127, R80, R231, RZ ;  /* 0x000000e7507fb210 */ /* 0x000fc40007ffe0ff */
        /* <DEDUP_REMOVED lines=39> */
[----:B------:R-:W-:Y:S01]  /*27b0*/  FMUL.FTZ R80, R187, R80 ;  /* 0x00000050bb507220 */ /* 0x000fe20000410000 */
[----:B-----5:R-:W-:Y:S01]  /*27c0*/  MOV R92, R86 ;  /* 0x00000056005c7202 */ /* 0x020fe20000000f00 */
[-CC-:B------:R-:W-:Y:S01]  /*27d0*/  FFMA.FTZ R197, R197, R123.reuse, R226.reuse ;  /* 0x0000007bc5c57223 */ /* 0x180fe200000100e2 */
[----:B------:R-:W-:Y:S01]  /*27e0*/  FFMA.FTZ R222, R222, R123, R226 ;  /* 0x0000007bdede7223 */ /* 0x000fe200000100e2 */
[----:B------:R-:W-:Y:S01]  /*27f0*/  @P5 FADD.FTZ R80, R44, R80 ;  /* 0x000000502c505221 */ /* 0x000fe20000010000 */
[----:B------:R-:W-:Y:S01]  /*2800*/  LOP3.LUT P4, RZ, R92, 0xff, RZ, 0xc0, !PT ;  /* 0x000000ff5cff7812 */ /* 0x000fe2000788c0ff */
[----:B------:R-:W-:Y:S01]  /*2810*/  FMUL.FTZ R81, R187, R81 ;  /* 0x00000051bb517220 */ /* 0x000fe20000410000 */
[----:B------:R-:W-:Y:S01]  /*2820*/  FADD.FTZ R82, R196, -R197 ;  /* 0x800000c5c4527221 */ /* 0x000fe20000010000 */
[----:B------:R-:W-:Y:S01]  /*2830*/  @P2 MOV R92, R144 ;  /* 0x00000090005c2202 */ /* 0x000fe20000000f00 */
[----:B------:R-:W-:Y:S01]  /*2840*/  FADD.FTZ R193, R93, -R222 ;  /* 0x800000de5dc17221 */ /* 0x000fe20000010000 */
[----:B------:R-:W-:Y:S01]  /*2850*/  FMUL.FTZ R222, R80, UR15 ;  /* 0x0000000f50de7c20 */ /* 0x000fe20008410000 */
[----:B------:R-:W-:Y:S01]  /*2860*/  @P5 FADD.FTZ R81, R45, R81 ;  /* 0x000000512d515221 */ /* 0x000fe20000010000 */
[----:B------:R-:W-:Y:S01]  /*2870*/  @P2 LOP3.LUT P3, RZ, R92, 0xff, RZ, 0xc0, !PT ;  /* 0x000000ff5cff2812 */ /* 0x000fe2000786c0ff */
[C---:B------:R-:W-:Y:S01]  /*2880*/  FMUL.FTZ R82, R187.reuse, R82 ;  /* 0x00000052bb527220 */ /* 0x040fe20000410000 */
        /* <DEDUP_REMOVED lines=42> */
[-CC-:B------:R-:W-:Y:S01]  /*2b30*/  FFMA.FTZ R91, R91, R123.reuse, R226.reuse ;  /* 0x0000007b5b5b7223 */ /* 0x180fe200000100e2 */
[----:B------:R-:W-:Y:S01]  /*2b40*/  @P2 FSEL R214, R214, RZ, P3 ;  /* 0x000000ffd6d62208 */ /* 0x000fe20001800000 */
[----:B------:R-:W-:Y:S01]  /*2b50*/  FMUL.FTZ R224, R232, UR15 ;  /* 0x0000000fe8e07c20 */ /* 0x000fe20008410000 */
[C---:B------:R-:W-:Y:S01]  /*2b60*/  LOP3.LUT P3, RZ, R87.reuse, 0xff000000, RZ, 0xc0, !PT ;  /* 0xff00000057ff7812 */ /* 0x040fe2000786c0ff */
[----:B------:R-:W-:Y:S01]  /*2b70*/  FADD.FTZ R90, R90, -R91 ;  /* 0x8000005b5a5a7221 */ /* 0x000fe20000010000 */
[----:B------:R-:W-:Y:S01]  /*2b80*/  LOP3.LUT P4, RZ, R87, 0xff0000, RZ, 0xc0, !PT ;  /* 0x00ff000057ff7812 */ /* 0x000fe2000788c0ff */
[-C--:B------:R-:W-:Y:S01]  /*2b90*/  FFMA.FTZ R96, R96, R123.reuse, R226 ;  /* 0x0000007b60607223 */ /* 0x080fe200000100e2 */
[----:B------:R-:W-:Y:S01]  /*2ba0*/  FSEL R221, R225, RZ, P3 ;  /* 0x000000ffe1dd7208 */ /* 0x000fe20001800000 */
[----:B------:R-:W-:Y:S01]  /*2bb0*/  FMUL.FTZ R90, R187, R90 ;  /* 0x0000005abb5a7220 */ /* 0x000fe20000410000 */
[----:B------:R-:W-:Y:S01]  /*2bc0*/  @P2 LOP3.LUT P3, RZ, R145, 0xff000000, RZ, 0xc0, !PT ;  /* 0xff00000091ff2812 */ /* 0x000fe2000786c0ff */
[----:B------:R-:W-:Y:S01]  /*2bd0*/  FADD.FTZ R96, R95, -R96 ;  /* 0x800000605f607221 */ /* 0x000fe20000010000 */
[----:B------:R-:W-:Y:S01]  /*2be0*/  FSEL R223, R224, RZ, P4 ;  /* 0x000000ffe0df7208 */ /* 0x000fe20002000000 */
[----:B------:R-:W-:Y:S01]  /*2bf0*/  @P5 FADD.FTZ R90, R52, R90 ;  /* 0x0000005a345a5221 */ /* 0x000fe20000010000 */
[----:B------:R-:W-:Y:S01]  /*2c00*/  @P2 FSEL R225, R225, RZ, P3 ;  /* 0x000000ffe1e12208 */ /* 0x000fe20001800000 */
[-C--:B------:R-:W-:Y:S01]  /*2c10*/  FFMA.FTZ R98, R98, R123.reuse, R226 ;  /* 0x0000007b62627223 */ /* 0x080fe200000100e2 */
[----:B------:R-:W-:Y:S01]  /*2c20*/  ISETP.NE.U32.AND P3, PT, RZ, UR16, PT ;  /* 0x00000010ff007c0c */ /* 0x000fe2000bf65070 */
[----:B------:R-:W-:Y:S01]  /*2c30*/  FMUL.FTZ R192, R90, UR15 ;  /* 0x0000000f5ac07c20 */ /* 0x000fe20008410000 */
[----:B------:R-:W-:Y:S01]  /*2c40*/  @P2 LOP3.LUT P4, RZ, R145, 0xff0000, RZ, 0xc0, !PT ;  /* 0x00ff000091ff2812 */ /* 0x000fe2000788c0ff */
[----:B------:R-:W-:Y:S01]  /*2c50*/  FADD.FTZ R98, R97, -R98 ;  /* 0x8000006261627221 */ /* 0x000fe20000010000 */
[----:B------:R-:W-:Y:S01]  /*2c60*/  ISETP.NE.AND.EX P3, PT, RZ, UR17, PT, P3 ;  /* 0x00000011ff007c0c */ /* 0x000fe2000bf65330 */
[-CC-:B------:R-:W-:Y:S01]  /*2c70*/  FFMA.FTZ R99, R99, R123.reuse, R226.reuse ;  /* 0x0000007b63637223 */ /* 0x180fe200000100e2 */
[----:B------:R-:W-:Y:S01]  /*2c80*/  @P2 FSEL R224, R224, RZ, P4 ;  /* 0x000000ffe0e02208 */ /* 0x000fe20002000000 */
[----:B------:R-:W-:Y:S01]  /*2c90*/  FMUL.FTZ R91, R187, R98 ;  /* 0x00000062bb5b7220 */ /* 0x000fe20000410000 */
[----:B------:R-:W-:Y:S01]  /*2ca0*/  ISETP.NE.U32.AND P4, PT, RZ, UR16, PT ;  /* 0x00000010ff007c0c */ /* 0x000fe2000bf85070 */
[----:B------:R-:W-:Y:S01]  /*2cb0*/  FADD.FTZ R100, R100, -R99 ;  /* 0x8000006364647221 */ /* 0x000fe20000010000 */
[-CC-:B------:R-:W-:Y:S01]  /*2cc0*/  FFMA.FTZ R104, R104, R123.reuse, R226.reuse ;  /* 0x0000007b68687223 */ /* 0x180fe200000100e2 */
[----:B------:R-:W-:Y:S01]  /*2cd0*/  @P5 FADD.FTZ R91, R54, R91 ;  /* 0x0000005b365b5221 */ /* 0x000fe20000010000 */
[----:B------:R-:W-:Y:S01]  /*2ce0*/  ISETP.NE.AND.EX P4, PT, RZ, UR17, PT, P4 ;  /* 0x00000011ff007c0c */ /* 0x000fe2000bf85340 */
[-C--:B------:R-:W-:Y:S01]  /*2cf0*/  FFMA.FTZ R105, R105, R123.reuse, R226 ;  /* 0x0000007b69697223 */ /* 0x080fe200000100e2 */
[----:B------:R-:W-:Y:S01]  /*2d00*/  FADD.FTZ R104, R101, -R104 ;  /* 0x8000006865687221 */ /* 0x000fe20000010000 */
[----:B------:R-:W-:Y:S01]  /*2d10*/  @P2 F2FP.F16.F32.PACK_AB R222, RZ, R222 ;  /* 0x000000deffde223e */ /* 0x000fe200000000ff */
[----:B------:R-:W-:Y:S01]  /*2d20*/  FFMA.FTZ R110, R110, R123, R226 ;  /* 0x0000007b6e6e7223 */ /* 0x000fe200000100e2 */
[----:B------:R-:W0:Y:S01]  /*2d30*/  @P3 LDC.64 R86, c[0x0][0x308] ;  /* 0x0000c200ff563b82 */ /* 0x000e220000000a00 */
[----:B------:R-:W-:Y:S01]  /*2d40*/  SEL R80, R80, R68, P4 ;  /* 0x0000004450507207 */ /* 0x000fe20002000000 */
[----:B------:R-:W-:Y:S01]  /*2d50*/  FMUL.FTZ R95, R187, R104 ;  /* 0x00000068bb5f7220 */ /* 0x000fe20000410000 */
[----:B------:R-:W-:Y:S01]  /*2d60*/  SEL R81, R81, R69, P4 ;  /* 0x0000004551517207 */ /* 0x000fe20002000000 */
[----:B------:R-:W-:Y:S01]  /*2d70*/  FADD.FTZ R102, R102, -R105 ;  /* 0x8000006966667221 */ /* 0x000fe20000010000 */
[----:B------:R-:W-:Y:S01]  /*2d80*/  SEL R82, R82, R70, P4 ;  /* 0x0000004652527207 */ /* 0x000fe20002000000 */
[----:B------:R-:W-:Y:S01]  /*2d90*/  @P5 FADD.FTZ R95, R56, R95 ;  /* 0x0000005f385f5221 */ /* 0x000fe20000010000 */
[----:B------:R-:W-:Y:S01]  /*2da0*/  SEL R83, R83, R71, P4 ;  /* 0x0000004753537207 */ /* 0x000fe20002000000 */
[----:B------:R-:W-:Y:S01]  /*2db0*/  FMUL.FTZ R236, R187, R102 ;  /* 0x00000066bbec7220 */ /* 0x000fe20000410000 */
[----:B------:R-:W-:Y:S01]  /*2dc0*/  @P2 PRMT R76, R222, 0x7610, R76 ;  /* 0x00007610de4c2816 */ /* 0x000fe2000000004c */
[----:B------:R-:W-:Y:S01]  /*2dd0*/  FMUL.FTZ R222, R95, UR15 ;  /* 0x0000000f5fde7c20 */ /* 0x000fe20008410000 */
[----:B------:R-:W-:Y:S01]  /*2de0*/  @P2 F2FP.F16.F32.PACK_AB R231, RZ, R231 ;  /* 0x000000e7ffe7223e */ /* 0x000fe200000000ff */
[----:B------:R-:W-:Y:S01]  /*2df0*/  @P5 FADD.FTZ R236, R57, R236 ;  /* 0x000000ec39ec5221 */ /* 0x000fe20000010000 */
[----:B------:R-:W-:Y:S01]  /*2e00*/  @P2 F2FP.F16.F32.PACK_AB R233, RZ, R233 ;  /* 0x000000e9ffe9223e */ /* 0x000fe200000000ff */
[----:B------:R-:W-:Y:S01]  /*2e10*/  FADD.FTZ R110, R109, -R110 ;  /* 0x8000006e6d6e7221 */ /* 0x000fe20000010000 */
[----:B------:R-:W-:Y:S01]  /*2e20*/  @P2 PRMT R76, R76, 0x5410, R231 ;  /* 0x000054104c4c2816 */ /* 0x000fe200000000e7 */
[----:B------:R-:W-:Y:S01]  /*2e30*/  FMUL.FTZ R231, R236, UR15 ;  /* 0x0000000fece77c20 */ /* 0x000fe20008410000 */
[----:B------:R-:W-:Y:S01]  /*2e40*/  @P2 PRMT R77, R233, 0x7610, R77 ;  /* 0x00007610e94d2816 */ /* 0x000fe2000000004d */
[----:B------:R-:W-:Y:S01]  /*2e50*/  FMUL.FTZ R233, R187, R110 ;  /* 0x0000006ebbe97220 */ /* 0x000fe20000410000 */
[-CC-:B------:R-:W-:Y:S01]  /*2e60*/  FFMA.FTZ R114, R114, R123.reuse, R226.reuse ;  /* 0x0000007b72727223 */ /* 0x180fe200000100e2 */
[-CC-:B------:R-:W-:Y:S01]  /*2e70*/  FFMA.FTZ R115, R115, R123.reuse, R226.reuse ;  /* 0x0000007b73737223 */ /* 0x180fe200000100e2 */
[----:B------:R-:W-:Y:S01]  /*2e80*/  FFMA.FTZ R121, R121, R123, R226 ;  /* 0x0000007b79797223 */ /* 0x000fe200000100e2 */
[----:B------:R-:W-:Y:S01]  /*2e90*/  @P5 FADD.FTZ R233, R60, R233 ;  /* 0x000000e93ce95221 */ /* 0x000fe20000010000 */
[----:B------:R-:W-:Y:S01]  /*2ea0*/  FADD.FTZ R114, R113, -R114 ;  /* 0x8000007271727221 */ /* 0x000fe20000010000 */
[----:B0-----:R-:W-:-:S04]  /*2eb0*/  @P3 IMAD.WIDE.U32 R86, R182, 0x20, R86 ;  /* 0x00000020b6563825 */ /* 0x001fc800078e0056 */
[----:B------:R-:W-:Y:S01]  /*2ec0*/  FADD.FTZ R116, R116, -R115 ;  /* 0x8000007374747221 */ /* 0x000fe20000010000 */
[----:B------:R-:W-:Y:S01]  /*2ed0*/  FMUL.FTZ R101, R233, UR15 ;  /* 0x0000000fe9657c20 */ /* 0x000fe20008410000 */
[----:B------:R-:W-:Y:S01]  /*2ee0*/  FADD.FTZ R120, R120, -R121 ;  /* 0x8000007978787221 */ /* 0x000fe20000010000 */
[-C--:B------:R-:W-:Y:S01]  /*2ef0*/  FFMA.FTZ R122, R122, R123.reuse, R226 ;  /* 0x0000007b7a7a7223 */ /* 0x080fe200000100e2 */
[----:B------:R0:W-:Y:S01]  /*2f00*/  @P3 STG.E.128 desc[UR4][R86.64], R80 ;  /* 0x0000005056003986 */ /* 0x0001e2000c101d04 */
[C---:B------:R-:W-:Y:S01]  /*2f10*/  FMUL.FTZ R116, R187.reuse, R116 ;  /* 0x00000074bb747220 */ /* 0x040fe20000410000 */
[----:B------:R-:W-:Y:S01]  /*2f20*/  FMUL.FTZ R120, R187, R120 ;  /* 0x00000078bb787220 */ /* 0x000fe20000410000 */
[----:B------:R-:W-:Y:S01]  /*2f30*/  FADD.FTZ R122, R124, -R122 ;  /* 0x8000007a7c7a7221 */ /* 0x000fe20000010000 */
[----:B------:R-:W-:Y:S01]  /*2f40*/  @P2 F2FP.F16.F32.PACK_AB R224, RZ, R224 ;  /* 0x000000e0ffe0223e */ /* 0x000fe200000000ff */
[----:B------:R-:W-:Y:S01]  /*2f50*/  @P5 FADD.FTZ R116, R63, R116 ;  /* 0x000000743f745221 */ /* 0x000fe20000010000 */
[----:B------:R-:W-:Y:S01]  /*2f60*/  @P5 FADD.FTZ R120, R64, R120 ;  /* 0x0000007840785221 */ /* 0x000fe20000010000 */
[----:B------:R-:W-:Y:S01]  /*2f70*/  FMUL.FTZ R121, R187, R122 ;  /* 0x0000007abb797220 */ /* 0x000fe20000410000 */
[--C-:B------:R-:W-:Y:S01]  /*2f80*/  FFMA.FTZ R125, R125, R123, R226.reuse ;  /* 0x0000007b7d7d7223 */ /* 0x100fe200000100e2 */
[----:B------:R-:W-:Y:S01]  /*2f90*/  @P2 F2FP.F16.F32.PACK_AB R229, RZ, R229 ;  /* 0x000000e5ffe5223e */ /* 0x000fe200000000ff */
[----:B------:R-:W-:Y:S01]  /*2fa0*/  FMUL.FTZ R109, R120, UR15 ;  /* 0x0000000f786d7c20 */ /* 0x000fe20008410000 */
[----:B------:R-:W-:Y:S01]  /*2fb0*/  @P2 F2FP.F16.F32.PACK_AB R214, RZ, R214 ;  /* 0x000000d6ffd6223e */ /* 0x000fe200000000ff */
[----:B------:R-:W-:Y:S01]  /*2fc0*/  @P5 FADD.FTZ R121, R65, R121 ;  /* 0x0000007941795221 */ /* 0x000fe20000010000 */
[----:B------:R-:W-:Y:S01]  /*2fd0*/  @P2 F2FP.F16.F32.PACK_AB R225, RZ, R225 ;  /* 0x000000e1ffe1223e */ /* 0x000fe200000000ff */
[-CC-:B------:R-:W-:Y:S01]  /*2fe0*/  FFMA.FTZ R124, R112, R123.reuse, R226.reuse ;  /* 0x0000007b707c7223 */ /* 0x180fe200000100e2 */
[----:B------:R-:W-:Y:S01]  /*2ff0*/  @P2 PRMT R79, R224, 0x7610, R79 ;  /* 0x00007610e04f2816 */ /* 0x000fe2000000004f */
[----:B------:R-:W-:Y:S01]  /*3000*/  FFMA.FTZ R117, R117, R123, R226 ;  /* 0x0000007b75757223 */ /* 0x000fe200000100e2 */
[----:B------:R-:W-:Y:S01]  /*3010*/  FADD.FTZ R125, R126, -R125 ;  /* 0x8000007d7e7d7221 */ /* 0x000fe20000010000 */
[----:B0-----:R-:W-:Y:S01]  /*3020*/  MOV R80, R84 ;  /* 0x0000005400507202 */ /* 0x001fe20000000f00 */
[----:B------:R-:W-:Y:S01]  /*3030*/  FMUL.FTZ R113, R121, UR15 ;  /* 0x0000000f79717c20 */ /* 0x000fe20008410000 */
[----:B------:R-:W-:Y:S01]  /*3040*/  SEL R81, R193, R73, P4 ;  /* 0x00000049c1517207 */ /* 0x000fe20002000000 */
[----:B------:R-:W-:Y:S01]  /*3050*/  FADD.FTZ R124, R111, -R124 ;  /* 0x8000007c6f7c7221 */ /* 0x000fe20000010000 */
[----:B------:R-:W-:Y:S01]  /*3060*/  LOP3.LUT P6, RZ, R80, 0xff, RZ, 0xc0, !PT ;  /* 0x000000ff50ff7812 */ /* 0x000fe200078cc0ff */
[----:B------:R-:W-:Y:S01]  /*3070*/  FADD.FTZ R118, R118, -R117 ;  /* 0x8000007576767221 */ /* 0x000fe20000010000 */
[----:B------:R-:W-:Y:S01]  /*3080*/  @P2 MOV R80, R146 ;  /* 0x0000009200502202 */ /* 0x000fe20000000f00 */
[C---:B------:R-:W-:Y:S01]  /*3090*/  FMUL.FTZ R122, R187.reuse, R125 ;  /* 0x0000007dbb7a7220 */ /* 0x040fe20000410000 */
[----:B------:R-:W-:Y:S01]  /*30a0*/  FSEL R127, R192, RZ, P6 ;  /* 0x000000ffc07f7208 */ /* 0x000fe20003000000 */
[----:B------:R-:W-:Y:S01]  /*30b0*/  FMUL.FTZ R124, R187, R124 ;  /* 0x0000007cbb7c7220 */ /* 0x000fe20000410000 */
[----:B------:R-:W-:Y:S01]  /*30c0*/  @P2 LOP3.LUT P6, RZ, R80, 0xff, RZ, 0xc0, !PT ;  /* 0x000000ff50ff2812 */ /* 0x000fe200078cc0ff */
[----:B------:R-:W-:Y:S01]  /*30d0*/  @P5 FADD.FTZ R122, R66, R122 ;  /* 0x0000007a427a5221 */ /* 0x000fe20000010000 */
[----:B------:R-:W-:Y:S01]  /*30e0*/  SEL R80, R212, R72, P4 ;  /* 0x00000048d4507207 */ /* 0x000fe20002000000 */
[----:B------:R-:W-:Y:S01]  /*30f0*/  @P5 FADD.FTZ R124, R61, R124 ;  /* 0x0000007c3d7c5221 */ /* 0x000fe20000010000 */
[----:B------:R-:W-:Y:S01]  /*3100*/  SEL R82, R232, R74, P4 ;  /* 0x0000004ae8527207 */ /* 0x000fe20002000000 */
[----:B------:R-:W-:Y:S01]  /*3110*/  FMUL.FTZ R112, R122, UR15 ;  /* 0x0000000f7a707c20 */ /* 0x000fe20008410000 */
[----:B------:R-:W-:Y:S01]  /*3120*/  SEL R83, R194, R75, P4 ;  /* 0x0000004bc2537207 */ /* 0x000fe20002000000 */
[----:B------:R-:W-:Y:S01]  /*3130*/  FMUL.FTZ R194, R91, UR15 ;  /* 0x0000000f5bc27c20 */ /* 0x000fe20008410000 */
[----:B------:R-:W-:-:S02]  /*3140*/  @P2 FSEL R192, R192, RZ, P6 ;  /* 0x000000ffc0c02208 */ /* 0x000fc40003000000 */
[----:B------:R-:W-:Y:S01]  /*3150*/  LOP3.LUT P6, RZ, R84, 0xff00, RZ, 0xc0, !PT ;  /* 0x0000ff0054ff7812 */ /* 0x000fe200078cc0ff */
[----:B------:R0:W-:Y:S01]  /*3160*/  @P3 STG.E.128 desc[UR4][R86.64+0x10], R80 ;  /* 0x0000105056003986 */ /* 0x0001e2000c101d04 */
[----:B------:R-:W-:Y:S02]  /*3170*/  @P2 PRMT R77, R77, 0x5410, R229 ;  /* 0x000054104d4d2816 */ /* 0x000fe400000000e5 */
[----:B------:R-:W-:Y:S02]  /*3180*/  @P2 PRMT R79, R79, 0x5410, R225 ;  /* 0x000054104f4f2816 */ /* 0x000fe400000000e1 */
[----:B------:R-:W-:Y:S01]  /*3190*/  @P2 F2FP.F16.F32.PACK_AB R192, RZ, R192 ;  /* 0x000000c0ffc0223e */ /* 0x000fe200000000ff */
[C---:B0-----:R-:W-:Y:S01]  /*31a0*/  FMUL.FTZ R86, R187.reuse, R96 ;  /* 0x00000060bb567220 */ /* 0x041fe20000410000 */
        /* <DEDUP_REMOVED lines=9> */
[C---:B------:R-:W-:Y:S01]  /*3240*/  FMUL.FTZ R237, R187.reuse, R106 ;  /* 0x0000006abbed7220 */ /* 0x040fe20000410000 */
[----:B------:R-:W-:Y:S01]  /*3250*/  FMUL.FTZ R238, R187, R80 ;  /* 0x00000050bbee7220 */ /* 0x000fe20000410000 */
[----:B------:R-:W-:Y:S01]  /*3260*/  F2FP.F16.F32.PACK_AB R82, R197, R196 ;  /* 0x000000c4c552723e */ /* 0x000fe200000000ff */
[----:B------:R-:W-:Y:S01]  /*3270*/  FMUL.FTZ R106, R116, UR15 ;  /* 0x0000000f746a7c20 */ /* 0x000fe20008410000 */
[----:B------:R-:W-:Y:S01]  /*3280*/  FSEL R96, R193, RZ, P6 ;  /* 0x000000ffc1607208 */ /* 0x000fe20003000000 */
[----:B------:R-:W-:Y:S01]  /*3290*/  @P5 FADD.FTZ R237, R58, R237 ;  /* 0x000000ed3aed5221 */ /* 0x000fe20000010000 */
[----:B------:R-:W-:Y:S01]  /*32a0*/  @P2 LOP3.LUT P6, RZ, R146, 0xff00, RZ, 0xc0, !PT ;  /* 0x0000ff0092ff2812 */ /* 0x000fe200078cc0ff */
[----:B------:R-:W-:Y:S01]  /*32b0*/  @P5 FADD.FTZ R238, R59, R238 ;  /* 0x000000ee3bee5221 */ /* 0x000fe20000010000 */
[----:B------:R-:W0:Y:S01]  /*32c0*/  LDC.64 R196, c[0x0][0x2f8] ;  /* 0x0000be00ffc47b82 */ /* 0x000e220000000a00 */
[----:B------:R-:W-:Y:S01]  /*32d0*/  FMUL.FTZ R232, R237, UR15 ;  /* 0x0000000fede87c20 */ /* 0x000fe20008410000 */
[----:B------:R-:W-:Y:S01]  /*32e0*/  @P2 FSEL R193, R193, RZ, P6 ;  /* 0x000000ffc1c12208 */ /* 0x000fe20003000000 */
[----:B------:R-:W-:Y:S01]  /*32f0*/  FMUL.FTZ R235, R238, UR15 ;  /* 0x0000000feeeb7c20 */ /* 0x000fe20008410000 */
[----:B------:R-:W-:-:S02]  /*3300*/  LOP3.LUT P6, RZ, R84, 0xff0000, RZ, 0xc0, !PT ;  /* 0x00ff000054ff7812 */ /* 0x000fc400078cc0ff */
[----:B------:R-:W-:Y:S02]  /*3310*/  MOV R80, R88 ;  /* 0x0000005800507202 */ /* 0x000fe40000000f00 */
[----:B------:R-:W-:Y:S02]  /*3320*/  FSEL R97, R194, RZ, P6 ;  /* 0x000000ffc2617208 */ /* 0x000fe40003000000 */
[----:B------:R-:W-:Y:S02]  /*3330*/  @P2 LOP3.LUT P6, RZ, R146, 0xff0000, RZ, 0xc0, !PT ;  /* 0x00ff000092ff2812 */ /* 0x000fe400078cc0ff */
[----:B------:R-:W-:Y:S02]  /*3340*/  F2FP.F16.F32.PACK_AB R83, R221, R223 ;  /* 0x000000dfdd53723e */ /* 0x000fe400000000ff */
[----:B------:R-:W-:Y:S02]  /*3350*/  @P2 FSEL R194, R194, RZ, P6 ;  /* 0x000000ffc2c22208 */ /* 0x000fe40003000000 */
[----:B------:R-:W-:-:S02]  /*3360*/  LOP3.LUT P6, RZ, R84, 0xff000000, RZ, 0xc0, !PT ;  /* 0xff00000054ff7812 */ /* 0x000fc400078cc0ff */
[----:B------:R-:W-:Y:S02]  /*3370*/  F2FP.F16.F32.PACK_AB R81, R195, R94 ;  /* 0x0000005ec351723e */ /* 0x000fe400000000ff */
[----:B------:R-:W-:Y:S02]  /*3380*/  FSEL R99, R212, RZ, P6 ;  /* 0x000000ffd4637208 */ /* 0x000fe40003000000 */
[----:B------:R-:W-:Y:S02]  /*3390*/  @P2 LOP3.LUT P6, RZ, R146, 0xff000000, RZ, 0xc0, !PT ;  /* 0xff00000092ff2812 */ /* 0x000fe400078cc0ff */
[----:B------:R-:W-:Y:S02]  /*33a0*/  @P2 F2FP.F16.F32.PACK_AB R194, RZ, R194 ;  /* 0x000000c2ffc2223e */ /* 0x000fe400000000ff */
[----:B------:R-:W-:Y:S02]  /*33b0*/  @P2 FSEL R212, R212, RZ, P6 ;  /* 0x000000ffd4d42208 */ /* 0x000fe40003000000 */
[----:B------:R-:W-:-:S02]  /*33c0*/  LOP3.LUT P6, RZ, R85, 0xff, RZ, 0xc0, !PT ;  /* 0x000000ff55ff7812 */ /* 0x000fc400078cc0ff */
[----:B------:R-:W-:Y:S02]  /*33d0*/  @P2 F2FP.F16.F32.PACK_AB R193, RZ, R193 ;  /* 0x000000c1ffc1223e */ /* 0x000fe400000000ff */
[C---:B------:R-:W-:Y:S02]  /*33e0*/  FSEL R104, R222.reuse, RZ, P6 ;  /* 0x000000ffde687208 */ /* 0x040fe40003000000 */
[----:B------:R-:W-:Y:S02]  /*33f0*/  @P2 LOP3.LUT P6, RZ, R147, 0xff, RZ, 0xc0, !PT ;  /* 0x000000ff93ff2812 */ /* 0x000fe400078cc0ff */
[----:B------:R-:W-:Y:S02]  /*3400*/  @P2 F2FP.F16.F32.PACK_AB R212, RZ, R212 ;  /* 0x000000d4ffd4223e */ /* 0x000fe400000000ff */
[----:B------:R-:W-:Y:S02]  /*3410*/  @P2 FSEL R222, R222, RZ, P6 ;  /* 0x000000ffdede2208 */ /* 0x000fe40003000000 */
[----:B------:R-:W-:-:S02]  /*3420*/  LOP3.LUT P6, RZ, R85, 0xff00, RZ, 0xc0, !PT ;  /* 0x0000ff0055ff7812 */ /* 0x000fc400078cc0ff */
[----:B------:R-:W-:Y:S02]  /*3430*/  @P2 F2FP.F16.F32.PACK_AB R222, RZ, R222 ;  /* 0x000000deffde223e */ /* 0x000fe400000000ff */
[----:B------:R-:W-:Y:S02]  /*3440*/  FSEL R105, R231, RZ, P6 ;  /* 0x000000ffe7697208 */ /* 0x000fe40003000000 */
[----:B------:R-:W-:-:S04]  /*3450*/  @P2 LOP3.LUT P6, RZ, R147, 0xff00, RZ, 0xc0, !PT ;  /* 0x0000ff0093ff2812 */ /* 0x000fc800078cc0ff */
[----:B------:R-:W-:Y:S02]  /*3460*/  @P2 FSEL R231, R231, RZ, P6 ;  /* 0x000000ffe7e72208 */ /* 0x000fe40003000000 */
[----:B------:R-:W-:Y:S02]  /*3470*/  LOP3.LUT P6, RZ, R85, 0xff0000, RZ, 0xc0, !PT ;  /* 0x00ff000055ff7812 */ /* 0x000fe400078cc0ff */
[----:B------:R-:W-:Y:S02]  /*3480*/  @P2 F2FP.F16.F32.PACK_AB R231, RZ, R231 ;  /* 0x000000e7ffe7223e */ /* 0x000fe400000000ff */
[----:B------:R-:W-:Y:S02]  /*3490*/  FSEL R108, R232, RZ, P6 ;  /* 0x000000ffe86c7208 */ /* 0x000fe40003000000 */
[----:B------:R-:W-:-:S04]  /*34a0*/  @P2 LOP3.LUT P6, RZ, R147, 0xff0000, RZ, 0xc0, !PT ;  /* 0x00ff000093ff2812 */ /* 0x000fc800078cc0ff */
[----:B------:R-:W-:Y:S02]  /*34b0*/  @P2 FSEL R232, R232, RZ, P6 ;  /* 0x000000ffe8e82208 */ /* 0x000fe40003000000 */
[----:B------:R-:W-:Y:S01]  /*34c0*/  LOP3.LUT P6, RZ, R85, 0xff000000, RZ, 0xc0, !PT ;  /* 0xff00000055ff7812 */ /* 0x000fe200078cc0ff */
[----:B0-----:R-:W-:Y:S01]  /*34d0*/  IMAD.WIDE.U32 R84, R182, 0x10, R196 ;  /* 0x00000010b6547825 */ /* 0x001fe200078e00c4 */
[----:B------:R-:W-:Y:S02]  /*34e0*/  @P2 F2FP.F16.F32.PACK_AB R232, RZ, R232 ;  /* 0x000000e8ffe8223e */ /* 0x000fe400000000ff */
[----:B------:R-:W-:Y:S02]  /*34f0*/  FSEL R234, R235, RZ, P6 ;  /* 0x000000ffebea7208 */ /* 0x000fe40003000000 */
[----:B------:R-:W-:-:S04]  /*3500*/  @P2 LOP3.LUT P6, RZ, R147, 0xff000000, RZ, 0xc0, !PT ;  /* 0xff00000093ff2812 */ /* 0x000fc800078cc0ff */
[----:B------:R-:W-:Y:S02]  /*3510*/  @P2 FSEL R235, R235, RZ, P6 ;  /* 0x000000ffebeb2208 */ /* 0x000fe40003000000 */
[----:B------:R-:W-:Y:S02]  /*3520*/  LOP3.LUT P6, RZ, R80, 0xff, RZ, 0xc0, !PT ;  /* 0x000000ff50ff7812 */ /* 0x000fe400078cc0ff */
[----:B------:R-:W-:Y:S02]  /*3530*/  @P2 MOV R80, R148 ;  /* 0x0000009400502202 */ /* 0x000fe40000000f00 */
[----:B------:R-:W-:Y:S02]  /*3540*/  FSEL R98, R101, RZ, P6 ;  /* 0x000000ff65627208 */ /* 0x000fe40003000000 */
[----:B------:R-:W-:Y:S02]  /*3550*/  @P2 LOP3.LUT P6, RZ, R80, 0xff, RZ, 0xc0, !PT ;  /* 0x000000ff50ff2812 */ /* 0x000fe400078cc0ff */
[----:B------:R-:W-:Y:S01]  /*3560*/  @P2 F2FP.F16.F32.PACK_AB R80, RZ, R230 ;  /* 0x000000e6ff50223e */ /* 0x000fe200000000ff */
[----:B------:R-:W-:Y:S01]  /*3570*/  FMUL.FTZ R230, R187, R114 ;  /* 0x00000072bbe67220 */ /* 0x000fe20000410000 */
[----:B------:R-:W-:Y:S01]  /*3580*/  @P2 FSEL R101, R101, RZ, P6 ;  /* 0x000000ff65652208 */ /* 0x000fe20003000000 */
[----:B------:R-:W-:Y:S01]  /*3590*/  FMUL.FTZ R187, R187, R118 ;  /* 0x00000076bbbb7220 */ /* 0x000fe20000410000 */
[----:B------:R-:W-:Y:S01]  /*35a0*/  @P2 PRMT R78, R80, 0x7610, R78 ;  /* 0x00007610504e2816 */ /* 0x000fe2000000004e */
[----:B------:R-:W-:Y:S01]  /*35b0*/  @P5 FADD.FTZ R230, R62, R230 ;  /* 0x000000e63ee65221 */ /* 0x000fe20000010000 */
[----:B------:R-:W-:Y:S01]  /*35c0*/  F2FP.F16.F32.PACK_AB R80, R93, R92 ;  /* 0x0000005c5d50723e */ /* 0x000fe200000000ff */
[----:B------:R-:W-:Y:S01]  /*35d0*/  @P5 FADD.FTZ R187, R67, R187 ;  /* 0x000000bb43bb5221 */ /* 0x000fe20000010000 */
[----:B------:R-:W-:Y:S01]  /*35e0*/  LOP3.LUT P6, RZ, R88, 0xff0000, RZ, 0xc0, !PT ;  /* 0x00ff000058ff7812 */ /* 0x000fe200078cc0ff */
[----:B------:R-:W-:Y:S01]  /*35f0*/  FMUL.FTZ R102, R230, UR15 ;  /* 0x0000000fe6667c20 */ /* 0x000fe20008410000 */
[----:B------:R-:W0:Y:S01]  /*3600*/  @P2 LDC.64 R92, c[0x0][0x300] ;  /* 0x0000c000ff5c2b82 */ /* 0x000e220000000a00 */
[----:B------:R1:W-:Y:S01]  /*3610*/  STG.E.128 desc[UR4][R84.64], R80 ;  /* 0x0000005054007986 */ /* 0x0003e2000c101d04 */
[----:B------:R-:W-:Y:S01]  /*3620*/  @P2 PRMT R78, R78, 0x5410, R214 ;  /* 0x000054104e4e2816 */ /* 0x000fe200000000d6 */
[----:B------:R-:W-:Y:S01]  /*3630*/  FMUL.FTZ R114, R124, UR15 ;  /* 0x0000000f7c727c20 */ /* 0x000fe20008410000 */
[----:B------:R-:W-:-:S02]  /*3640*/  FSEL R100, R102, RZ, P6 ;  /* 0x000000ff66647208 */ /* 0x000fc40003000000 */
[----:B------:R-:W-:Y:S02]  /*3650*/  @P2 LOP3.LUT P6, RZ, R148, 0xff0000, RZ, 0xc0, !PT ;  /* 0x00ff000094ff2812 */ /* 0x000fe400078cc0ff */
[----:B------:R-:W-:Y:S02]  /*3660*/  LOP3.LUT P5, RZ, R88, 0xff00, RZ, 0xc0, !PT ;  /* 0x0000ff0058ff7812 */ /* 0x000fe400078ac0ff */
[----:B------:R-:W-:Y:S02]  /*3670*/  @P2 FSEL R102, R102, RZ, P6 ;  /* 0x000000ff66662208 */ /* 0x000fe40003000000 */
[----:B------:R-:W-:Y:S02]  /*3680*/  LOP3.LUT P6, RZ, R88, 0xff000000, RZ, 0xc0, !PT ;  /* 0xff00000058ff7812 */ /* 0x000fe400078cc0ff */
[----:B------:R-:W-:Y:S02]  /*3690*/  @P2 F2FP.F16.F32.PACK_AB R235, RZ, R235 ;  /* 0x000000ebffeb223e */ /* 0x000fe400000000ff */
[----:B------:R-:W-:-:S02]  /*36a0*/  FSEL R103, R106, RZ, P6 ;  /* 0x000000ff6a677208 */ /* 0x000fc40003000000 */
[----:B------:R-:W-:Y:S02]  /*36b0*/  @P2 LOP3.LUT P6, RZ, R148, 0xff000000, RZ, 0xc0, !PT ;  /* 0xff00000094ff2812 */ /* 0x000fe400078cc0ff */
[----:B-1----:R-:W-:Y:S02]  /*36c0*/  SEL R80, R90, R68, P4 ;  /* 0x000000445a507207 */ /* 0x002fe40002000000 */
[----:B------:R-:W-:Y:S02]  /*36d0*/  SEL R82, R91, R70, P4 ;  /* 0x000000465b527207 */ /* 0x000fe40002000000 */
[----:B------:R-:W1:Y:S01]  /*36e0*/  @P2 LDC.64 R90, c[0x0][0x300] ;  /* 0x0000c000ff5a2b82 */ /* 0x000e620000000a00 */
[----:B------:R-:W-:Y:S01]  /*36f0*/  SEL R84, R95, R72, P4 ;  /* 0x000000485f547207 */ /* 0x000fe20002000000 */
[----:B0-----:R-:W-:Y:S01]  /*3700*/  @P2 IMAD.WIDE.U32 R92, R180, 0x10, R92 ;  /* 0x00000010b45c2825 */ /* 0x001fe200078e005c */
[----:B------:R-:W-:Y:S02]  /*3710*/  @P2 FSEL R106, R106, RZ, P6 ;  /* 0x000000ff6a6a2208 */ /* 0x000fe40003000000 */
[----:B------:R-:W-:-:S02]  /*3720*/  LOP3.LUT P6, RZ, R89, 0xff, RZ, 0xc0, !PT ;  /* 0x000000ff59ff7812 */ /* 0x000fc400078cc0ff */
[----:B------:R-:W-:Y:S01]  /*3730*/  SEL R81, R86, R69, P4 ;  /* 0x0000004556517207 */ /* 0x000fe20002000000 */
[----:B------:R-:W0:Y:S01]  /*3740*/  @P3 LDC.64 R94, c[0x0][0x308] ;  /* 0x0000c200ff5e3b82 */ /* 0x000e220000000a00 */
[----:B------:R-:W-:Y:S02]  /*3750*/  FSEL R107, R109, RZ, P6 ;  /* 0x000000ff6d6b7208 */ /* 0x000fe40003000000 */
[----:B------:R-:W-:Y:S02]  /*3760*/  @P2 LOP3.LUT P6, RZ, R149, 0xff, RZ, 0xc0, !PT ;  /* 0x000000ff95ff2812 */ /* 0x000fe400078cc0ff */
[----:B------:R-:W-:Y:S02]  /*3770*/  SEL R83, R87, R71, P4 ;  /* 0x0000004757537207 */ /* 0x000fe40002000000 */
[----:B------:R-:W-:Y:S02]  /*3780*/  @P2 FSEL R109, R109, RZ, P6 ;  /* 0x000000ff6d6d2208 */ /* 0x000fe40003000000 */
[----:B------:R-:W-:-:S02]  /*3790*/  LOP3.LUT P6, RZ, R89, 0xff00, RZ, 0xc0, !PT ;  /* 0x0000ff0059ff7812 */ /* 0x000fc400078cc0ff */
[----:B------:R-:W-:Y:S02]  /*37a0*/  SEL R85, R236, R73, P4 ;  /* 0x00000049ec557207 */ /* 0x000fe40002000000 */
[----:B------:R-:W-:Y:S02]  /*37b0*/  SEL R86, R237, R74, P4 ;  /* 0x0000004aed567207 */ /* 0x000fe40002000000 */
[-C--:B------:R-:W-:Y:S01]  /*37c0*/  SEL R87, R238, R75.reuse, P4 ;  /* 0x0000004bee577207 */ /* 0x080fe20002000000 */
[----:B-1----:R-:W-:Y:S01]  /*37d0*/  @P2 IMAD.WIDE.U32 R90, R182, 0x10, R90 ;  /* 0x00000010b65a2825 */ /* 0x002fe200078e005a */
[----:B------:R-:W-:Y:S02]  /*37e0*/  FSEL R110, R113, RZ, P6 ;  /* 0x000000ff716e7208 */ /* 0x000fe40003000000 */
[----:B------:R-:W-:Y:S02]  /*37f0*/  @P2 LOP3.LUT P6, RZ, R149, 0xff00, RZ, 0xc0, !PT ;  /* 0x0000ff0095ff2812 */ /* 0x000fe400078cc0ff */
[----:B------:R-:W-:Y:S01]  /*3800*/  @P2 STG.E.128 desc[UR4][R90.64], R76 ;  /* 0x0000004c5a002986 */ /* 0x000fe2000c101d04 */
[C---:B------:R-:W-:Y:S01]  /*3810*/  SEL R75, R187.reuse, R75, P4 ;  /* 0x0000004bbb4b7207 */ /* 0x040fe20002000000 */
[----:B------:R-:W-:Y:S01]  /*3820*/  FMUL.FTZ R187, R187, UR15 ;  /* 0x0000000fbbbb7c20 */ /* 0x000fe20008410000 */
[----:B0-----:R-:W-:Y:S01]  /*3830*/  @P3 IMAD.WIDE.U32 R94, R180, 0x20, R94 ;  /* 0x00000020b45e3825 */ /* 0x001fe200078e005e */
[----:B------:R-:W-:-:S02]  /*3840*/  @P2 FSEL R113, R113, RZ, P6 ;  /* 0x000000ff71712208 */ /* 0x000fc40003000000 */
[----:B------:R-:W-:Y:S02]  /*3850*/  LOP3.LUT P6, RZ, R89, 0xff0000, RZ, 0xc0, !PT ;  /* 0x00ff000059ff7812 */ /* 0x000fe400078cc0ff */
[----:B------:R0:W-:Y:S01]  /*3860*/  @P3 STG.E.128 desc[UR4][R94.64+0x10], R84 ;  /* 0x000010545e003986 */ /* 0x0001e2000c101d04 */
[----:B------:R-:W-:Y:S02]  /*3870*/  SEL R68, R233, R68, P4 ;  /* 0x00000044e9447207 */ /* 0x000fe40002000000 */
[----:B------:R-:W-:Y:S01]  /*3880*/  FSEL R111, R112, RZ, P6 ;  /* 0x000000ff706f7208 */ /* 0x000fe20003000000 */
[----:B------:R1:W-:Y:S01]  /*3890*/  @P3 STG.E.128 desc[UR4][R94.64], R80 ;  /* 0x000000505e003986 */ /* 0x0003e2000c101d04 */
[----:B------:R-:W-:Y:S02]  /*38a0*/  SEL R69, R124, R69, P4 ;  /* 0x000000457c457207 */ /* 0x000fe40002000000 */
[----:B------:R-:W-:Y:S02]  /*38b0*/  SEL R70, R230, R70, P4 ;  /* 0x00000046e6467207 */ /* 0x000fe40002000000 */
[----:B------:R-:W-:-:S02]  /*38c0*/  SEL R71, R116, R71, P4 ;  /* 0x0000004774477207 */ /* 0x000fc40002000000 */
[----:B------:R-:W-:Y:S02]  /*38d0*/  SEL R72, R120, R72, P4 ;  /* 0x0000004878487207 */ /* 0x000fe40002000000 */
[----:B------:R-:W-:Y:S02]  /*38e0*/  SEL R73, R121, R73, P4 ;  /* 0x0000004979497207 */ /* 0x000fe40002000000 */
[----:B------:R-:W-:Y:S02]  /*38f0*/  SEL R74, R122, R74, P4 ;  /* 0x0000004a7a4a7207 */ /* 0x000fe40002000000 */
[----:B------:R-:W-:Y:S01]  /*3900*/  @P2 LOP3.LUT P6, RZ, R149, 0xff0000, RZ, 0xc0, !PT ;  /* 0x00ff000095ff2812 */ /* 0x000fe200078cc0ff */
[----:B0-----:R-:W0:Y:S01]  /*3910*/  @P3 LDC.64 R86, c[0x0][0x308] ;  /* 0x0000c200ff563b82 */ /* 0x001e220000000a00 */
[----:B------:R-:W-:Y:S02]  /*3920*/  LOP3.LUT P4, RZ, R89, 0xff000000, RZ, 0xc0, !PT ;  /* 0xff00000059ff7812 */ /* 0x000fe4000788c0ff */
[----:B------:R-:W-:-:S02]  /*3930*/  F2FP.F16.F32.PACK_AB R90, R105, R104 ;  /* 0x00000068695a723e */ /* 0x000fc400000000ff */
[----:B------:R-:W-:Y:S02]  /*3940*/  @P2 PRMT R76, R192, 0x7610, R76 ;  /* 0x00007610c04c2816 */ /* 0x000fe4000000004c */
[----:B------:R-:W-:Y:S01]  /*3950*/  @P2 PRMT R77, R194, 0x7610, R77 ;  /* 0x00007610c24d2816 */ /* 0x000fe2000000004d */
[----:B------:R-:W2:Y:S01]  /*3960*/  @P2 LDC.64 R84, c[0x0][0x300] ;  /* 0x0000c000ff542b82 */ /* 0x000ea20000000a00 */
[----:B------:R-:W-:Y:S02]  /*3970*/  @P2 PRMT R78, R222, 0x7610, R78 ;  /* 0x00007610de4e2816 */ /* 0x000fe4000000004e */
[----:B------:R-:W-:Y:S02]  /*3980*/  @P2 PRMT R79, R232, 0x7610, R79 ;  /* 0x00007610e84f2816 */ /* 0x000fe4000000004f */
[----:B------:R-:W-:Y:S02]  /*3990*/  @P2 FSEL R112, R112, RZ, P6 ;  /* 0x000000ff70702208 */ /* 0x000fe40003000000 */
[----:B------:R-:W-:-:S02]  /*39a0*/  F2FP.F16.F32.PACK_AB R89, R99, R97 ;  /* 0x000000616359723e */ /* 0x000fc400000000ff */
[----:B------:R-:W-:Y:S01]  /*39b0*/  F2FP.F16.F32.PACK_AB R88, R96, R127 ;  /* 0x0000007f6058723e */ /* 0x000fe200000000ff */
[----:B------:R-:W-:Y:S01]  /*39c0*/  IMAD.WIDE.U32 R96, R180, 0x10, R196 ;  /* 0x00000010b4607825 */ /* 0x000fe200078e00c4 */
[----:B------:R-:W-:Y:S02]  /*39d0*/  FSEL R104, R187, RZ, P4 ;  /* 0x000000ffbb687208 */ /* 0x000fe40002000000 */
[----:B------:R-:W-:Y:S02]  /*39e0*/  @P2 LOP3.LUT P6, RZ, R148, 0xff00, RZ, 0xc0, !PT ;  /* 0x0000ff0094ff2812 */ /* 0x000fe400078cc0ff */
[----:B------:R-:W-:Y:S01]  /*39f0*/  F2FP.F16.F32.PACK_AB R91, R234, R108 ;  /* 0x0000006cea5b723e */ /* 0x000fe200000000ff */
[----:B0-----:R-:W-:Y:S01]  /*3a00*/  @P3 IMAD.WIDE.U32 R86, R178, 0x20, R86 ;  /* 0x00000020b2563825 */ /* 0x001fe200078e0056 */
[----:B------:R-:W-:Y:S02]  /*3a10*/  @P2 LOP3.LUT P4, RZ, R149, 0xff000000, RZ, 0xc0, !PT ;  /* 0xff00000095ff2812 */ /* 0x000fe4000788c0ff */
[----:B------:R-:W-:Y:S01]  /*3a20*/  @P2 PRMT R76, R76, 0x5410, R193 ;  /* 0x000054104c4c2816 */ /* 0x000fe200000000c1 */
[----:B------:R0:W-:Y:S01]  /*3a30*/  STG.E.128 desc[UR4][R96.64], R88 ;  /* 0x0000005860007986 */ /* 0x0001e2000c101d04 */
[----:B------:R-:W-:-:S02]  /*3a40*/  @P2 PRMT R77, R77, 0x5410, R212 ;  /* 0x000054104d4d2816 */ /* 0x000fc400000000d4 */
[----:B------:R-:W-:Y:S01]  /*3a50*/  @P2 PRMT R78, R78, 0x5410, R231 ;  /* 0x000054104e4e2816 */ /* 0x000fe200000000e7 */
[----:B--2---:R-:W-:Y:S01]  /*3a60*/  @P2 IMAD.WIDE.U32 R84, R178, 0x10, R84 ;  /* 0x00000010b2542825 */ /* 0x004fe200078e0054 */
[----:B------:R-:W-:Y:S02]  /*3a70*/  @P2 PRMT R79, R79, 0x5410, R235 ;  /* 0x000054104f4f2816 */ /* 0x000fe400000000eb */
[----:B------:R-:W-:Y:S02]  /*3a80*/  @P2 FSEL R115, R114, RZ, P6 ;  /* 0x000000ff72732208 */ /* 0x000fe40003000000 */
[----:B------:R-:W-:Y:S01]  /*3a90*/  @P2 F2FP.F16.F32.PACK_AB R101, RZ, R101 ;  /* 0x00000065ff65223e */ /* 0x000fe200000000ff */
[----:B------:R2:W-:Y:S01]  /*3aa0*/  @P2 STG.E.128 desc[UR4][R92.64], R76 ;  /* 0x0000004c5c002986 */ /* 0x0005e2000c101d04 */
[----:B------:R-:W-:Y:S02]  /*3ab0*/  @P2 F2FP.F16.F32.PACK_AB R102, RZ, R102 ;  /* 0x00000066ff66223e */ /* 0x000fe400000000ff */
[----:B-1----:R-:W-:Y:S01]  /*3ac0*/  @P2 FSEL R80, R187, RZ, P4 ;  /* 0x000000ffbb502208 */ /* 0x002fe20002000000 */
[----:B------:R1:W-:Y:S01]  /*3ad0*/  @P3 STG.E.128 desc[UR4][R86.64], R68 ;  /* 0x0000004456003986 */ /* 0x0003e2000c101d04 */
[----:B------:R-:W-:-:S02]  /*3ae0*/  @P2 F2FP.F16.F32.PACK_AB R109, RZ, R109 ;  /* 0x0000006dff6d223e */ /* 0x000fc400000000ff */
[----:B------:R-:W-:Y:S01]  /*3af0*/  @P2 F2FP.F16.F32.PACK_AB R112, RZ, R112 ;  /* 0x00000070ff70223e */ /* 0x000fe200000000ff */
[----:B------:R1:W-:Y:S01]  /*3b00*/  @P3 STG.E.128 desc[UR4][R86.64+0x10], R72 ;  /* 0x0000104856003986 */ /* 0x0003e2000c101d04 */
[----:B0-----:R-:W-:Y:S02]  /*3b10*/  FSEL R89, R114, RZ, P5 ;  /* 0x000000ff72597208 */ /* 0x001fe40002800000 */
        /* <DEDUP_REMOVED lines=8> */
[----:B------:R-:W-:Y:S01]  /*3ba0*/  F2FP.F16.F32.PACK_AB R80, R89, R98 ;  /* 0x000000625950723e */ /* 0x000fe200000000ff */
[----:B------:R-:W-:Y:S01]  /*3bb0*/  IMAD.WIDE.U32 R88, R178, 0x10, R196 ;  /* 0x00000010b2587825 */ /* 0x000fe200078e00c4 */
[----:B------:R-:W-:-:S02]  /*3bc0*/  F2FP.F16.F32.PACK_AB R83, R104, R111 ;  /* 0x0000006f6853723e */ /* 0x000fc400000000ff */
[----:B------:R-:W-:Y:S02]  /*3bd0*/  F2FP.F16.F32.PACK_AB R82, R110, R107 ;  /* 0x0000006b6e52723e */ /* 0x000fe400000000ff */
[----:B------:R-:W-:Y:S02]  /*3be0*/  F2FP.F16.F32.PACK_AB R81, R103, R100 ;  /* 0x000000646751723e */ /* 0x000fe400000000ff */
[----:B------:R-:W-:Y:S02]  /*3bf0*/  @P2 PRMT R76, R76, 0x5410, R115 ;  /* 0x000054104c4c2816 */ /* 0x000fe40000000073 */
[----:B------:R-:W-:Y:S01]  /*3c00*/  @P2 PRMT R77, R77, 0x5410, R106 ;  /* 0x000054104d4d2816 */ /* 0x000fe2000000006a */
[----:B------:R1:W-:Y:S01]  /*3c10*/  STG.E.128 desc[UR4][R88.64], R80 ;  /* 0x0000005058007986 */ /* 0x0003e2000c101d04 */
[----:B------:R-:W-:Y:S02]  /*3c20*/  @P2 PRMT R78, R78, 0x5410, R113 ;  /* 0x000054104e4e2816 */ /* 0x000fe40000000071 */
[----:B------:R-:W-:-:S02]  /*3c30*/  @P2 PRMT R79, R79, 0x5410, R90 ;  /* 0x000054104f4f2816 */ /* 0x000fc4000000005a */
[----:B------:R-:W-:Y:S02]  /*3c40*/  ISETP.NE.AND P6, PT, R119, RZ, PT ;  /* 0x000000ff7700720c */ /* 0x000fe40003fc5270 */
[----:B------:R-:W-:Y:S01]  /*3c50*/  SEL R212, RZ, 0x1, P1 ;  /* 0x00000001ffd47807 */ /* 0x000fe20000800000 */
[----:B------:R1:W-:Y:S10]  /*3c60*/  @P2 STG.E.128 desc[UR4][R84.64], R76 ;  /* 0x0000004c54002986 */ /* 0x0003f4000c101d04 */
        /* <DEDUP_REMOVED lines=11> */
[----:B-1----:R-:W-:Y:S02]  /*3d20*/  MOV R74, R4 ;  /* 0x00000004004a7202 */ /* 0x002fe40000000f00 */
        /* <DEDUP_REMOVED lines=69> */
.L_x_1968:
        /* <DEDUP_REMOVED lines=40> */
.L_x_1969:
[----:B------:R-:W-:Y:S01]  /*4400*/  HFMA2.MMA R127, -RZ, RZ, 0, 9.5367431640625e-07 ;  /* 0x00000010ff7f7435 */ /* 0x000fe200000001ff */
[----:B------:R-:W-:Y:S02]  /*4410*/  MOV R123, R82 ;  /* 0x00000052007b7202 */ /* 0x000fe40000000f00 */
[----:B------:R-:W-:Y:S02]  /*4420*/  MOV R226, 0x1f ;  /* 0x0000001f00e27802 */ /* 0x000fe40000000f00 */
[----:B------:R-:W-:-:S07]  /*4430*/  MOV R229, 0xffffffff ;  /* 0xffffffff00e57802 */ /* 0x000fce0000000f00 */
[----:B-----5:R-:W-:Y:S05]  /*4440*/  WARPSYNC.COLLECTIVE R229, `(.L_x_1971) ;  /* 0x00000000e5087348 */ /* 0x020fea0003c00000 */
[----:B------:R0:W1:Y:S02]  /*4450*/  SHFL.DOWN P5, R230, R123, R127, R226 ;  /* 0x0800007f7be67389 */ /* 0x00006400000a00e2 */
[----:B01---5:R-:W-:Y:S01]  /*4460*/  ENDCOLLECTIVE ;  /* 0x000000000000791b */ /* 0x023fe20003800000 */
.L_x_1971:
[----:B------:R-:W-:Y:S01]  /*4470*/  MOV R123, R81 ;  /* 0x00000051007b7202 */ /* 0x000fe20000000f00 */
[----:B------:R-:W-:-:S07]  /*4480*/  FADD.FTZ R82, R82, R230 ;  /* 0x000000e652527221 */ /* 0x000fce0000010000 */
[----:B------:R-:W-:Y:S05]  /*4490*/  WARPSYNC.COLLECTIVE R229, `(.L_x_1972) ;  /* 0x00000000e5087348 */ /* 0x000fea0003c00000 */
[----:B------:R0:W1:Y:S02]  /*44a0*/  SHFL.DOWN P5, R230, R123, R127, R226 ;  /* 0x0800007f7be67389 */ /* 0x00006400000a00e2 */
[----:B01----:R-:W-:Y:S01]  /*44b0*/  ENDCOLLECTIVE ;  /* 0x000000000000791b */ /* 0x003fe20003800000 */
.L_x_1972:
[----:B------:R-:W-:Y:S01]  /*44c0*/  HFMA2.MMA R127, -RZ, RZ, 0, 4.76837158203125e-07 ;  /* 0x00000008ff7f7435 */ /* 0x000fe200000001ff */
[----:B------:R-:W-:Y:S01]  /*44d0*/  MOV R123, R82 ;  /* 0x00000052007b7202 */ /* 0x000fe20000000f00 */
[----:B------:R-:W-:-:S09]  /*44e0*/  FADD.FTZ R81, R81, R230 ;  /* 0x000000e651517221 */ /* 0x000fd20000010000 */
[----:B------:R-:W-:Y:S05]  /*44f0*/  WARPSYNC.COLLECTIVE R229, `(.L_x_1973) ;  /* 0x00000000e5087348 */ /* 0x000fea0003c00000 */
[----:B------:R0:W1:Y:S02]  /*4500*/  SHFL.DOWN P5, R230, R123, R127, R226 ;  /* 0x0800007f7be67389 */ /* 0x00006400000a00e2 */
[----:B01----:R-:W-:Y:S01]  /*4510*/  ENDCOLLECTIVE ;  /* 0x000000000000791b */ /* 0x003fe20003800000 */
.L_x_1973:
[----:B------:R-:W-:Y:S01]  /*4520*/  MOV R123, R81 ;  /* 0x00000051007b7202 */ /* 0x000fe20000000f00 */
[----:B------:R-:W-:-:S07]  /*4530*/  FADD.FTZ R82, R82, R230 ;  /* 0x000000e652527221 */ /* 0x000fce0000010000 */
[----:B------:R-:W-:Y:S05]  /*4540*/  WARPSYNC.COLLECTIVE R229, `(.L_x_1974) ;  /* 0x00000000e5087348 */ /* 0x000fea0003c00000 */
[----:B------:R0:W1:Y:S02]  /*4550*/  SHFL.DOWN P5, R230, R123, R127, R226 ;  /* 0x0800007f7be67389 */ /* 0x00006400000a00e2 */
[----:B01----:R-:W-:Y:S01]  /*4560*/  ENDCOLLECTIVE ;  /* 0x000000000000791b */ /* 0x003fe20003800000 */
.L_x_1974:
[----:B------:R-:W-:Y:S01]  /*4570*/  HFMA2.MMA R127, -RZ, RZ, 0, 2.384185791015625e-07 ;  /* 0x00000004ff7f7435 */ /* 0x000fe200000001ff */
[----:B------:R-:W-:Y:S01]  /*4580*/  MOV R123, R82 ;  /* 0x00000052007b7202 */ /* 0x000fe20000000f00 */
[----:B------:R-:W-:-:S09]  /*4590*/  FADD.FTZ R81, R81, R230 ;  /* 0x000000e651517221 */ /* 0x000fd20000010000 */
[----:B------:R-:W-:Y:S05]  /*45a0*/  WARPSYNC.COLLECTIVE R229, `(.L_x_1975) ;  /* 0x00000000e5087348 */ /* 0x000fea0003c00000 */
[----:B------:R0:W1:Y:S02]  /*45b0*/  SHFL.DOWN P5, R230, R123, R127, R226 ;  /* 0x0800007f7be67389 */ /* 0x00006400000a00e2 */
[----:B01----:R-:W-:Y:S01]  /*45c0*/  ENDCOLLECTIVE ;  /* 0x000000000000791b */ /* 0x003fe20003800000 */
.L_x_1975:
[----:B------:R-:W-:Y:S01]  /*45d0*/  MOV R123, R81 ;  /* 0x00000051007b7202 */ /* 0x000fe20000000f00 */
[----:B------:R-:W-:-:S07]  /*45e0*/  FADD.FTZ R82, R82, R230 ;  /* 0x000000e652527221 */ /* 0x000fce0000010000 */
[----:B------:R-:W-:Y:S05]  /*45f0*/  WARPSYNC.COLLECTIVE R229, `(.L_x_1976) ;  /* 0x00000000e5087348 */ /* 0x000fea0003c00000 */
[----:B------:R0:W1:Y:S02]  /*4600*/  SHFL.DOWN P5, R230, R123, R127, R226 ;  /* 0x0800007f7be67389 */ /* 0x00006400000a00e2 */
[----:B01----:R-:W-:Y:S01]  /*4610*/  ENDCOLLECTIVE ;  /* 0x000000000000791b */ /* 0x003fe20003800000 */
.L_x_1976:
[----:B------:R-:W-:Y:S01]  /*4620*/  HFMA2.MMA R127, -RZ, RZ, 0, 1.1920928955078125e-07 ;  /* 0x00000002ff7f7435 */ /* 0x000fe200000001ff */
[----:B------:R-:W-:Y:S01]  /*4630*/  MOV R123, R82 ;  /* 0x00000052007b7202 */ /* 0x000fe20000000f00 */
[----:B------:R-:W-:-:S09]  /*4640*/  FADD.FTZ R81, R81, R230 ;  /* 0x000000e651517221 */ /* 0x000fd20000010000 */
[----:B------:R-:W-:Y:S05]  /*4650*/  WARPSYNC.COLLECTIVE R229, `(.L_x_1977) ;  /* 0x00000000e5087348 */ /* 0x000fea0003c00000 */
[----:B------:R0:W1:Y:S02]  /*4660*/  SHFL.DOWN P5, R230, R123, R127, R226 ;  /* 0x0800007f7be67389 */ /* 0x00006400000a00e2 */
[----:B01----:R-:W-:Y:S01]  /*4670*/  ENDCOLLECTIVE ;  /* 0x000000000000791b */ /* 0x003fe20003800000 */
.L_x_1977:
[----:B------:R-:W-:Y:S01]  /*4680*/  MOV R123, R81 ;  /* 0x00000051007b7202 */ /* 0x000fe20000000f00 */
[----:B------:R-:W-:-:S07]  /*4690*/  FADD.FTZ R82, R82, R230 ;  /* 0x000000e652527221 */ /* 0x000fce0000010000 */
[----:B------:R-:W-:Y:S05]  /*46a0*/  WARPSYNC.COLLECTIVE R229, `(.L_x_1978) ;  /* 0x00000000e5087348 */ /* 0x000fea0003c00000 */
[----:B------:R0:W1:Y:S02]  /*46b0*/  SHFL.DOWN P5, R230, R123, R127, R226 ;  /* 0x0800007f7be67389 */ /* 0x00006400000a00e2 */
[----:B01----:R-:W-:Y:S01]  /*46c0*/  ENDCOLLECTIVE ;  /* 0x000000000000791b */ /* 0x003fe20003800000 */
.L_x_1978:
[----:B------:R-:W-:Y:S01]  /*46d0*/  HFMA2.MMA R127, -RZ, RZ, 0, 5.9604644775390625e-08 ;  /* 0x00000001ff7f7435 */ /* 0x000fe200000001ff */
[----:B------:R-:W-:Y:S01]  /*46e0*/  MOV R123, R82 ;  /* 0x00000052007b7202 */ /* 0x000fe20000000f00 */
[----:B------:R-:W-:-:S09]  /*46f0*/  FADD.FTZ R81, R81, R230 ;  /* 0x000000e651517221 */ /* 0x000fd20000010000 */
[----:B------:R-:W-:Y:S05]  /*4700*/  WARPSYNC.COLLECTIVE R229, `(.L_x_1979) ;  /* 0x00000000e5087348 */ /* 0x000fea0003c00000 */
[----:B------:R0:W1:Y:S02]  /*4710*/  SHFL.DOWN P5, R230, R123, R127, R226 ;  /* 0x0800007f7be67389 */ /* 0x00006400000a00e2 */
[----:B01----:R-:W-:Y:S01]  /*4720*/  ENDCOLLECTIVE ;  /* 0x000000000000791b */ /* 0x003fe20003800000 */
.L_x_1979:
[----:B------:R-:W-:Y:S02]  /*4730*/  MOV R123, R81 ;  /* 0x00000051007b7202 */ /* 0x000fe40000000f00 */
[----:B------:R-:W-:-:S07]  /*4740*/  MOV R83, R230 ;  /* 0x000000e600537202 */ /* 0x000fce0000000f00 */
[----:B------:R-:W-:Y:S05]  /*4750*/  WARPSYNC.COLLECTIVE R229, `(.L_x_1980) ;  /* 0x00000000e5087348 */ /* 0x000fea0003c00000 */
[----:B------:R0:W1:Y:S02]  /*4760*/  SHFL.DOWN P5, R230, R123, R127, R226 ;  /* 0x0800007f7be67389 */ /* 0x00006400000a00e2 */
[----:B01----:R-:W-:Y:S01]  /*4770*/  ENDCOLLECTIVE ;  /* 0x000000000000791b */ /* 0x003fe20003800000 */
.L_x_1980:
[----:B------:R-:W-:Y:S01]  /*4780*/  MOV R123, R230 ;  /* 0x000000e6007b7202 */ /* 0x000fe20000000f00 */
[----:B------:R-:W-:Y:S06]  /*4790*/  BRA `(.L_x_1981) ;  /* 0xffffffdc00507947 */ /* 0x000fec000383ffff */
.L_x_1982:
        /* <DEDUP_REMOVED lines=14> */
.L_x_3291:


//--------------------- .text._ZN10layer_norm22ln_bwd_finalize_kernelINS_22Kernel_traits_finalizeILj6144E6__halfS2_fS2_fjLb0ELj1024ELj4ENS_18Kernel_traits_baseILj6144ES2_S2_fS2_fjLj1024EEEEELb0ELb0EEEvNS_9BwdParamsE --------------------------
	.section	.text._ZN10layer_norm22ln_bwd_finalize_kernelINS_22Kernel_traits_finalizeILj6144E6__halfS2_fS2_fjLb0ELj1024ELj4ENS_18Kernel_traits_baseILj6144ES2_S2_fS2_fjLj1024EEEEELb0ELb0EEEvNS_9BwdParamsE,"ax",@progbits
	.align	128
        .global         _ZN10layer_norm22ln_bwd_finalize_kernelINS_22Kernel_traits_finalizeILj6144E6__halfS2_fS2_fjLb0ELj1024ELj4ENS_18Kernel_traits_baseILj6144ES2_S2_fS2_fjLj1024EEEEELb0ELb0EEEvNS_9BwdParamsE
        .type           _ZN10layer_norm22ln_bwd_finalize_kernelINS_22Kernel_traits_finalizeILj6144E6__halfS2_fS2_fjLb0ELj1024ELj4ENS_18Kernel_traits_baseILj6144ES2_S2_fS2_fjLj1024EEEEELb0ELb0EEEvNS_9BwdParamsE,@function
        .size           _ZN10layer_norm22ln_bwd_finalize_kernelINS_22Kernel_traits_finalizeILj6144E6__halfS2_fS2_fjLb0ELj1024ELj4ENS_18Kernel_traits_baseILj6144ES2_S2_fS2_fjLj1024EEEEELb0ELb0EEEvNS_9BwdParamsE,(.L_x_3292 - _ZN10layer_norm22ln_bwd_finalize_kernelINS_22Kernel_traits_finalizeILj6144E6__halfS2_fS2_fjLb0ELj1024ELj4ENS_18Kernel_traits_baseILj6144ES2_S2_fS2_fjLj1024EEEEELb0ELb0EEEvNS_9BwdParamsE)
        .other          _ZN10layer_norm22ln_bwd_finalize_kernelINS_22Kernel_traits_finalizeILj6144E6__halfS2_fS2_fjLb0ELj1024ELj4ENS_18Kernel_traits_baseILj6144ES2_S2_fS2_fjLj1024EEEEELb0ELb0EEEvNS_9BwdParamsE,@"STO_CUDA_ENTRY STV_DEFAULT"
_ZN10layer_norm22ln_bwd_finalize_kernelINS_22Kernel_traits_finalizeILj6144E6__halfS2_fS2_fjLb0ELj1024ELj4ENS_18Kernel_traits_baseILj6144ES2_S2_fS2_fjLj1024EEEEELb0ELb0EEEvNS_9BwdParamsE:
.text._ZN10layer_norm22ln_bwd_finalize_kernelINS_22Kernel_traits_finalizeILj6144E6__halfS2_fS2_fjLb0ELj1024ELj4ENS_18Kernel_traits_baseILj6144ES2_S2_fS2_fjLj1024EEEEELb0ELb0EEEvNS_9BwdParamsE:
        /* <DEDUP_REMOVED lines=25> */
.L_x_1995:
        /* <DEDUP_REMOVED lines=30> */
.L_x_1987:
        /* <DEDUP_REMOVED lines=36> */
.L_x_1986:
[----:B------:R-:W-:Y:S05]  /*05b0*/  BSYNC B1 ;  /* 0x0000000000017941 */ /* 0x000fea0003800000 */
.L_x_1985:
        /* <DEDUP_REMOVED lines=24> */
.L_x_1989:
[----:B------:R-:W-:Y:S05]  /*0740*/  BSYNC B1 ;  /* 0x0000000000017941 */ /* 0x000fea0003800000 */
.L_x_1988:
        /* <DEDUP_REMOVED lines=12> */
.L_x_1990:
[----:B------:R-:W-:Y:S05]  /*0810*/  BSYNC B1 ;  /* 0x0000000000017941 */ /* 0x000fea0003800000 */
.L_x_1984:
[----:B------:R-:W-:Y:S05]  /*0820*/  BSYNC B0 ;  /* 0x0000000000007941 */ /* 0x000fea0003800000 */
.L_x_1983:
        /* <DEDUP_REMOVED lines=29> */
.L_x_2006:
[----:B---3--:R-:W-:Y:S01]  /*0a00*/  FADD.FTZ R9, R18, R9 ;  /* 0x0000000912097221 */ /* 0x008fe20000010000 */
[----:B--2---:R-:W-:-:S04]  /*0a10*/  FADD.FTZ R11, R10, R11 ;  /* 0x0000000b0a0b7221 */ /* 0x004fc80000010000 */
[----:B------:R2:W-:Y:S04]  /*0a20*/  @!P1 STS [R6+0x2000], R9 ;  /* 0x0020000906009388 */ /* 0x0005e80000000800 */
[----:B------:R2:W-:Y:S02]  /*0a30*/  @!P1 STS [R6+0x2080], R11 ;  /* 0x0020800b06009388 */ /* 0x0005e40000000800 */
.L_x_1991:
        /* <DEDUP_REMOVED lines=18> */
.L_x_1994:
[----:B------:R-:W-:Y:S05]  /*0b60*/  BSYNC B0 ;  /* 0x0000000000007941 */ /* 0x000fea0003800000 */
.L_x_1993:
[C---:B------:R-:W-:Y:S01]  /*0b70*/  ISETP.GT.U32.AND P1, PT, R3.reuse, -0x1801, PT ;  /* 0xffffe7ff0300780c */ /* 0x040fe20003f24070 */
[----:B------:R-:W-:Y:S01]  /*0b80*/  VIADD R4, R4, 0xc00 ;  /* 0x00000c0004047836 */ /* 0x000fe20000000000 */
[----:B------:R-:W-:-:S11]  /*0b90*/  IADD3 R3, R3, 0x1800, RZ ;  /* 0x0000180003037810 */ /* 0x000fd60007ffe0ff */
[----:B------:R-:W-:Y:S05]  /*0ba0*/  @P1 BRA `(.L_x_1995) ;  /* 0xfffffff400781947 */ /* 0x000fea000383ffff */
[----:B------:R-:W-:Y:S05]  /*0bb0*/  EXIT ;  /* 0x000000000000794d */ /* 0x000fea0003800000 */
.L_x_1992:
[----:B------:R-:W-:Y:S01]  /*0bc0*/  HFMA2.MMA R21, -RZ, RZ, 0, 5.9604644775390625e-08 ;  /* 0x00000001ff157435 */ /* 0x000fe200000001ff */
[----:B0--3--:R-:W-:Y:S01]  /*0bd0*/  MOV R22, R10 ;  /* 0x0000000a00167202 */ /* 0x009fe20000000f00 */
[----:B------:R-:W-:Y:S01]  /*0be0*/  IMAD.MOV.U32 R19, RZ, RZ, -0x1 ;  /* 0xffffffffff137424 */ /* 0x000fe200078e00ff */
[----:B------:R-:W-:-:S08]  /*0bf0*/  MOV R24, 0x1f ;  /* 0x0000001f00187802 */ /* 0x000fd00000000f00 */
[----:B-12---:R-:W-:Y:S05]  /*0c00*/  WARPSYNC.COLLECTIVE R19, `(.L_x_1996) ;  /* 0x0000000013087348 */ /* 0x006fea0003c00000 */
[----:B------:R0:W3:Y:S02]  /*0c10*/  SHFL.BFLY P2, R20, R22, R21, R24 ;  /* 0x0c00001516147389 */ /* 0x0000e40000040018 */
[----:B0123--:R-:W-:Y:S01]  /*0c20*/  ENDCOLLECTIVE ;  /* 0x000000000000791b */ /* 0x00ffe20003800000 */
.L_x_1996:
[----:B------:R-:W-:Y:S01]  /*0c30*/  HFMA2.MMA R21, -RZ, RZ, 0, 1.1920928955078125e-07 ;  /* 0x00000002ff157435 */ /* 0x000fe200000001ff */
[----:B------:R-:W-:-:S05]  /*0c40*/  MOV R11, R20 ;  /* 0x00000014000b7202 */ /* 0x000fca0000000f00 */
[----:B------:R-:W-:-:S05]  /*0c50*/  FADD.FTZ R11, R10, R11 ;  /* 0x0000000b0a0b7221 */ /* 0x000fca0000010000 */
[----:B------:R-:W-:-:S07]  /*0c60*/  MOV R22, R11 ;  /* 0x0000000b00167202 */ /* 0x000fce0000000f00 */
[----:B------:R-:W-:Y:S05]  /*0c70*/  WARPSYNC.COLLECTIVE R19, `(.L_x_1997) ;  /* 0x0000000013087348 */ /* 0x000fea0003c00000 */
[----:B------:R0:W1:Y:S02]  /*0c80*/  SHFL.BFLY P2, R20, R22, R21, R24 ;  /* 0x0c00001516147389 */ /* 0x0000640000040018 */
[----:B01----:R-:W-:Y:S01]  /*0c90*/  ENDCOLLECTIVE ;  /* 0x000000000000791b */ /* 0x003fe20003800000 */
.L_x_1997:
[----:B------:R-:W-:Y:S01]  /*0ca0*/  HFMA2.MMA R21, -RZ, RZ, 0, 2.384185791015625e-07 ;  /* 0x00000004ff157435 */ /* 0x000fe200000001ff */
[----:B------:R-:W-:-:S04]  /*0cb0*/  IMAD.MOV.U32 R14, RZ, RZ, R20 ;  /* 0x000000ffff0e7224 */ /* 0x000fc800078e0014 */
[----:B------:R-:W-:-:S05]  /*0cc0*/  FADD.FTZ R14, R11, R14 ;  /* 0x0000000e0b0e7221 */ /* 0x000fca0000010000 */
[----:B------:R-:W-:-:S07]  /*0cd0*/  MOV R22, R14 ;  /* 0x0000000e00167202 */ /* 0x000fce0000000f00 */
[----:B------:R-:W-:Y:S05]  /*0ce0*/  WARPSYNC.COLLECTIVE R19, `(.L_x_1998) ;  /* 0x0000000013087348 */ /* 0x000fea0003c00000 */
[----:B------:R0:W1:Y:S02]  /*0cf0*/  SHFL.BFLY P2, R20, R22, R21, R24 ;  /* 0x0c00001516147389 */ /* 0x0000640000040018 */
[----:B01----:R-:W-:Y:S01]  /*0d00*/  ENDCOLLECTIVE ;  /* 0x000000000000791b */ /* 0x003fe20003800000 */
.L_x_1998:
[----:B------:R-:W-:Y:S01]  /*0d10*/  HFMA2.MMA R21, -RZ, RZ, 0, 4.76837158203125e-07 ;  /* 0x00000008ff157435 */ /* 0x000fe200000001ff */
[----:B------:R-:W-:-:S05]  /*0d20*/  MOV R13, R20 ;  /* 0x00000014000d7202 */ /* 0x000fca0000000f00 */
[----:B------:R-:W-:-:S04]  /*0d30*/  FADD.FTZ R13, R14, R13 ;  /* 0x0000000d0e0d7221 */ /* 0x000fc80000010000 */
[----:B------:R-:W-:-:S07]  /*0d40*/  IMAD.MOV.U32 R22, RZ, RZ, R13 ;  /* 0x000000ffff167224 */ /* 0x000fce00078e000d */
[----:B------:R-:W-:Y:S05]  /*0d50*/  WARPSYNC.COLLECTIVE R19, `(.L_x_1999) ;  /* 0x0000000013087348 */ /* 0x000fea0003c00000 */
[----:B------:R0:W1:Y:S02]  /*0d60*/  SHFL.BFLY P2, R20, R22, R21, R24 ;  /* 0x0c00001516147389 */ /* 0x0000640000040018 */
[----:B01----:R-:W-:Y:S01]  /*0d70*/  ENDCOLLECTIVE ;  /* 0x000000000000791b */ /* 0x003fe20003800000 */
.L_x_1999:
[----:B------:R-:W-:Y:S01]  /*0d80*/  IMAD.MOV.U32 R21, RZ, RZ, 0x10 ;  /* 0x00000010ff157424 */ /* 0x000fe200078e00ff */
[----:B------:R-:W-:-:S05]  /*0d90*/  MOV R10, R20 ;  /* 0x00000014000a7202 */ /* 0x000fca0000000f00 */
[----:B------:R-:W-:-:S05]  /*0da0*/  FADD.FTZ R10, R13, R10 ;  /* 0x0000000a0d0a7221 */ /* 0x000fca0000010000 */
[----:B------:R-:W-:-:S07]  /*0db0*/  MOV R22, R10 ;  /* 0x0000000a00167202 */ /* 0x000fce0000000f00 */
[----:B------:R-:W-:Y:S05]  /*0dc0*/  WARPSYNC.COLLECTIVE R19, `(.L_x_2000) ;  /* 0x0000000013087348 */ /* 0x000fea0003c00000 */
[----:B------:R0:W1:Y:S02]  /*0dd0*/  SHFL.BFLY P2, R20, R22, R21, R24 ;  /* 0x0c00001516147389 */ /* 0x0000640000040018 */
[----:B01----:R-:W-:Y:S01]  /*0de0*/  ENDCOLLECTIVE ;  /* 0x000000000000791b */ /* 0x003fe20003800000 */
.L_x_2000:
[----:B------:R-:W-:Y:S01]  /*0df0*/  HFMA2.MMA R21, -RZ, RZ, 0, 5.9604644775390625e-08 ;  /* 0x00000001ff157435 */ /* 0x000fe200000001ff */
[----:B------:R-:W-:Y:S02]  /*0e00*/  MOV R22, R9 ;  /* 0x0000000900167202 */ /* 0x000fe40000000f00 */
[----:B------:R-:W-:-:S08]  /*0e10*/  MOV R11, R20 ;  /* 0x00000014000b7202 */ /* 0x000fd00000000f00 */
[----:B------:R-:W-:Y:S05]  /*0e20*/  WARPSYNC.COLLECTIVE R19, `(.L_x_2001) ;  /* 0x0000000013087348 */ /* 0x000fea0003c00000 */
[----:B------:R0:W1:Y:S02]  /*0e30*/  SHFL.BFLY P2, R20, R22, R21, R24 ;  /* 0x0c00001516147389 */ /* 0x0000640000040018 */
[----:B01----:R-:W-:Y:S01]  /*0e40*/  ENDCOLLECTIVE ;  /* 0x000000000000791b */ /* 0x003fe20003800000 */
.L_x_2001:
[----:B------:R-:W-:Y:S01]  /*0e50*/  HFMA2.MMA R21, -RZ, RZ, 0, 1.1920928955078125e-07 ;  /* 0x00000002ff157435 */ /* 0x000fe200000001ff */
[----:B------:R-:W-:-:S04]  /*0e60*/  IMAD.MOV.U32 R14, RZ, RZ, R20 ;  /* 0x000000ffff0e7224 */ /* 0x000fc800078e0014 */
[----:B------:R-:W-:-:S05]  /*0e70*/  FADD.FTZ R15, R9, R14 ;  /* 0x0000000e090f7221 */ /* 0x000fca0000010000 */
[----:B------:R-:W-:-:S07]  /*0e80*/  MOV R22, R15 ;  /* 0x0000000f00167202 */ /* 0x000fce0000000f00 */
[----:B------:R-:W-:Y:S05]  /*0e90*/  WARPSYNC.COLLECTIVE R19, `(.L_x_2002) ;  /* 0x0000000013087348 */ /* 0x000fea0003c00000 */
[----:B------:R0:W1:Y:S02]  /*0ea0*/  SHFL.BFLY P2, R20, R22, R21, R24 ;  /* 0x0c00001516147389 */ /* 0x0000640000040018 */
[----:B01----:R-:W-:Y:S01]  /*0eb0*/  ENDCOLLECTIVE ;  /* 0x000000000000791b */ /* 0x003fe20003800000 */
.L_x_2002:
[----:B------:R-:W-:Y:S01]  /*0ec0*/  HFMA2.MMA R21, -RZ, RZ, 0, 2.384185791015625e-07 ;  /* 0x00000004ff157435 */ /* 0x000fe200000001ff */
[----:B------:R-:W-:-:S05]  /*0ed0*/  MOV R16, R20 ;  /* 0x0000001400107202 */ /* 0x000fca0000000f00 */
[----:B------:R-:W-:-:S04]  /*0ee0*/  FADD.FTZ R16, R15, R16 ;  /* 0x000000100f107221 */ /* 0x000fc80000010000 */
[----:B------:R-:W-:-:S07]  /*0ef0*/  IMAD.MOV.U32 R22, RZ, RZ, R16 ;  /* 0x000000ffff167224 */ /* 0x000fce00078e0010 */
[----:B------:R-:W-:Y:S05]  /*0f00*/  WARPSYNC.COLLECTIVE R19, `(.L_x_2003) ;  /* 0x0000000013087348 */ /* 0x000fea0003c00000 */
[----:B------:R0:W1:Y:S02]  /*0f10*/  SHFL.BFLY P2, R20, R22, R21, R24 ;  /* 0x0c00001516147389 */ /* 0x0000640000040018 */
[----:B01----:R-:W-:Y:S01]  /*0f20*/  ENDCOLLECTIVE ;  /* 0x000000000000791b */ /* 0x003fe20003800000 */
.L_x_2003:
[----:B------:R-:W-:Y:S01]  /*0f30*/  IMAD.MOV.U32 R21, RZ, RZ, 0x8 ;  /* 0x00000008ff157424 */ /* 0x000fe200078e00ff */
[----:B------:R-:W-:-:S05]  /*0f40*/  MOV R17, R20 ;  /* 0x0000001400117202 */ /* 0x000fca0000000f00 */
[----:B------:R-:W-:-:S05]  /*0f50*/  FADD.FTZ R17, R16, R17 ;  /* 0x0000001110117221 */ /* 0x000fca0000010000 */
[----:B------:R-:W-:-:S07]  /*0f60*/  MOV R22, R17 ;  /* 0x0000001100167202 */ /* 0x000fce0000000f00 */
[----:B------:R-:W-:Y:S05]  /*0f70*/  WARPSYNC.COLLECTIVE R19, `(.L_x_2004) ;  /* 0x0000000013087348 */ /* 0x000fea0003c00000 */
[----:B------:R0:W1:Y:S02]  /*0f80*/  SHFL.BFLY P2, R20, R22, R21, R24 ;  /* 0x0c00001516147389 */ /* 0x0000640000040018 */
[----:B01----:R-:W-:Y:S01]  /*0f90*/  ENDCOLLECTIVE ;  /* 0x000000000000791b */ /* 0x003fe20003800000 */
.L_x_2004:
[----:B------:R-:W-:Y:S01]  /*0fa0*/  HFMA2.MMA R21, -RZ, RZ, 0, 9.5367431640625e-07 ;  /* 0x00000010ff157435 */ /* 0x000fe200000001ff */
[----:B------:R-:W-:-:S05]  /*0fb0*/  MOV R18, R20 ;  /* 0x0000001400127202 */ /* 0x000fca0000000f00 */
[----:B------:R-:W-:-:S05]  /*0fc0*/  FADD.FTZ R18, R17, R18 ;  /* 0x0000001211127221 */ /* 0x000fca0000010000 */
[----:B------:R-:W-:-:S07]  /*0fd0*/  MOV R22, R18 ;  /* 0x0000001200167202 */ /* 0x000fce0000000f00 */
[----:B------:R-:W-:Y:S05]  /*0fe0*/  WARPSYNC.COLLECTIVE R19, `(.L_x_2005) ;  /* 0x0000000013087348 */ /* 0x000fea0003c00000 */
[----:B------:R0:W1:Y:S02]  /*0ff0*/  SHFL.BFLY P2, R20, R22, R21, R24 ;  /* 0x0c00001516147389 */ /* 0x0000640000040018 */
[----:B01----:R-:W-:Y:S01]  /*1000*/  ENDCOLLECTIVE ;  /* 0x000000000000791b */ /* 0x003fe20003800000 */
.L_x_2005:
[----:B------:R-:W-:Y:S01]  /*1010*/  MOV R9, R20 ;  /* 0x0000001400097202 */ /* 0x000fe20000000f00 */
[----:B------:R-:W-:Y:S06]  /*1020*/  BRA `(.L_x_2006) ;  /* 0xfffffff800747947 */ /* 0x000fec000383ffff */
.L_x_2007:
        /* <DEDUP_REMOVED lines=13> */
.L_x_3292:


//--------------------- .text._ZN10layer_norm40ln_parallel_residual_bwd_finalize_kernelINS_22Kernel_traits_finalizeILj6144E6__halfS2_fS2_fjLb0ELj1024ELj4ENS_18Kernel_traits_baseILj6144ES2_S2_fS2_fjLj1024EEEEELb0EEEvNS_9BwdParamsE --------------------------
	.section	.text._ZN10layer_norm40ln_parallel_residual_bwd_finalize_kernelINS_22Kernel_traits_finalizeILj6144E6__halfS2_fS2_fjLb0ELj1024ELj4ENS_18Kernel_traits_baseILj6144ES2_S2_fS2_fjLj1024EEEEELb0EEEvNS_9BwdParamsE,"ax",@progbits
	.align	128
        .global         _ZN10layer_norm40ln_parallel_residual_bwd_finalize_kernelINS_22Kernel_traits_finalizeILj6144E6__halfS2_fS2_fjLb0ELj1024ELj4ENS_18Kernel_traits_baseILj6144ES2_S2_fS2_fjLj1024EEEEELb0EEEvNS_9BwdParamsE
        .type           _ZN10layer_norm40ln_parallel_residual_bwd_finalize_kernelINS_22Kernel_traits_finalizeILj6144E6__halfS2_fS2_fjLb0ELj1024ELj4ENS_18Kernel_traits_baseILj6144ES2_S2_fS2_fjLj1024EEEEELb0EEEvNS_9BwdParamsE,@function
        .size           _ZN10layer_norm40ln_parallel_residual_bwd_finalize_kernelINS_22Kernel_traits_finalizeILj6144E6__halfS2_fS2_fjLb0ELj1024ELj4ENS_18Kernel_traits_baseILj6144ES2_S2_fS2_fjLj1024EEEEELb0EEEvNS_9BwdParamsE,(.L_x_3293 - _ZN10layer_norm40ln_parallel_residual_bwd_finalize_kernelINS_22Kernel_traits_finalizeILj6144E6__halfS2_fS2_fjLb0ELj1024ELj4ENS_18Kernel_traits_baseILj6144ES2_S2_fS2_fjLj1024EEEEELb0EEEvNS_9BwdParamsE)
        .other          _ZN10layer_norm40ln_parallel_residual_bwd_finalize_kernelINS_22Kernel_traits_finalizeILj6144E6__halfS2_fS2_fjLb0ELj1024ELj4ENS_18Kernel_traits_baseILj6144ES2_S2_fS2_fjLj1024EEEEELb0EEEvNS_9BwdParamsE,@"STO_CUDA_ENTRY STV_DEFAULT"
_ZN10layer_norm40ln_parallel_residual_bwd_finalize_kernelINS_22Kernel_traits_finalizeILj6144E6__halfS2_fS2_fjLb0ELj1024ELj4ENS_18Kernel_traits_baseILj6144ES2_S2_fS2_fjLj1024EEEEELb0EEEvNS_9BwdParamsE:
.text._ZN10layer_norm40ln_parallel_residual_bwd_finalize_kernelINS_22Kernel_traits_finalizeILj6144E6__halfS2_fS2_fjLb0ELj1024ELj4ENS_18Kernel_traits_baseILj6144ES2_S2_fS2_fjLj1024EEEEELb0EEEvNS_9BwdParamsE:
        /* <DEDUP_REMOVED lines=22> */
.L_x_2020:
        /* <DEDUP_REMOVED lines=42> */
.L_x_2012:
        /* <DEDUP_REMOVED lines=62> */
.L_x_2011:
[----:B------:R-:W-:Y:S05]  /*07e0*/  BSYNC B1 ;  /* 0x0000000000017941 */ /* 0x000fea0003800000 */
.L_x_2010:
        /* <DEDUP_REMOVED lines=38> */
.L_x_2014:
[----:B------:R-:W-:Y:S05]  /*0a50*/  BSYNC B1 ;  /* 0x0000000000017941 */ /* 0x000fea0003800000 */
.L_x_2013:
        /* <DEDUP_REMOVED lines=20> */
.L_x_2015:
[----:B------:R-:W-:Y:S05]  /*0ba0*/  BSYNC B1 ;  /* 0x0000000000017941 */ /* 0x000fea0003800000 */
.L_x_2009:
[----:B------:R-:W-:Y:S05]  /*0bb0*/  BSYNC B0 ;  /* 0x0000000000007941 */ /* 0x000fea0003800000 */
.L_x_2008:
        /* <DEDUP_REMOVED lines=54> */
.L_x_2041:
        /* <DEDUP_REMOVED lines=10> */
.L_x_2016:
        /* <DEDUP_REMOVED lines=28> */
.L_x_2019:
[----:B------:R-:W-:Y:S05]  /*1180*/  BSYNC B0 ;  /* 0x0000000000007941 */ /* 0x000fea0003800000 */
.L_x_2018:
[C---:B------:R-:W-:Y:S02]  /*1190*/  ISETP.GT.U32.AND P1, PT, R4.reuse, -0x1801, PT ;  /* 0xffffe7ff0400780c */ /* 0x040fe40003f24070 */
[----:B------:R-:W-:Y:S02]  /*11a0*/  IADD3 R4, R4, 0x1800, RZ ;  /* 0x0000180004047810 */ /* 0x000fe40007ffe0ff */
[----:B------:R-:W-:-:S09]  /*11b0*/  IADD3 R5, R5, 0xc00, RZ ;  /* 0x00000c0005057810 */ /* 0x000fd20007ffe0ff */
[----:B------:R-:W-:Y:S05]  /*11c0*/  @P1 BRA `(.L_x_2020) ;  /* 0xffffffec00e41947 */ /* 0x000fea000383ffff */
[----:B------:R-:W-:Y:S05]  /*11d0*/  EXIT ;  /* 0x000000000000794d */ /* 0x000fea0003800000 */
.L_x_2017:
[----:B------:R-:W-:Y:S01]  /*11e0*/  HFMA2.MMA R14, -RZ, RZ, 0, 5.9604644775390625e-08 ;  /* 0x00000001ff0e7435 */ /* 0x000fe200000001ff */
[----:B----4-:R-:W-:Y:S02]  /*11f0*/  MOV R27, R10 ;  /* 0x0000000a001b7202 */ /* 0x010fe40000000f00 */
[----:B------:R-:W-:Y:S02]  /*1200*/  MOV R13, 0x1f ;  /* 0x0000001f000d7802 */ /* 0x000fe40000000f00 */
[----:B------:R-:W-:-:S07]  /*1210*/  MOV R12, 0xffffffff ;  /* 0xffffffff000c7802 */ /* 0x000fce0000000f00 */
[----:B0123--:R-:W-:Y:S05]  /*1220*/  WARPSYNC.COLLECTIVE R12, `(.L_x_2021) ;  /* 0x000000000c087348 */ /* 0x00ffea0003c00000 */
[----:B------:R4:W0:Y:S02]  /*1230*/  SHFL.BFLY P2, R17, R27, R14, R13 ;  /* 0x0c00000e1b117389 */ /* 0x000824000004000d */
[----:B01234-:R-:W-:Y:S01]  /*1240*/  ENDCOLLECTIVE ;  /* 0x000000000000791b */ /* 0x01ffe20003800000 */
.L_x_2021:
[----:B------:R-:W-:Y:S01]  /*1250*/  HFMA2.MMA R14, -RZ, RZ, 0, 1.1920928955078125e-07 ;  /* 0x00000002ff0e7435 */ /* 0x000fe200000001ff */
[----:B------:R-:W-:-:S05]  /*1260*/  FADD.FTZ R11, R10, R17 ;  /* 0x000000110a0b7221 */ /* 0x000fca0000010000 */
[----:B------:R-:W-:-:S07]  /*1270*/  MOV R27, R11 ;  /* 0x0000000b001b7202 */ /* 0x000fce0000000f00 */
[----:B------:R-:W-:Y:S05]  /*1280*/  WARPSYNC.COLLECTIVE R12, `(.L_x_2022) ;  /* 0x000000000c087348 */ /* 0x000fea0003c00000 */
[----:B------:R0:W1:Y:S02]  /*1290*/  SHFL.BFLY P2, R17, R27, R14, R13 ;  /* 0x0c00000e1b117389 */ /* 0x000064000004000d */
[----:B01----:R-:W-:Y:S01]  /*12a0*/  ENDCOLLECTIVE ;  /* 0x000000000000791b */ /* 0x003fe20003800000 */
.L_x_2022:
[----:B------:R-:W-:Y:S01]  /*12b0*/  HFMA2.MMA R14, -RZ, RZ, 0, 2.384185791015625e-07 ;  /* 0x00000004ff0e7435 */ /* 0x000fe200000001ff */
[----:B------:R-:W-:-:S05]  /*12c0*/  FADD.FTZ R10, R11, R17 ;  /* 0x000000110b0a7221 */ /* 0x000fca0000010000 */
[----:B------:R-:W-:-:S07]  /*12d0*/  MOV R27, R10 ;  /* 0x0000000a001b7202 */ /* 0x000fce0000000f00 */
[----:B------:R-:W-:Y:S05]  /*12e0*/  WARPSYNC.COLLECTIVE R12, `(.L_x_2023) ;  /* 0x000000000c087348 */ /* 0x000fea0003c00000 */
[----:B------:R0:W1:Y:S02]  /*12f0*/  SHFL.BFLY P2, R17, R27, R14, R13 ;  /* 0x0c00000e1b117389 */ /* 0x000064000004000d */
[----:B01----:R-:W-:Y:S01]  /*1300*/  ENDCOLLECTIVE ;  /* 0x000000000000791b */ /* 0x003fe20003800000 */
.L_x_2023:
[----:B------:R-:W-:Y:S01]  /*1310*/  MOV R14, 0x8 ;  /* 0x00000008000e7802 */ /* 0x000fe20000000f00 */
[----:B------:R-:W-:-:S04]  /*1320*/  FADD.FTZ R19, R10, R17 ;  /* 0x000000110a137221 */ /* 0x000fc80000010000 */
[----:B------:R-:W-:-:S07]  /*1330*/  IMAD.MOV.U32 R27, RZ, RZ, R19 ;  /* 0x000000ffff1b7224 */ /* 0x000fce00078e0013 */
[----:B------:R-:W-:Y:S05]  /*1340*/  WARPSYNC.COLLECTIVE R12, `(.L_x_2024) ;  /* 0x000000000c087348 */ /* 0x000fea0003c00000 */
[----:B------:R0:W1:Y:S02]  /*1350*/  SHFL.BFLY P2, R17, R27, R14, R13 ;  /* 0x0c00000e1b117389 */ /* 0x000064000004000d */
[----:B01----:R-:W-:Y:S01]  /*1360*/  ENDCOLLECTIVE ;  /* 0x000000000000791b */ /* 0x003fe20003800000 */
.L_x_2024:
[----:B------:R-:W-:Y:S01]  /*1370*/  HFMA2.MMA R14, -RZ, RZ, 0, 9.5367431640625e-07 ;  /* 0x00000010ff0e7435 */ /* 0x000fe200000001ff */
[----:B------:R-:W-:-:S05]  /*1380*/  FADD.FTZ R11, R19, R17 ;  /* 0x00000011130b7221 */ /* 0x000fca0000010000 */
[----:B------:R-:W-:-:S07]  /*1390*/  MOV R27, R11 ;  /* 0x0000000b001b7202 */ /* 0x000fce0000000f00 */
[----:B------:R-:W-:Y:S05]  /*13a0*/  WARPSYNC.COLLECTIVE R12, `(.L_x_2025) ;  /* 0x000000000c087348 */ /* 0x000fea0003c00000 */
[----:B------:R0:W1:Y:S02]  /*13b0*/  SHFL.BFLY P2, R17, R27, R14, R13 ;  /* 0x0c00000e1b117389 */ /* 0x000064000004000d */
[----:B01----:R-:W-:Y:S01]  /*13c0*/  ENDCOLLECTIVE ;  /* 0x000000000000791b */ /* 0x003fe20003800000 */
.L_x_2025:
[----:B------:R-:W-:Y:S01]  /*13d0*/  HFMA2.MMA R14, -RZ, RZ, 0, 5.9604644775390625e-08 ;  /* 0x00000001ff0e7435 */ /* 0x000fe200000001ff */
[----:B------:R-:W-:Y:S02]  /*13e0*/  MOV R27, R15 ;  /* 0x0000000f001b7202 */ /* 0x000fe40000000f00 */
[----:B------:R-:W-:-:S08]  /*13f0*/  MOV R10, R17 ;  /* 0x00000011000a7202 */ /* 0x000fd00000000f00 */
[----:B------:R-:W-:Y:S05]  /*1400*/  WARPSYNC.COLLECTIVE R12, `(.L_x_2026) ;  /* 0x000000000c087348 */ /* 0x000fea0003c00000 */
[----:B------:R0:W1:Y:S02]  /*1410*/  SHFL.BFLY P2, R17, R27, R14, R13 ;  /* 0x0c00000e1b117389 */ /* 0x000064000004000d */
[----:B01----:R-:W-:Y:S01]  /*1420*/  ENDCOLLECTIVE ;  /* 0x000000000000791b */ /* 0x003fe20003800000 */
.L_x_2026:
[----:B------:R-:W-:Y:S01]  /*1430*/  HFMA2.MMA R14, -RZ, RZ, 0, 1.1920928955078125e-07 ;  /* 0x00000002ff0e7435 */ /* 0x000fe200000001ff */
[----:B------:R-:W-:-:S05]  /*1440*/  MOV R16, R17 ;  /* 0x0000001100107202 */ /* 0x000fca0000000f00 */
[----:B------:R-:W-:-:S05]  /*1450*/  FADD.FTZ R16, R15, R16 ;  /* 0x000000100f107221 */ /* 0x000fca0000010000 */
[----:B------:R-:W-:-:S07]  /*1460*/  MOV R27, R16 ;  /* 0x00000010001b7202 */ /* 0x000fce0000000f00 */
[----:B------:R-:W-:Y:S05]  /*1470*/  WARPSYNC.COLLECTIVE R12, `(.L_x_2027) ;  /* 0x000000000c087348 */ /* 0x000fea0003c00000 */
[----:B------:R0:W1:Y:S02]  /*1480*/  SHFL.BFLY P2, R17, R27, R14, R13 ;  /* 0x0c00000e1b117389 */ /* 0x000064000004000d */
[----:B01----:R-:W-:Y:S01]  /*1490*/  ENDCOLLECTIVE ;  /* 0x000000000000791b */ /* 0x003fe20003800000 */
.L_x_2027:
[----:B------:R-:W-:Y:S01]  /*14a0*/  HFMA2.MMA R14, -RZ, RZ, 0, 2.384185791015625e-07 ;  /* 0x00000004ff0e7435 */ /* 0x000fe200000001ff */
[----:B------:R-:W-:-:S05]  /*14b0*/  MOV R19, R17 ;  /* 0x0000001100137202 */ /* 0x000fca0000000f00 */
[----:B------:R-:W-:-:S05]  /*14c0*/  FADD.FTZ R15, R16, R19 ;  /* 0x00000013100f7221 */ /* 0x000fca0000010000 */
[----:B------:R-:W-:-:S07]  /*14d0*/  MOV R27, R15 ;  /* 0x0000000f001b7202 */ /* 0x000fce0000000f00 */
[----:B------:R-:W-:Y:S05]  /*14e0*/  WARPSYNC.COLLECTIVE R12, `(.L_x_2028) ;  /* 0x000000000c087348 */ /* 0x000fea0003c00000 */
[----:B------:R0:W1:Y:S02]  /*14f0*/  SHFL.BFLY P2, R17, R27, R14, R13 ;  /* 0x0c00000e1b117389 */ /* 0x000064000004000d */
[----:B01----:R-:W-:Y:S01]  /*1500*/  ENDCOLLECTIVE ;  /* 0x000000000000791b */ /* 0x003fe20003800000 */
.L_x_2028:
[----:B------:R-:W-:Y:S01]  /*1510*/  HFMA2.MMA R14, -RZ, RZ, 0, 4.76837158203125e-07 ;  /* 0x00000008ff0e7435 */ /* 0x000fe200000001ff */
[----:B------:R-:W-:-:S05]  /*1520*/  MOV R18, R17 ;  /* 0x0000001100127202 */ /* 0x000fca0000000f00 */
[----:B------:R-:W-:-:S05]  /*1530*/  FADD.FTZ R20, R15, R18 ;  /* 0x000000120f147221 */ /* 0x000fca0000010000 */
[----:B------:R-:W-:-:S07]  /*1540*/  MOV R27, R20 ;  /* 0x00000014001b7202 */ /* 0x000fce0000000f00 */
[----:B------:R-:W-:Y:S05]  /*1550*/  WARPSYNC.COLLECTIVE R12, `(.L_x_2029) ;  /* 0x000000000c087348 */ /* 0x000fea0003c00000 */
[----:B------:R0:W1:Y:S02]  /*1560*/  SHFL.BFLY P2, R17, R27, R14, R13 ;  /* 0x0c00000e1b117389 */ /* 0x000064000004000d */
[----:B01----:R-:W-:Y:S01]  /*1570*/  ENDCOLLECTIVE ;  /* 0x000000000000791b */ /* 0x003fe20003800000 */
.L_x_2029:
[----:B------:R-:W-:Y:S01]  /*1580*/  HFMA2.MMA R14, -RZ, RZ, 0, 9.5367431640625e-07 ;  /* 0x00000010ff0e7435 */ /* 0x000fe200000001ff */
[----:B------:R-:W-:-:S04]  /*1590*/  IMAD.MOV.U32 R21, RZ, RZ, R17 ;  /* 0x000000ffff157224 */ /* 0x000fc800078e0011 */
[----:B------:R-:W-:-:S05]  /*15a0*/  FADD.FTZ R16, R20, R21 ;  /* 0x0000001514107221 */ /* 0x000fca0000010000 */
[----:B------:R-:W-:-:S07]  /*15b0*/  MOV R27, R16 ;  /* 0x00000010001b7202 */ /* 0x000fce0000000f00 */
[----:B------:R-:W-:Y:S05]  /*15c0*/  WARPSYNC.COLLECTIVE R12, `(.L_x_2030) ;  /* 0x000000000c087348 */ /* 0x000fea0003c00000 */
[----:B------:R0:W1:Y:S02]  /*15d0*/  SHFL.BFLY P2, R17, R27, R14, R13 ;  /* 0x0c00000e1b117389 */ /* 0x000064000004000d */
[----:B01----:R-:W-:Y:S01]  /*15e0*/  ENDCOLLECTIVE ;  /* 0x000000000000791b */ /* 0x003fe20003800000 */
.L_x_2030:
[----:B------:R-:W-:Y:S01]  /*15f0*/  HFMA2.MMA R14, -RZ, RZ, 0, 5.9604644775390625e-08 ;  /* 0x00000001ff0e7435 */ /* 0x000fe200000001ff */
[----:B------:R-:W-:Y:S02]  /*1600*/  MOV R27, R9 ;  /* 0x00000009001b7202 */ /* 0x000fe40000000f00 */
[----:B------:R-:W-:-:S08]  /*1610*/  MOV R15, R17 ;  /* 0x00000011000f7202 */ /* 0x000fd00000000f00 */
[----:B------:R-:W-:Y:S05]  /*1620*/  WARPSYNC.COLLECTIVE R12, `(.L_x_2031) ;  /* 0x000000000c087348 */ /* 0x000fea0003c00000 */
[----:B------:R0:W1:Y:S02]  /*1630*/  SHFL.BFLY P2, R17, R27, R14, R13 ;  /* 0x0c00000e1b117389 */ /* 0x000064000004000d */
[----:B01----:R-:W-:Y:S01]  /*1640*/  ENDCOLLECTIVE ;  /* 0x000000000000791b */ /* 0x003fe20003800000 */
.L_x_2031:
[----:B------:R-:W-:Y:S01]  /*1650*/  HFMA2.MMA R14, -RZ, RZ, 0, 1.1920928955078125e-07 ;  /* 0x00000002ff0e7435 */ /* 0x000fe200000001ff */
[----:B------:R-:W-:-:S05]  /*1660*/  MOV R18, R17 ;  /* 0x0000001100127202 */ /* 0x000fca0000000f00 */
[----:B------:R-:W-:-:S05]  /*1670*/  FADD.FTZ R20, R9, R18 ;  /* 0x0000001209147221 */ /* 0x000fca0000010000 */
[----:B------:R-:W-:-:S07]  /*1680*/  MOV R27, R20 ;  /* 0x00000014001b7202 */ /* 0x000fce0000000f00 */
[----:B------:R-:W-:Y:S05]  /*1690*/  WARPSYNC.COLLECTIVE R12, `(.L_x_2032) ;  /* 0x000000000c087348 */ /* 0x000fea0003c00000 */
[----:B------:R0:W1:Y:S02]  /*16a0*/  SHFL.BFLY P2, R17, R27, R14, R13 ;  /* 0x0c00000e1b117389 */ /* 0x000064000004000d */
[----:B01----:R-:W-:Y:S01]  /*16b0*/  ENDCOLLECTIVE ;  /* 0x000000000000791b */ /* 0x003fe20003800000 */
.L_x_2032:
[----:B------:R-:W-:Y:S01]  /*16c0*/  HFMA2.MMA R14, -RZ, RZ, 0, 2.384185791015625e-07 ;  /* 0x00000004ff0e7435 */ /* 0x000fe200000001ff */
[----:B------:R-:W-:-:S05]  /*16d0*/  MOV R21, R17 ;  /* 0x0000001100157202 */ /* 0x000fca0000000f00 */
[----:B------:R-:W-:-:S05]  /*16e0*/  FADD.FTZ R9, R20, R21 ;  /* 0x0000001514097221 */ /* 0x000fca0000010000 */
[----:B------:R-:W-:-:S07]  /*16f0*/  MOV R27, R9 ;  /* 0x00000009001b7202 */ /* 0x000fce0000000f00 */
[----:B------:R-:W-:Y:S05]  /*1700*/  WARPSYNC.COLLECTIVE R12, `(.L_x_2033) ;  /* 0x000000000c087348 */ /* 0x000fea0003c00000 */
[----:B------:R0:W1:Y:S02]  /*1710*/  SHFL.BFLY P2, R17, R27, R14, R13 ;  /* 0x0c00000e1b117389 */ /* 0x000064000004000d */
[----:B01----:R-:W-:Y:S01]  /*1720*/  ENDCOLLECTIVE ;  /* 0x000000000000791b */ /* 0x003fe20003800000 */
.L_x_2033:
[----:B------:R-:W-:Y:S01]  /*1730*/  HFMA2.MMA R14, -RZ, RZ, 0, 4.76837158203125e-07 ;  /* 0x00000008ff0e7435 */ /* 0x000fe200000001ff */
[----:B------:R-:W-:-:S05]  /*1740*/  MOV R22, R17 ;  /* 0x0000001100167202 */ /* 0x000fca0000000f00 */
[----:B------:R-:W-:-:S05]  /*1750*/  FADD.FTZ R22, R9, R22 ;  /* 0x0000001609167221 */ /* 0x000fca0000010000 */
[----:B------:R-:W-:-:S07]  /*1760*/  MOV R27, R22 ;  /* 0x00000016001b7202 */ /* 0x000fce0000000f00 */
[----:B------:R-:W-:Y:S05]  /*1770*/  WARPSYNC.COLLECTIVE R12, `(.L_x_2034) ;  /* 0x000000000c087348 */ /* 0x000fea0003c00000 */
[----:B------:R0:W1:Y:S02]  /*1780*/  SHFL.BFLY P2, R17, R27, R14, R13 ;  /* 0x0c00000e1b117389 */ /* 0x000064000004000d */
[----:B01----:R-:W-:Y:S01]  /*1790*/  ENDCOLLECTIVE ;  /* 0x000000000000791b */ /* 0x003fe20003800000 */
.L_x_2034:
[----:B------:R-:W-:Y:S01]  /*17a0*/  HFMA2.MMA R14, -RZ, RZ, 0, 9.5367431640625e-07 ;  /* 0x00000010ff0e7435 */ /* 0x000fe200000001ff */
[----:B------:R-:W-:-:S05]  /*17b0*/  MOV R23, R17 ;  /* 0x0000001100177202 */ /* 0x000fca0000000f00 */
[----:B------:R-:W-:-:S04]  /*17c0*/  FADD.FTZ R18, R22, R23 ;  /* 0x0000001716127221 */ /* 0x000fc80000010000 */
[----:B------:R-:W-:-:S07]  /*17d0*/  IMAD.MOV.U32 R27, RZ, RZ, R18 ;  /* 0x000000ffff1b7224 */ /* 0x000fce00078e0012 */
[----:B------:R-:W-:Y:S05]  /*17e0*/  WARPSYNC.COLLECTIVE R12, `(.L_x_2035) ;  /* 0x000000000c087348 */ /* 0x000fea0003c00000 */
[----:B------:R0:W1:Y:S02]  /*17f0*/  SHFL.BFLY P2, R17, R27, R14, R13 ;  /* 0x0c00000e1b117389 */ /* 0x000064000004000d */
[----:B01----:R-:W-:Y:S01]  /*1800*/  ENDCOLLECTIVE ;  /* 0x000000000000791b */ /* 0x003fe20003800000 */
.L_x_2035:
[----:B------:R-:W-:Y:S01]  /*1810*/  HFMA2.MMA R14, -RZ, RZ, 0, 5.9604644775390625e-08 ;  /* 0x00000001ff0e7435 */ /* 0x000fe200000001ff */
[----:B------:R-:W-:Y:S02]  /*1820*/  MOV R27, R8 ;  /* 0x00000008001b7202 */ /* 0x000fe40000000f00 */
[----:B------:R-:W-:-:S08]  /*1830*/  MOV R9, R17 ;  /* 0x0000001100097202 */ /* 0x000fd00000000f00 */
[----:B------:R-:W-:Y:S05]  /*1840*/  WARPSYNC.COLLECTIVE R12, `(.L_x_2036) ;  /* 0x000000000c087348 */ /* 0x000fea0003c00000 */
[----:B------:R0:W1:Y:S02]  /*1850*/  SHFL.BFLY P2, R17, R27, R14, R13 ;  /* 0x0c00000e1b117389 */ /* 0x000064000004000d */
[----:B01----:R-:W-:Y:S01]  /*1860*/  ENDCOLLECTIVE ;  /* 0x000000000000791b */ /* 0x003fe20003800000 */
.L_x_2036:
[----:B------:R-:W-:Y:S01]  /*1870*/  HFMA2.MMA R14, -RZ, RZ, 0, 1.1920928955078125e-07 ;  /* 0x00000002ff0e7435 */ /* 0x000fe200000001ff */
[----:B------:R-:W-:-:S05]  /*1880*/  MOV R19, R17 ;  /* 0x0000001100137202 */ /* 0x000fca0000000f00 */
[----:B------:R-:W-:-:S05]  /*1890*/  FADD.FTZ R23, R8, R19 ;  /* 0x0000001308177221 */ /* 0x000fca0000010000 */
[----:B------:R-:W-:-:S07]  /*18a0*/  MOV R27, R23 ;  /* 0x00000017001b7202 */ /* 0x000fce0000000f00 */
[----:B------:R-:W-:Y:S05]  /*18b0*/  WARPSYNC.COLLECTIVE R12, `(.L_x_2037) ;  /* 0x000000000c087348 */ /* 0x000fea0003c00000 */
[----:B------:R0:W1:Y:S02]  /*18c0*/  SHFL.BFLY P2, R17, R27, R14, R13 ;  /* 0x0c00000e1b117389 */ /* 0x000064000004000d */
[----:B01----:R-:W-:Y:S01]  /*18d0*/  ENDCOLLECTIVE ;  /* 0x000000000000791b */ /* 0x003fe20003800000 */
.L_x_2037:
[----:B------:R-:W-:Y:S01]  /*18e0*/  HFMA2.MMA R14, -RZ, RZ, 0, 2.384185791015625e-07 ;  /* 0x00000004ff0e7435 */ /* 0x000fe200000001ff */
[----:B------:R-:W-:-:S05]  /*18f0*/  MOV R22, R17 ;  /* 0x0000001100167202 */ /* 0x000fca0000000f00 */
[----:B------:R-:W-:-:S05]  /*1900*/  FADD.FTZ R8, R23, R22 ;  /* 0x0000001617087221 */ /* 0x000fca0000010000 */
[----:B------:R-:W-:-:S07]  /*1910*/  MOV R27, R8 ;  /* 0x00000008001b7202 */ /* 0x000fce0000000f00 */
[----:B------:R-:W-:Y:S05]  /*1920*/  WARPSYNC.COLLECTIVE R12, `(.L_x_2038) ;  /* 0x000000000c087348 */ /* 0x000fea0003c00000 */
[----:B------:R0:W1:Y:S02]  /*1930*/  SHFL.BFLY P2, R17, R27, R14, R13 ;  /* 0x0c00000e1b117389 */ /* 0x000064000004000d */
[----:B01----:R-:W-:Y:S01]  /*1940*/  ENDCOLLECTIVE ;  /* 0x000000000000791b */ /* 0x003fe20003800000 */
.L_x_2038:
[----:B------:R-:W-:Y:S01]  /*1950*/  HFMA2.MMA R14, -RZ, RZ, 0, 4.76837158203125e-07 ;  /* 0x00000008ff0e7435 */ /* 0x000fe200000001ff */
[----:B------:R-:W-:-:S05]  /*1960*/  MOV R21, R17 ;  /* 0x0000001100157202 */ /* 0x000fca0000000f00 */
[----:B------:R-:W-:-:S05]  /*1970*/  FADD.FTZ R24, R8, R21 ;  /* 0x0000001508187221 */ /* 0x000fca0000010000 */
[----:B------:R-:W-:-:S07]  /*1980*/  MOV R27, R24 ;  /* 0x00000018001b7202 */ /* 0x000fce0000000f00 */
[----:B------:R-:W-:Y:S05]  /*1990*/  WARPSYNC.COLLECTIVE R12, `(.L_x_2039) ;  /* 0x000000000c087348 */ /* 0x000fea0003c00000 */
[----:B------:R0:W1:Y:S02]  /*19a0*/  SHFL.BFLY P2, R17, R27, R14, R13 ;  /* 0x0c00000e1b117389 */ /* 0x000064000004000d */
[----:B01----:R-:W-:Y:S01]  /*19b0*/  ENDCOLLECTIVE ;  /* 0x000000000000791b */ /* 0x003fe20003800000 */
.L_x_2039:
[----:B------:R-:W-:Y:S01]  /*19c0*/  HFMA2.MMA R14, -RZ, RZ, 0, 9.5367431640625e-07 ;  /* 0x00000010ff0e7435 */ /* 0x000fe200000001ff */
[----:B------:R-:W-:-:S05]  /*19d0*/  MOV R25, R17 ;  /* 0x0000001100197202 */ /* 0x000fca0000000f00 */
[----:B------:R-:W-:-:S05]  /*19e0*/  FADD.FTZ R25, R24, R25 ;  /* 0x0000001918197221 */ /* 0x000fca0000010000 */
[----:B------:R-:W-:-:S07]  /*19f0*/  MOV R27, R25 ;  /* 0x00000019001b7202 */ /* 0x000fce0000000f00 */
[----:B------:R-:W-:Y:S05]  /*1a00*/  WARPSYNC.COLLECTIVE R12, `(.L_x_2040) ;  /* 0x000000000c087348 */ /* 0x000fea0003c00000 */
[----:B------:R0:W1:Y:S02]  /*1a10*/  SHFL.BFLY P2, R17, R27, R14, R13 ;  /* 0x0c00000e1b117389 */ /* 0x000064000004000d */
[----:B01----:R-:W-:Y:S01]  /*1a20*/  ENDCOLLECTIVE ;  /* 0x000000000000791b */ /* 0x003fe20003800000 */
.L_x_2040:
[----:B------:R-:W-:Y:S05]  /*1a30*/  BRA `(.L_x_2041) ;  /* 0xfffffff400387947 */ /* 0x000fea000383ffff */
.L_x_2042:
        /* <DEDUP_REMOVED lines=12> */
.L_x_3293:


//--------------------- .text._ZN10layer_norm31ln_parallel_residual_bwd_kernelINS_13Kernel_traitsI6__halfS2_fS2_fjLj6144ELj1ELj1ELj8ELj16ENS_18Kernel_traits_baseILj6144ES2_S2_fS2_fjLj256EEEEELb1ELb1ELb0EEEvNS_9BwdParamsE --------------------------
	.section	.text._ZN10layer_norm31ln_parallel_residual_bwd_kernelINS_13Kernel_traitsI6__halfS2_fS2_fjLj6144ELj1ELj1ELj8ELj16ENS_18Kernel_traits_baseILj6144ES2_S2_fS2_fjLj256EEEEELb1ELb1ELb0EEEvNS_9BwdParamsE,"ax",@progbits
	.align	128
        .global         _ZN10layer_norm31ln_parallel_residual_bwd_kernelINS_13Kernel_traitsI6__halfS2_fS2_fjLj6144ELj1ELj1ELj8ELj16ENS_18Kernel_traits_baseILj6144ES2_S2_fS2_fjLj256EEEEELb1ELb1ELb0EEEvNS_9BwdParamsE
        .type           _ZN10layer_norm31ln_parallel_residual_bwd_kernelINS_13Kernel_traitsI6__halfS2_fS2_fjLj6144ELj1ELj1ELj8ELj16ENS_18Kernel_traits_baseILj6144ES2_S2_fS2_fjLj256EEEEELb1ELb1ELb0EEEvNS_9BwdParamsE,@function
        .size           _ZN10layer_norm31ln_parallel_residual_bwd_kernelINS_13Kernel_traitsI6__halfS2_fS2_fjLj6144ELj1ELj1ELj8ELj16ENS_18Kernel_traits_baseILj6144ES2_S2_fS2_fjLj256EEEEELb1ELb1ELb0EEEvNS_9BwdParamsE,(.L_x_3294 - _ZN10layer_norm31ln_parallel_residual_bwd_kernelINS_13Kernel_traitsI6__halfS2_fS2_fjLj6144ELj1ELj1ELj8ELj16ENS_18Kernel_traits_baseILj6144ES2_S2_fS2_fjLj256EEEEELb1ELb1ELb0EEEvNS_9BwdParamsE)
        .other          _ZN10layer_norm31ln_parallel_residual_bwd_kernelINS_13Kernel_traitsI6__halfS2_fS2_fjLj6144ELj1ELj1ELj8ELj16ENS_18Kernel_traits_baseILj6144ES2_S2_fS2_fjLj256EEEEELb1ELb1ELb0EEEvNS_9BwdParamsE,@"STO_CUDA_ENTRY STV_DEFAULT"
_ZN10layer_norm31ln_parallel_residual_bwd_kernelINS_13Kernel_traitsI6__halfS2_fS2_fjLj6144ELj1ELj1ELj8ELj16ENS_18Kernel_traits_baseILj6144ES2_S2_fS2_fjLj256EEEEELb1ELb1ELb0EEEvNS_9BwdParamsE:
.text._ZN10layer_norm31ln_parallel_residual_bwd_kernelINS_13Kernel_traitsI6__halfS2_fS2_fjLj6144ELj1ELj1ELj8ELj16ENS_18Kernel_traits_baseILj6144ES2_S2_fS2_fjLj256EEEEELb1ELb1ELb0EEEvNS_9BwdParamsE:
        /* <DEDUP_REMOVED lines=31> */
[C---:B--2---:R-:W-:Y:S01]  /*01f0*/  @P3 IMAD.WIDE.U32 R6, R11.reuse, 0x10, R4 ;  /* 0x000000100b063825 */ /* 0x044fe200078e0004 */
[----:B------:R-:W-:-:S04]  /*0200*/  @P3 IADD3 R11, R11, 0x100, RZ ;  /* 0x000001000b0b3810 */ /* 0x000fc80007ffe0ff */
[----:B------:R-:W5:Y:S01]  /*0210*/  @P3 LDG.E.128 R32, desc[UR4][R6.64] ;  /* 0x0000000406203981 */ /* 0x000f62000c1e1d00 */
[----:B---3--:R-:W-:-:S05]  /*0220*/  @P4 IMAD.WIDE.U32 R4, R11, 0x10, R8 ;  /* 0x000000100b044825 */ /* 0x008fca00078e0008 */
[----:B------:R1:W5:Y:S02]  /*0230*/  @P4 LDG.E.128 R36, desc[UR4][R4.64] ;  /* 0x0000000404244981 */ /* 0x000364000c1e1d00 */
        /* <DEDUP_REMOVED lines=27> */
[----:B------:R-:W-:Y:S01]  /*03f0*/  ULDC.U8 UR6, c[0x0][0x2a0] ;  /* 0x0000a80000067ab9 */ /* 0x000fe20000000000 */
[----:B------:R-:W-:Y:S01]  /*0400*/  HFMA2.MMA R0, -RZ, RZ, 0, 5.9604644775390625e-08 ;  /* 0x00000001ff007435 */ /* 0x000fe200000001ff */
[----:B------:R-:W-:Y:S01]  /*0410*/  ISETP.NE.AND P0, PT, RZ, UR6, PT ;  /* 0x00000006ff007c0c */ /* 0x000fe2000bf05270 */
[--C-:B-----5:R-:W-:Y:S01]  /*0420*/  HADD2.F32 R28, -RZ, R12.reuse.H0_H0 ;  /* 0x2000000cff1c7230 */ /* 0x120fe20000004100 */
[----:B------:R-:W-:Y:S01]  /*0430*/  MOV R93, RZ ;  /* 0x000000ff005d7202 */ /* 0x000fe20000000f00 */
[----:B------:R-:W-:Y:S01]  /*0440*/  HADD2.F32 R27, -RZ, R12.H1_H1 ;  /* 0x3000000cff1b7230 */ /* 0x000fe20000004100 */
[----:B------:R-:W-:Y:S01]  /*0450*/  P2R R2, PR, RZ, 0x1 ;  /* 0x00000001ff027803 */ /* 0x000fe20000000000 */
        /* <DEDUP_REMOVED lines=21> */
[----:B------:R-:W-:-:S07]  /*05b0*/  HADD2.F32 R5, -RZ, R39.H1_H1 ;  /* 0x30000027ff057230 */ /* 0x000fce0000004100 */
.L_x_2057:
        /* <DEDUP_REMOVED lines=12> */
[----:B------:R-:W-:Y:S02]  /*0680*/  MOV R196, RZ ;  /* 0x000000ff00c47202 */ /* 0x000fe40000000f00 */
[----:B------:R-:W-:Y:S02]  /*0690*/  SHF.R.U32.HI R190, RZ, 0x5, R30 ;  /* 0x00000005ffbe7819 */ /* 0x000fe4000001161e */
[----:B------:R-:W-:-:S04]  /*06a0*/  SHF.R.S32.HI R129, RZ, 0x1f, R128 ;  /* 0x0000001fff817819 */ /* 0x000fc80000011480 */
[----:B------:R-:W-:-:S04]  /*06b0*/  LEA.HI R128, R129, R128, RZ, 0x3 ;  /* 0x0000008081807211 */ /* 0x000fc800078f18ff */
[----:B------:R-:W-:-:S04]  /*06c0*/  LEA.HI.SX32 R0, R128, R29, 0x1d ;  /* 0x0000001d80007211 */ /* 0x000fc800078feaff */
[----:B------:R-:W-:Y:S02]  /*06d0*/  MOV R195, R0 ;  /* 0x0000000000c37202 */ /* 0x000fe40000000f00 */
[----:B--2---:R-:W-:Y:S01]  /*06e0*/  FSEL R191, R124, RZ, !P0 ;  /* 0x000000ff7cbf7208 */ /* 0x004fe20004000000 */
[----:B0-----:R-:W-:Y:S06]  /*06f0*/  @!P2 BRA `(.L_x_2045) ;  /* 0x000000040064a947 */ /* 0x001fec0003800000 */
[----:B------:R-:W0:Y:S01]  /*0700*/  LDC.64 R124, c[0x0][0x2b8] ;  /* 0x0000ae00ff7c7b82 */ /* 0x000e220000000a00 */
[C---:B------:R-:W-:Y:S02]  /*0710*/  LEA R130, P1, R0.reuse, UR10, 0x5 ;  /* 0x0000000a00827c11 */ /* 0x040fe4000f8228ff */
[----:B------:R-:W-:Y:S02]  /*0720*/  ISETP.NE.U32.AND P0, PT, RZ, UR14, PT ;  /* 0x0000000eff007c0c */ /* 0x000fe4000bf05070 */
[C---:B------:R-:W-:Y:S02]  /*0730*/  LEA.HI.X R131, R0.reuse, UR11, RZ, 0x5, P1 ;  /* 0x0000000b00837c11 */ /* 0x040fe400088f2cff */
[C---:B------:R-:W-:Y:S02]  /*0740*/  SHF.L.U32 R3, R0.reuse, 0x3, RZ ;  /* 0x0000000300037819 */ /* 0x040fe400000006ff */
[----:B------:R-:W-:Y:S01]  /*0750*/  SHF.L.U64.HI R128, R0, 0x3, RZ ;  /* 0x0000000300807819 */ /* 0x000fe200000102ff */
[----:B------:R-:W2:Y:S01]  /*0760*/  LDG.E.128 R36, desc[UR4][R130.64] ;  /* 0x0000000482247981 */ /* 0x000ea2000c1e1d00 */
[----:B------:R-:W-:-:S03]  /*0770*/  ISETP.NE.AND.EX P0, PT, RZ, UR15, PT, P0 ;  /* 0x0000000fff007c0c */ /* 0x000fc6000bf05300 */
[----:B------:R2:W3:Y:S01]  /*0780*/  LDG.E.128 R32, desc[UR4][R130.64+0x10] ;  /* 0x0000100482207981 */ /* 0x0004e2000c1e1d00 */
[----:B0-----:R-:W-:Y:S01]  /*0790*/  IMAD.WIDE.U32 R124, R0, 0x10, R124 ;  /* 0x00000010007c7825 */ /* 0x001fe200078e007c */
[----:B------:R-:W-:-:S08]  /*07a0*/  IADD3 R148, P1, R3, UR12, RZ ;  /* 0x0000000c03947c10 */ /* 0x000fd0000ff3e0ff */
[----:B------:R-:W0:Y:S01]  /*07b0*/  @P0 LDC.64 R132, c[0x0][0x248] ;  /* 0x00009200ff840b82 */ /* 0x000e220000000a00 */
[----:B------:R-:W4:Y:S01]  /*07c0*/  LDG.E.128 R124, desc[UR4][R124.64] ;  /* 0x000000047c7c7981 */ /* 0x000f22000c1e1d00 */
[----:B------:R-:W-:-:S06]  /*07d0*/  IADD3.X R149, R128, UR13, RZ, P1, !PT ;  /* 0x0000000d80957c10 */ /* 0x000fcc0008ffe4ff */
        /* <DEDUP_REMOVED lines=14> */
[----:B-----5:R-:W-:Y:S01]  /*08c0*/  FMUL.FTZ R3, R143, R36 ;  /* 0x000000248f037220 */ /* 0x020fe20000410000 */
[C---:B------:R-:W-:Y:S01]  /*08d0*/  FADD.FTZ R160, -R191.reuse, R35 ;  /* 0x00000023bfa07221 */ /* 0x040fe20000010100 */
[C---:B------:R-:W-:Y:S01]  /*08e0*/  FADD.FTZ R38, -R191.reuse, R38 ;  /* 0x00000026bf267221 */ /* 0x040fe20000010100 */
[C---:B------:R-:W-:Y:S01]  /*08f0*/  FADD.FTZ R134, -R191.reuse, R39 ;  /* 0x00000027bf867221 */ /* 0x040fe20000010100 */
[C---:B------:R-:W-:Y:S01]  /*0900*/  FADD.FTZ R142, -R191.reuse, R33 ;  /* 0x00000021bf8e7221 */ /* 0x040fe20000010100 */
[----:B----4-:R-:W-:Y:S02]  /*0910*/  HADD2.F32 R37, -RZ, R124.H0_H0 ;  /* 0x2000007cff257230 */ /* 0x010fe40000004100 */
[--C-:B------:R-:W-:Y:S02]  /*0920*/  HADD2.F32 R131, -RZ, R126.reuse.H0_H0 ;  /* 0x2000007eff837230 */ /* 0x100fe40000004100 */
[----:B0-----:R-:W-:Y:S02]  /*0930*/  HADD2.F32 R128, -RZ, R126.H1_H1 ;  /* 0x3000007eff807230 */ /* 0x001fe40000004100 */
[----:B------:R-:W-:Y:S01]  /*0940*/  FADD.FTZ R126, -R191, R32 ;  /* 0x00000020bf7e7221 */ /* 0x000fe20000010100 */
[----:B------:R-:W-:-:S02]  /*0950*/  HADD2.F32 R124, -RZ, R124.H1_H1 ;  /* 0x3000007cff7c7230 */ /* 0x000fc40000004100 */
[----:B------:R-:W-:Y:S01]  /*0960*/  FMUL.FTZ R32, R143, R130 ;  /* 0x000000828f207220 */ /* 0x000fe20000410000 */
[----:B------:R-:W-:Y:S01]  /*0970*/  FMUL.FTZ R34, R28, R37 ;  /* 0x000000251c227220 */ /* 0x000fe20000410000 */
[--C-:B------:R-:W-:Y:S02]  /*0980*/  HADD2.F32 R39, -RZ, R125.reuse.H0_H0 ;  /* 0x2000007dff277230 */ /* 0x100fe40000004100 */
[----:B------:R-:W-:Y:S01]  /*0990*/  FADD.FTZ R69, R69, R124 ;  /* 0x0000007c45457221 */ /* 0x000fe20000010000 */
[-C--:B------:R-:W-:Y:S01]  /*09a0*/  FFMA.FTZ R93, R32, R124.reuse, R93 ;  /* 0x0000007c205d7223 */ /* 0x080fe2000001005d */
[----:B------:R-:W-:Y:S01]  /*09b0*/  FMUL.FTZ R35, R27, R124 ;  /* 0x0000007c1b237220 */ /* 0x000fe20000410000 */
[----:B------:R-:W-:Y:S02]  /*09c0*/  HADD2.F32 R132, -RZ, R125.H1_H1 ;  /* 0x3000007dff847230 */ /* 0x000fe40000004100 */
[----:B------:R-:W-:Y:S01]  /*09d0*/  FADD.FTZ R124, RZ, R34 ;  /* 0x00000022ff7c7221 */ /* 0x000fe20000010000 */
[----:B------:R-:W-:Y:S01]  /*09e0*/  FFMA.FTZ R125, R3, R34, RZ ;  /* 0x00000022037d7223 */ /* 0x000fe200000100ff */
        /* <DEDUP_REMOVED lines=42> */
.L_x_2045:
[----:B------:R-:W-:Y:S05]  /*0c90*/  BSYNC B0 ;  /* 0x0000000000007941 */ /* 0x000fea0003800000 */
.L_x_2044:
[----:B------:R-:W-:Y:S04]  /*0ca0*/  BSSY B0, `(.L_x_2046) ;  /* 0x000005b000007945 */ /* 0x000fe80003800000 */
[----:B------:R-:W-:Y:S05]  /*0cb0*/  @!P3 BRA `(.L_x_2047) ;  /* 0x000000040064b947 */ /* 0x000fea0003800000 */
        /* <DEDUP_REMOVED lines=48> */
[----:B------:R-:W-:Y:S01]  /*0fc0*/  FMUL.FTZ R166, R143, R166 ;  /* 0x000000a68fa67220 */ /* 0x000fe20000410000 */
        /* <DEDUP_REMOVED lines=12> */
[----:B-1----:R-:W-:-:S02]  /*1090*/  HADD2.F32 R137, -RZ, R131.H0_H0 ;  /* 0x20000083ff897230 */ /* 0x002fc40000004100 */
[----:B------:R-:W-:Y:S01]  /*10a0*/  FADD.FTZ R134, -R191, R134 ;  /* 0x00000086bf867221 */ /* 0x000fe20000010100 */
[----:B------:R-:W-:Y:S01]  /*10b0*/  FMUL.FTZ R172, R143, R172 ;  /* 0x000000ac8fac7220 */ /* 0x000fe20000410000 */
[----:B------:R-:W-:Y:S01]  /*10c0*/  FMUL.FTZ R171, R15, R130 ;  /* 0x000000820fab7220 */ /* 0x000fe20000410000 */
[----:B------:R-:W-:Y:S01]  /*10d0*/  FADD.FTZ R126, R127, R170 ;  /* 0x000000aa7f7e7221 */ /* 0x000fe20000010000 */
[----:B------:R-:W-:Y:S01]  /*10e0*/  FFMA.FTZ R125, R169, R170, R124 ;  /* 0x000000aaa97d7223 */ /* 0x000fe2000001007c */
[----:B------:R-:W-:Y:S02]  /*10f0*/  HADD2.F32 R136, -RZ, R131.H1_H1 ;  /* 0x30000083ff887230 */ /* 0x000fe40000004100 */
        /* <DEDUP_REMOVED lines=21> */
.L_x_2047:
[----:B------:R-:W-:Y:S05]  /*1250*/  BSYNC B0 ;  /* 0x0000000000007941 */ /* 0x000fea0003800000 */
.L_x_2046:
[----:B------:R-:W-:Y:S04]  /*1260*/  BSSY B0, `(.L_x_2048) ;  /* 0x000005a000007945 */ /* 0x000fe80003800000 */
[----:B------:R-:W-:Y:S05]  /*1270*/  @!P4 BRA `(.L_x_2049) ;  /* 0x000000040060c947 */ /* 0x000fea0003800000 */
[----:B------:R-:W-:Y:S01]  /*1280*/  ISETP.NE.U32.AND P0, PT, RZ, UR14, PT ;  /* 0x0000000eff007c0c */ /* 0x000fe2000bf05070 */
[----:B------:R-:W0:Y:S01]  /*1290*/  LDC.64 R132, c[0x0][0x2b8] ;  /* 0x0000ae00ff847b82 */ /* 0x000e220000000a00 */
[C---:B------:R-:W-:Y:S02]  /*12a0*/  LEA R178, P1, R195.reuse, UR10, 0x5 ;  /* 0x0000000ac3b27c11 */ /* 0x040fe4000f8228ff */
[----:B------:R-:W-:Y:S02]  /*12b0*/  ISETP.NE.AND.EX P0, PT, RZ, UR15, PT, P0 ;  /* 0x0000000fff007c0c */ /* 0x000fe4000bf05300 */
[C---:B------:R-:W-:Y:S02]  /*12c0*/  SHF.L.U32 R137, R195.reuse, 0x3, RZ ;  /* 0x00000003c3897819 */ /* 0x040fe400000006ff */
[----:B------:R-:W-:Y:S02]  /*12d0*/  LEA.HI.X R179, R195, UR11, RZ, 0x5, P1 ;  /* 0x0000000bc3b37c11 */ /* 0x000fe400088f2cff */
[----:B------:R-:W-:-:S02]  /*12e0*/  SHF.R.U32.HI R124, RZ, 0x1d, R195 ;  /* 0x0000001dff7c7819 */ /* 0x000fc400000116c3 */
[----:B------:R-:W-:Y:S01]  /*12f0*/  IADD3 R158, P1, R137, UR12, RZ ;  /* 0x0000000c899e7c10 */ /* 0x000fe2000ff3e0ff */
[----:B------:R-:W2:Y:S03]  /*1300*/  LDG.E.128 R128, desc[UR4][R178.64+0x10] ;  /* 0x00001004b2807981 */ /* 0x000ea6000c1e1d00 */
[----:B------:R-:W-:Y:S01]  /*1310*/  IADD3.X R159, R124, UR13, RZ, P1, !PT ;  /* 0x0000000d7c9f7c10 */ /* 0x000fe20008ffe4ff */
[----:B------:R-:W1:Y:S05]  /*1320*/  @P0 LDC.64 R126, c[0x0][0x248] ;  /* 0x00009200ff7e0b82 */ /* 0x000e6a0000000a00 */
[----:B------:R-:W5:Y:S01]  /*1330*/  LDG.E.64 R158, desc[UR4][R158.64] ;  /* 0x000000049e9e7981 */ /* 0x000f62000c1e1b00 */
[----:B0-----:R-:W-:-:S06]  /*1340*/  IMAD.WIDE.U32 R132, R195, 0x10, R132 ;  /* 0x00000010c3847825 */ /* 0x001fcc00078e0084 */
[----:B------:R-:W3:Y:S01]  /*1350*/  LDG.E.128 R132, desc[UR4][R132.64] ;  /* 0x0000000484847981 */ /* 0x000ee2000c1e1d00 */
[----:B-1----:R-:W-:-:S04]  /*1360*/  @P0 IADD3 R136, P1, R137, R126, RZ ;  /* 0x0000007e89880210 */ /* 0x002fc80007f3e0ff */
[----:B------:R-:W-:Y:S02]  /*1370*/  @P0 IADD3.X R137, R124, R127, RZ, P1, !PT ;  /* 0x0000007f7c890210 */ /* 0x000fe40000ffe4ff */
[----:B------:R-:W4:Y:S01]  /*1380*/  LDG.E.128 R124, desc[UR4][R178.64] ;  /* 0x00000004b27c7981 */ /* 0x000f22000c1e1d00 */
        /* <DEDUP_REMOVED lines=8> */
[----:B------:R-:W-:-:S03]  /*1410*/  FADD.FTZ R188, -R191, R129 ;  /* 0x00000081bfbc7221 */ /* 0x000fc60000010100 */
[----:B-----5:R-:W-:Y:S01]  /*1420*/  FMUL.FTZ R183, R143, R186 ;  /* 0x000000ba8fb77220 */ /* 0x020fe20000410000 */
[C---:B------:R-:W-:Y:S01]  /*1430*/  FADD.FTZ R194, -R191.reuse, R131 ;  /* 0x00000083bfc27221 */ /* 0x040fe20000010100 */
[--C-:B---3--:R-:W-:Y:S02]  /*1440*/  HADD2.F32 R128, -RZ, R133.reuse.H1_H1 ;  /* 0x30000085ff807230 */ /* 0x108fe40000004100 */
[C---:B----4-:R-:W-:Y:S01]  /*1450*/  FADD.FTZ R180, -R191.reuse, R125 ;  /* 0x0000007dbfb47221 */ /* 0x050fe20000010100 */
[--C-:B------:R-:W-:Y:S02]  /*1460*/  HADD2.F32 R125, -RZ, R132.reuse.H0_H0 ;  /* 0x20000084ff7d7230 */ /* 0x100fe40000004100 */
[C---:B------:R-:W-:Y:S01]  /*1470*/  FADD.FTZ R124, -R191.reuse, R124 ;  /* 0x0000007cbf7c7221 */ /* 0x040fe20000010100 */
[----:B------:R-:W-:Y:S01]  /*1480*/  FADD.FTZ R126, -R191, R126 ;  /* 0x0000007ebf7e7221 */ /* 0x000fe20000010100 */
[----:B------:R-:W-:Y:S02]  /*1490*/  HADD2.F32 R132, -RZ, R132.H1_H1 ;  /* 0x30000084ff847230 */ /* 0x000fe40000004100 */
[C---:B------:R-:W-:Y:S01]  /*14a0*/  FMUL.FTZ R178, R143.reuse, R180 ;  /* 0x000000b48fb27220 */ /* 0x040fe20000410000 */
[----:B------:R-:W-:Y:S01]  /*14b0*/  FMUL.FTZ R147, R143, R124 ;  /* 0x0000007c8f937220 */ /* 0x000fe20000410000 */
[----:B------:R-:W-:Y:S01]  /*14c0*/  FMUL.FTZ R180, R12, R125 ;  /* 0x0000007d0cb47220 */ /* 0x000fe20000410000 */
[----:B------:R-:W-:Y:S01]  /*14d0*/  FADD.FTZ R182, -R191, R127 ;  /* 0x0000007fbfb67221 */ /* 0x000fe20000010100 */
[----:B------:R-:W-:-:S02]  /*14e0*/  HADD2.F32 R127, -RZ, R133.H0_H0 ;  /* 0x20000085ff7f7230 */ /* 0x000fc40000004100 */
[----:B------:R-:W-:Y:S01]  /*14f0*/  FMUL.FTZ R177, R143, R126 ;  /* 0x0000007e8fb17220 */ /* 0x000fe20000410000 */
        /* <DEDUP_REMOVED lines=12> */
[----:B------:R-:W-:Y:S01]  /*15c0*/  FMUL.FTZ R181, R9, R128 ;  /* 0x0000008009b57220 */ /* 0x000fe20000410000 */
[----:B------:R-:W-:Y:S01]  /*15d0*/  FADD.FTZ R126, R127, R184 ;  /* 0x000000b87f7e7221 */ /* 0x000fe20000010000 */
[----:B------:R-:W-:Y:S01]  /*15e0*/  FFMA.FTZ R125, R177, R184, R124 ;  /* 0x000000b8b17d7223 */ /* 0x000fe2000001007c */
[----:B------:R-:W-:Y:S02]  /*15f0*/  HADD2.F32 R134, -RZ, R134.H1_H1 ;  /* 0x30000086ff867230 */ /* 0x000fe40000004100 */
[----:B------:R-:W-:Y:S01]  /*1600*/  FMUL.FTZ R186, R8, R129 ;  /* 0x0000008108ba7220 */ /* 0x000fe20000410000 */
[----:B------:R-:W-:Y:S01]  /*1610*/  FADD.FTZ R127, R126, R181 ;  /* 0x000000b57e7f7221 */ /* 0x000fe20000010000 */
[----:B------:R-:W-:Y:S01]  /*1620*/  FFMA.FTZ R124, R182, R181, R125 ;  /* 0x000000b5b67c7223 */ /* 0x000fe2000001007d */
[--C-:B------:R-:W-:Y:S02]  /*1630*/  HADD2.F32 R131, -RZ, R135.reuse.H0_H0 ;  /* 0x20000087ff837230 */ /* 0x100fe40000004100 */
[----:B------:R-:W-:Y:S01]  /*1640*/  FADD.FTZ R130, -R191, R130 ;  /* 0x00000082bf827221 */ /* 0x000fe20000010100 */
[----:B------:R-:W-:Y:S01]  /*1650*/  FMUL.FTZ R188, R143, R188 ;  /* 0x000000bc8fbc7220 */ /* 0x000fe20000410000 */
[----:B------:R-:W-:Y:S01]  /*1660*/  FMUL.FTZ R185, R7, R134 ;  /* 0x0000008607b97220 */ /* 0x000fe20000410000 */
[----:B------:R-:W-:Y:S01]  /*1670*/  FADD.FTZ R126, R127, R186 ;  /* 0x000000ba7f7e7221 */ /* 0x000fe20000010000 */
[----:B------:R-:W-:Y:S01]  /*1680*/  FFMA.FTZ R125, R183, R186, R124 ;  /* 0x000000bab77d7223 */ /* 0x000fe2000001007c */
[----:B0-----:R-:W-:-:S02]  /*1690*/  HADD2.F32 R136, -RZ, R135.H1_H1 ;  /* 0x30000087ff887230 */ /* 0x001fc40000004100 */
        /* <DEDUP_REMOVED lines=21> */
[----:B-1----:R-:W-:-:S07]  /*17f0*/  FFMA.FTZ R196, R194, R189, R124 ;  /* 0x000000bdc2c47223 */ /* 0x002fce000001007c */
.L_x_2049:
[----:B------:R-:W-:Y:S05]  /*1800*/  BSYNC B0 ;  /* 0x0000000000007941 */ /* 0x000fea0003800000 */
.L_x_2048:
        /* <DEDUP_REMOVED lines=23> */
.L_x_2072:
        /* <DEDUP_REMOVED lines=125> */
[----:B------:R-:W-:Y:S01]  /*2150*/  @P0 F2FP.F16.F32.PACK_AB R128, RZ, R126 ;  /* 0x0000007eff80023e */ /* 0x000fe200000000ff */
[----:B-1----:R-:W-:Y:S01]  /*2160*/  IMAD.WIDE.U32 R130, R0, 0x10, R130 ;  /* 0x0000001000827825 */ /* 0x002fe200078e0082 */
[----:B------:R-:W-:Y:S01]  /*2170*/  @P0 FSEL R190, R190, RZ, P6 ;  /* 0x000000ffbebe0208 */ /* 0x000fe20003000000 */
[----:B------:R0:W-:Y:S01]  /*2180*/  @P1 STG.E.128 desc[UR4][R124.64+0x10], R116 ;  /* 0x000010747c001986 */ /* 0x0001e2000c101d04 */
[----:B------:R-:W-:Y:S02]  /*2190*/  @P0 LOP3.LUT P1, RZ, R151, 0xff000000, RZ, 0xc0, !PT ;  /* 0xff00000097ff0812 */ /* 0x000fe4000782c0ff */
[----:B------:R-:W-:-:S02]  /*21a0*/  @P0 F2FP.F16.F32.PACK_AB R134, RZ, R134 ;  /* 0x00000086ff86023e */ /* 0x000fc400000000ff */
[C---:B------:R-:W-:Y:S02]  /*21b0*/  @P0 FSEL R126, R196.reuse, RZ, P1 ;  /* 0x000000ffc47e0208 */ /* 0x040fe40000800000 */
[----:B------:R-:W-:Y:S02]  /*21c0*/  LOP3.LUT P1, RZ, R149, 0xff000000, RZ, 0xc0, !PT ;  /* 0xff00000095ff7812 */ /* 0x000fe4000782c0ff */
[----:B------:R-:W-:Y:S02]  /*21d0*/  @P0 F2FP.F16.F32.PACK_AB R136, RZ, R136 ;  /* 0x00000088ff88023e */ /* 0x000fe400000000ff */
[----:B------:R-:W-:Y:S02]  /*21e0*/  @P0 F2FP.F16.F32.PACK_AB R190, RZ, R190 ;  /* 0x000000beffbe023e */ /* 0x000fe400000000ff */
[----:B------:R-:W-:Y:S02]  /*21f0*/  @P0 F2FP.F16.F32.PACK_AB R129, RZ, R129 ;  /* 0x00000081ff81023e */ /* 0x000fe400000000ff */
[----:B------:R-:W-:-:S02]  /*2200*/  FSEL R196, R196, RZ, P1 ;  /* 0x000000ffc4c47208 */ /* 0x000fc40000800000 */
[----:B------:R-:W-:Y:S02]  /*2210*/  @P0 PRMT R120, R128, 0x7610, R120 ;  /* 0x0000761080780816 */ /* 0x000fe40000000078 */
        /* <DEDUP_REMOVED lines=8> */
[----:B0-----:R-:W-:Y:S02]  /*22a0*/  F2FP.F16.F32.PACK_AB R125, R200, R195 ;  /* 0x000000c3c87d723e */ /* 0x001fe400000000ff */
[----:B------:R-:W-:Y:S02]  /*22b0*/  F2FP.F16.F32.PACK_AB R124, R198, R193 ;  /* 0x000000c1c67c723e */ /* 0x000fe400000000ff */
        /* <DEDUP_REMOVED lines=9> */
.L_x_2052:
[----:B------:R-:W-:Y:S05]  /*2350*/  BSYNC B0 ;  /* 0x0000000000007941 */ /* 0x000fea0003800000 */
.L_x_2051:
        /* <DEDUP_REMOVED lines=61> */
[----:B------:R-:W-:-:S02]  /*2730*/  @P0 F2FP.F16.F32.PACK_AB R134, RZ, R134 ;  /* 0x00000086ff86023e */ /* 0x000fc400000000ff */
        /* <DEDUP_REMOVED lines=40> */
[----:B------:R-:W-:Y:S02]  /*29c0*/  FSEL R196, R196, RZ, P1 ;  /* 0x000000ffc4c47208 */ /* 0x000fe40000800000 */
        /* <DEDUP_REMOVED lines=9> */
[----:B0-----:R-:W-:Y:S02]  /*2a60*/  F2FP.F16.F32.PACK_AB R125, R200, R195 ;  /* 0x000000c3c87d723e */ /* 0x001fe400000000ff */
[----:B------:R-:W-:Y:S02]  /*2a70*/  F2FP.F16.F32.PACK_AB R124, R198, R193 ;  /* 0x000000c1c67c723e */ /* 0x000fe400000000ff */
        /* <DEDUP_REMOVED lines=9> */
.L_x_2054:
[----:B------:R-:W-:Y:S05]  /*2b10*/  BSYNC B0 ;  /* 0x0000000000007941 */ /* 0x000fea0003800000 */
.L_x_2053:
        /* <DEDUP_REMOVED lines=120> */
[----:B------:R-:W-:-:S05]  /*32a0*/  @P0 PRMT R123, R123, 0x5410, R133 ;  /* 0x000054107b7b0816 */ /* 0x000fca0000000085 */
[----:B------:R2:W-:Y:S02]  /*32b0*/  @P0 STG.E.128 desc[UR4][R128.64], R120 ;  /* 0x0000007880000986 */ /* 0x0005e4000c101d04 */
.L_x_2056:
[----:B------:R-:W-:Y:S05]  /*32c0*/  BSYNC B0 ;  /* 0x0000000000007941 */ /* 0x000fea0003800000 */
.L_x_2055:
[----:B------:R-:W-:Y:S02]  /*32d0*/  IADD3 R4, R4, UR20, RZ ;  /* 0x0000001404047c10 */ /* 0x000fe4000fffe0ff */
[----:B------:R-:W-:Y:S02]  /*32e0*/  SEL R0, RZ, 0x1, P5 ;  /* 0x00000001ff007807 */ /* 0x000fe40002800000 */
[----:B------:R-:W-:-:S13]  /*32f0*/  ISETP.GE.AND P0, PT, R4, UR21, PT ;  /* 0x0000001504007c0c */ /* 0x000fda000bf06270 */
[----:B------:R-:W-:Y:S05]  /*3300*/  @!P0 BRA `(.L_x_2057) ;  /* 0xffffffd000ac8947 */ /* 0x000fea000383ffff */
.L_x_2043:
        /* <DEDUP_REMOVED lines=17> */
.L_x_2059:
[----:B------:R-:W-:Y:S05]  /*3420*/  BSYNC B0 ;  /* 0x0000000000007941 */ /* 0x000fea0003800000 */
.L_x_2058:
        /* <DEDUP_REMOVED lines=11> */
.L_x_2061:
[----:B------:R-:W-:Y:S05]  /*34e0*/  BSYNC B0 ;  /* 0x0000000000007941 */ /* 0x000fea0003800000 */
.L_x_2060:
        /* <DEDUP_REMOVED lines=10> */
.L_x_2050:
[----:B------:R-:W-:Y:S01]  /*3590*/  HFMA2.MMA R135, -RZ, RZ, 0, 9.5367431640625e-07 ;  /* 0x00000010ff877435 */ /* 0x000fe200000001ff */
[----:B------:R-:W-:Y:S02]  /*35a0*/  MOV R134, R193 ;  /* 0x000000c100867202 */ /* 0x000fe40000000f00 */
[----:B------:R-:W-:Y:S02]  /*35b0*/  MOV R136, 0x1f ;  /* 0x0000001f00887802 */ /* 0x000fe40000000f00 */
[----:B------:R-:W-:-:S07]  /*35c0*/  MOV R133, 0xffffffff ;  /* 0xffffffff00857802 */ /* 0x000fce0000000f00 */
[----:B-----5:R-:W-:Y:S05]  /*35d0*/  WARPSYNC.COLLECTIVE R133, `(.L_x_2062) ;  /* 0x0000000085087348 */ /* 0x020fea0003c00000 */
[----:B------:R0:W1:Y:S02]  /*35e0*/  SHFL.DOWN P1, R191, R134, R135, R136 ;  /* 0x0800008786bf7389 */ /* 0x0000640000020088 */
[----:B01---5:R-:W-:Y:S01]  /*35f0*/  ENDCOLLECTIVE ;  /* 0x000000000000791b */ /* 0x023fe20003800000 */
.L_x_2062:
[----:B------:R-:W-:Y:S02]  /*3600*/  MOV R134, R196 ;  /* 0x000000c400867202 */ /* 0x000fe40000000f00 */
[----:B------:R-:W-:-:S07]  /*3610*/  MOV R126, R191 ;  /* 0x000000bf007e7202 */ /* 0x000fce0000000f00 */
[----:B------:R-:W-:Y:S05]  /*3620*/  WARPSYNC.COLLECTIVE R133, `(.L_x_2063) ;  /* 0x0000000085087348 */ /* 0x000fea0003c00000 */
[----:B------:R0:W1:Y:S02]  /*3630*/  SHFL.DOWN P1, R191, R134, R135, R136 ;  /* 0x0800008786bf7389 */ /* 0x0000640000020088 */
[----:B01----:R-:W-:Y:S01]  /*3640*/  ENDCOLLECTIVE ;  /* 0x000000000000791b */ /* 0x003fe20003800000 */
.L_x_2063:
[----:B------:R-:W-:Y:S01]  /*3650*/  FADD.FTZ R126, R126, R193 ;  /* 0x000000c17e7e7221 */ /* 0x000fe20000010000 */
[----:B------:R-:W-:-:S04]  /*3660*/  HFMA2.MMA R135, -RZ, RZ, 0, 4.76837158203125e-07 ;  /* 0x00000008ff877435 */ /* 0x000fc800000001ff */
[----:B------:R-:W-:Y:S02]  /*3670*/  MOV R134, R126 ;  /* 0x0000007e00867202 */ /* 0x000fe40000000f00 */
[----:B------:R-:W-:-:S07]  /*3680*/  MOV R125, R191 ;  /* 0x000000bf007d7202 */ /* 0x000fce0000000f00 */
[----:B------:R-:W-:Y:S05]  /*3690*/  WARPSYNC.COLLECTIVE R133, `(.L_x_2064) ;  /* 0x0000000085087348 */ /* 0x000fea0003c00000 */
[----:B------:R0:W1:Y:S02]  /*36a0*/  SHFL.DOWN P1, R191, R134, R135, R136 ;  /* 0x0800008786bf7389 */ /* 0x0000640000020088 */
[----:B01----:R-:W-:Y:S01]  /*36b0*/  ENDCOLLECTIVE ;  /* 0x000000000000791b */ /* 0x003fe20003800000 */
.L_x_2064:
[----:B------:R-:W-:-:S05]  /*36c0*/  FADD.FTZ R125, R125, R196 ;  /* 0x000000c47d7d7221 */ /* 0x000fca0000010000 */
[----:B------:R-:W-:Y:S02]  /*36d0*/  MOV R134, R125 ;  /* 0x0000007d00867202 */ /* 0x000fe40000000f00 */
[----:B------:R-:W-:-:S07]  /*36e0*/  MOV R127, R191 ;  /* 0x000000bf007f7202 */ /* 0x000fce0000000f00 */
[----:B------:R-:W-:Y:S05]  /*36f0*/  WARPSYNC.COLLECTIVE R133, `(.L_x_2065) ;  /* 0x0000000085087348 */ /* 0x000fea0003c00000 */
[----:B------:R0:W1:Y:S02]  /*3700*/  SHFL.DOWN P1, R191, R134, R135, R136 ;  /* 0x0800008786bf7389 */ /* 0x0000640000020088 */
[----:B01----:R-:W-:Y:S01]  /*3710*/  ENDCOLLECTIVE ;  /* 0x000000000000791b */ /* 0x003fe20003800000 */
.L_x_2065:
[----:B------:R-:W-:Y:S01]  /*3720*/  FADD.FTZ R127, R126, R127 ;  /* 0x0000007f7e7f7221 */ /* 0x000fe20000010000 */
[----:B------:R-:W-:-:S04]  /*3730*/  HFMA2.MMA R135, -RZ, RZ, 0, 2.384185791015625e-07 ;  /* 0x00000004ff877435 */ /* 0x000fc800000001ff */
[----:B------:R-:W-:Y:S02]  /*3740*/  MOV R134, R127 ;  /* 0x0000007f00867202 */ /* 0x000fe40000000f00 */
[----:B------:R-:W-:-:S07]  /*3750*/  MOV R128, R191 ;  /* 0x000000bf00807202 */ /* 0x000fce0000000f00 */
[----:B------:R-:W-:Y:S05]  /*3760*/  WARPSYNC.COLLECTIVE R133, `(.L_x_2066) ;  /* 0x0000000085087348 */ /* 0x000fea0003c00000 */
[----:B------:R0:W1:Y:S02]  /*3770*/  SHFL.DOWN P1, R191, R134, R135, R136 ;  /* 0x0800008786bf7389 */ /* 0x0000640000020088 */
[----:B01----:R-:W-:Y:S01]  /*3780*/  ENDCOLLECTIVE ;  /* 0x000000000000791b */ /* 0x003fe20003800000 */
.L_x_2066:
[----:B------:R-:W-:-:S05]  /*3790*/  FADD.FTZ R128, R125, R128 ;  /* 0x000000807d807221 */ /* 0x000fca0000010000 */
[----:B------:R-:W-:Y:S02]  /*37a0*/  MOV R134, R128 ;  /* 0x0000008000867202 */ /* 0x000fe40000000f00 */
[----:B------:R-:W-:-:S07]  /*37b0*/  MOV R130, R191 ;  /* 0x000000bf00827202 */ /* 0x000fce0000000f00 */
[----:B------:R-:W-:Y:S05]  /*37c0*/  WARPSYNC.COLLECTIVE R133, `(.L_x_2067) ;  /* 0x0000000085087348 */ /* 0x000fea0003c00000 */
[----:B------:R0:W1:Y:S02]  /*37d0*/  SHFL.DOWN P1, R191, R134, R135, R136 ;  /* 0x0800008786bf7389 */ /* 0x0000640000020088 */
[----:B01----:R-:W-:Y:S01]  /*37e0*/  ENDCOLLECTIVE ;  /* 0x000000000000791b */ /* 0x003fe20003800000 */
.L_x_2067:
[----:B------:R-:W-:Y:S01]  /*37f0*/  FADD.FTZ R130, R127, R130 ;  /* 0x000000827f827221 */ /* 0x000fe20000010000 */
[----:B------:R-:W-:-:S04]  /*3800*/  HFMA2.MMA R135, -RZ, RZ, 0, 1.1920928955078125e-07 ;  /* 0x00000002ff877435 */ /* 0x000fc800000001ff */
[----:B------:R-:W-:Y:S02]  /*3810*/  MOV R134, R130 ;  /* 0x0000008200867202 */ /* 0x000fe40000000f00 */
[----:B------:R-:W-:-:S07]  /*3820*/  MOV R129, R191 ;  /* 0x000000bf00817202 */ /* 0x000fce0000000f00 */
[----:B------:R-:W-:Y:S05]  /*3830*/  WARPSYNC.COLLECTIVE R133, `(.L_x_2068) ;  /* 0x0000000085087348 */ /* 0x000fea0003c00000 */
[----:B------:R0:W1:Y:S02]  /*3840*/  SHFL.DOWN P1, R191, R134, R135, R136 ;  /* 0x0800008786bf7389 */ /* 0x0000640000020088 */
[----:B01----:R-:W-:Y:S01]  /*3850*/  ENDCOLLECTIVE ;  /* 0x000000000000791b */ /* 0x003fe20003800000 */
.L_x_2068:
[----:B------:R-:W-:-:S05]  /*3860*/  FADD.FTZ R129, R128, R129 ;  /* 0x0000008180817221 */ /* 0x000fca0000010000 */
[----:B------:R-:W-:Y:S02]  /*3870*/  MOV R134, R129 ;  /* 0x0000008100867202 */ /* 0x000fe40000000f00 */
[----:B------:R-:W-:-:S07]  /*3880*/  MOV R131, R191 ;  /* 0x000000bf00837202 */ /* 0x000fce0000000f00 */
[----:B------:R-:W-:Y:S05]  /*3890*/  WARPSYNC.COLLECTIVE R133, `(.L_x_2069) ;  /* 0x0000000085087348 */ /* 0x000fea0003c00000 */
[----:B------:R0:W1:Y:S02]  /*38a0*/  SHFL.DOWN P1, R191, R134, R135, R136 ;  /* 0x0800008786bf7389 */ /* 0x0000640000020088 */
[----:B01----:R-:W-:Y:S01]  /*38b0*/  ENDCOLLECTIVE ;  /* 0x000000000000791b */ /* 0x003fe20003800000 */
.L_x_2069:
[----:B------:R-:W-:Y:S01]  /*38c0*/  FADD.FTZ R131, R130, R131 ;  /* 0x0000008382837221 */ /* 0x000fe20000010000 */
[----:B------:R-:W-:-:S04]  /*38d0*/  HFMA2.MMA R135, -RZ, RZ, 0, 5.9604644775390625e-08 ;  /* 0x00000001ff877435 */ /* 0x000fc800000001ff */
[----:B------:R-:W-:Y:S02]  /*38e0*/  MOV R134, R131 ;  /* 0x0000008300867202 */ /* 0x000fe40000000f00 */
[----:B------:R-:W-:-:S07]  /*38f0*/  MOV R132, R191 ;  /* 0x000000bf00847202 */ /* 0x000fce0000000f00 */
[----:B------:R-:W-:Y:S05]  /*3900*/  WARPSYNC.COLLECTIVE R133, `(.L_x_2070) ;  /* 0x0000000085087348 */ /* 0x000fea0003c00000 */
[----:B------:R0:W1:Y:S02]  /*3910*/  SHFL.DOWN P1, R191, R134, R135, R136 ;  /* 0x0800008786bf7389 */ /* 0x0000640000020088 */
[----:B01----:R-:W-:Y:S01]  /*3920*/  ENDCOLLECTIVE ;  /* 0x000000000000791b */ /* 0x003fe20003800000 */
.L_x_2070:
[----:B------:R-:W-:-:S05]  /*3930*/  FADD.FTZ R132, R129, R132 ;  /* 0x0000008481847221 */ /* 0x000fca0000010000 */
[----:B------:R-:W-:Y:S02]  /*3940*/  MOV R134, R132 ;  /* 0x0000008400867202 */ /* 0x000fe40000000f00 */
[----:B------:R-:W-:-:S07]  /*3950*/  MOV R126, R191 ;  /* 0x000000bf007e7202 */ /* 0x000fce0000000f00 */
[----:B------:R-:W-:Y:S05]  /*3960*/  WARPSYNC.COLLECTIVE R133, `(.L_x_2071) ;  /* 0x0000000085087348 */ /* 0x000fea0003c00000 */
[----:B------:R0:W1:Y:S02]  /*3970*/  SHFL.DOWN P1, R191, R134, R135, R136 ;  /* 0x0800008786bf7389 */ /* 0x0000640000020088 */
[----:B01----:R-:W-:Y:S01]  /*3980*/  ENDCOLLECTIVE ;  /* 0x000000000000791b */ /* 0x003fe20003800000 */
.L_x_2071:
[----:B------:R-:W-:Y:S05]  /*3990*/  BRA `(.L_x_2072) ;  /* 0xffffffdc00f87947 */ /* 0x000fea000383ffff */
.L_x_2073:
        /* <DEDUP_REMOVED lines=14> */
.L_x_3294:


//--------------------- .text._ZN10layer_norm22ln_bwd_finalize_kernelINS_22Kernel_traits_finalizeILj6144E6__halfS2_fS2_fjLb0ELj1024ELj4ENS_18Kernel_traits_baseILj6144ES2_S2_fS2_fjLj1024EEEEELb0ELb1EEEvNS_9BwdParamsE --------------------------
	.section	.text._ZN10layer_norm22ln_bwd_finalize_kernelINS_22Kernel_traits_finalizeILj6144E6__halfS2_fS2_fjLb0ELj1024ELj4ENS_18Kernel_traits_baseILj6144ES2_S2_fS2_fjLj1024EEEEELb0ELb1EEEvNS_9BwdParamsE,"ax",@progbits
	.align	128
        .global         _ZN10layer_norm22ln_bwd_finalize_kernelINS_22Kernel_traits_finalizeILj6144E6__halfS2_fS2_fjLb0ELj1024ELj4ENS_18Kernel_traits_baseILj6144ES2_S2_fS2_fjLj1024EEEEELb0ELb1EEEvNS_9BwdParamsE
        .type           _ZN10layer_norm22ln_bwd_finalize_kernelINS_22Kernel_traits_finalizeILj6144E6__halfS2_fS2_fjLb0ELj1024ELj4ENS_18Kernel_traits_baseILj6144ES2_S2_fS2_fjLj1024EEEEELb0ELb1EEEvNS_9BwdParamsE,@function
        .size           _ZN10layer_norm22ln_bwd_finalize_kernelINS_22Kernel_traits_finalizeILj6144E6__halfS2_fS2_fjLb0ELj1024ELj4ENS_18Kernel_traits_baseILj6144ES2_S2_fS2_fjLj1024EEEEELb0ELb1EEEvNS_9BwdParamsE,(.L_x_3295 - _ZN10layer_norm22ln_bwd_finalize_kernelINS_22Kernel_traits_finalizeILj6144E6__halfS2_fS2_fjLb0ELj1024ELj4ENS_18Kernel_traits_baseILj6144ES2_S2_fS2_fjLj1024EEEEELb0ELb1EEEvNS_9BwdParamsE)
        .other          _ZN10layer_norm22ln_bwd_finalize_kernelINS_22Kernel_traits_finalizeILj6144E6__halfS2_fS2_fjLb0ELj1024ELj4ENS_18Kernel_traits_baseILj6144ES2_S2_fS2_fjLj1024EEEEELb0ELb1EEEvNS_9BwdParamsE,@"STO_CUDA_ENTRY STV_DEFAULT"
_ZN10layer_norm22ln_bwd_finalize_kernelINS_22Kernel_traits_finalizeILj6144E6__halfS2_fS2_fjLb0ELj1024ELj4ENS_18Kernel_traits_baseILj6144ES2_S2_fS2_fjLj1024EEEEELb0ELb1EEEvNS_9BwdParamsE:
.text._ZN10layer_norm22ln_bwd_finalize_kernelINS_22Kernel_traits_finalizeILj6144E6__halfS2_fS2_fjLb0ELj1024ELj4ENS_18Kernel_traits_baseILj6144ES2_S2_fS2_fjLj1024EEEEELb0ELb1EEEvNS_9BwdParamsE:
        /* <DEDUP_REMOVED lines=26> */
.L_x_2085:
        /* <DEDUP_REMOVED lines=31> */
.L_x_2078:
        /* <DEDUP_REMOVED lines=34> */
.L_x_2077:
[----:B------:R-:W-:Y:S05]  /*05b0*/  BSYNC B1 ;  /* 0x0000000000017941 */ /* 0x000fea0003800000 */
.L_x_2076:
        /* <DEDUP_REMOVED lines=25> */
.L_x_2080:
[----:B------:R-:W-:Y:S05]  /*0750*/  BSYNC B1 ;  /* 0x0000000000017941 */ /* 0x000fea0003800000 */
.L_x_2079:
        /* <DEDUP_REMOVED lines=12> */
.L_x_2075:
[----:B------:R-:W-:Y:S05]  /*0820*/  BSYNC B0 ;  /* 0x0000000000007941 */ /* 0x000fea0003800000 */
.L_x_2074:
        /* <DEDUP_REMOVED lines=29> */
.L_x_2096:
[----:B------:R-:W-:Y:S01]  /*0a00*/  @!P1 SHF.R.U32.HI R12, RZ, 0x3, R0 ;  /* 0x00000003ff0c9819 */ /* 0x000fe20000011600 */
[----:B----4-:R-:W-:Y:S01]  /*0a10*/  FADD.FTZ R14, R9, R14 ;  /* 0x0000000e090e7221 */ /* 0x010fe20000010000 */
[----:B---3--:R-:W-:Y:S02]  /*0a20*/  FADD.FTZ R11, R10, R11 ;  /* 0x0000000b0a0b7221 */ /* 0x008fe40000010000 */
[----:B------:R-:W-:-:S05]  /*0a30*/  @!P1 LOP3.LUT R12, R12, 0x1ffffffc, RZ, 0xc0, !PT ;  /* 0x1ffffffc0c0c9812 */ /* 0x000fca00078ec0ff */
[----:B------:R3:W-:Y:S04]  /*0a40*/  @!P1 STS [R12+UR4+0x2000], R14 ;  /* 0x0020000e0c009988 */ /* 0x0007e80008000804 */
[----:B------:R3:W-:Y:S02]  /*0a50*/  @!P1 STS [R12+UR4+0x2080], R11 ;  /* 0x0020800b0c009988 */ /* 0x0007e40008000804 */
.L_x_2081:
        /* <DEDUP_REMOVED lines=14> */
.L_x_2084:
[----:B------:R-:W-:Y:S05]  /*0b40*/  BSYNC B0 ;  /* 0x0000000000007941 */ /* 0x000fea0003800000 */
.L_x_2083:
[C---:B------:R-:W-:Y:S02]  /*0b50*/  ISETP.GT.U32.AND P1, PT, R3.reuse, -0x1801, PT ;  /* 0xffffe7ff0300780c */ /* 0x040fe40003f24070 */
[----:B------:R-:W-:Y:S02]  /*0b60*/  IADD3 R3, R3, 0x1800, RZ ;  /* 0x0000180003037810 */ /* 0x000fe40007ffe0ff */
[----:B------:R-:W-:-:S09]  /*0b70*/  IADD3 R4, R4, 0xc00, RZ ;  /* 0x00000c0004047810 */ /* 0x000fd20007ffe0ff */
[----:B------:R-:W-:Y:S05]  /*0b80*/  @P1 BRA `(.L_x_2085) ;  /* 0xfffffff400841947 */ /* 0x000fea000383ffff */
[----:B------:R-:W-:Y:S05]  /*0b90*/  EXIT ;  /* 0x000000000000794d */ /* 0x000fea0003800000 */
.L_x_2082:
[----:B------:R-:W-:Y:S01]  /*0ba0*/  HFMA2.MMA R22, -RZ, RZ, 0, 1.847743988037109375e-06 ;  /* 0x0000001fff167435 */ /* 0x000fe200000001ff */
[----:B0--3--:R-:W-:Y:S01]  /*0bb0*/  MOV R20, R10 ;  /* 0x0000000a00147202 */ /* 0x009fe20000000f00 */
[----:B------:R-:W-:Y:S01]  /*0bc0*/  IMAD.MOV.U32 R19, RZ, RZ, 0x1 ;  /* 0x00000001ff137424 */ /* 0x000fe200078e00ff */
[----:B------:R-:W-:-:S08]  /*0bd0*/  MOV R17, 0xffffffff ;  /* 0xffffffff00117802 */ /* 0x000fd00000000f00 */
[----:B-12---:R-:W-:Y:S05]  /*0be0*/  WARPSYNC.COLLECTIVE R17, `(.L_x_2086) ;  /* 0x0000000011087348 */ /* 0x006fea0003c00000 */
[----:B------:R0:W3:Y:S02]  /*0bf0*/  SHFL.BFLY P2, R18, R20, R19, R22 ;  /* 0x0c00001314127389 */ /* 0x0000e40000040016 */
[----:B0123--:R-:W-:Y:S01]  /*0c00*/  ENDCOLLECTIVE ;  /* 0x000000000000791b */ /* 0x00ffe20003800000 */
.L_x_2086:
[----:B------:R-:W-:Y:S01]  /*0c10*/  HFMA2.MMA R19, -RZ, RZ, 0, 1.1920928955078125e-07 ;  /* 0x00000002ff137435 */ /* 0x000fe200000001ff */
[----:B------:R-:W-:-:S05]  /*0c20*/  MOV R11, R18 ;  /* 0x00000012000b7202 */ /* 0x000fca0000000f00 */
[----:B------:R-:W-:-:S04]  /*0c30*/  FADD.FTZ R11, R10, R11 ;  /* 0x0000000b0a0b7221 */ /* 0x000fc80000010000 */
[----:B------:R-:W-:-:S07]  /*0c40*/  IMAD.MOV.U32 R20, RZ, RZ, R11 ;  /* 0x000000ffff147224 */ /* 0x000fce00078e000b */
[----:B------:R-:W-:Y:S05]  /*0c50*/  WARPSYNC.COLLECTIVE R17, `(.L_x_2087) ;  /* 0x0000000011087348 */ /* 0x000fea0003c00000 */
[----:B------:R0:W1:Y:S02]  /*0c60*/  SHFL.BFLY P2, R18, R20, R19, R22 ;  /* 0x0c00001314127389 */ /* 0x0000640000040016 */
[----:B01----:R-:W-:Y:S01]  /*0c70*/  ENDCOLLECTIVE ;  /* 0x000000000000791b */ /* 0x003fe20003800000 */
.L_x_2087:
[----:B------:R-:W-:Y:S01]  /*0c80*/  IMAD.MOV.U32 R19, RZ, RZ, 0x4 ;  /* 0x00000004ff137424 */ /* 0x000fe200078e00ff */
[----:B------:R-:W-:-:S05]  /*0c90*/  MOV R12, R18 ;  /* 0x00000012000c7202 */ /* 0x000fca0000000f00 */
[----:B------:R-:W-:-:S05]  /*0ca0*/  FADD.FTZ R12, R11, R12 ;  /* 0x0000000c0b0c7221 */ /* 0x000fca0000010000 */
[----:B------:R-:W-:-:S07]  /*0cb0*/  MOV R20, R12 ;  /* 0x0000000c00147202 */ /* 0x000fce0000000f00 */
[----:B------:R-:W-:Y:S05]  /*0cc0*/  WARPSYNC.COLLECTIVE R17, `(.L_x_2088) ;  /* 0x0000000011087348 */ /* 0x000fea0003c00000 */
[----:B------:R0:W1:Y:S02]  /*0cd0*/  SHFL.BFLY P2, R18, R20, R19, R22 ;  /* 0x0c00001314127389 */ /* 0x0000640000040016 */
[----:B01----:R-:W-:Y:S01]  /*0ce0*/  ENDCOLLECTIVE ;  /* 0x000000000000791b */ /* 0x003fe20003800000 */
.L_x_2088:
[----:B------:R-:W-:Y:S01]  /*0cf0*/  HFMA2.MMA R19, -RZ, RZ, 0, 4.76837158203125e-07 ;  /* 0x00000008ff137435 */ /* 0x000fe200000001ff */
[----:B------:R-:W-:-:S05]  /*0d00*/  MOV R13, R18 ;  /* 0x00000012000d7202 */ /* 0x000fca0000000f00 */
[----:B------:R-:W-:-:S05]  /*0d10*/  FADD.FTZ R13, R12, R13 ;  /* 0x0000000d0c0d7221 */ /* 0x000fca0000010000 */
[----:B------:R-:W-:-:S07]  /*0d20*/  MOV R20, R13 ;  /* 0x0000000d00147202 */ /* 0x000fce0000000f00 */
[----:B------:R-:W-:Y:S05]  /*0d30*/  WARPSYNC.COLLECTIVE R17, `(.L_x_2089) ;  /* 0x0000000011087348 */ /* 0x000fea0003c00000 */
[----:B------:R0:W1:Y:S02]  /*0d40*/  SHFL.BFLY P2, R18, R20, R19, R22 ;  /* 0x0c00001314127389 */ /* 0x0000640000040016 */
[----:B01----:R-:W-:Y:S01]  /*0d50*/  ENDCOLLECTIVE ;  /* 0x000000000000791b */ /* 0x003fe20003800000 */
.L_x_2089:
[----:B------:R-:W-:Y:S01]  /*0d60*/  HFMA2.MMA R19, -RZ, RZ, 0, 9.5367431640625e-07 ;  /* 0x00000010ff137435 */ /* 0x000fe200000001ff */
[----:B------:R-:W-:-:S04]  /*0d70*/  IMAD.MOV.U32 R10, RZ, RZ, R18 ;  /* 0x000000ffff0a7224 */ /* 0x000fc800078e0012 */
[----:B------:R-:W-:-:S05]  /*0d80*/  FADD.FTZ R10, R13, R10 ;  /* 0x0000000a0d0a7221 */ /* 0x000fca0000010000 */
[----:B------:R-:W-:-:S07]  /*0d90*/  MOV R20, R10 ;  /* 0x0000000a00147202 */ /* 0x000fce0000000f00 */
[----:B------:R-:W-:Y:S05]  /*0da0*/  WARPSYNC.COLLECTIVE R17, `(.L_x_2090) ;  /* 0x0000000011087348 */ /* 0x000fea0003c00000 */
[----:B------:R0:W1:Y:S02]  /*0db0*/  SHFL.BFLY P2, R18, R20, R19, R22 ;  /* 0x0c00001314127389 */ /* 0x0000640000040016 */
[----:B01----:R-:W-:Y:S01]  /*0dc0*/  ENDCOLLECTIVE ;  /* 0x000000000000791b */ /* 0x003fe20003800000 */
.L_x_2090:
[----:B------:R-:W-:Y:S01]  /*0dd0*/  HFMA2.MMA R19, -RZ, RZ, 0, 5.9604644775390625e-08 ;  /* 0x00000001ff137435 */ /* 0x000fe200000001ff */
[----:B------:R-:W-:Y:S01]  /*0de0*/  IMAD.MOV.U32 R20, RZ, RZ, R9 ;  /* 0x000000ffff147224 */ /* 0x000fe200078e0009 */
[----:B------:R-:W-:-:S09]  /*0df0*/  MOV R11, R18 ;  /* 0x00000012000b7202 */ /* 0x000fd20000000f00 */
[----:B------:R-:W-:Y:S05]  /*0e00*/  WARPSYNC.COLLECTIVE R17, `(.L_x_2091) ;  /* 0x0000000011087348 */ /* 0x000fea0003c00000 */
[----:B------:R0:W1:Y:S02]  /*0e10*/  SHFL.BFLY P2, R18, R20, R19, R22 ;  /* 0x0c00001314127389 */ /* 0x0000640000040016 */
[----:B01----:R-:W-:Y:S01]  /*0e20*/  ENDCOLLECTIVE ;  /* 0x000000000000791b */ /* 0x003fe20003800000 */
.L_x_2091:
[----:B------:R-:W-:Y:S01]  /*0e30*/  HFMA2.MMA R19, -RZ, RZ, 0, 1.1920928955078125e-07 ;  /* 0x00000002ff137435 */ /* 0x000fe200000001ff */
[----:B------:R-:W-:-:S05]  /*0e40*/  MOV R12, R18 ;  /* 0x00000012000c7202 */ /* 0x000fca0000000f00 */
[----:B------:R-:W-:-:S05]  /*0e50*/  FADD.FTZ R14, R9, R12 ;  /* 0x0000000c090e7221 */ /* 0x000fca0000010000 */
[----:B------:R-:W-:-:S07]  /*0e60*/  MOV R20, R14 ;  /* 0x0000000e00147202 */ /* 0x000fce0000000f00 */
[----:B------:R-:W-:Y:S05]  /*0e70*/  WARPSYNC.COLLECTIVE R17, `(.L_x_2092) ;  /* 0x0000000011087348 */ /* 0x000fea0003c00000 */
[----:B------:R0:W1:Y:S02]  /*0e80*/  SHFL.BFLY P2, R18, R20, R19, R22 ;  /* 0x0c00001314127389 */ /* 0x0000640000040016 */
[----:B01----:R-:W-:Y:S01]  /*0e90*/  ENDCOLLECTIVE ;  /* 0x000000000000791b */ /* 0x003fe20003800000 */
.L_x_2092:
[----:B------:R-:W-:Y:S01]  /*0ea0*/  HFMA2.MMA R19, -RZ, RZ, 0, 2.384185791015625e-07 ;  /* 0x00000004ff137435 */ /* 0x000fe200000001ff */
[----:B------:R-:W-:-:S04]  /*0eb0*/  IMAD.MOV.U32 R13, RZ, RZ, R18 ;  /* 0x000000ffff0d7224 */ /* 0x000fc800078e0012 */
[----:B------:R-:W-:-:S05]  /*0ec0*/  FADD.FTZ R15, R14, R13 ;  /* 0x0000000d0e0f7221 */ /* 0x000fca0000010000 */
[----:B------:R-:W-:-:S07]  /*0ed0*/  MOV R20, R15 ;  /* 0x0000000f00147202 */ /* 0x000fce0000000f00 */
[----:B------:R-:W-:Y:S05]  /*0ee0*/  WARPSYNC.COLLECTIVE R17, `(.L_x_2093) ;  /* 0x0000000011087348 */ /* 0x000fea0003c00000 */
[----:B------:R0:W1:Y:S02]  /*0ef0*/  SHFL.BFLY P2, R18, R20, R19, R22 ;  /* 0x0c00001314127389 */ /* 0x0000640000040016 */
[----:B01----:R-:W-:Y:S01]  /*0f00*/  ENDCOLLECTIVE ;  /* 0x000000000000791b */ /* 0x003fe20003800000 */
.L_x_2093:
[----:B------:R-:W-:Y:S01]  /*0f10*/  IMAD.MOV.U32 R19, RZ, RZ, 0x8 ;  /* 0x00000008ff137424 */ /* 0x000fe200078e00ff */
[----:B------:R-:W-:-:S05]  /*0f20*/  MOV R16, R18 ;  /* 0x0000001200107202 */ /* 0x000fca0000000f00 */
[----:B------:R-:W-:-:S05]  /*0f30*/  FADD.FTZ R16, R15, R16 ;  /* 0x000000100f107221 */ /* 0x000fca0000010000 */
[----:B------:R-:W-:-:S07]  /*0f40*/  MOV R20, R16 ;  /* 0x0000001000147202 */ /* 0x000fce0000000f00 */
[----:B------:R-:W-:Y:S05]  /*0f50*/  WARPSYNC.COLLECTIVE R17, `(.L_x_2094) ;  /* 0x0000000011087348 */ /* 0x000fea0003c00000 */
[----:B------:R0:W1:Y:S02]  /*0f60*/  SHFL.BFLY P2, R18, R20, R19, R22 ;  /* 0x0c00001314127389 */ /* 0x0000640000040016 */
[----:B01----:R-:W-:Y:S01]  /*0f70*/  ENDCOLLECTIVE ;  /* 0x000000000000791b */ /* 0x003fe20003800000 */
.L_x_2094:
[----:B------:R-:W-:Y:S01]  /*0f80*/  HFMA2.MMA R19, -RZ, RZ, 0, 9.5367431640625e-07 ;  /* 0x00000010ff137435 */ /* 0x000fe200000001ff */
[----:B------:R-:W-:-:S05]  /*0f90*/  MOV R9, R18 ;  /* 0x0000001200097202 */ /* 0x000fca0000000f00 */
[----:B------:R-:W-:-:S05]  /*0fa0*/  FADD.FTZ R9, R16, R9 ;  /* 0x0000000910097221 */ /* 0x000fca0000010000 */
[----:B------:R-:W-:-:S07]  /*0fb0*/  MOV R20, R9 ;  /* 0x0000000900147202 */ /* 0x000fce0000000f00 */
[----:B------:R-:W-:Y:S05]  /*0fc0*/  WARPSYNC.COLLECTIVE R17, `(.L_x_2095) ;  /* 0x0000000011087348 */ /* 0x000fea0003c00000 */
[----:B------:R0:W1:Y:S02]  /*0fd0*/  SHFL.BFLY P2, R18, R20, R19, R22 ;  /* 0x0c00001314127389 */ /* 0x0000640000040016 */
[----:B01----:R-:W-:Y:S01]  /*0fe0*/  ENDCOLLECTIVE ;  /* 0x000000000000791b */ /* 0x003fe20003800000 */
.L_x_2095:
[----:B------:R-:W-:Y:S01]  /*0ff0*/  MOV R14, R18 ;  /* 0x00000012000e7202 */ /* 0x000fe20000000f00 */
[----:B------:R-:W-:Y:S06]  /*1000*/  BRA `(.L_x_2096) ;  /* 0xfffffff8007c7947 */ /* 0x000fec000383ffff */
.L_x_2097:
        /* <DEDUP_REMOVED lines=15> */
.L_x_3295:


//--------------------- .text._ZN10layer_norm40ln_parallel_residual_bwd_finalize_kernelINS_22Kernel_traits_finalizeILj6144E6__halfS2_fS2_fjLb0ELj1024ELj4ENS_18Kernel_traits_baseILj6144ES2_S2_fS2_fjLj1024EEEEELb1EEEvNS_9BwdParamsE --------------------------
	.section	.text._ZN10layer_norm40ln_parallel_residual_bwd_finalize_kernelINS_22Kernel_traits_finalizeILj6144E6__halfS2_fS2_fjLb0ELj1024ELj4ENS_18Kernel_traits_baseILj6144ES2_S2_fS2_fjLj1024EEEEELb1EEEvNS_9BwdParamsE,"ax",@progbits
	.align	128
        .global         _ZN10layer_norm40ln_parallel_residual_bwd_finalize_kernelINS_22Kernel_traits_finalizeILj6144E6__halfS2_fS2_fjLb0ELj1024ELj4ENS_18Kernel_traits_baseILj6144ES2_S2_fS2_fjLj1024EEEEELb1EEEvNS_9BwdParamsE
        .type           _ZN10layer_norm40ln_parallel_residual_bwd_finalize_kernelINS_22Kernel_traits_finalizeILj6144E6__halfS2_fS2_fjLb0ELj1024ELj4ENS_18Kernel_traits_baseILj6144ES2_S2_fS2_fjLj1024EEEEELb1EEEvNS_9BwdParamsE,@function
        .size           _ZN10layer_norm40ln_parallel_residual_bwd_finalize_kernelINS_22Kernel_traits_finalizeILj6144E6__halfS2_fS2_fjLb0ELj1024ELj4ENS_18Kernel_traits_baseILj6144ES2_S2_fS2_fjLj1024EEEEELb1EEEvNS_9BwdParamsE,(.L_x_3296 - _ZN10layer_norm40ln_parallel_residual_bwd_finalize_kernelINS_22Kernel_traits_finalizeILj6144E6__halfS2_fS2_fjLb0ELj1024ELj4ENS_18Kernel_traits_baseILj6144ES2_S2_fS2_fjLj1024EEEEELb1EEEvNS_9BwdParamsE)
        .other          _ZN10layer_norm40ln_parallel_residual_bwd_finalize_kernelINS_22Kernel_traits_finalizeILj6144E6__halfS2_fS2_fjLb0ELj1024ELj4ENS_18Kernel_traits_baseILj6144ES2_S2_fS2_fjLj1024EEEEELb1EEEvNS_9BwdParamsE,@"STO_CUDA_ENTRY STV_DEFAULT"
_ZN10layer_norm40ln_parallel_residual_bwd_finalize_kernelINS_22Kernel_traits_finalizeILj6144E6__halfS2_fS2_fjLb0ELj1024ELj4ENS_18Kernel_traits_baseILj6144ES2_S2_fS2_fjLj1024EEEEELb1EEEvNS_9BwdParamsE:
.text._ZN10layer_norm40ln_parallel_residual_bwd_finalize_kernelINS_22Kernel_traits_finalizeILj6144E6__halfS2_fS2_fjLb0ELj1024ELj4ENS_18Kernel_traits_baseILj6144ES2_S2_fS2_fjLj1024EEEEELb1EEEvNS_9BwdParamsE:
        /* <DEDUP_REMOVED lines=23> */
.L_x_2109:
        /* <DEDUP_REMOVED lines=41> */
.L_x_2102:
        /* <DEDUP_REMOVED lines=62> */
.L_x_2101:
[----:B------:R-:W-:Y:S05]  /*07e0*/  BSYNC B1 ;  /* 0x0000000000017941 */ /* 0x000fea0003800000 */
.L_x_2100:
        /* <DEDUP_REMOVED lines=39> */
.L_x_2104:
[----:B------:R-:W-:Y:S05]  /*0a60*/  BSYNC B1 ;  /* 0x0000000000017941 */ /* 0x000fea0003800000 */
.L_x_2103:
        /* <DEDUP_REMOVED lines=20> */
.L_x_2099:
[----:B------:R-:W-:Y:S05]  /*0bb0*/  BSYNC B0 ;  /* 0x0000000000007941 */ /* 0x000fea0003800000 */
.L_x_2098:
        /* <DEDUP_REMOVED lines=54> */
.L_x_2130:
        /* <DEDUP_REMOVED lines=10> */
.L_x_2105:
        /* <DEDUP_REMOVED lines=26> */
.L_x_2108:
[----:B------:R-:W-:Y:S05]  /*1160*/  BSYNC B0 ;  /* 0x0000000000007941 */ /* 0x000fea0003800000 */
.L_x_2107:
[C---:B------:R-:W-:Y:S02]  /*1170*/  ISETP.GT.U32.AND P1, PT, R4.reuse, -0x1801, PT ;  /* 0xffffe7ff0400780c */ /* 0x040fe40003f24070 */
[----:B------:R-:W-:Y:S02]  /*1180*/  IADD3 R4, R4, 0x1800, RZ ;  /* 0x0000180004047810 */ /* 0x000fe40007ffe0ff */
[----:B------:R-:W-:-:S09]  /*1190*/  IADD3 R5, R5, 0xc00, RZ ;  /* 0x00000c0005057810 */ /* 0x000fd20007ffe0ff */
[----:B------:R-:W-:Y:S05]  /*11a0*/  @P1 BRA `(.L_x_2109) ;  /* 0xffffffec00f01947 */ /* 0x000fea000383ffff */
[----:B------:R-:W-:Y:S05]  /*11b0*/  EXIT ;  /* 0x000000000000794d */ /* 0x000fea0003800000 */
.L_x_2106:
[----:B------:R-:W-:Y:S01]  /*11c0*/  HFMA2.MMA R13, -RZ, RZ, 0, 5.9604644775390625e-08 ;  /* 0x00000001ff0d7435 */ /* 0x000fe200000001ff */
[----:B0-----:R-:W-:Y:S02]  /*11d0*/  MOV R26, R9 ;  /* 0x00000009001a7202 */ /* 0x001fe40000000f00 */
[----:B------:R-:W-:Y:S02]  /*11e0*/  MOV R12, 0x1f ;  /* 0x0000001f000c7802 */ /* 0x000fe40000000f00 */
[----:B------:R-:W-:-:S07]  /*11f0*/  MOV R11, 0xffffffff ;  /* 0xffffffff000b7802 */ /* 0x000fce0000000f00 */
[----:B-1234-:R-:W-:Y:S05]  /*1200*/  WARPSYNC.COLLECTIVE R11, `(.L_x_2110) ;  /* 0x000000000b087348 */ /* 0x01efea0003c00000 */
[----:B------:R0:W0:Y:S02]  /*1210*/  SHFL.BFLY P2, R16, R26, R13, R12 ;  /* 0x0c00000d1a107389 */ /* 0x000024000004000c */
[----:B01234-:R-:W-:Y:S01]  /*1220*/  ENDCOLLECTIVE ;  /* 0x000000000000791b */ /* 0x01ffe20003800000 */
.L_x_2110:
[----:B------:R-:W-:Y:S01]  /*1230*/  HFMA2.MMA R13, -RZ, RZ, 0, 1.1920928955078125e-07 ;  /* 0x00000002ff0d7435 */ /* 0x000fe200000001ff */
[----:B------:R-:W-:-:S05]  /*1240*/  FADD.FTZ R10, R9, R16 ;  /* 0x00000010090a7221 */ /* 0x000fca0000010000 */
[----:B------:R-:W-:-:S07]  /*1250*/  MOV R26, R10 ;  /* 0x0000000a001a7202 */ /* 0x000fce0000000f00 */
[----:B------:R-:W-:Y:S05]  /*1260*/  WARPSYNC.COLLECTIVE R11, `(.L_x_2111) ;  /* 0x000000000b087348 */ /* 0x000fea0003c00000 */
[----:B------:R0:W1:Y:S02]  /*1270*/  SHFL.BFLY P2, R16, R26, R13, R12 ;  /* 0x0c00000d1a107389 */ /* 0x000064000004000c */
[----:B01----:R-:W-:Y:S01]  /*1280*/  ENDCOLLECTIVE ;  /* 0x000000000000791b */ /* 0x003fe20003800000 */
.L_x_2111:
[----:B------:R-:W-:Y:S01]  /*1290*/  HFMA2.MMA R13, -RZ, RZ, 0, 2.384185791015625e-07 ;  /* 0x00000004ff0d7435 */ /* 0x000fe200000001ff */
[----:B------:R-:W-:-:S05]  /*12a0*/  FADD.FTZ R9, R10, R16 ;  /* 0x000000100a097221 */ /* 0x000fca0000010000 */
[----:B------:R-:W-:-:S07]  /*12b0*/  MOV R26, R9 ;  /* 0x00000009001a7202 */ /* 0x000fce0000000f00 */
[----:B------:R-:W-:Y:S05]  /*12c0*/  WARPSYNC.COLLECTIVE R11, `(.L_x_2112) ;  /* 0x000000000b087348 */ /* 0x000fea0003c00000 */
[----:B------:R0:W1:Y:S02]  /*12d0*/  SHFL.BFLY P2, R16, R26, R13, R12 ;  /* 0x0c00000d1a107389 */ /* 0x000064000004000c */
[----:B01----:R-:W-:Y:S01]  /*12e0*/  ENDCOLLECTIVE ;  /* 0x000000000000791b */ /* 0x003fe20003800000 */
.L_x_2112:
[----:B------:R-:W-:Y:S01]  /*12f0*/  HFMA2.MMA R13, -RZ, RZ, 0, 4.76837158203125e-07 ;  /* 0x00000008ff0d7435 */ /* 0x000fe200000001ff */
[----:B------:R-:W-:-:S05]  /*1300*/  FADD.FTZ R18, R9, R16 ;  /* 0x0000001009127221 */ /* 0x000fca0000010000 */
[----:B------:R-:W-:-:S07]  /*1310*/  MOV R26, R18 ;  /* 0x00000012001a7202 */ /* 0x000fce0000000f00 */
[----:B------:R-:W-:Y:S05]  /*1320*/  WARPSYNC.COLLECTIVE R11, `(.L_x_2113) ;  /* 0x000000000b087348 */ /* 0x000fea0003c00000 */
[----:B------:R0:W1:Y:S02]  /*1330*/  SHFL.BFLY P2, R16, R26, R13, R12 ;  /* 0x0c00000d1a107389 */ /* 0x000064000004000c */
[----:B01----:R-:W-:Y:S01]  /*1340*/  ENDCOLLECTIVE ;  /* 0x000000000000791b */ /* 0x003fe20003800000 */
.L_x_2113:
[----:B------:R-:W-:Y:S01]  /*1350*/  HFMA2.MMA R13, -RZ, RZ, 0, 9.5367431640625e-07 ;  /* 0x00000010ff0d7435 */ /* 0x000fe200000001ff */
[----:B------:R-:W-:-:S05]  /*1360*/  FADD.FTZ R10, R18, R16 ;  /* 0x00000010120a7221 */ /* 0x000fca0000010000 */
[----:B------:R-:W-:-:S07]  /*1370*/  MOV R26, R10 ;  /* 0x0000000a001a7202 */ /* 0x000fce0000000f00 */
[----:B------:R-:W-:Y:S05]  /*1380*/  WARPSYNC.COLLECTIVE R11, `(.L_x_2114) ;  /* 0x000000000b087348 */ /* 0x000fea0003c00000 */
[----:B------:R0:W1:Y:S02]  /*1390*/  SHFL.BFLY P2, R16, R26, R13, R12 ;  /* 0x0c00000d1a107389 */ /* 0x000064000004000c */
[----:B01----:R-:W-:Y:S01]  /*13a0*/  ENDCOLLECTIVE ;  /* 0x000000000000791b */ /* 0x003fe20003800000 */
.L_x_2114:
[----:B------:R-:W-:Y:S01]  /*13b0*/  MOV R26, R14 ;  /* 0x0000000e001a7202 */ /* 0x000fe20000000f00 */
[----:B------:R-:W-:Y:S01]  /*13c0*/  IMAD.MOV.U32 R13, RZ, RZ, 0x1 ;  /* 0x00000001ff0d7424 */ /* 0x000fe200078e00ff */
[----:B------:R-:W-:-:S07]  /*13d0*/  MOV R9, R16 ;  /* 0x0000001000097202 */ /* 0x000fce0000000f00 */
[----:B------:R-:W-:Y:S05]  /*13e0*/  WARPSYNC.COLLECTIVE R11, `(.L_x_2115) ;  /* 0x000000000b087348 */ /* 0x000fea0003c00000 */
[----:B------:R0:W1:Y:S02]  /*13f0*/  SHFL.BFLY P2, R16, R26, R13, R12 ;  /* 0x0c00000d1a107389 */ /* 0x000064000004000c */
[----:B01----:R-:W-:Y:S01]  /*1400*/  ENDCOLLECTIVE ;  /* 0x000000000000791b */ /* 0x003fe20003800000 */
.L_x_2115:
[----:B------:R-:W-:Y:S01]  /*1410*/  HFMA2.MMA R13, -RZ, RZ, 0, 1.1920928955078125e-07 ;  /* 0x00000002ff0d7435 */ /* 0x000fe200000001ff */
[----:B------:R-:W-:-:S05]  /*1420*/  MOV R15, R16 ;  /* 0x00000010000f7202 */ /* 0x000fca0000000f00 */
[----:B------:R-:W-:-:S05]  /*1430*/  FADD.FTZ R15, R14, R15 ;  /* 0x0000000f0e0f7221 */ /* 0x000fca0000010000 */
[----:B------:R-:W-:-:S07]  /*1440*/  MOV R26, R15 ;  /* 0x0000000f001a7202 */ /* 0x000fce0000000f00 */
[----:B------:R-:W-:Y:S05]  /*1450*/  WARPSYNC.COLLECTIVE R11, `(.L_x_2116) ;  /* 0x000000000b087348 */ /* 0x000fea0003c00000 */
[----:B------:R0:W1:Y:S02]  /*1460*/  SHFL.BFLY P2, R16, R26, R13, R12 ;  /* 0x0c00000d1a107389 */ /* 0x000064000004000c */
[----:B01----:R-:W-:Y:S01]  /*1470*/  ENDCOLLECTIVE ;  /* 0x000000000000791b */ /* 0x003fe20003800000 */
.L_x_2116:
[----:B------:R-:W-:Y:S01]  /*1480*/  HFMA2.MMA R13, -RZ, RZ, 0, 2.384185791015625e-07 ;  /* 0x00000004ff0d7435 */ /* 0x000fe200000001ff */
[----:B------:R-:W-:-:S05]  /*1490*/  MOV R18, R16 ;  /* 0x0000001000127202 */ /* 0x000fca0000000f00 */
[----:B------:R-:W-:-:S05]  /*14a0*/  FADD.FTZ R14, R15, R18 ;  /* 0x000000120f0e7221 */ /* 0x000fca0000010000 */
[----:B------:R-:W-:-:S07]  /*14b0*/  MOV R26, R14 ;  /* 0x0000000e001a7202 */ /* 0x000fce0000000f00 */
[----:B------:R-:W-:Y:S05]  /*14c0*/  WARPSYNC.COLLECTIVE R11, `(.L_x_2117) ;  /* 0x000000000b087348 */ /* 0x000fea0003c00000 */
[----:B------:R0:W1:Y:S02]  /*14d0*/  SHFL.BFLY P2, R16, R26, R13, R12 ;  /* 0x0c00000d1a107389 */ /* 0x000064000004000c */
[----:B01----:R-:W-:Y:S01]  /*14e0*/  ENDCOLLECTIVE ;  /* 0x000000000000791b */ /* 0x003fe20003800000 */
.L_x_2117:
[----:B------:R-:W-:Y:S01]  /*14f0*/  HFMA2.MMA R13, -RZ, RZ, 0, 4.76837158203125e-07 ;  /* 0x00000008ff0d7435 */ /* 0x000fe200000001ff */
[----:B------:R-:W-:-:S05]  /*1500*/  MOV R17, R16 ;  /* 0x0000001000117202 */ /* 0x000fca0000000f00 */
[----:B------:R-:W-:-:S05]  /*1510*/  FADD.FTZ R19, R14, R17 ;  /* 0x000000110e137221 */ /* 0x000fca0000010000 */
[----:B------:R-:W-:-:S07]  /*1520*/  MOV R26, R19 ;  /* 0x00000013001a7202 */ /* 0x000fce0000000f00 */
[----:B------:R-:W-:Y:S05]  /*1530*/  WARPSYNC.COLLECTIVE R11, `(.L_x_2118) ;  /* 0x000000000b087348 */ /* 0x000fea0003c00000 */
[----:B------:R0:W1:Y:S02]  /*1540*/  SHFL.BFLY P2, R16, R26, R13, R12 ;  /* 0x0c00000d1a107389 */ /* 0x000064000004000c */
[----:B01----:R-:W-:Y:S01]  /*1550*/  ENDCOLLECTIVE ;  /* 0x000000000000791b */ /* 0x003fe20003800000 */
.L_x_2118:
[----:B------:R-:W-:Y:S01]  /*1560*/  HFMA2.MMA R13, -RZ, RZ, 0, 9.5367431640625e-07 ;  /* 0x00000010ff0d7435 */ /* 0x000fe200000001ff */
[----:B------:R-:W-:-:S05]  /*1570*/  MOV R20, R16 ;  /* 0x0000001000147202 */ /* 0x000fca0000000f00 */
[----:B------:R-:W-:-:S05]  /*1580*/  FADD.FTZ R15, R19, R20 ;  /* 0x00000014130f7221 */ /* 0x000fca0000010000 */
[----:B------:R-:W-:-:S07]  /*1590*/  MOV R26, R15 ;  /* 0x0000000f001a7202 */ /* 0x000fce0000000f00 */
[----:B------:R-:W-:Y:S05]  /*15a0*/  WARPSYNC.COLLECTIVE R11, `(.L_x_2119) ;  /* 0x000000000b087348 */ /* 0x000fea0003c00000 */
[----:B------:R0:W1:Y:S02]  /*15b0*/  SHFL.BFLY P2, R16, R26, R13, R12 ;  /* 0x0c00000d1a107389 */ /* 0x000064000004000c */
[----:B01----:R-:W-:Y:S01]  /*15c0*/  ENDCOLLECTIVE ;  /* 0x000000000000791b */ /* 0x003fe20003800000 */
.L_x_2119:
[----:B------:R-:W-:Y:S01]  /*15d0*/  HFMA2.MMA R13, -RZ, RZ, 0, 5.9604644775390625e-08 ;  /* 0x00000001ff0d7435 */ /* 0x000fe200000001ff */
[----:B------:R-:W-:Y:S02]  /*15e0*/  MOV R26, R8 ;  /* 0x00000008001a7202 */ /* 0x000fe40000000f00 */
[----:B------:R-:W-:-:S08]  /*15f0*/  MOV R14, R16 ;  /* 0x00000010000e7202 */ /* 0x000fd00000000f00 */
[----:B------:R-:W-:Y:S05]  /*1600*/  WARPSYNC.COLLECTIVE R11, `(.L_x_2120) ;  /* 0x000000000b087348 */ /* 0x000fea0003c00000 */
[----:B------:R0:W1:Y:S02]  /*1610*/  SHFL.BFLY P2, R16, R26, R13, R12 ;  /* 0x0c00000d1a107389 */ /* 0x000064000004000c */
[----:B01----:R-:W-:Y:S01]  /*1620*/  ENDCOLLECTIVE ;  /* 0x000000000000791b */ /* 0x003fe20003800000 */
.L_x_2120:
[----:B------:R-:W-:Y:S01]  /*1630*/  HFMA2.MMA R13, -RZ, RZ, 0, 1.1920928955078125e-07 ;  /* 0x00000002ff0d7435 */ /* 0x000fe200000001ff */
[----:B------:R-:W-:-:S05]  /*1640*/  MOV R17, R16 ;  /* 0x0000001000117202 */ /* 0x000fca0000000f00 */
[----:B------:R-:W-:-:S05]  /*1650*/  FADD.FTZ R19, R8, R17 ;  /* 0x0000001108137221 */ /* 0x000fca0000010000 */
[----:B------:R-:W-:-:S07]  /*1660*/  MOV R26, R19 ;  /* 0x00000013001a7202 */ /* 0x000fce0000000f00 */
[----:B------:R-:W-:Y:S05]  /*1670*/  WARPSYNC.COLLECTIVE R11, `(.L_x_2121) ;  /* 0x000000000b087348 */ /* 0x000fea0003c00000 */
[----:B------:R0:W1:Y:S02]  /*1680*/  SHFL.BFLY P2, R16, R26, R13, R12 ;  /* 0x0c00000d1a107389 */ /* 0x000064000004000c */
[----:B01----:R-:W-:Y:S01]  /*1690*/  ENDCOLLECTIVE ;  /* 0x000000000000791b */ /* 0x003fe20003800000 */
.L_x_2121:
[----:B------:R-:W-:Y:S01]  /*16a0*/  IMAD.MOV.U32 R13, RZ, RZ, 0x4 ;  /* 0x00000004ff0d7424 */ /* 0x000fe200078e00ff */
[----:B------:R-:W-:-:S05]  /*16b0*/  MOV R20, R16 ;  /* 0x0000001000147202 */ /* 0x000fca0000000f00 */
[----:B------:R-:W-:-:S05]  /*16c0*/  FADD.FTZ R8, R19, R20 ;  /* 0x0000001413087221 */ /* 0x000fca0000010000 */
[----:B------:R-:W-:-:S07]  /*16d0*/  MOV R26, R8 ;  /* 0x00000008001a7202 */ /* 0x000fce0000000f00 */
[----:B------:R-:W-:Y:S05]  /*16e0*/  WARPSYNC.COLLECTIVE R11, `(.L_x_2122) ;  /* 0x000000000b087348 */ /* 0x000fea0003c00000 */
[----:B------:R0:W1:Y:S02]  /*16f0*/  SHFL.BFLY P2, R16, R26, R13, R12 ;  /* 0x0c00000d1a107389 */ /* 0x000064000004000c */
[----:B01----:R-:W-:Y:S01]  /*1700*/  ENDCOLLECTIVE ;  /* 0x000000000000791b */ /* 0x003fe20003800000 */
.L_x_2122:
[----:B------:R-:W-:Y:S01]  /*1710*/  HFMA2.MMA R13, -RZ, RZ, 0, 4.76837158203125e-07 ;  /* 0x00000008ff0d7435 */ /* 0x000fe200000001ff */
[----:B------:R-:W-:-:S05]  /*1720*/  MOV R21, R16 ;  /* 0x0000001000157202 */ /* 0x000fca0000000f00 */
[----:B------:R-:W-:-:S05]  /*1730*/  FADD.FTZ R21, R8, R21 ;  /* 0x0000001508157221 */ /* 0x000fca0000010000 */
[----:B------:R-:W-:-:S07]  /*1740*/  MOV R26, R21 ;  /* 0x00000015001a7202 */ /* 0x000fce0000000f00 */
[----:B------:R-:W-:Y:S05]  /*1750*/  WARPSYNC.COLLECTIVE R11, `(.L_x_2123) ;  /* 0x000000000b087348 */ /* 0x000fea0003c00000 */
[----:B------:R0:W1:Y:S02]  /*1760*/  SHFL.BFLY P2, R16, R26, R13, R12 ;  /* 0x0c00000d1a107389 */ /* 0x000064000004000c */
[----:B01----:R-:W-:Y:S01]  /*1770*/  ENDCOLLECTIVE ;  /* 0x000000000000791b */ /* 0x003fe20003800000 */
.L_x_2123:
[----:B------:R-:W-:Y:S01]  /*1780*/  HFMA2.MMA R13, -RZ, RZ, 0, 9.5367431640625e-07 ;  /* 0x00000010ff0d7435 */ /* 0x000fe200000001ff */
[----:B------:R-:W-:-:S05]  /*1790*/  MOV R22, R16 ;  /* 0x0000001000167202 */ /* 0x000fca0000000f00 */
[----:B------:R-:W-:-:S05]  /*17a0*/  FADD.FTZ R17, R21, R22 ;  /* 0x0000001615117221 */ /* 0x000fca0000010000 */
[----:B------:R-:W-:-:S07]  /*17b0*/  MOV R26, R17 ;  /* 0x00000011001a7202 */ /* 0x000fce0000000f00 */
[----:B------:R-:W-:Y:S05]  /*17c0*/  WARPSYNC.COLLECTIVE R11, `(.L_x_2124) ;  /* 0x000000000b087348 */ /* 0x000fea0003c00000 */
[----:B------:R0:W1:Y:S02]  /*17d0*/  SHFL.BFLY P2, R16, R26, R13, R12 ;  /* 0x0c00000d1a107389 */ /* 0x000064000004000c */
[----:B01----:R-:W-:Y:S01]  /*17e0*/  ENDCOLLECTIVE ;  /* 0x000000000000791b */ /* 0x003fe20003800000 */
.L_x_2124:
[----:B------:R-:W-:Y:S01]  /*17f0*/  HFMA2.MMA R13, -RZ, RZ, 0, 5.9604644775390625e-08 ;  /* 0x00000001ff0d7435 */ /* 0x000fe200000001ff */
[----:B------:R-:W-:Y:S02]  /*1800*/  MOV R26, R7 ;  /* 0x00000007001a7202 */ /* 0x000fe40000000f00 */
[----:B------:R-:W-:-:S08]  /*1810*/  MOV R8, R16 ;  /* 0x0000001000087202 */ /* 0x000fd00000000f00 */
[----:B------:R-:W-:Y:S05]  /*1820*/  WARPSYNC.COLLECTIVE R11, `(.L_x_2125) ;  /* 0x000000000b087348 */ /* 0x000fea0003c00000 */
[----:B------:R0:W1:Y:S02]  /*1830*/  SHFL.BFLY P2, R16, R26, R13, R12 ;  /* 0x0c00000d1a107389 */ /* 0x000064000004000c */
[----:B01----:R-:W-:Y:S01]  /*1840*/  ENDCOLLECTIVE ;  /* 0x000000000000791b */ /* 0x003fe20003800000 */
.L_x_2125:
[----:B------:R-:W-:Y:S01]  /*1850*/  HFMA2.MMA R13, -RZ, RZ, 0, 1.1920928955078125e-07 ;  /* 0x00000002ff0d7435 */ /* 0x000fe200000001ff */
[----:B------:R-:W-:-:S05]  /*1860*/  MOV R18, R16 ;  /* 0x0000001000127202 */ /* 0x000fca0000000f00 */
[----:B------:R-:W-:-:S05]  /*1870*/  FADD.FTZ R22, R7, R18 ;  /* 0x0000001207167221 */ /* 0x000fca0000010000 */
[----:B------:R-:W-:-:S07]  /*1880*/  MOV R26, R22 ;  /* 0x00000016001a7202 */ /* 0x000fce0000000f00 */
[----:B------:R-:W-:Y:S05]  /*1890*/  WARPSYNC.COLLECTIVE R11, `(.L_x_2126) ;  /* 0x000000000b087348 */ /* 0x000fea0003c00000 */
[----:B------:R0:W1:Y:S02]  /*18a0*/  SHFL.BFLY P2, R16, R26, R13, R12 ;  /* 0x0c00000d1a107389 */ /* 0x000064000004000c */
[----:B01----:R-:W-:Y:S01]  /*18b0*/  ENDCOLLECTIVE ;  /* 0x000000000000791b */ /* 0x003fe20003800000 */
.L_x_2126:
[----:B------:R-:W-:Y:S01]  /*18c0*/  HFMA2.MMA R13, -RZ, RZ, 0, 2.384185791015625e-07 ;  /* 0x00000004ff0d7435 */ /* 0x000fe200000001ff */
[----:B------:R-:W-:-:S05]  /*18d0*/  MOV R21, R16 ;  /* 0x0000001000157202 */ /* 0x000fca0000000f00 */
[----:B------:R-:W-:-:S05]  /*18e0*/  FADD.FTZ R7, R22, R21 ;  /* 0x0000001516077221 */ /* 0x000fca0000010000 */
[----:B------:R-:W-:-:S07]  /*18f0*/  MOV R26, R7 ;  /* 0x00000007001a7202 */ /* 0x000fce0000000f00 */
[----:B------:R-:W-:Y:S05]  /*1900*/  WARPSYNC.COLLECTIVE R11, `(.L_x_2127) ;  /* 0x000000000b087348 */ /* 0x000fea0003c00000 */
[----:B------:R0:W1:Y:S02]  /*1910*/  SHFL.BFLY P2, R16, R26, R13, R12 ;  /* 0x0c00000d1a107389 */ /* 0x000064000004000c */
[----:B01----:R-:W-:Y:S01]  /*1920*/  ENDCOLLECTIVE ;  /* 0x000000000000791b */ /* 0x003fe20003800000 */
.L_x_2127:
[----:B------:R-:W-:Y:S01]  /*1930*/  HFMA2.MMA R13, -RZ, RZ, 0, 4.76837158203125e-07 ;  /* 0x00000008ff0d7435 */ /* 0x000fe200000001ff */
[----:B------:R-:W-:-:S05]  /*1940*/  MOV R20, R16 ;  /* 0x0000001000147202 */ /* 0x000fca0000000f00 */
[----:B------:R-:W-:-:S05]  /*1950*/  FADD.FTZ R23, R7, R20 ;  /* 0x0000001407177221 */ /* 0x000fca0000010000 */
[----:B------:R-:W-:-:S07]  /*1960*/  MOV R26, R23 ;  /* 0x00000017001a7202 */ /* 0x000fce0000000f00 */
[----:B------:R-:W-:Y:S05]  /*1970*/  WARPSYNC.COLLECTIVE R11, `(.L_x_2128) ;  /* 0x000000000b087348 */ /* 0x000fea0003c00000 */
[----:B------:R0:W1:Y:S02]  /*1980*/  SHFL.BFLY P2, R16, R26, R13, R12 ;  /* 0x0c00000d1a107389 */ /* 0x000064000004000c */
[----:B01----:R-:W-:Y:S01]  /*1990*/  ENDCOLLECTIVE ;  /* 0x000000000000791b */ /* 0x003fe20003800000 */
.L_x_2128:
[----:B------:R-:W-:Y:S01]  /*19a0*/  HFMA2.MMA R13, -RZ, RZ, 0, 9.5367431640625e-07 ;  /* 0x00000010ff0d7435 */ /* 0x000fe200000001ff */
[----:B------:R-:W-:-:S05]  /*19b0*/  MOV R24, R16 ;  /* 0x0000001000187202 */ /* 0x000fca0000000f00 */
[----:B------:R-:W-:-:S05]  /*19c0*/  FADD.FTZ R24, R23, R24 ;  /* 0x0000001817187221 */ /* 0x000fca0000010000 */
[----:B------:R-:W-:-:S07]  /*19d0*/  MOV R26, R24 ;  /* 0x00000018001a7202 */ /* 0x000fce0000000f00 */
[----:B------:R-:W-:Y:S05]  /*19e0*/  WARPSYNC.COLLECTIVE R11, `(.L_x_2129) ;  /* 0x000000000b087348 */ /* 0x000fea0003c00000 */
[----:B------:R0:W1:Y:S02]  /*19f0*/  SHFL.BFLY P2, R16, R26, R13, R12 ;  /* 0x0c00000d1a107389 */ /* 0x000064000004000c */
[----:B01----:R-:W-:Y:S01]  /*1a00*/  ENDCOLLECTIVE ;  /* 0x000000000000791b */ /* 0x003fe20003800000 */
.L_x_2129:
[----:B------:R-:W-:Y:S05]  /*1a10*/  BRA `(.L_x_2130) ;  /* 0xfffffff400407947 */ /* 0x000fea000383ffff */
.L_x_2131:
        /* <DEDUP_REMOVED lines=14> */
.L_x_3296:


//--------------------- .text._ZN10layer_norm31ln_parallel_residual_bwd_kernelINS_13Kernel_traitsI6__halfS2_fS2_fjLj6144ELj1ELj1ELj8ELj16ENS_18Kernel_traits_baseILj6144ES2_S2_fS2_fjLj256EEEEELb1ELb1ELb1EEEvNS_9BwdParamsE --------------------------
	.section	.text._ZN10layer_norm31ln_parallel_residual_bwd_kernelINS_13Kernel_traitsI6__halfS2_fS2_fjLj6144ELj1ELj1ELj8ELj16ENS_18Kernel_traits_baseILj6144ES2_S2_fS2_fjLj256EEEEELb1ELb1ELb1EEEvNS_9BwdParamsE,"ax",@progbits
	.align	128
        .global         _ZN10layer_norm31ln_parallel_residual_bwd_kernelINS_13Kernel_traitsI6__halfS2_fS2_fjLj6144ELj1ELj1ELj8ELj16ENS_18Kernel_traits_baseILj6144ES2_S2_fS2_fjLj256EEEEELb1ELb1ELb1EEEvNS_9BwdParamsE
        .type           _ZN10layer_norm31ln_parallel_residual_bwd_kernelINS_13Kernel_traitsI6__halfS2_fS2_fjLj6144ELj1ELj1ELj8ELj16ENS_18Kernel_traits_baseILj6144ES2_S2_fS2_fjLj256EEEEELb1ELb1ELb1EEEvNS_9BwdParamsE,@function
        .size           _ZN10layer_norm31ln_parallel_residual_bwd_kernelINS_13Kernel_traitsI6__halfS2_fS2_fjLj6144ELj1ELj1ELj8ELj16ENS_18Kernel_traits_baseILj6144ES2_S2_fS2_fjLj256EEEEELb1ELb1ELb1EEEvNS_9BwdParamsE,(.L_x_3297 - _ZN10layer_norm31ln_parallel_residual_bwd_kernelINS_13Kernel_traitsI6__halfS2_fS2_fjLj6144ELj1ELj1ELj8ELj16ENS_18Kernel_traits_baseILj6144ES2_S2_fS2_fjLj256EEEEELb1ELb1ELb1EEEvNS_9BwdParamsE)
        .other          _ZN10layer_norm31ln_parallel_residual_bwd_kernelINS_13Kernel_traitsI6__halfS2_fS2_fjLj6144ELj1ELj1ELj8ELj16ENS_18Kernel_traits_baseILj6144ES2_S2_fS2_fjLj256EEEEELb1ELb1ELb1EEEvNS_9BwdParamsE,@"STO_CUDA_ENTRY STV_DEFAULT"
_ZN10layer_norm31ln_parallel_residual_bwd_kernelINS_13Kernel_traitsI6__halfS2_fS2_fjLj6144ELj1ELj1ELj8ELj16ENS_18Kernel_traits_baseILj6144ES2_S2_fS2_fjLj256EEEEELb1ELb1ELb1EEEvNS_9BwdParamsE:
.text._ZN10layer_norm31ln_parallel_residual_bwd_kernelINS_13Kernel_traitsI6__halfS2_fS2_fjLj6144ELj1ELj1ELj8ELj16ENS_18Kernel_traits_baseILj6144ES2_S2_fS2_fjLj256EEEEELb1ELb1ELb1EEEvNS_9BwdParamsE:
        /* <DEDUP_REMOVED lines=41> */
.L_x_2132:
        /* <DEDUP_REMOVED lines=64> */
.L_x_2135:
        /* <DEDUP_REMOVED lines=12> */
[--C-:B-1----:R-:W-:Y:S01]  /*0750*/  IMAD.WIDE.U32 R74, R173, 0x20, R82.reuse ;  /* 0x00000020ad4a7825 */ /* 0x102fe200078e0052 */
[----:B------:R-:W0:Y:S03]  /*0760*/  @P0 LDC.64 R84, c[0x0][0x2c8] ;  /* 0x0000b200ff540b82 */ /* 0x000e260000000a00 */
[----:B------:R-:W-:Y:S01]  /*0770*/  IMAD.WIDE.U32 R80, R171, 0x20, R82 ;  /* 0x00000020ab507825 */ /* 0x000fe200078e0052 */
[----:B------:R-:W4:Y:S03]  /*0780*/  LDG.E.128 R40, desc[UR4][R74.64] ;  /* 0x000000044a287981 */ /* 0x000f26000c1e1d00 */
[----:B--2---:R-:W-:Y:S01]  /*0790*/  IMAD.WIDE.U32 R44, R173, 0x10, R72 ;  /* 0x00000010ad2c7825 */ /* 0x004fe200078e0048 */
[----:B------:R-:W2:Y:S01]  /*07a0*/  LDG.E.128 R48, desc[UR4][R74.64+0x10] ;  /* 0x000010044a307981 */ /* 0x000ea2000c1e1d00 */
[----:B------:R-:W1:Y:S02]  /*07b0*/  LDC.64 R86, c[0x0][0x240] ;  /* 0x00009000ff567b82 */ /* 0x000e640000000a00 */
[----:B------:R-:W-:Y:S01]  /*07c0*/  IMAD.WIDE.U32 R82, R95, 0x20, R82 ;  /* 0x000000205f527825 */ /* 0x000fe200078e0052 */
[----:B------:R-:W2:Y:S03]  /*07d0*/  LDG.E.128 R52, desc[UR4][R80.64] ;  /* 0x0000000450347981 */ /* 0x000ea6000c1e1d00 */
[----:B---3--:R-:W-:Y:S01]  /*07e0*/  IMAD.WIDE R174, R168, 0x4, R174 ;  /* 0x00000004a8ae7825 */ /* 0x008fe200078e02ae */
[----:B------:R-:W3:Y:S03]  /*07f0*/  LDG.E.128 R44, desc[UR4][R44.64] ;  /* 0x000000042c2c7981 */ /* 0x000ee6000c1e1d00 */
[--C-:B------:R-:W-:Y:S01]  /*0800*/  IMAD.WIDE.U32 R56, R171, 0x10, R72.reuse ;  /* 0x00000010ab387825 */ /* 0x100fe200078e0048 */
[----:B------:R-:W3:Y:S04]  /*0810*/  LDG.E.128 R64, desc[UR4][R82.64] ;  /* 0x0000000452407981 */ /* 0x000ee8000c1e1d00 */
[----:B------:R-:W3:Y:S04]  /*0820*/  LDG.E R170, desc[UR4][R174.64] ;  /* 0x00000004aeaa7981 */ /* 0x000ee8000c1e1900 */
[----:B------:R-:W3:Y:S04]  /*0830*/  LDG.E.128 R56, desc[UR4][R56.64] ;  /* 0x0000000438387981 */ /* 0x000ee8000c1e1d00 */
[----:B------:R0:W3:Y:S01]  /*0840*/  LDG.E.128 R68, desc[UR4][R82.64+0x10] ;  /* 0x0000100452447981 */ /* 0x0000e2000c1e1d00 */
[----:B------:R-:W-:-:S03]  /*0850*/  IMAD.WIDE.U32 R72, R95, 0x10, R72 ;  /* 0x000000105f487825 */ /* 0x000fc600078e0048 */
[----:B------:R1:W3:Y:S04]  /*0860*/  LDG.E.128 R60, desc[UR4][R80.64+0x10] ;  /* 0x00001004503c7981 */ /* 0x0002e8000c1e1d00 */
[----:B------:R-:W3:Y:S01]  /*0870*/  LDG.E.128 R72, desc[UR4][R72.64] ;  /* 0x0000000448487981 */ /* 0x000ee2000c1e1d00 */
[----:B0-----:R-:W0:Y:S01]  /*0880*/  @P0 LDC.64 R82, c[0x0][0x2c8] ;  /* 0x0000b200ff520b82 */ /* 0x001e220000000a00 */
[----:B------:R-:W-:-:S04]  /*0890*/  @P0 IMAD.WIDE.U32 R176, R95, 0x20, R84 ;  /* 0x000000205fb00825 */ /* 0x000fc800078e0054 */
[C---:B-1----:R-:W-:Y:S01]  /*08a0*/  IMAD.WIDE.U32 R84, R171.reuse, 0x8, R86 ;  /* 0x00000008ab547825 */ /* 0x042fe200078e0056 */
[----:B------:R-:W-:Y:S01]  /*08b0*/  ISETP.NE.U32.AND P1, PT, RZ, UR12, PT ;  /* 0x0000000cff007c0c */ /* 0x000fe2000bf25070 */
[----:B------:R-:W5:Y:S01]  /*08c0*/  @P0 LDG.E.128 R20, desc[UR4][R176.64] ;  /* 0x00000004b0140981 */ /* 0x000f62000c1e1d00 */
[----:B------:R-:W1:Y:S03]  /*08d0*/  @P0 LDC.64 R80, c[0x0][0x2c8] ;  /* 0x0000b200ff500b82 */ /* 0x000e660000000a00 */
[----:B------:R-:W5:Y:S01]  /*08e0*/  LDG.E.64 R84, desc[UR4][R84.64] ;  /* 0x0000000454547981 */ /* 0x000f62000c1e1b00 */
[----:B0-----:R-:W-:-:S03]  /*08f0*/  @P0 IMAD.WIDE.U32 R174, R171, 0x20, R82 ;  /* 0x00000020abae0825 */ /* 0x001fc600078e0052 */
[----:B------:R-:W5:Y:S01]  /*0900*/  @P0 LDG.E.128 R24, desc[UR4][R176.64+0x10] ;  /* 0x00001004b0180981 */ /* 0x000f62000c1e1d00 */
[C---:B------:R-:W-:Y:S01]  /*0910*/  IMAD.WIDE.U32 R82, R173.reuse, 0x8, R86 ;  /* 0x00000008ad527825 */ /* 0x040fe200078e0056 */
[----:B------:R-:W-:Y:S02]  /*0920*/  ISETP.NE.AND.EX P1, PT, RZ, UR13, PT, P1 ;  /* 0x0000000dff007c0c */ /* 0x000fe4000bf25310 */
[----:B------:R-:W5:Y:S04]  /*0930*/  @P0 LDG.E.128 R12, desc[UR4][R174.64] ;  /* 0x00000004ae0c0981 */ /* 0x000f68000c1e1d00 */
[----:B------:R-:W5:Y:S04]  /*0940*/  LDG.E.64 R82, desc[UR4][R82.64] ;  /* 0x0000000452527981 */ /* 0x000f68000c1e1b00 */
[----:B------:R0:W5:Y:S03]  /*0950*/  @P0 LDG.E.128 R16, desc[UR4][R174.64+0x10] ;  /* 0x00001004ae100981 */ /* 0x000166000c1e1d00 */
[----:B------:R-:W1:Y:S08]  /*0960*/  @P1 LDC.64 R88, c[0x0][0x248] ;  /* 0x00009200ff581b82 */ /* 0x000e700000000a00 */
[----:B------:R-:W0:Y:S08]  /*0970*/  @P1 LDC.64 R90, c[0x0][0x248] ;  /* 0x00009200ff5a1b82 */ /* 0x000e300000000a00 */
[----:B------:R-:W0:Y:S01]  /*0980*/  @P1 LDC.64 R92, c[0x0][0x248] ;  /* 0x00009200ff5c1b82 */ /* 0x000e220000000a00 */
[----:B-1----:R-:W-:-:S05]  /*0990*/  @P1 IMAD.WIDE.U32 R88, R173, 0x8, R88 ;  /* 0x00000008ad581825 */ /* 0x002fca00078e0058 */
[----:B------:R1:W5:Y:S01]  /*09a0*/  @P1 LDG.E.64 R2, desc[UR4][R88.64] ;  /* 0x0000000458021981 */ /* 0x000362000c1e1b00 */
[----:B0-----:R-:W-:Y:S01]  /*09b0*/  @P1 IMAD.WIDE.U32 R90, R171, 0x8, R90 ;  /* 0x00000008ab5a1825 */ /* 0x001fe200078e005a */
[----:B------:R-:W-:-:S03]  /*09c0*/  LOP3.LUT P6, RZ, R0, 0xff, RZ, 0xc0, !PT ;  /* 0x000000ff00ff7812 */ /* 0x000fc600078cc0ff */
[----:B------:R-:W-:Y:S01]  /*09d0*/  @P0 IMAD.WIDE.U32 R80, R173, 0x20, R80 ;  /* 0x00000020ad500825 */ /* 0x000fe200078e0050 */
[----:B------:R0:W5:Y:S03]  /*09e0*/  @P1 LDG.E.64 R76, desc[UR4][R90.64] ;  /* 0x000000045a4c1981 */ /* 0x000166000c1e1b00 */
[C---:B------:R-:W-:Y:S01]  /*09f0*/  IMAD.WIDE.U32 R86, R95.reuse, 0x8, R86 ;  /* 0x000000085f567825 */ /* 0x040fe200078e0056 */
[----:B------:R-:W5:Y:S03]  /*0a00*/  @P0 LDG.E.128 R4, desc[UR4][R80.64] ;  /* 0x0000000450040981 */ /* 0x000f66000c1e1d00 */
[----:B------:R-:W-:Y:S01]  /*0a10*/  @P1 IMAD.WIDE.U32 R92, R95, 0x8, R92 ;  /* 0x000000085f5c1825 */ /* 0x000fe200078e005c */
[----:B------:R-:W5:Y:S04]  /*0a20*/  @P0 LDG.E.128 R8, desc[UR4][R80.64+0x10] ;  /* 0x0000100450080981 */ /* 0x000f68000c1e1d00 */
[----:B------:R-:W5:Y:S04]  /*0a30*/  @P1 LDG.E.64 R78, desc[UR4][R92.64] ;  /* 0x000000045c4e1981 */ /* 0x000f68000c1e1b00 */
[----:B------:R0:W5:Y:S01]  /*0a40*/  LDG.E.64 R80, desc[UR4][R86.64] ;  /* 0x0000000456507981 */ /* 0x000162000c1e1b00 */
[----:B------:R-:W-:Y:S01]  /*0a50*/  UMOV UR6, 0xffffffff ;  /* 0xffffffff00067882 */ /* 0x000fe20000000000 */
[----:B------:R-:W-:-:S02]  /*0a60*/  IADD3 R168, R168, UR10, RZ ;  /* 0x0000000aa8a87c10 */ /* 0x000fc4000fffe0ff */
[----:B------:R-:W-:Y:S02]  /*0a70*/  LOP3.LUT P2, RZ, R169, 0x1f, RZ, 0xc0, !PT ;  /* 0x0000001fa9ff7812 */ /* 0x000fe4000784c0ff */
[----:B------:R-:W-:Y:S02]  /*0a80*/  ISETP.GE.AND P5, PT, R168, UR11, PT ;  /* 0x0000000ba8007c0c */ /* 0x000fe4000bfa6270 */
[----:B----4-:R-:W-:-:S05]  /*0a90*/  FSEL R172, R172, RZ, !P4 ;  /* 0x000000ffacac7208 */ /* 0x010fca0006000000 */
[C---:B------:R-:W-:Y:S01]  /*0aa0*/  FADD.FTZ R175, -R172.reuse, R43 ;  /* 0x0000002bacaf7221 */ /* 0x040fe20000010100 */
[C---:B-1----:R-:W-:Y:S01]  /*0ab0*/  FADD.FTZ R89, -R172.reuse, R40 ;  /* 0x00000028ac597221 */ /* 0x042fe20000010100 */
[C---:B--2---:R-:W-:Y:S01]  /*0ac0*/  FADD.FTZ R181, -R172.reuse, R49 ;  /* 0x00000031acb57221 */ /* 0x044fe20000010100 */
[C---:B------:R-:W-:Y:S01]  /*0ad0*/  FADD.FTZ R51, -R172.reuse, R51 ;  /* 0x00000033ac337221 */ /* 0x040fe20000010100 */
[C---:B------:R-:W-:Y:S01]  /*0ae0*/  FADD.FTZ R187, -R172.reuse, R41 ;  /* 0x00000029acbb7221 */ /* 0x040fe20000010100 */
[C---:B------:R-:W-:Y:S01]  /*0af0*/  FADD.FTZ R195, -R172.reuse, R52 ;  /* 0x00000034acc37221 */ /* 0x040fe20000010100 */
[--C-:B---3--:R-:W-:Y:S02]  /*0b00*/  HADD2.F32 R88, -RZ, R44.reuse.H0_H0 ;  /* 0x2000002cff587230 */ /* 0x108fe40000004100 */
[----:B------:R-:W-:Y:S02]  /*0b10*/  HADD2.F32 R177, -RZ, R45.H1_H1 ;  /* 0x3000002dffb17230 */ /* 0x000fe40000004100 */
[----:B------:R-:W-:Y:S01]  /*0b20*/  FADD.FTZ R211, -R172, R67 ;  /* 0x00000043acd37221 */ /* 0x000fe20000010100 */
[----:B0-----:R-:W-:-:S02]  /*0b30*/  HADD2.F32 R91, -RZ, R44.H1_H1 ;  /* 0x3000002cff5b7230 */ /* 0x001fc40000004100 */
[----:B------:R-:W-:Y:S01]  /*0b40*/  FMUL.FTZ R191, R167, R88 ;  /* 0x00000058a7bf7220 */ /* 0x000fe20000410000 */
[----:B------:R-:W-:Y:S01]  /*0b50*/  FMUL.FTZ R67, R170, R175 ;  /* 0x000000afaa437220 */ /* 0x000fe20000410000 */
[----:B------:R-:W-:Y:S02]  /*0b60*/  HADD2.F32 R179, -RZ, R46.H1_H1 ;  /* 0x3000002effb37230 */ /* 0x000fe40000004100 */
[----:B------:R-:W-:Y:S01]  /*0b70*/  FADD.FTZ R183, -R172, R50 ;  /* 0x00000032acb77221 */ /* 0x000fe20000010100 */
[----:B------:R-:W-:Y:S01]  /*0b80*/  FMUL.FTZ R0, R170, R89 ;  /* 0x00000059aa007220 */ /* 0x000fe20000410000 */
[----:B------:R-:W-:Y:S02]  /*0b90*/  HADD2.F32 R50, -RZ, R56.H0_H0 ;  /* 0x20000038ff327230 */ /* 0x000fe40000004100 */
[----:B------:R-:W-:Y:S01]  /*0ba0*/  FADD.FTZ R122, R177, R122 ;  /* 0x0000007ab17a7221 */ /* 0x000fe20000010000 */
[-C--:B------:R-:W-:Y:S01]  /*0bb0*/  FFMA.FTZ R98, R67, R177.reuse, R98 ;  /* 0x000000b143627223 */ /* 0x080fe20000010062 */
[----:B------:R-:W-:Y:S01]  /*0bc0*/  FMUL.FTZ R182, R164, R177 ;  /* 0x000000b1a4b67220 */ /* 0x000fe20000410000 */
[----:B------:R-:W-:Y:S01]  /*0bd0*/  FMUL.FTZ R181, R170, R181 ;  /* 0x000000b5aab57220 */ /* 0x000fe20000410000 */
[----:B------:R-:W-:-:S02]  /*0be0*/  HADD2.F32 R90, -RZ, R45.H0_H0 ;  /* 0x2000002dff5a7230 */ /* 0x000fc40000004100 */
[C---:B------:R-:W-:Y:S01]  /*0bf0*/  FMUL.FTZ R177, R170.reuse, R51 ;  /* 0x00000033aab17220 */ /* 0x040fe20000410000 */
[----:B------:R-:W-:Y:S01]  /*0c00*/  FMUL.FTZ R174, R170, R195 ;  /* 0x000000c3aaae7220 */ /* 0x000fe20000410000 */
[----:B------:R-:W-:Y:S01]  /*0c10*/  FADD.FTZ R87, -R172, R48 ;  /* 0x00000030ac577221 */ /* 0x000fe20000010100 */
[----:B------:R-:W-:Y:S01]  /*0c20*/  FMUL.FTZ R184, R166, R91 ;  /* 0x0000005ba6b87220 */ /* 0x000fe20000410000 */
[----:B------:R-:W-:Y:S01]  /*0c30*/  FADD.FTZ R51, RZ, R191 ;  /* 0x000000bfff337221 */ /* 0x000fe20000010000 */
[----:B------:R-:W-:Y:S01]  /*0c40*/  FADD.FTZ R93, -R172, R42 ;  /* 0x0000002aac5d7221 */ /* 0x000fe20000010100 */
[----:B------:R-:W-:Y:S01]  /*0c50*/  FMUL.FTZ R187, R170, R187 ;  /* 0x000000bbaabb7220 */ /* 0x000fe20000410000 */
[----:B------:R-:W-:Y:S01]  /*0c60*/  FFMA.FTZ R48, R0, R191, RZ ;  /* 0x000000bf00307223 */ /* 0x000fe200000100ff */
[----:B------:R-:W-:Y:S01]  /*0c70*/  FADD.FTZ R124, R179, R124 ;  /* 0x0000007cb37c7221 */ /* 0x000fe20000010000 */
[-C--:B------:R-:W-:Y:S01]  /*0c80*/  FFMA.FTZ R100, R181, R179.reuse, R100 ;  /* 0x000000b3b5647223 */ /* 0x080fe20000010064 */
[----:B------:R-:W-:Y:S01]  /*0c90*/  FMUL.FTZ R180, R162, R179 ;  /* 0x000000b3a2b47220 */ /* 0x000fe20000410000 */
[----:B------:R-:W-:Y:S01]  /*0ca0*/  FADD.FTZ R53, -R172, R53 ;  /* 0x00000035ac357221 */ /* 0x000fe20000010100 */
[----:B------:R-:W-:Y:S01]  /*0cb0*/  FADD.FTZ R129, R50, R129 ;  /* 0x0000008132817221 */ /* 0x000fe20000010000 */
[-C--:B------:R-:W-:Y:S01]  /*0cc0*/  FFMA.FTZ R105, R174, R50.reuse, R105 ;  /* 0x00000032ae697223 */ /* 0x080fe20000010069 */
[----:B------:R-:W-:Y:S01]  /*0cd0*/  FMUL.FTZ R179, R159, R50 ;  /* 0x000000329fb37220 */ /* 0x000fe20000410000 */
[----:B------:R-:W-:Y:S01]  /*0ce0*/  FADD.FTZ R213, -R172, R68 ;  /* 0x00000044acd57221 */ /* 0x000fe20000010100 */
[----:B------:R-:W-:Y:S01]  /*0cf0*/  FMUL.FTZ R193, R165, R90 ;  /* 0x0000005aa5c17220 */ /* 0x000fe20000410000 */
[----:B------:R-:W-:Y:S01]  /*0d00*/  FADD.FTZ R50, R51, R184 ;  /* 0x000000b833327221 */ /* 0x000fe20000010000 */
[----:B------:R-:W-:Y:S01]  /*0d10*/  FMUL.FTZ R68, R170, R93 ;  /* 0x0000005daa447220 */ /* 0x000fe20000410000 */
[----:B------:R-:W-:Y:S01]  /*0d20*/  FFMA.FTZ R51, R187, R184, R48 ;  /* 0x000000b8bb337223 */ /* 0x000fe20000010030 */
[----:B------:R-:W-:Y:S01]  /*0d30*/  FADD.FTZ R120, R91, R120 ;  /* 0x000000785b787221 */ /* 0x000fe20000010000 */
[----:B------:R-:W-:Y:S01]  /*0d40*/  FFMA.FTZ R96, R187, R91, R96 ;  /* 0x0000005bbb607223 */ /* 0x000fe20000010060 */
[----:B------:R-:W-:-:S02]  /*0d50*/  HADD2.F32 R86, -RZ, R46.H0_H0 ;  /* 0x2000002eff567230 */ /* 0x000fc40000004100 */
[----:B------:R-:W-:Y:S01]  /*0d60*/  FMUL.FTZ R91, R170, R53 ;  /* 0x00000035aa5b7220 */ /* 0x000fe20000410000 */
[----:B------:R-:W-:Y:S01]  /*0d70*/  FADD.FTZ R53, R50, R193 ;  /* 0x000000c132357221 */ /* 0x000fe20000010000 */
[----:B------:R-:W-:Y:S01]  /*0d80*/  FFMA.FTZ R48, R68, R193, R51 ;  /* 0x000000c144307223 */ /* 0x000fe20000010033 */
[----:B------:R-:W-:Y:S01]  /*0d90*/  FADD.FTZ R209, -R172, R66 ;  /* 0x00000042acd17221 */ /* 0x000fe20000010100 */
[----:B------:R-:W-:Y:S01]  /*0da0*/  FMUL.FTZ R189, R163, R86 ;  /* 0x00000056a3bd7220 */ /* 0x000fe20000410000 */
[----:B------:R-:W-:Y:S01]  /*0db0*/  FADD.FTZ R50, R53, R182 ;  /* 0x000000b635327221 */ /* 0x000fe20000010000 */
[----:B------:R-:W-:Y:S01]  /*0dc0*/  FMUL.FTZ R66, R170, R87 ;  /* 0x00000057aa427220 */ /* 0x000fe20000410000 */
[----:B------:R-:W-:Y:S01]  /*0dd0*/  FFMA.FTZ R51, R67, R182, R48 ;  /* 0x000000b643337223 */ /* 0x000fe20000010030 */
[--C-:B------:R-:W-:Y:S02]  /*0de0*/  HADD2.F32 R92, -RZ, R47.reuse.H0_H0 ;  /* 0x2000002fff5c7230 */ /* 0x100fe40000004100 */
[----:B------:R-:W-:Y:S01]  /*0df0*/  FADD.FTZ R53, R50, R189 ;  /* 0x000000bd32357221 */ /* 0x000fe20000010000 */
[----:B------:R-:W-:Y:S01]  /*0e00*/  FFMA.FTZ R48, R66, R189, R51 ;  /* 0x000000bd42307223 */ /* 0x000fe20000010033 */
[----:B------:R-:W-:-:S02]  /*0e10*/  HADD2.F32 R185, -RZ, R47.H1_H1 ;  /* 0x3000002fffb97230 */ /* 0x000fc40000004100 */
[----:B------:R-:W-:Y:S01]  /*0e20*/  FMUL.FTZ R178, R170, R183 ;  /* 0x000000b7aab27220 */ /* 0x000fe20000410000 */
[----:B------:R-:W-:Y:S01]  /*0e30*/  FMUL.FTZ R183, R161, R92 ;  /* 0x0000005ca1b77220 */ /* 0x000fe20000410000 */
[----:B------:R-:W-:Y:S01]  /*0e40*/  FADD.FTZ R50, R53, R180 ;  /* 0x000000b435327221 */ /* 0x000fe20000010000 */
[----:B------:R-:W-:Y:S01]  /*0e50*/  FFMA.FTZ R51, R181, R180, R48 ;  /* 0x000000b4b5337223 */ /* 0x000fe20000010030 */
[----:B------:R-:W-:Y:S02]  /*0e60*/  FMUL.FTZ R175, R160, R185 ;  /* 0x000000b9a0af7220 */ /* 0x000fe40000410000 */
[----:B------:R-:W-:Y:S01]  /*0e70*/  FADD.FTZ R50, R50, R183 ;  /* 0x000000b732327221 */ /* 0x000fe20000010000 */
[----:B------:R-:W-:Y:S01]  /*0e80*/  FFMA.FTZ R48, R178, R183, R51 ;  /* 0x000000b7b2307223 */ /* 0x000fe20000010033 */
[----:B------:R-:W-:Y:S01]  /*0e90*/  FADD.FTZ R199, -R172, R55 ;  /* 0x00000037acc77221 */ /* 0x000fe20000010100 */
[----:B------:R-:W-:Y:S02]  /*0ea0*/  HADD2.F32 R55, -RZ, R56.H1_H1 ;  /* 0x30000038ff377230 */ /* 0x000fe40000004100 */
[----:B------:R-:W-:Y:S01]  /*0eb0*/  FADD.FTZ R50, R50, R175 ;  /* 0x000000af32327221 */ /* 0x000fe20000010000 */
[----:B------:R-:W-:Y:S01]  /*0ec0*/  FFMA.FTZ R53, R177, R175, R48 ;  /* 0x000000afb1357223 */ /* 0x000fe20000010030 */
[----:B------:R-:W-:-:S02]  /*0ed0*/  HADD2.F32 R52, -RZ, R57.H0_H0 ;  /* 0x20000039ff347230 */ /* 0x000fc40000004100 */
[----:B------:R-:W-:Y:S01]  /*0ee0*/  FADD.FTZ R197, -R172, R54 ;  /* 0x00000036acc57221 */ /* 0x000fe20000010100 */
[----:B------:R-:W-:Y:S01]  /*0ef0*/  FMUL.FTZ R176, R158, R55 ;  /* 0x000000379eb07220 */ /* 0x000fe20000410000 */
[----:B------:R-:W-:Y:S01]  /*0f00*/  FADD.FTZ R51, R50, R179 ;  /* 0x000000b332337221 */ /* 0x000fe20000010000 */
[----:B------:R-:W-:Y:S01]  /*0f10*/  FFMA.FTZ R48, R174, R179, R53 ;  /* 0x000000b3ae307223 */ /* 0x000fe20000010035 */
[----:B------:R-:W-:Y:S02]  /*0f20*/  HADD2.F32 R57, -RZ, R57.H1_H1 ;  /* 0x30000039ff397230 */ /* 0x000fe40000004100 */
[C---:B------:R-:W-:Y:S01]  /*0f30*/  FADD.FTZ R61, -R172.reuse, R61 ;  /* 0x0000003dac3d7221 */ /* 0x040fe20000010100 */
[--C-:B------:R-:W-:Y:S02]  /*0f40*/  HADD2.F32 R56, -RZ, R59.reuse.H0_H0 ;  /* 0x2000003bff387230 */ /* 0x100fe40000004100 */
[----:B------:R-:W-:Y:S01]  /*0f50*/  FADD.FTZ R203, -R172, R62 ;  /* 0x0000003eaccb7221 */ /* 0x000fe20000010100 */
[----:B------:R-:W-:-:S02]  /*0f60*/  HADD2.F32 R205, -RZ, R59.H1_H1 ;  /* 0x3000003bffcd7230 */ /* 0x000fc40000004100 */
        /* <DEDUP_REMOVED lines=8> */
[----:B------:R-:W-:Y:S01]  /*0ff0*/  FADD.FTZ R50, R51, R176 ;  /* 0x000000b033327221 */ /* 0x000fe20000010000 */
[----:B------:R-:W-:Y:S01]  /*1000*/  FMUL.FTZ R172, R170, R197 ;  /* 0x000000c5aaac7220 */ /* 0x000fe20000410000 */
[----:B------:R-:W-:Y:S01]  /*1010*/  FFMA.FTZ R51, R91, R176, R48 ;  /* 0x000000b05b337223 */ /* 0x000fe20000010030 */
[----:B------:R-:W-:-:S02]  /*1020*/  HADD2.F32 R54, -RZ, R58.H0_H0 ;  /* 0x2000003aff367230 */ /* 0x000fc40000004100 */
[----:B------:R-:W-:Y:S01]  /*1030*/  FADD.FTZ R123, R90, R123 ;  /* 0x0000007b5a7b7221 */ /* 0x000fe20000010000 */
[----:B------:R-:W-:Y:S01]  /*1040*/  FFMA.FTZ R99, R68, R90, R99 ;  /* 0x0000005a44637223 */ /* 0x000fe20000010063 */
[--C-:B------:R-:W-:Y:S02]  /*1050*/  HADD2.F32 R46, -RZ, R73.reuse.H0_H0 ;  /* 0x20000049ff2e7230 */ /* 0x100fe40000004100 */
[----:B------:R-:W-:Y:S01]  /*1060*/  FMUL.FTZ R90, R156, R57 ;  /* 0x000000399c5a7220 */ /* 0x000fe20000410000 */
[----:B------:R-:W-:Y:S02]  /*1070*/  HADD2.F32 R47, -RZ, R73.H1_H1 ;  /* 0x30000049ff2f7230 */ /* 0x000fe40000004100 */
[----:B------:R-:W-:Y:S01]  /*1080*/  FADD.FTZ R53, R50, R93 ;  /* 0x0000005d32357221 */ /* 0x000fe20000010000 */
[----:B------:R-:W-:Y:S01]  /*1090*/  FMUL.FTZ R73, R170, R199 ;  /* 0x000000c7aa497220 */ /* 0x000fe20000410000 */
[----:B------:R-:W-:Y:S01]  /*10a0*/  FFMA.FTZ R48, R172, R93, R51 ;  /* 0x0000005dac307223 */ /* 0x000fe20000010033 */
[----:B------:R-:W-:-:S02]  /*10b0*/  HADD2.F32 R201, -RZ, R58.H1_H1 ;  /* 0x3000003affc97230 */ /* 0x000fc40000004100 */
        /* <DEDUP_REMOVED lines=12> */
[----:B------:R-:W-:-:S02]  /*1180*/  HADD2.F32 R49, -RZ, R72.H1_H1 ;  /* 0x30000048ff317230 */ /* 0x000fc40000004100 */
[C---:B------:R-:W-:Y:S01]  /*1190*/  FMUL.FTZ R87, R170.reuse, R65 ;  /* 0x00000041aa577220 */ /* 0x040fe20000410000 */
[----:B------:R-:W-:Y:S02]  /*11a0*/  HADD2.F32 R58, -RZ, R72.H0_H0 ;  /* 0x20000048ff3a7230 */ /* 0x000fe40000004100 */
        /* <DEDUP_REMOVED lines=8> */
[-C--:B------:R-:W-:Y:S01]  /*1230*/  FFMA.FTZ R112, R87, R49.reuse, R112 ;  /* 0x0000003157707223 */ /* 0x080fe20000010070 */
[----:B------:R-:W-:Y:S01]  /*1240*/  FMUL.FTZ R186, R150, R49 ;  /* 0x0000003196ba7220 */ /* 0x000fe20000410000 */
        /* <DEDUP_REMOVED lines=9> */
[-C--:B------:R-:W-:Y:S01]  /*12e0*/  FFMA.FTZ R115, R70, R46.reuse, R115 ;  /* 0x0000002e46737223 */ /* 0x080fe20000010073 */
[----:B------:R-:W-:Y:S01]  /*12f0*/  FMUL.FTZ R195, R149, R46 ;  /* 0x0000002e95c37220 */ /* 0x000fe20000410000 */
[----:B------:R-:W-:-:S02]  /*1300*/  HADD2.F32 R44, -RZ, R74.H0_H0 ;  /* 0x2000004aff2c7230 */ /* 0x000fc40000004100 */
[----:B------:R-:W-:Y:S01]  /*1310*/  FMUL.FTZ R185, R151, R58 ;  /* 0x0000003a97b97220 */ /* 0x000fe20000410000 */
[----:B------:R-:W-:Y:S02]  /*1320*/  HADD2.F32 R45, -RZ, R74.H1_H1 ;  /* 0x3000004aff2d7230 */ /* 0x000fe40000004100 */
[----:B------:R-:W-:Y:S01]  /*1330*/  FADD.FTZ R46, R49, R92 ;  /* 0x0000005c312e7221 */ /* 0x000fe20000010000 */
[C---:B------:R-:W-:Y:S01]  /*1340*/  FMUL.FTZ R74, R170.reuse, R207 ;  /* 0x000000cfaa4a7220 */ /* 0x040fe20000410000 */
[----:B------:R-:W-:Y:S01]  /*1350*/  FFMA.FTZ R51, R75, R92, R48 ;  /* 0x0000005c4b337223 */ /* 0x000fe20000010030 */
[----:B------:R-:W-:Y:S01]  /*1360*/  FMUL.FTZ R65, R170, R211 ;  /* 0x000000d3aa417220 */ /* 0x000fe20000410000 */
[----:B------:R-:W-:Y:S02]  /*1370*/  FADD.FTZ R49, R46, R185 ;  /* 0x000000b92e317221 */ /* 0x000fe40000010000 */
[----:B------:R-:W-:Y:S01]  /*1380*/  FFMA.FTZ R46, R74, R185, R51 ;  /* 0x000000b94a2e7223 */ /* 0x000fe20000010033 */
[----:B------:R-:W-:Y:S01]  /*1390*/  FMUL.FTZ R62, R170, R213 ;  /* 0x000000d5aa3e7220 */ /* 0x000fe20000410000 */
[----:B------:R-:W-:Y:S01]  /*13a0*/  FADD.FTZ R138, R47, R138 ;  /* 0x0000008a2f8a7221 */ /* 0x000fe20000010000 */
[-C--:B------:R-:W-:Y:S01]  /*13b0*/  FFMA.FTZ R114, R65, R47.reuse, R114 ;  /* 0x0000002f41727223 */ /* 0x080fe20000010072 */
        /* <DEDUP_REMOVED lines=8> */
[----:B------:R-:W-:-:S02]  /*1440*/  FMUL.FTZ R61, R170, R215 ;  /* 0x000000d7aa3d7220 */ /* 0x000fc40000410000 */
[----:B------:R-:W-:Y:S01]  /*1450*/  FADD.FTZ R46, R49, R188 ;  /* 0x000000bc312e7221 */ /* 0x000fe20000010000 */
        /* <DEDUP_REMOVED lines=11> */
[----:B------:R-:W-:Y:S01]  /*1510*/  SHF.R.U32.HI R40, RZ, 0x5, R169 ;  /* 0x00000005ff287819 */ /* 0x000fe200000116a9 */
        /* <DEDUP_REMOVED lines=46> */
.L_x_2146:
        /* <DEDUP_REMOVED lines=49> */
[----:B------:R-:W-:Y:S01]  /*1b10*/  FMUL.FTZ R42, R170, R187 ;  /* 0x000000bbaa2a7220 */ /* 0x000fe20000410000 */
[----:B------:R-:W-:Y:S01]  /*1b20*/  @P1 MOV R0, R2 ;  /* 0x0000000200001202 */ /* 0x000fe20000000f00 */
[----:B------:R-:W-:Y:S01]  /*1b30*/  @P3 FADD.FTZ R43, R4, R43 ;  /* 0x0000002b042b3221 */ /* 0x000fe20000010000 */
[----:B------:R-:W-:Y:S01]  /*1b40*/  FMUL.FTZ R45, R170, R45 ;  /* 0x0000002daa2d7220 */ /* 0x000fe20000410000 */
[----:B------:R-:W-:Y:S01]  /*1b50*/  @P3 FADD.FTZ R42, R5, R42 ;  /* 0x0000002a052a3221 */ /* 0x000fe20000010000 */
[----:B------:R-:W-:Y:S01]  /*1b60*/  FADD.FTZ R47, R182, -R67 ;  /* 0x80000043b62f7221 */ /* 0x000fe20000010000 */
[----:B------:R-:W-:Y:S01]  /*1b70*/  FMUL.FTZ R57, R43, UR16 ;  /* 0x000000102b397c20 */ /* 0x000fe20008410000 */
[----:B------:R-:W-:Y:S01]  /*1b80*/  @P3 FADD.FTZ R45, R6, R45 ;  /* 0x0000002d062d3221 */ /* 0x000fe20000010000 */
[----:B------:R-:W-:Y:S01]  /*1b90*/  FMUL.FTZ R68, R42, UR16 ;  /* 0x000000102a447c20 */ /* 0x000fe20008410000 */
[----:B------:R-:W-:Y:S01]  /*1ba0*/  FFMA.FTZ R66, R66, R41, R40 ;  /* 0x0000002942427223 */ /* 0x000fe20000010028 */
[----:B------:R-:W-:Y:S01]  /*1bb0*/  FMUL.FTZ R44, R170, R47 ;  /* 0x0000002faa2c7220 */ /* 0x000fe20000410000 */
[----:B------:R-:W-:Y:S01]  /*1bc0*/  FSEL R56, R57, RZ, P2 ;  /* 0x000000ff39387208 */ /* 0x000fe20001000000 */
[----:B------:R-:W-:Y:S01]  /*1bd0*/  FMUL.FTZ R182, R45, UR16 ;  /* 0x000000102db67c20 */ /* 0x000fe20008410000 */
[----:B------:R-:W-:Y:S01]  /*1be0*/  @P1 LOP3.LUT P2, RZ, R0, 0xff, RZ, 0xc0, !PT ;  /* 0x000000ff00ff1812 */ /* 0x000fe2000784c0ff */
[----:B------:R-:W-:Y:S01]  /*1bf0*/  FADD.FTZ R47, R189, -R66 ;  /* 0x80000042bd2f7221 */ /* 0x000fe20000010000 */
[----:B------:R-:W-:Y:S01]  /*1c00*/  @P3 FADD.FTZ R44, R7, R44 ;  /* 0x0000002c072c3221 */ /* 0x000fe20000010000 */
[--C-:B------:R-:W-:Y:S01]  /*1c10*/  FFMA.FTZ R181, R181, R41, R40.reuse ;  /* 0x00000029b5b57223 */ /* 0x100fe20000010028 */
[----:B------:R-:W-:Y:S01]  /*1c20*/  @P1 FSEL R57, R57, RZ, P2 ;  /* 0x000000ff39391208 */ /* 0x000fe20001000000 */
[----:B------:R-:W-:Y:S01]  /*1c30*/  FMUL.FTZ R47, R170, R47 ;  /* 0x0000002faa2f7220 */ /* 0x000fe20000410000 */
[----:B------:R-:W-:Y:S01]  /*1c40*/  LOP3.LUT P2, RZ, R82, 0xff00, RZ, 0xc0, !PT ;  /* 0x0000ff0052ff7812 */ /* 0x000fe2000784c0ff */
[----:B------:R-:W-:Y:S01]  /*1c50*/  FMUL.FTZ R0, R44, UR16 ;  /* 0x000000102c007c20 */ /* 0x000fe20008410000 */
[----:B------:R-:W-:Y:S01]  /*1c60*/  FADD.FTZ R49, R180, -R181 ;  /* 0x800000b5b4317221 */ /* 0x000fe20000010000 */
[----:B------:R-:W-:Y:S01]  /*1c70*/  @P3 FADD.FTZ R47, R8, R47 ;  /* 0x0000002f082f3221 */ /* 0x000fe20000010000 */
[----:B------:R-:W-:Y:S01]  /*1c80*/  FSEL R67, R68, RZ, P2 ;  /* 0x000000ff44437208 */ /* 0x000fe20001000000 */
[----:B------:R-:W-:Y:S01]  /*1c90*/  FFMA.FTZ R178, R178, R41, R40 ;  /* 0x00000029b2b27223 */ /* 0x000fe20000010028 */
[----:B------:R-:W-:Y:S01]  /*1ca0*/  @P1 LOP3.LUT P2, RZ, R2, 0xff00, RZ, 0xc0, !PT ;  /* 0x0000ff0002ff1812 */ /* 0x000fe2000784c0ff */
[----:B------:R-:W-:Y:S01]  /*1cb0*/  FMUL.FTZ R48, R47, UR16 ;  /* 0x000000102f307c20 */ /* 0x000fe20008410000 */
[----:B------:R-:W-:Y:S01]  /*1cc0*/  FMUL.FTZ R46, R170, R49 ;  /* 0x00000031aa2e7220 */ /* 0x000fe20000410000 */
[----:B------:R-:W-:Y:S01]  /*1cd0*/  FADD.FTZ R55, R183, -R178 ;  /* 0x800000b2b7377221 */ /* 0x000fe20000010000 */
[----:B------:R-:W-:Y:S01]  /*1ce0*/  @P1 FSEL R68, R68, RZ, P2 ;  /* 0x000000ff44441208 */ /* 0x000fe20001000000 */
[----:B------:R-:W-:Y:S01]  /*1cf0*/  FFMA.FTZ R91, R91, R41, R40 ;  /* 0x000000295b5b7223 */ /* 0x000fe20000010028 */
[----:B------:R-:W-:Y:S01]  /*1d00*/  LOP3.LUT P2, RZ, R82, 0xff0000, RZ, 0xc0, !PT ;  /* 0x00ff000052ff7812 */ /* 0x000fe2000784c0ff */
[----:B------:R-:W-:Y:S01]  /*1d10*/  @P3 FADD.FTZ R46, R9, R46 ;  /* 0x0000002e092e3221 */ /* 0x000fe20000010000 */
[----:B------:R-:W-:Y:S01]  /*1d20*/  FMUL.FTZ R55, R170, R55 ;  /* 0x00000037aa377220 */ /* 0x000fe20000410000 */
[----:B------:R-:W-:Y:S01]  /*1d30*/  FADD.FTZ R91, R176, -R91 ;  /* 0x8000005bb05b7221 */ /* 0x000fe20000010000 */
[----:B------:R-:W-:Y:S01]  /*1d40*/  FSEL R66, R182, RZ, P2 ;  /* 0x000000ffb6427208 */ /* 0x000fe20001000000 */
[----:B------:R-:W-:Y:S01]  /*1d50*/  FMUL.FTZ R183, R46, UR16 ;  /* 0x000000102eb77c20 */ /* 0x000fe20008410000 */
[----:B------:R-:W-:Y:S01]  /*1d60*/  @P1 LOP3.LUT P2, RZ, R2, 0xff0000, RZ, 0xc0, !PT ;  /* 0x00ff000002ff1812 */ /* 0x000fe2000784c0ff */
[----:B------:R-:W-:Y:S01]  /*1d70*/  @P3 FADD.FTZ R55, R10, R55 ;  /* 0x000000370a373221 */ /* 0x000fe20000010000 */
[----:B------:R-:W-:Y:S01]  /*1d80*/  FMUL.FTZ R50, R170, R91 ;  /* 0x0000005baa327220 */ /* 0x000fe20000410000 */
        /* <DEDUP_REMOVED lines=11> */
[----:B------:R-:W-:Y:S01]  /*1e40*/  FMUL.FTZ R52, R170, R53 ;  /* 0x00000035aa347220 */ /* 0x000fe20000410000 */
[-CC-:B------:R-:W-:Y:S01]  /*1e50*/  FFMA.FTZ R69, R69, R41.reuse, R40.reuse ;  /* 0x0000002945457223 */ /* 0x180fe20000010028 */
[----:B------:R-:W-:Y:S01]  /*1e60*/  @P1 FSEL R180, R0, RZ, P2 ;  /* 0x000000ff00b41208 */ /* 0x000fe20001000000 */
[-C--:B------:R-:W-:Y:S01]  /*1e70*/  FFMA.FTZ R0, R177, R41.reuse, R40 ;  /* 0x00000029b1007223 */ /* 0x080fe20000010028 */
[----:B------:R-:W-:Y:S01]  /*1e80*/  LOP3.LUT P2, RZ, R83, 0xff, RZ, 0xc0, !PT ;  /* 0x000000ff53ff7812 */ /* 0x000fe2000784c0ff */
[----:B------:R-:W-:Y:S01]  /*1e90*/  @P3 FADD.FTZ R51, R14, R51 ;  /* 0x000000330e333221 */ /* 0x000fe20000010000 */
[----:B------:R-:W-:Y:S01]  /*1ea0*/  @P3 FADD.FTZ R52, R15, R52 ;  /* 0x000000340f343221 */ /* 0x000fe20000010000 */
[----:B------:R-:W-:Y:S01]  /*1eb0*/  FADD.FTZ R49, R175, -R0 ;  /* 0x80000000af317221 */ /* 0x000fe20000010000 */
[----:B------:R-:W-:Y:S01]  /*1ec0*/  FSEL R178, R48, RZ, P2 ;  /* 0x000000ff30b27208 */ /* 0x000fe20001000000 */
[----:B------:R-:W-:Y:S01]  /*1ed0*/  FFMA.FTZ R0, R174, R41, R40 ;  /* 0x00000029ae007223 */ /* 0x000fe20000010028 */
[----:B------:R-:W-:Y:S01]  /*1ee0*/  @P1 LOP3.LUT P2, RZ, R3, 0xff, RZ, 0xc0, !PT ;  /* 0x000000ff03ff1812 */ /* 0x000fe2000784c0ff */
[----:B------:R-:W-:Y:S01]  /*1ef0*/  FMUL.FTZ R184, R170, R49 ;  /* 0x00000031aab87220 */ /* 0x000fe20000410000 */
[----:B------:R-:W-:Y:S01]  /*1f00*/  FMUL.FTZ R90, R51, UR16 ;  /* 0x00000010335a7c20 */ /* 0x000fe20008410000 */
[----:B------:R-:W-:Y:S01]  /*1f10*/  FADD.FTZ R49, R179, -R0 ;  /* 0x80000000b3317221 */ /* 0x000fe20000010000 */
[----:B------:R-:W-:Y:S01]  /*1f20*/  @P1 FSEL R177, R48, RZ, P2 ;  /* 0x000000ff30b11208 */ /* 0x000fe20001000000 */
[----:B------:R-:W-:Y:S01]  /*1f30*/  FMUL.FTZ R48, R55, UR16 ;  /* 0x0000001037307c20 */ /* 0x000fe20008410000 */
[----:B------:R-:W-:Y:S01]  /*1f40*/  LOP3.LUT P2, RZ, R83, 0xff00, RZ, 0xc0, !PT ;  /* 0x0000ff0053ff7812 */ /* 0x000fe2000784c0ff */
[----:B------:R-:W-:Y:S01]  /*1f50*/  @P3 FADD.FTZ R184, R11, R184 ;  /* 0x000000b80bb83221 */ /* 0x000fe20000010000 */
[----:B------:R-:W-:Y:S01]  /*1f60*/  FMUL.FTZ R49, R170, R49 ;  /* 0x00000031aa317220 */ /* 0x000fe20000410000 */
[----:B------:R-:W-:Y:S01]  /*1f70*/  MOV R0, R84 ;  /* 0x0000005400007202 */ /* 0x000fe20000000f00 */
[----:B------:R-:W-:Y:S01]  /*1f80*/  FMUL.FTZ R91, R52, UR16 ;  /* 0x00000010345b7c20 */ /* 0x000fe20008410000 */
[----:B------:R-:W-:Y:S01]  /*1f90*/  FSEL R175, R183, RZ, P2 ;  /* 0x000000ffb7af7208 */ /* 0x000fe20001000000 */
[----:B------:R-:W-:Y:S01]  /*1fa0*/  FMUL.FTZ R190, R184, UR16 ;  /* 0x00000010b8be7c20 */ /* 0x000fe20008410000 */
[----:B------:R-:W-:Y:S01]  /*1fb0*/  @P1 LOP3.LUT P2, RZ, R3, 0xff00, RZ, 0xc0, !PT ;  /* 0x0000ff0003ff1812 */ /* 0x000fe2000784c0ff */
[----:B------:R-:W-:Y:S01]  /*1fc0*/  @P3 FADD.FTZ R49, R12, R49 ;  /* 0x000000310c313221 */ /* 0x000fe20000010000 */
[----:B------:R-:W-:Y:S01]  /*1fd0*/  FADD.FTZ R69, R86, -R69 ;  /* 0x8000004556457221 */ /* 0x000fe20000010000 */
[-CC-:B------:R-:W-:Y:S01]  /*1fe0*/  FFMA.FTZ R72, R72, R41.reuse, R40.reuse ;  /* 0x0000002948487223 */ /* 0x180fe20000010028 */
[----:B------:R-:W-:Y:S01]  /*1ff0*/  @P1 FSEL R183, R183, RZ, P2 ;  /* 0x000000ffb7b71208 */ /* 0x000fe20001000000 */
[----:B------:R-:W-:Y:S01]  /*2000*/  FMUL.FTZ R82, R49, UR16 ;  /* 0x0000001031527c20 */ /* 0x000fe20008410000 */
[----:B------:R-:W-:Y:S01]  /*2010*/  LOP3.LUT P2, RZ, R83, 0xff0000, RZ, 0xc0, !PT ;  /* 0x00ff000053ff7812 */ /* 0x000fe2000784c0ff */
[-CC-:B------:R-:W-:Y:S01]  /*2020*/  FFMA.FTZ R75, R75, R41.reuse, R40.reuse ;  /* 0x000000294b4b7223 */ /* 0x180fe20000010028 */
[-CC-:B------:R-:W-:Y:S01]  /*2030*/  FFMA.FTZ R74, R74, R41.reuse, R40.reuse ;  /* 0x000000294a4a7223 */ /* 0x180fe20000010028 */
[----:B------:R-:W-:Y:S01]  /*2040*/  FFMA.FTZ R87, R87, R41, R40 ;  /* 0x0000002957577223 */ /* 0x000fe20000010028 */
[----:B------:R-:W-:Y:S01]  /*2050*/  FSEL R174, R48, RZ, P2 ;  /* 0x000000ff30ae7208 */ /* 0x000fe20001000000 */
[----:B------:R-:W-:Y:S01]  /*2060*/  FADD.FTZ R75, R92, -R75 ;  /* 0x8000004b5c4b7221 */ /* 0x000fe20000010000 */
[----:B------:R-:W-:Y:S01]  /*2070*/  @P1 LOP3.LUT P2, RZ, R3, 0xff0000, RZ, 0xc0, !PT ;  /* 0x00ff000003ff1812 */ /* 0x000fe2000784c0ff */
[----:B------:R-:W-:Y:S01]  /*2080*/  FADD.FTZ R185, R185, -R74 ;  /* 0x8000004ab9b97221 */ /* 0x000fe20000010000 */
[----:B------:R-:W-:Y:S01]  /*2090*/  FADD.FTZ R87, R186, -R87 ;  /* 0x80000057ba577221 */ /* 0x000fe20000010000 */
[----:B------:R-:W-:Y:S01]  /*20a0*/  FMUL.FTZ R200, R170, R75 ;  /* 0x0000004baac87220 */ /* 0x000fe20000410000 */
[----:B------:R-:W-:Y:S01]  /*20b0*/  @P1 FSEL R179, R48, RZ, P2 ;  /* 0x000000ff30b31208 */ /* 0x000fe20001000000 */
[-C--:B------:R-:W-:Y:S01]  /*20c0*/  FFMA.FTZ R65, R65, R41.reuse, R40 ;  /* 0x0000002941417223 */ /* 0x080fe20000010028 */
[----:B------:R-:W-:Y:S01]  /*20d0*/  LOP3.LUT P2, RZ, R83, 0xff000000, RZ, 0xc0, !PT ;  /* 0xff00000053ff7812 */ /* 0x000fe2000784c0ff */
[----:B------:R-:W-:Y:S01]  /*20e0*/  @P3 FADD.FTZ R200, R19, R200 ;  /* 0x000000c813c83221 */ /* 0x000fe20000010000 */
[----:B------:R-:W-:Y:S01]  /*20f0*/  @P1 MOV R48, R76 ;  /* 0x0000004c00301202 */ /* 0x000fe20000000f00 */
[----:B------:R-:W-:Y:S01]  /*2100*/  FADD.FTZ R65, R188, -R65 ;  /* 0x80000041bc417221 */ /* 0x000fe20000010000 */
[----:B------:R-:W-:Y:S01]  /*2110*/  FSEL R187, R190, RZ, P2 ;  /* 0x000000ffbebb7208 */ /* 0x000fe20001000000 */
[----:B------:R-:W-:Y:S01]  /*2120*/  FMUL.FTZ R198, R200, UR16 ;  /* 0x00000010c8c67c20 */ /* 0x000fe20008410000 */
[----:B------:R-:W-:Y:S01]  /*2130*/  @P1 LOP3.LUT P2, RZ, R3, 0xff000000, RZ, 0xc0, !PT ;  /* 0xff00000003ff1812 */ /* 0x000fe2000784c0ff */
[----:B------:R-:W-:Y:S01]  /*2140*/  FFMA.FTZ R61, R61, R41, R40 ;  /* 0x000000293d3d7223 */ /* 0x000fe20000010028 */
[----:B------:R-:W-:-:S02]  /*2150*/  F2FP.F16.F32.PACK_AB R56, R67, R56 ;  /* 0x000000384338723e */ /* 0x000fc400000000ff */
[----:B------:R-:W-:Y:S01]  /*2160*/  @P1 FSEL R190, R190, RZ, P2 ;  /* 0x000000ffbebe1208 */ /* 0x000fe20001000000 */
[----:B------:R-:W-:Y:S01]  /*2170*/  FADD.FTZ R61, R64, -R61 ;  /* 0x8000003d403d7221 */ /* 0x000fe20000010000 */
[----:B------:R-:W-:Y:S02]  /*2180*/  LOP3.LUT P2, RZ, R0, 0xff, RZ, 0xc0, !PT ;  /* 0x000000ff00ff7812 */ /* 0x000fe4000784c0ff */
[----:B------:R-:W-:Y:S02]  /*2190*/  @P1 F2FP.F16.F32.PACK_AB R182, RZ, R182 ;  /* 0x000000b6ffb6123e */ /* 0x000fe400000000ff */
[----:B------:R-:W-:Y:S02]  /*21a0*/  FSEL R0, R82, RZ, P2 ;  /* 0x000000ff52007208 */ /* 0x000fe40001000000 */
[----:B------:R-:W-:Y:S01]  /*21b0*/  @P1 LOP3.LUT P2, RZ, R48, 0xff, RZ, 0xc0, !PT ;  /* 0x000000ff30ff1812 */ /* 0x000fe2000784c0ff */
[----:B------:R-:W-:Y:S01]  /*21c0*/  FFMA.FTZ R48, R88, R41, R40 ;  /* 0x0000002958307223 */ /* 0x000fe20000010028 */
[----:B------:R-:W-:-:S02]  /*21d0*/  @P1 F2FP.F16.F32.PACK_AB R177, RZ, R177 ;  /* 0x000000b1ffb1123e */ /* 0x000fc400000000ff */
[----:B------:R-:W-:Y:S01]  /*21e0*/  @P1 FSEL R82, R82, RZ, P2 ;  /* 0x000000ff52521208 */ /* 0x000fe20001000000 */
[----:B------:R-:W-:Y:S01]  /*21f0*/  FADD.FTZ R53, R71, -R48 ;  /* 0x8000003047357221 */ /* 0x000fe20000010000 */
[----:B------:R-:W-:Y:S01]  /*2200*/  LOP3.LUT P2, RZ, R84, 0xff00, RZ, 0xc0, !PT ;  /* 0x0000ff0054ff7812 */ /* 0x000fe2000784c0ff */
[C---:B------:R-:W-:Y:S01]  /*2210*/  FMUL.FTZ R71, R170.reuse, R185 ;  /* 0x000000b9aa477220 */ /* 0x040fe20000410000 */
[----:B------:R-:W-:Y:S01]  /*2220*/  MOV R48, R80 ;  /* 0x0000005000307202 */ /* 0x000fe20000000f00 */
[----:B------:R-:W-:Y:S01]  /*2230*/  FMUL.FTZ R53, R170, R53 ;  /* 0x00000035aa357220 */ /* 0x000fe20000410000 */
[----:B------:R-:W-:Y:S01]  /*2240*/  FSEL R73, R54, RZ, P2 ;  /* 0x000000ff36497208 */ /* 0x000fe20001000000 */
[----:B------:R-:W-:Y:S01]  /*2250*/  @P3 FADD.FTZ R71, R20, R71 ;  /* 0x0000004714473221 */ /* 0x000fe20000010000 */
[----:B------:R-:W-:Y:S01]  /*2260*/  @P1 LOP3.LUT P2, RZ, R76, 0xff00, RZ, 0xc0, !PT ;  /* 0x0000ff004cff1812 */ /* 0x000fe2000784c0ff */
[----:B------:R-:W-:Y:S01]  /*2270*/  @P3 FADD.FTZ R53, R16, R53 ;  /* 0x0000003510353221 */ /* 0x000fe20000010000 */
[----:B------:R-:W-:Y:S01]  /*2280*/  @P1 F2FP.F16.F32.PACK_AB R179, RZ, R179 ;  /* 0x000000b3ffb3123e */ /* 0x000fe200000000ff */
[----:B------:R-:W-:Y:S01]  /*2290*/  FMUL.FTZ R86, R71, UR16 ;  /* 0x0000001047567c20 */ /* 0x000fe20008410000 */
[----:B------:R-:W-:Y:S01]  /*22a0*/  @P1 FSEL R88, R54, RZ, P2 ;  /* 0x000000ff36581208 */ /* 0x000fe20001000000 */
[----:B------:R-:W-:Y:S01]  /*22b0*/  FMUL.FTZ R93, R53, UR16 ;  /* 0x00000010355d7c20 */ /* 0x000fe20008410000 */
[----:B------:R-:W-:Y:S01]  /*22c0*/  LOP3.LUT P2, RZ, R84, 0xff0000, RZ, 0xc0, !PT ;  /* 0x00ff000054ff7812 */ /* 0x000fe2000784c0ff */
[----:B------:R-:W-:Y:S01]  /*22d0*/  FMUL.FTZ R54, R170, R69 ;  /* 0x00000045aa367220 */ /* 0x000fe20000410000 */
[----:B------:R-:W-:Y:S01]  /*22e0*/  FADD.FTZ R69, R89, -R72 ;  /* 0x8000004859457221 */ /* 0x000fe20000010000 */
[----:B------:R-:W-:Y:S01]  /*22f0*/  FFMA.FTZ R72, R70, R41, R40 ;  /* 0x0000002946487223 */ /* 0x000fe20000010028 */
[----:B------:R-:W-:Y:S01]  /*2300*/  FSEL R83, R90, RZ, P2 ;  /* 0x000000ff5a537208 */ /* 0x000fe20001000000 */
[----:B------:R-:W-:Y:S01]  /*2310*/  @P3 FADD.FTZ R54, R17, R54 ;  /* 0x0000003611363221 */ /* 0x000fe20000010000 */
[----:B------:R-:W-:Y:S01]  /*2320*/  @P1 LOP3.LUT P2, RZ, R76, 0xff0000, RZ, 0xc0, !PT ;  /* 0x00ff00004cff1812 */ /* 0x000fe2000784c0ff */
[C---:B------:R-:W-:Y:S01]  /*2330*/  FMUL.FTZ R69, R170.reuse, R69 ;  /* 0x00000045aa457220 */ /* 0x040fe20000410000 */
[----:B------:R-:W-:Y:S01]  /*2340*/  FMUL.FTZ R70, R170, R87 ;  /* 0x00000057aa467220 */ /* 0x000fe20000410000 */
[----:B------:R-:W-:Y:S01]  /*2350*/  FMUL.FTZ R176, R54, UR16 ;  /* 0x0000001036b07c20 */ /* 0x000fe20008410000 */
[----:B------:R-:W-:Y:S01]  /*2360*/  @P1 FSEL R90, R90, RZ, P2 ;  /* 0x000000ff5a5a1208 */ /* 0x000fe20001000000 */
[----:B------:R-:W-:Y:S01]  /*2370*/  @P3 FADD.FTZ R69, R18, R69 ;  /* 0x0000004512453221 */ /* 0x000fe20000010000 */
[----:B------:R-:W-:Y:S01]  /*2380*/  LOP3.LUT P2, RZ, R84, 0xff000000, RZ, 0xc0, !PT ;  /* 0xff00000054ff7812 */ /* 0x000fe2000784c0ff */
[----:B------:R-:W-:Y:S01]  /*2390*/  FADD.FTZ R195, R195, -R72 ;  /* 0x80000048c3c37221 */ /* 0x000fe20000010000 */
[----:B------:R-:W-:Y:S01]  /*23a0*/  @P3 FADD.FTZ R70, R21, R70 ;  /* 0x0000004615463221 */ /* 0x000fe20000010000 */
[----:B------:R-:W-:Y:S01]  /*23b0*/  FMUL.FTZ R193, R69, UR16 ;  /* 0x0000001045c17c20 */ /* 0x000fe20008410000 */
[----:B------:R-:W-:Y:S01]  /*23c0*/  FSEL R84, R91, RZ, P2 ;  /* 0x000000ff5b547208 */ /* 0x000fe20001000000 */
[----:B------:R-:W-:Y:S01]  /*23d0*/  FMUL.FTZ R195, R170, R195 ;  /* 0x000000c3aac37220 */ /* 0x000fe20000410000 */
[----:B------:R-:W-:-:S02]  /*23e0*/  @P1 LOP3.LUT P2, RZ, R76, 0xff000000, RZ, 0xc0, !PT ;  /* 0xff0000004cff1812 */ /* 0x000fc4000784c0ff */
[----:B------:R-:W-:Y:S01]  /*23f0*/  @P1 F2FP.F16.F32.PACK_AB R68, RZ, R68 ;  /* 0x00000044ff44123e */ /* 0x000fe200000000ff */
[----:B------:R-:W-:Y:S01]  /*2400*/  @P3 FADD.FTZ R195, R22, R195 ;  /* 0x000000c316c33221 */ /* 0x000fe20000010000 */
[----:B------:R-:W-:Y:S02]  /*2410*/  @P1 FSEL R91, R91, RZ, P2 ;  /* 0x000000ff5b5b1208 */ /* 0x000fe40001000000 */
[----:B------:R-:W-:Y:S01]  /*2420*/  LOP3.LUT P2, RZ, R85, 0xff, RZ, 0xc0, !PT ;  /* 0x000000ff55ff7812 */ /* 0x000fe2000784c0ff */
[----:B------:R-:W-:Y:S01]  /*2430*/  FMUL.FTZ R92, R195, UR16 ;  /* 0x00000010c35c7c20 */ /* 0x000fe20008410000 */
        /* <DEDUP_REMOVED lines=16> */
[----:B------:R-:W-:Y:S02]  /*2540*/  @P1 FSEL R193, R193, RZ, P2 ;  /* 0x000000ffc1c11208 */ /* 0x000fe40001000000 */
[----:B------:R-:W-:Y:S01]  /*2550*/  LOP3.LUT P2, RZ, R85, 0xff000000, RZ, 0xc0, !PT ;  /* 0xff00000055ff7812 */ /* 0x000fe2000784c0ff */
[----:B------:R-:W-:Y:S01]  /*2560*/  FMUL.FTZ R85, R70, UR16 ;  /* 0x0000001046557c20 */ /* 0x000fe20008410000 */
[----:B------:R-:W-:Y:S02]  /*2570*/  @P1 PRMT R37, R37, 0x5410, R180 ;  /* 0x0000541025251816 */ /* 0x000fe400000000b4 */
[----:B------:R-:W-:Y:S02]  /*2580*/  FSEL R196, R198, RZ, P2 ;  /* 0x000000ffc6c47208 */ /* 0x000fe40001000000 */
[----:B------:R-:W-:-:S02]  /*2590*/  @P1 LOP3.LUT P2, RZ, R77, 0xff000000, RZ, 0xc0, !PT ;  /* 0xff0000004dff1812 */ /* 0x000fc4000784c0ff */
[----:B------:R-:W-:Y:S02]  /*25a0*/  @P1 PRMT R38, R38, 0x5410, R183 ;  /* 0x0000541026261816 */ /* 0x000fe400000000b7 */
[----:B------:R-:W-:Y:S02]  /*25b0*/  @P1 FSEL R198, R198, RZ, P2 ;  /* 0x000000ffc6c61208 */ /* 0x000fe40001000000 */
[----:B------:R-:W-:Y:S02]  /*25c0*/  LOP3.LUT P2, RZ, R48, 0xff, RZ, 0xc0, !PT ;  /* 0x000000ff30ff7812 */ /* 0x000fe4000784c0ff */
[----:B------:R-:W-:Y:S02]  /*25d0*/  @P1 MOV R48, R78 ;  /* 0x0000004e00301202 */ /* 0x000fe40000000f00 */
[----:B------:R-:W-:Y:S02]  /*25e0*/  FSEL R72, R86, RZ, P2 ;  /* 0x000000ff56487208 */ /* 0x000fe40001000000 */
[----:B------:R-:W-:Y:S01]  /*25f0*/  @P1 LOP3.LUT P2, RZ, R48, 0xff, RZ, 0xc0, !PT ;  /* 0x000000ff30ff1812 */ /* 0x000fe2000784c0ff */
[----:B------:R-:W-:Y:S01]  /*2600*/  FFMA.FTZ R48, R62, R41, R40 ;  /* 0x000000293e307223 */ /* 0x000fe20000010028 */
[----:B------:R-:W-:Y:S01]  /*2610*/  FMUL.FTZ R62, R170, R65 ;  /* 0x00000041aa3e7220 */ /* 0x000fe20000410000 */
[----:B------:R-:W-:-:S02]  /*2620*/  @P1 PRMT R39, R39, 0x5410, R190 ;  /* 0x0000541027271816 */ /* 0x000fc400000000be */
[----:B------:R-:W-:Y:S01]  /*2630*/  @P1 FSEL R86, R86, RZ, P2 ;  /* 0x000000ff56561208 */ /* 0x000fe20001000000 */
[----:B------:R-:W-:Y:S01]  /*2640*/  @P3 FADD.FTZ R62, R23, R62 ;  /* 0x0000003e173e3221 */ /* 0x000fe20000010000 */
[----:B------:R-:W-:Y:S01]  /*2650*/  LOP3.LUT P2, RZ, R80, 0xff00, RZ, 0xc0, !PT ;  /* 0x0000ff0050ff7812 */ /* 0x000fe2000784c0ff */
[----:B------:R-:W-:Y:S01]  /*2660*/  FADD.FTZ R197, R197, -R48 ;  /* 0x80000030c5c57221 */ /* 0x000fe20000010000 */
[----:B------:R-:W-:Y:S01]  /*2670*/  FFMA.FTZ R48, R60, R41, R40 ;  /* 0x000000293c307223 */ /* 0x000fe20000010028 */
[----:B------:R-:W-:Y:S01]  /*2680*/  FMUL.FTZ R186, R62, UR16 ;  /* 0x000000103eba7c20 */ /* 0x000fe20008410000 */
[----:B------:R-:W-:Y:S01]  /*2690*/  FSEL R75, R85, RZ, P2 ;  /* 0x000000ff554b7208 */ /* 0x000fe20001000000 */
[----:B------:R-:W-:Y:S01]  /*26a0*/  FMUL.FTZ R197, R170, R197 ;  /* 0x000000c5aac57220 */ /* 0x000fe20000410000 */
[----:B------:R-:W-:Y:S01]  /*26b0*/  @P1 LOP3.LUT P2, RZ, R78, 0xff00, RZ, 0xc0, !PT ;  /* 0x0000ff004eff1812 */ /* 0x000fe2000784c0ff */
[----:B------:R-:W-:Y:S01]  /*26c0*/  FMUL.FTZ R60, R170, R61 ;  /* 0x0000003daa3c7220 */ /* 0x000fe20000410000 */
[----:B------:R-:W-:Y:S01]  /*26d0*/  FADD.FTZ R63, R63, -R48 ;  /* 0x800000303f3f7221 */ /* 0x000fe20000010000 */
[----:B------:R-:W-:Y:S01]  /*26e0*/  @P3 FADD.FTZ R197, R24, R197 ;  /* 0x000000c518c53221 */ /* 0x000fe20000010000 */
[----:B------:R-:W-:Y:S01]  /*26f0*/  @P1 FSEL R85, R85, RZ, P2 ;  /* 0x000000ff55551208 */ /* 0x000fe20001000000 */
[----:B------:R-:W-:Y:S01]  /*2700*/  @P3 FADD.FTZ R60, R25, R60 ;  /* 0x0000003c193c3221 */ /* 0x000fe20000010000 */
[----:B------:R-:W-:Y:S01]  /*2710*/  LOP3.LUT P2, RZ, R80, 0xff0000, RZ, 0xc0, !PT ;  /* 0x00ff000050ff7812 */ /* 0x000fe2000784c0ff */
[----:B------:R-:W-:Y:S01]  /*2720*/  FMUL.FTZ R191, R197, UR16 ;  /* 0x00000010c5bf7c20 */ /* 0x000fe20008410000 */
[----:B------:R-:W-:Y:S01]  /*2730*/  FMUL.FTZ R63, R170, R63 ;  /* 0x0000003faa3f7220 */ /* 0x000fe20000410000 */
[----:B------:R-:W-:Y:S01]  /*2740*/  FMUL.FTZ R192, R60, UR16 ;  /* 0x000000103cc07c20 */ /* 0x000fe20008410000 */
[----:B------:R-:W-:Y:S01]  /*2750*/  FSEL R74, R92, RZ, P2 ;  /* 0x000000ff5c4a7208 */ /* 0x000fe20001000000 */
[----:B------:R-:W-:Y:S01]  /*2760*/  FFMA.FTZ R41, R59, R41, R40 ;  /* 0x000000293b297223 */ /* 0x000fe20000010028 */
[----:B------:R-:W-:Y:S01]  /*2770*/  @P1 LOP3.LUT P2, RZ, R78, 0xff0000, RZ, 0xc0, !PT ;  /* 0x00ff00004eff1812 */ /* 0x000fe2000784c0ff */
[----:B------:R-:W-:Y:S01]  /*2780*/  @P3 FADD.FTZ R63, R26, R63 ;  /* 0x0000003f1a3f3221 */ /* 0x000fe20000010000 */
[----:B------:R-:W-:Y:S01]  /*2790*/  F2FP.F16.F32.PACK_AB R59, R187, R174 ;  /* 0x000000aebb3b723e */ /* 0x000fe200000000ff */
[----:B------:R-:W-:Y:S01]  /*27a0*/  FADD.FTZ R41, R58, -R41 ;  /* 0x800000293a297221 */ /* 0x000fe20000010000 */
[----:B------:R-:W-:Y:S01]  /*27b0*/  @P1 FSEL R92, R92, RZ, P2 ;  /* 0x000000ff5c5c1208 */ /* 0x000fe20001000000 */
[----:B------:R-:W-:Y:S01]  /*27c0*/  FMUL.FTZ R194, R63, UR16 ;  /* 0x000000103fc27c20 */ /* 0x000fe20008410000 */
[----:B------:R-:W-:Y:S01]  /*27d0*/  LOP3.LUT P2, RZ, R80, 0xff000000, RZ, 0xc0, !PT ;  /* 0xff00000050ff7812 */ /* 0x000fe2000784c0ff */
[----:B------:R-:W-:Y:S01]  /*27e0*/  FMUL.FTZ R170, R170, R41 ;  /* 0x00000029aaaa7220 */ /* 0x000fe20000410000 */
[----:B------:R-:W-:-:S02]  /*27f0*/  F2FP.F16.F32.PACK_AB R58, R175, R178 ;  /* 0x000000b2af3a723e */ /* 0x000fc400000000ff */
[----:B------:R-:W-:Y:S01]  /*2800*/  FSEL R87, R186, RZ, P2 ;  /* 0x000000ffba577208 */ /* 0x000fe20001000000 */
[----:B------:R-:W-:Y:S01]  /*2810*/  @P3 FADD.FTZ R170, R27, R170 ;  /* 0x000000aa1baa3221 */ /* 0x000fe20000010000 */
[----:B------:R-:W-:Y:S02]  /*2820*/  @P1 LOP3.LUT P2, RZ, R78, 0xff000000, RZ, 0xc0, !PT ;  /* 0xff0000004eff1812 */ /* 0x000fe4000784c0ff */
[----:B------:R-:W-:Y:S02]  /*2830*/  ISETP.NE.U32.AND P3, PT, RZ, UR14, PT ;  /* 0x0000000eff007c0c */ /* 0x000fe4000bf65070 */
[----:B------:R-:W-:Y:S02]  /*2840*/  @P1 FSEL R186, R186, RZ, P2 ;  /* 0x000000ffbaba1208 */ /* 0x000fe40001000000 */
[----:B------:R-:W-:Y:S02]  /*2850*/  LOP3.LUT P2, RZ, R81, 0xff, RZ, 0xc0, !PT ;  /* 0x000000ff51ff7812 */ /* 0x000fe4000784c0ff */
[----:B------:R-:W-:-:S02]  /*2860*/  ISETP.NE.AND.EX P3, PT, RZ, UR15, PT, P3 ;  /* 0x0000000fff007c0c */ /* 0x000fc4000bf65330 */
[----:B------:R-:W-:Y:S02]  /*2870*/  FSEL R80, R191, RZ, P2 ;  /* 0x000000ffbf507208 */ /* 0x000fe40001000000 */
[----:B------:R-:W-:Y:S02]  /*2880*/  @P1 LOP3.LUT P2, RZ, R79, 0xff, RZ, 0xc0, !PT ;  /* 0x000000ff4fff1812 */ /* 0x000fe4000784c0ff */
[----:B------:R-:W-:Y:S02]  /*2890*/  @P1 F2FP.F16.F32.PACK_AB R82, RZ, R82 ;  /* 0x00000052ff52123e */ /* 0x000fe400000000ff */
[----:B------:R-:W-:Y:S02]  /*28a0*/  @P1 FSEL R191, R191, RZ, P2 ;  /* 0x000000ffbfbf1208 */ /* 0x000fe40001000000 */
[----:B------:R-:W-:Y:S02]  /*28b0*/  LOP3.LUT P2, RZ, R81, 0xff00, RZ, 0xc0, !PT ;  /* 0x0000ff0051ff7812 */ /* 0x000fe4000784c0ff */
[----:B------:R-:W-:Y:S01]  /*28c0*/  @P1 F2FP.F16.F32.PACK_AB R90, RZ, R90 ;  /* 0x0000005aff5a123e */ /* 0x000fe200000000ff */
[----:B------:R-:W0:Y:S01]  /*28d0*/  @P3 LDC.64 R64, c[0x0][0x308] ;  /* 0x0000c200ff403b82 */ /* 0x000e220000000a00 */
[----:B------:R-:W-:-:S02]  /*28e0*/  FSEL R185, R192, RZ, P2 ;  /* 0x000000ffc0b97208 */ /* 0x000fc40001000000 */
[----:B------:R-:W-:Y:S02]  /*28f0*/  @P1 LOP3.LUT P2, RZ, R79, 0xff00, RZ, 0xc0, !PT ;  /* 0x0000ff004fff1812 */ /* 0x000fe4000784c0ff */
[----:B------:R-:W-:Y:S02]  /*2900*/  @P1 F2FP.F16.F32.PACK_AB R93, RZ, R93 ;  /* 0x0000005dff5d123e */ /* 0x000fe400000000ff */
[----:B------:R-:W-:Y:S02]  /*2910*/  @P1 FSEL R192, R192, RZ, P2 ;  /* 0x000000ffc0c01208 */ /* 0x000fe40001000000 */
[----:B------:R-:W-:Y:S02]  /*2920*/  LOP3.LUT P2, RZ, R81, 0xff0000, RZ, 0xc0, !PT ;  /* 0x00ff000051ff7812 */ /* 0x000fe4000784c0ff */
[----:B------:R-:W-:Y:S02]  /*2930*/  @P1 F2FP.F16.F32.PACK_AB R193, RZ, R193 ;  /* 0x000000c1ffc1123e */ /* 0x000fe400000000ff */
[----:B------:R-:W-:-:S02]  /*2940*/  FSEL R188, R194, RZ, P2 ;  /* 0x000000ffc2bc7208 */ /* 0x000fc40001000000 */
[----:B------:R-:W-:Y:S02]  /*2950*/  @P1 LOP3.LUT P2, RZ, R79, 0xff0000, RZ, 0xc0, !PT ;  /* 0x00ff00004fff1812 */ /* 0x000fe4000784c0ff */
[----:B------:R-:W-:Y:S02]  /*2960*/  @P1 F2FP.F16.F32.PACK_AB R88, RZ, R88 ;  /* 0x00000058ff58123e */ /* 0x000fe400000000ff */
[----:B------:R-:W-:Y:S02]  /*2970*/  @P1 FSEL R194, R194, RZ, P2 ;  /* 0x000000ffc2c21208 */ /* 0x000fe40001000000 */
[----:B------:R-:W-:Y:S02]  /*2980*/  ISETP.NE.U32.AND P2, PT, RZ, UR14, PT ;  /* 0x0000000eff007c0c */ /* 0x000fe4000bf45070 */
[----:B------:R-:W-:Y:S01]  /*2990*/  @P1 F2FP.F16.F32.PACK_AB R91, RZ, R91 ;  /* 0x0000005bff5b123e */ /* 0x000fe200000000ff */
[----:B0-----:R-:W-:Y:S01]  /*29a0*/  @P3 IMAD.WIDE.U32 R64, R173, 0x20, R64 ;  /* 0x00000020ad403825 */ /* 0x001fe200078e0040 */
[----:B------:R-:W-:-:S02]  /*29b0*/  ISETP.NE.AND.EX P2, PT, RZ, UR15, PT, P2 ;  /* 0x0000000fff007c0c */ /* 0x000fc4000bf45320 */
[----:B------:R-:W-:Y:S02]  /*29c0*/  @P1 F2FP.F16.F32.PACK_AB R176, RZ, R176 ;  /* 0x000000b0ffb0123e */ /* 0x000fe400000000ff */
[----:B------:R-:W-:Y:S02]  /*29d0*/  SEL R40, R49, R28, P2 ;  /* 0x0000001c31287207 */ /* 0x000fe40001000000 */
[-C--:B------:R-:W-:Y:S02]  /*29e0*/  SEL R49, R42, R29.reuse, P2 ;  /* 0x0000001d2a317207 */ /* 0x080fe40001000000 */
[----:B------:R-:W-:Y:S02]  /*29f0*/  SEL R42, R51, R30, P2 ;  /* 0x0000001e332a7207 */ /* 0x000fe40001000000 */
[----:B------:R-:W-:Y:S02]  /*2a00*/  SEL R41, R50, R29, P2 ;  /* 0x0000001d32297207 */ /* 0x000fe40001000000 */
[----:B------:R-:W-:-:S02]  /*2a10*/  SEL R51, R44, R31, P2 ;  /* 0x0000001f2c337207 */ /* 0x000fc40001000000 */
[----:B------:R-:W-:Y:S02]  /*2a20*/  SEL R50, R45, R30, P2 ;  /* 0x0000001e2d327207 */ /* 0x000fe40001000000 */
[----:B------:R-:W-:Y:S02]  /*2a30*/  SEL R44, R53, R32, P2 ;  /* 0x00000020352c7207 */ /* 0x000fe40001000000 */
[----:B------:R-:W-:Y:S02]  /*2a40*/  SEL R48, R43, R28, P2 ;  /* 0x0000001c2b307207 */ /* 0x000fe40001000000 */
[-C--:B------:R-:W-:Y:S02]  /*2a50*/  SEL R53, R46, R33.reuse, P2 ;  /* 0x000000212e357207 */ /* 0x080fe40001000000 */
[----:B------:R-:W-:Y:S01]  /*2a60*/  SEL R45, R54, R33, P2 ;  /* 0x00000021362d7207 */ /* 0x000fe20001000000 */
[----:B------:R0:W-:Y:S01]  /*2a70*/  @P3 STG.E.128 desc[UR4][R64.64], R48 ;  /* 0x0000003040003986 */ /* 0x0001e2000c101d04 */
[----:B------:R-:W-:-:S02]  /*2a80*/  SEL R43, R52, R31, P2 ;  /* 0x0000001f342b7207 */ /* 0x000fc40001000000 */
[-C--:B------:R-:W-:Y:S02]  /*2a90*/  SEL R54, R55, R34.reuse, P2 ;  /* 0x0000002237367207 */ /* 0x080fe40001000000 */
[-C--:B------:R-:W-:Y:S02]  /*2aa0*/  SEL R46, R69, R34.reuse, P2 ;  /* 0x00000022452e7207 */ /* 0x080fe40001000000 */
[----:B------:R-:W-:Y:S02]  /*2ab0*/  SEL R31, R62, R31, P2 ;  /* 0x0000001f3e1f7207 */ /* 0x000fe40001000000 */
[----:B------:R-:W-:Y:S02]  /*2ac0*/  SEL R34, R63, R34, P2 ;  /* 0x000000223f227207 */ /* 0x000fe40001000000 */
[----:B------:R-:W1:Y:S01]  /*2ad0*/  @P1 LDC.64 R62, c[0x0][0x300] ;  /* 0x0000c000ff3e1b82 */ /* 0x000e620000000a00 */
[----:B------:R-:W-:Y:S02]  /*2ae0*/  SEL R33, R60, R33, P2 ;  /* 0x000000213c217207 */ /* 0x000fe40001000000 */
[----:B------:R-:W-:-:S02]  /*2af0*/  @P1 F2FP.F16.F32.PACK_AB R69, RZ, R57 ;  /* 0x00000039ff45123e */ /* 0x000fc400000000ff */
[----:B------:R-:W-:Y:S02]  /*2b00*/  F2FP.F16.F32.PACK_AB R57, R181, R66 ;  /* 0x00000042b539723e */ /* 0x000fe400000000ff */
[----:B------:R-:W-:Y:S01]  /*2b10*/  SEL R28, R71, R28, P2 ;  /* 0x0000001c471c7207 */ /* 0x000fe20001000000 */
[----:B------:R-:W2:Y:S01]  /*2b20*/  LDC.64 R60, c[0x0][0x2f8] ;  /* 0x0000be00ff3c7b82 */ /* 0x000ea20000000a00 */
[----:B------:R-:W-:Y:S02]  /*2b30*/  SEL R29, R70, R29, P2 ;  /* 0x0000001d461d7207 */ /* 0x000fe40001000000 */
[----:B------:R-:W-:Y:S02]  /*2b40*/  SEL R52, R47, R32, P2 ;  /* 0x000000202f347207 */ /* 0x000fe40001000000 */
[-C--:B------:R-:W-:Y:S02]  /*2b50*/  SEL R55, R184, R35.reuse, P2 ;  /* 0x00000023b8377207 */ /* 0x080fe40001000000 */
[----:B------:R-:W-:Y:S01]  /*2b60*/  @P1 PRMT R36, R69, 0x7610, R36 ;  /* 0x0000761045241816 */ /* 0x000fe20000000024 */
[----:B------:R-:W3:Y:S01]  /*2b70*/  @P1 LDC.64 R70, c[0x0][0x300] ;  /* 0x0000c000ff461b82 */ /* 0x000ee20000000a00 */
[----:B------:R-:W-:Y:S01]  /*2b80*/  SEL R47, R200, R35, P2 ;  /* 0x00000023c82f7207 */ /* 0x000fe20001000000 */
[----:B------:R4:W-:Y:S01]  /*2b90*/  @P3 STG.E.128 desc[UR4][R64.64+0x10], R52 ;  /* 0x0000103440003986 */ /* 0x0009e2000c101d04 */
[----:B------:R-:W-:-:S02]  /*2ba0*/  @P1 PRMT R36, R36, 0x5410, R68 ;  /* 0x0000541024241816 */ /* 0x000fc40000000044 */
[----:B0-----:R-:W-:Y:S01]  /*2bb0*/  F2FP.F16.F32.PACK_AB R48, R73, R0 ;  /* 0x000000004930723e */ /* 0x001fe200000000ff */
[C---:B------:R-:W-:Y:S01]  /*2bc0*/  FMUL.FTZ R0, R170.reuse, UR16 ;  /* 0x00000010aa007c20 */ /* 0x040fe20008410000 */
[----:B------:R-:W-:Y:S01]  /*2bd0*/  SEL R30, R195, R30, P2 ;  /* 0x0000001ec31e7207 */ /* 0x000fe20001000000 */
[----:B-1----:R-:W-:Y:S01]  /*2be0*/  @P1 IMAD.WIDE.U32 R66, R173, 0x10, R62 ;  /* 0x00000010ad421825 */ /* 0x002fe200078e003e */
[----:B------:R-:W-:Y:S01]  /*2bf0*/  SEL R32, R197, R32, P2 ;  /* 0x00000020c5207207 */ /* 0x000fe20001000000 */
[----:B------:R-:W0:Y:S01]  /*2c00*/  @P3 LDC.64 R62, c[0x0][0x308] ;  /* 0x0000c200ff3e3b82 */ /* 0x000e220000000a00 */
[----:B------:R-:W-:Y:S02]  /*2c10*/  SEL R35, R170, R35, P2 ;  /* 0x00000023aa237207 */ /* 0x000fe40001000000 */
[----:B------:R-:W-:Y:S02]  /*2c20*/  LOP3.LUT P2, RZ, R81, 0xff000000, RZ, 0xc0, !PT ;  /* 0xff00000051ff7812 */ /* 0x000fe4000784c0ff */
[----:B------:R-:W-:Y:S01]  /*2c30*/  @P1 F2FP.F16.F32.PACK_AB R198, RZ, R198 ;  /* 0x000000c6ffc6123e */ /* 0x000fe200000000ff */
[----:B--2---:R-:W-:Y:S01]  /*2c40*/  IMAD.WIDE.U32 R68, R173, 0x10, R60 ;  /* 0x00000010ad447825 */ /* 0x004fe200078e003c */
[----:B------:R-:W-:-:S02]  /*2c50*/  F2FP.F16.F32.PACK_AB R51, R196, R189 ;  /* 0x000000bdc433723e */ /* 0x000fc400000000ff */
[----:B------:R-:W-:Y:S01]  /*2c60*/  F2FP.F16.F32.PACK_AB R50, R172, R89 ;  /* 0x00000059ac32723e */ /* 0x000fe200000000ff */
[----:B----4-:R-:W1:Y:S01]  /*2c70*/  @P3 LDC.64 R54, c[0x0][0x308] ;  /* 0x0000c200ff363b82 */ /* 0x010e620000000a00 */
[----:B------:R2:W-:Y:S01]  /*2c80*/  STG.E.128 desc[UR4][R68.64], R56 ;  /* 0x0000003844007986 */ /* 0x0005e2000c101d04 */
[----:B------:R-:W-:Y:S01]  /*2c90*/  F2FP.F16.F32.PACK_AB R49, R84, R83 ;  /* 0x000000535431723e */ /* 0x000fe200000000ff */
[----:B---3--:R-:W-:Y:S02]  /*2ca0*/  @P1 IMAD.WIDE.U32 R70, R171, 0x10, R70 ;  /* 0x00000010ab461825 */ /* 0x008fe400078e0046 */
[----:B------:R3:W-:Y:S01]  /*2cb0*/  @P1 STG.E.128 desc[UR4][R66.64], R36 ;  /* 0x0000002442001986 */ /* 0x0007e2000c101d04 */
[----:B------:R-:W-:Y:S02]  /*2cc0*/  @P1 F2FP.F16.F32.PACK_AB R86, RZ, R86 ;  /* 0x00000056ff56123e */ /* 0x000fe400000000ff */
[----:B------:R-:W4:Y:S01]  /*2cd0*/  @P1 LDC.64 R52, c[0x0][0x300] ;  /* 0x0000c000ff341b82 */ /* 0x000f220000000a00 */
[----:B------:R-:W-:-:S02]  /*2ce0*/  @P1 F2FP.F16.F32.PACK_AB R92, RZ, R92 ;  /* 0x0000005cff5c123e */ /* 0x000fc400000000ff */
[----:B------:R-:W-:Y:S02]  /*2cf0*/  @P1 F2FP.F16.F32.PACK_AB R191, RZ, R191 ;  /* 0x000000bfffbf123e */ /* 0x000fe400000000ff */
[----:B------:R-:W-:Y:S01]  /*2d00*/  @P1 F2FP.F16.F32.PACK_AB R194, RZ, R194 ;  /* 0x000000c2ffc2123e */ /* 0x000fe200000000ff */
[C---:B0-----:R-:W-:Y:S01]  /*2d10*/  @P3 IMAD.WIDE.U32 R62, R171.reuse, 0x20, R62 ;  /* 0x00000020ab3e3825 */ /* 0x041fe200078e003e */
[----:B------:R-:W-:Y:S02]  /*2d20*/  @P1 F2FP.F16.F32.PACK_AB R85, RZ, R85 ;  /* 0x00000055ff55123e */ /* 0x000fe400000000ff */
[----:B------:R-:W-:Y:S02]  /*2d30*/  @P1 F2FP.F16.F32.PACK_AB R186, RZ, R186 ;  /* 0x000000baffba123e */ /* 0x000fe400000000ff */
[----:B--2---:R-:W-:Y:S01]  /*2d40*/  FSEL R59, R0, RZ, P2 ;  /* 0x000000ff003b7208 */ /* 0x004fe20001000000 */
[----:B------:R-:W-:Y:S01]  /*2d50*/  IMAD.WIDE.U32 R56, R171, 0x10, R60 ;  /* 0x00000010ab387825 */ /* 0x000fe200078e003c */
[----:B------:R-:W-:Y:S01]  /*2d60*/  @P1 LOP3.LUT P2, RZ, R79, 0xff000000, RZ, 0xc0, !PT ;  /* 0xff0000004fff1812 */ /* 0x000fe2000784c0ff */
[----:B------:R0:W-:Y:S01]  /*2d70*/  @P3 STG.E.128 desc[UR4][R62.64], R40 ;  /* 0x000000283e003986 */ /* 0x0001e2000c101d04 */
[----:B---3--:R-:W-:Y:S01]  /*2d80*/  @P1 PRMT R36, R82, 0x7610, R36 ;  /* 0x0000761052241816 */ /* 0x008fe20000000024 */
[----:B-1----:R-:W-:Y:S01]  /*2d90*/  @P3 IMAD.WIDE.U32 R54, R95, 0x20, R54 ;  /* 0x000000205f363825 */ /* 0x002fe200078e0036 */
[----:B------:R-:W-:Y:S01]  /*2da0*/  @P1 PRMT R37, R90, 0x7610, R37 ;  /* 0x000076105a251816 */ /* 0x000fe20000000025 */
[----:B------:R-:W-:Y:S01]  /*2db0*/  @P3 STG.E.128 desc[UR4][R62.64+0x10], R44 ;  /* 0x0000102c3e003986 */ /* 0x000fe2000c101d04 */
[----:B------:R-:W-:Y:S01]  /*2dc0*/  @P1 PRMT R38, R93, 0x7610, R38 ;  /* 0x000076105d261816 */ /* 0x000fe20000000026 */
[----:B------:R-:W-:Y:S01]  /*2dd0*/  IMAD.WIDE.U32 R60, R95, 0x10, R60 ;  /* 0x000000105f3c7825 */ /* 0x000fe200078e003c */
[----:B------:R-:W-:Y:S01]  /*2de0*/  @P1 PRMT R39, R193, 0x7610, R39 ;  /* 0x00007610c1271816 */ /* 0x000fe20000000027 */
[----:B------:R-:W-:Y:S01]  /*2df0*/  STG.E.128 desc[UR4][R56.64], R48 ;  /* 0x0000003038007986 */ /* 0x000fe2000c101d04 */
[----:B------:R-:W-:Y:S01]  /*2e00*/  @P1 PRMT R36, R36, 0x5410, R88 ;  /* 0x0000541024241816 */ /* 0x000fe20000000058 */
[----:B----4-:R-:W-:Y:S01]  /*2e10*/  @P1 IMAD.WIDE.U32 R52, R95, 0x10, R52 ;  /* 0x000000105f341825 */ /* 0x010fe200078e0034 */
[----:B------:R-:W-:-:S02]  /*2e20*/  @P1 PRMT R37, R37, 0x5410, R91 ;  /* 0x0000541025251816 */ /* 0x000fc4000000005b */
[----:B------:R-:W-:Y:S02]  /*2e30*/  @P1 PRMT R38, R38, 0x5410, R176 ;  /* 0x0000541026261816 */ /* 0x000fe400000000b0 */
[----:B------:R-:W-:Y:S02]  /*2e40*/  @P1 PRMT R39, R39, 0x5410, R198 ;  /* 0x0000541027271816 */ /* 0x000fe400000000c6 */
[----:B------:R-:W-:Y:S02]  /*2e50*/  @P1 FSEL R0, R0, RZ, P2 ;  /* 0x000000ff00001208 */ /* 0x000fe40001000000 */
[----:B------:R-:W-:Y:S01]  /*2e60*/  @P1 F2FP.F16.F32.PACK_AB R192, RZ, R192 ;  /* 0x000000c0ffc0123e */ /* 0x000fe200000000ff */
[----:B------:R1:W-:Y:S01]  /*2e70*/  @P1 STG.E.128 desc[UR4][R70.64], R36 ;  /* 0x0000002446001986 */ /* 0x0003e2000c101d04 */
[----:B------:R-:W-:Y:S02]  /*2e80*/  @P1 F2FP.F16.F32.PACK_AB R0, RZ, R0 ;  /* 0x00000000ff00123e */ /* 0x000fe400000000ff */
[----:B0-----:R-:W-:Y:S01]  /*2e90*/  F2FP.F16.F32.PACK_AB R43, R59, R188 ;  /* 0x000000bc3b2b723e */ /* 0x001fe200000000ff */
[----:B------:R0:W-:Y:S01]  /*2ea0*/  @P3 STG.E.128 desc[UR4][R54.64], R28 ;  /* 0x0000001c36003986 */ /* 0x0001e2000c101d04 */
[----:B------:R-:W-:-:S02]  /*2eb0*/  F2FP.F16.F32.PACK_AB R42, R185, R80 ;  /* 0x00000050b92a723e */ /* 0x000fc400000000ff */
[----:B------:R-:W-:Y:S01]  /*2ec0*/  F2FP.F16.F32.PACK_AB R41, R87, R74 ;  /* 0x0000004a5729723e */ /* 0x000fe200000000ff */
[----:B------:R0:W-:Y:S01]  /*2ed0*/  @P3 STG.E.128 desc[UR4][R54.64+0x10], R32 ;  /* 0x0000102036003986 */ /* 0x0001e2000c101d04 */
[----:B------:R-:W-:-:S05]  /*2ee0*/  F2FP.F16.F32.PACK_AB R40, R75, R72 ;  /* 0x000000484b28723e */ /* 0x000fca00000000ff */
[----:B------:R0:W-:Y:S01]  /*2ef0*/  STG.E.128 desc[UR4][R60.64], R40 ;  /* 0x000000283c007986 */ /* 0x0001e2000c101d04 */
[----:B-1----:R-:W-:Y:S02]  /*2f00*/  @P1 PRMT R36, R86, 0x7610, R36 ;  /* 0x0000761056241816 */ /* 0x002fe40000000024 */
[----:B------:R-:W-:Y:S02]  /*2f10*/  @P1 PRMT R37, R92, 0x7610, R37 ;  /* 0x000076105c251816 */ /* 0x000fe40000000025 */
[----:B------:R-:W-:Y:S02]  /*2f20*/  @P1 PRMT R38, R191, 0x7610, R38 ;  /* 0x00007610bf261816 */ /* 0x000fe40000000026 */
[----:B------:R-:W-:Y:S02]  /*2f30*/  @P1 PRMT R39, R194, 0x7610, R39 ;  /* 0x00007610c2271816 */ /* 0x000fe40000000027 */
[----:B------:R-:W-:Y:S02]  /*2f40*/  @P1 PRMT R36, R36, 0x5410, R85 ;  /* 0x0000541024241816 */ /* 0x000fe40000000055 */
        /* <DEDUP_REMOVED lines=54> */
.L_x_2133:
        /* <DEDUP_REMOVED lines=23> */
.L_x_2134:
[----:B------:R-:W-:Y:S01]  /*3420*/  HFMA2.MMA R52, -RZ, RZ, 0, 9.5367431640625e-07 ;  /* 0x00000010ff347435 */ /* 0x000fe200000001ff */
[----:B------:R-:W-:Y:S02]  /*3430*/  MOV R53, R47 ;  /* 0x0000002f00357202 */ /* 0x000fe40000000f00 */
[----:B------:R-:W-:Y:S02]  /*3440*/  MOV R55, 0x1f ;  /* 0x0000001f00377802 */ /* 0x000fe40000000f00 */
[----:B------:R-:W-:-:S07]  /*3450*/  MOV R50, 0xffffffff ;  /* 0xffffffff00327802 */ /* 0x000fce0000000f00 */
[----:B-----5:R-:W-:Y:S05]  /*3460*/  WARPSYNC.COLLECTIVE R50, `(.L_x_2136) ;  /* 0x0000000032087348 */ /* 0x020fea0003c00000 */
[----:B------:R0:W1:Y:S02]  /*3470*/  SHFL.DOWN P3, R51, R53, R52, R55 ;  /* 0x0800003435337389 */ /* 0x0000640000060037 */
[----:B01---5:R-:W-:Y:S01]  /*3480*/  ENDCOLLECTIVE ;  /* 0x000000000000791b */ /* 0x023fe20003800000 */
.L_x_2136:
[----:B------:R-:W-:Y:S02]  /*3490*/  MOV R53, R45 ;  /* 0x0000002d00357202 */ /* 0x000fe40000000f00 */
[----:B------:R-:W-:-:S07]  /*34a0*/  MOV R42, R51 ;  /* 0x00000033002a7202 */ /* 0x000fce0000000f00 */
[----:B------:R-:W-:Y:S05]  /*34b0*/  WARPSYNC.COLLECTIVE R50, `(.L_x_2137) ;  /* 0x0000000032087348 */ /* 0x000fea0003c00000 */
[----:B------:R0:W1:Y:S02]  /*34c0*/  SHFL.DOWN P3, R51, R53, R52, R55 ;  /* 0x0800003435337389 */ /* 0x0000640000060037 */
[----:B01----:R-:W-:Y:S01]  /*34d0*/  ENDCOLLECTIVE ;  /* 0x000000000000791b */ /* 0x003fe20003800000 */
.L_x_2137:
[----:B------:R-:W-:Y:S01]  /*34e0*/  FADD.FTZ R42, R47, R42 ;  /* 0x0000002a2f2a7221 */ /* 0x000fe20000010000 */
[----:B------:R-:W-:-:S04]  /*34f0*/  HFMA2.MMA R52, -RZ, RZ, 0, 4.76837158203125e-07 ;  /* 0x00000008ff347435 */ /* 0x000fc800000001ff */
[----:B------:R-:W-:Y:S02]  /*3500*/  MOV R53, R42 ;  /* 0x0000002a00357202 */ /* 0x000fe40000000f00 */
[----:B------:R-:W-:-:S07]  /*3510*/  MOV R44, R51 ;  /* 0x00000033002c7202 */ /* 0x000fce0000000f00 */
[----:B------:R-:W-:Y:S05]  /*3520*/  WARPSYNC.COLLECTIVE R50, `(.L_x_2138) ;  /* 0x0000000032087348 */ /* 0x000fea0003c00000 */
[----:B------:R0:W1:Y:S02]  /*3530*/  SHFL.DOWN P3, R51, R53, R52, R55 ;  /* 0x0800003435337389 */ /* 0x0000640000060037 */
[----:B01----:R-:W-:Y:S01]  /*3540*/  ENDCOLLECTIVE ;  /* 0x000000000000791b */ /* 0x003fe20003800000 */
.L_x_2138:
[----:B------:R-:W-:-:S05]  /*3550*/  FADD.FTZ R44, R45, R44 ;  /* 0x0000002c2d2c7221 */ /* 0x000fca0000010000 */
[----:B------:R-:W-:Y:S02]  /*3560*/  MOV R53, R44 ;  /* 0x0000002c00357202 */ /* 0x000fe40000000f00 */
[----:B------:R-:W-:-:S07]  /*3570*/  MOV R43, R51 ;  /* 0x00000033002b7202 */ /* 0x000fce0000000f00 */
[----:B------:R-:W-:Y:S05]  /*3580*/  WARPSYNC.COLLECTIVE R50, `(.L_x_2139) ;  /* 0x0000000032087348 */ /* 0x000fea0003c00000 */
[----:B------:R0:W1:Y:S02]  /*3590*/  SHFL.DOWN P3, R51, R53, R52, R55 ;  /* 0x0800003435337389 */ /* 0x0000640000060037 */
[----:B01----:R-:W-:Y:S01]  /*35a0*/  ENDCOLLECTIVE ;  /* 0x000000000000791b */ /* 0x003fe20003800000 */
.L_x_2139:
[----:B------:R-:W-:Y:S01]  /*35b0*/  FADD.FTZ R43, R42, R43 ;  /* 0x0000002b2a2b7221 */ /* 0x000fe20000010000 */
[----:B------:R-:W-:-:S04]  /*35c0*/  HFMA2.MMA R52, -RZ, RZ, 0, 2.384185791015625e-07 ;  /* 0x00000004ff347435 */ /* 0x000fc800000001ff */
[----:B------:R-:W-:Y:S02]  /*35d0*/  MOV R53, R43 ;  /* 0x0000002b00357202 */ /* 0x000fe40000000f00 */
[----:B------:R-:W-:-:S07]  /*35e0*/  MOV R49, R51 ;  /* 0x0000003300317202 */ /* 0x000fce0000000f00 */
[----:B------:R-:W-:Y:S05]  /*35f0*/  WARPSYNC.COLLECTIVE R50, `(.L_x_2140) ;  /* 0x0000000032087348 */ /* 0x000fea0003c00000 */
[----:B------:R0:W1:Y:S02]  /*3600*/  SHFL.DOWN P3, R51, R53, R52, R55 ;  /* 0x0800003435337389 */ /* 0x0000640000060037 */
[----:B01----:R-:W-:Y:S01]  /*3610*/  ENDCOLLECTIVE ;  /* 0x000000000000791b */ /* 0x003fe20003800000 */
.L_x_2140:
[----:B------:R-:W-:-:S05]  /*3620*/  FADD.FTZ R49, R44, R49 ;  /* 0x000000312c317221 */ /* 0x000fca0000010000 */
[----:B------:R-:W-:Y:S02]  /*3630*/  MOV R53, R49 ;  /* 0x0000003100357202 */ /* 0x000fe40000000f00 */
[----:B------:R-:W-:-:S07]  /*3640*/  MOV R46, R51 ;  /* 0x00000033002e7202 */ /* 0x000fce0000000f00 */
[----:B------:R-:W-:Y:S05]  /*3650*/  WARPSYNC.COLLECTIVE R50, `(.L_x_2141) ;  /* 0x0000000032087348 */ /* 0x000fea0003c00000 */
[----:B------:R0:W1:Y:S02]  /*3660*/  SHFL.DOWN P3, R51, R53, R52, R55 ;  /* 0x0800003435337389 */ /* 0x0000640000060037 */
[----:B01----:R-:W-:Y:S01]  /*3670*/  ENDCOLLECTIVE ;  /* 0x000000000000791b */ /* 0x003fe20003800000 */
.L_x_2141:
[----:B------:R-:W-:Y:S01]  /*3680*/  FADD.FTZ R46, R43, R46 ;  /* 0x0000002e2b2e7221 */ /* 0x000fe20000010000 */
[----:B------:R-:W-:-:S04]  /*3690*/  HFMA2.MMA R52, -RZ, RZ, 0, 1.1920928955078125e-07 ;  /* 0x00000002ff347435 */ /* 0x000fc800000001ff */
[----:B------:R-:W-:Y:S02]  /*36a0*/  MOV R53, R46 ;  /* 0x0000002e00357202 */ /* 0x000fe40000000f00 */
[----:B------:R-:W-:-:S07]  /*36b0*/  MOV R48, R51 ;  /* 0x0000003300307202 */ /* 0x000fce0000000f00 */
[----:B------:R-:W-:Y:S05]  /*36c0*/  WARPSYNC.COLLECTIVE R50, `(.L_x_2142) ;  /* 0x0000000032087348 */ /* 0x000fea0003c00000 */
[----:B------:R0:W1:Y:S02]  /*36d0*/  SHFL.DOWN P3, R51, R53, R52, R55 ;  /* 0x0800003435337389 */ /* 0x0000640000060037 */
[----:B01----:R-:W-:Y:S01]  /*36e0*/  ENDCOLLECTIVE ;  /* 0x000000000000791b */ /* 0x003fe20003800000 */
.L_x_2142:
[----:B------:R-:W-:-:S05]  /*36f0*/  FADD.FTZ R48, R49, R48 ;  /* 0x0000003031307221 */ /* 0x000fca0000010000 */
[----:B------:R-:W-:Y:S02]  /*3700*/  MOV R53, R48 ;  /* 0x0000003000357202 */ /* 0x000fe40000000f00 */
[----:B------:R-:W-:-:S07]  /*3710*/  MOV R45, R51 ;  /* 0x00000033002d7202 */ /* 0x000fce0000000f00 */
[----:B------:R-:W-:Y:S05]  /*3720*/  WARPSYNC.COLLECTIVE R50, `(.L_x_2143) ;  /* 0x0000000032087348 */ /* 0x000fea0003c00000 */
[----:B------:R0:W1:Y:S02]  /*3730*/  SHFL.DOWN P3, R51, R53, R52, R55 ;  /* 0x0800003435337389 */ /* 0x0000640000060037 */
[----:B01----:R-:W-:Y:S01]  /*3740*/  ENDCOLLECTIVE ;  /* 0x000000000000791b */ /* 0x003fe20003800000 */
.L_x_2143:
[----:B------:R-:W-:Y:S01]  /*3750*/  FADD.FTZ R45, R46, R45 ;  /* 0x0000002d2e2d7221 */ /* 0x000fe20000010000 */
[----:B------:R-:W-:-:S04]  /*3760*/  HFMA2.MMA R52, -RZ, RZ, 0, 5.9604644775390625e-08 ;  /* 0x00000001ff347435 */ /* 0x000fc800000001ff */
[----:B------:R-:W-:Y:S02]  /*3770*/  MOV R53, R45 ;  /* 0x0000002d00357202 */ /* 0x000fe40000000f00 */
[----:B------:R-:W-:-:S07]  /*3780*/  MOV R47, R51 ;  /* 0x00000033002f7202 */ /* 0x000fce0000000f00 */
[----:B------:R-:W-:Y:S05]  /*3790*/  WARPSYNC.COLLECTIVE R50, `(.L_x_2144) ;  /* 0x0000000032087348 */ /* 0x000fea0003c00000 */
[----:B------:R0:W1:Y:S02]  /*37a0*/  SHFL.DOWN P3, R51, R53, R52, R55 ;  /* 0x0800003435337389 */ /* 0x0000640000060037 */
[----:B01----:R-:W-:Y:S01]  /*37b0*/  ENDCOLLECTIVE ;  /* 0x000000000000791b */ /* 0x003fe20003800000 */
.L_x_2144:
[----:B------:R-:W-:-:S05]  /*37c0*/  FADD.FTZ R47, R48, R47 ;  /* 0x0000002f302f7221 */ /* 0x000fca0000010000 */
[----:B------:R-:W-:Y:S02]  /*37d0*/  MOV R53, R47 ;  /* 0x0000002f00357202 */ /* 0x000fe40000000f00 */
[----:B------:R-:W-:-:S07]  /*37e0*/  MOV R56, R51 ;  /* 0x0000003300387202 */ /* 0x000fce0000000f00 */
[----:B------:R-:W-:Y:S05]  /*37f0*/  WARPSYNC.COLLECTIVE R50, `(.L_x_2145) ;  /* 0x0000000032087348 */ /* 0x000fea0003c00000 */
[----:B------:R0:W1:Y:S02]  /*3800*/  SHFL.DOWN P3, R51, R53, R52, R55 ;  /* 0x0800003435337389 */ /* 0x0000640000060037 */
[----:B01----:R-:W-:Y:S01]  /*3810*/  ENDCOLLECTIVE ;  /* 0x000000000000791b */ /* 0x003fe20003800000 */
.L_x_2145:
[----:B------:R-:W-:Y:S01]  /*3820*/  MOV R42, R51 ;  /* 0x00000033002a7202 */ /* 0x000fe20000000f00 */
[----:B------:R-:W-:Y:S06]  /*3830*/  BRA `(.L_x_2146) ;  /* 0xffffffdc00f07947 */ /* 0x000fec000383ffff */
.L_x_2147:
        /* <DEDUP_REMOVED lines=12> */
.L_x_3297:


//--------------------- .text._ZN10layer_norm31ln_parallel_residual_bwd_kernelINS_13Kernel_traitsIf6__halffS2_fjLj6144ELj1ELj1ELj8ELj16ENS_18Kernel_traits_baseILj6144EfS2_fS2_fjLj256EEEEELb0ELb0ELb0EEEvNS_9BwdParamsE --------------------------
	.section	.text._ZN10layer_norm31ln_parallel_residual_bwd_kernelINS_13Kernel_traitsIf6__halffS2_fjLj6144ELj1ELj1ELj8ELj16ENS_18Kernel_traits_baseILj6144EfS2_fS2_fjLj256EEEEELb0ELb0ELb0EEEvNS_9BwdParamsE,"ax",@progbits
	.align	128
        .global         _ZN10layer_norm31ln_parallel_residual_bwd_kernelINS_13Kernel_traitsIf6__halffS2_fjLj6144ELj1ELj1ELj8ELj16ENS_18Kernel_traits_baseILj6144EfS2_fS2_fjLj256EEEEELb0ELb0ELb0EEEvNS_9BwdParamsE
        .type           _ZN10layer_norm31ln_parallel_residual_bwd_kernelINS_13Kernel_traitsIf6__halffS2_fjLj6144ELj1ELj1ELj8ELj16ENS_18Kernel_traits_baseILj6144EfS2_fS2_fjLj256EEEEELb0ELb0ELb0EEEvNS_9BwdParamsE,@function
        .size           _ZN10layer_norm31ln_parallel_residual_bwd_kernelINS_13Kernel_traitsIf6__halffS2_fjLj6144ELj1ELj1ELj8ELj16ENS_18Kernel_traits_baseILj6144EfS2_fS2_fjLj256EEEEELb0ELb0ELb0EEEvNS_9BwdParamsE,(.L_x_3298 - _ZN10layer_norm31ln_parallel_residual_bwd_kernelINS_13Kernel_traitsIf6__halffS2_fjLj6144ELj1ELj1ELj8ELj16ENS_18Kernel_traits_baseILj6144EfS2_fS2_fjLj256EEEEELb0ELb0ELb0EEEvNS_9BwdParamsE)
        .other          _ZN10layer_norm31ln_parallel_residual_bwd_kernelINS_13Kernel_traitsIf6__halffS2_fjLj6144ELj1ELj1ELj8ELj16ENS_18Kernel_traits_baseILj6144EfS2_fS2_fjLj256EEEEELb0ELb0ELb0EEEvNS_9BwdParamsE,@"STO_CUDA_ENTRY STV_DEFAULT"
_ZN10layer_norm31ln_parallel_residual_bwd_kernelINS_13Kernel_traitsIf6__halffS2_fjLj6144ELj1ELj1ELj8ELj16ENS_18Kernel_traits_baseILj6144EfS2_fS2_fjLj256EEEEELb0ELb0ELb0EEEvNS_9BwdParamsE:
.text._ZN10layer_norm31ln_parallel_residual_bwd_kernelINS_13Kernel_traitsIf6__halffS2_fjLj6144ELj1ELj1ELj8ELj16ENS_18Kernel_traits_baseILj6144EfS2_fS2_fjLj256EEEEELb0ELb0ELb0EEEvNS_9BwdParamsE:
        /* <DEDUP_REMOVED lines=101> */
.L_x_2162:
        /* <DEDUP_REMOVED lines=48> */
[----:B------:R-:W-:Y:S02]  /*0950*/  HADD2.F32 R5, -RZ, R196.H0_H0 ;  /* 0x200000c4ff057230 */ /* 0x000fe40000004100 */
[----:B------:R-:W-:-:S03]  /*0960*/  HADD2.F32 R13, -RZ, R197.H0_H0 ;  /* 0x200000c5ff0d7230 */ /* 0x000fc60000004100 */
[-C--:B0-----:R-:W-:Y:S01]  /*0970*/  FMUL.FTZ R9, R24, R5.reuse ;  /* 0x0000000518097220 */ /* 0x081fe20000410000 */
[----:B------:R-:W-:Y:S02]  /*0980*/  HADD2.F32 R225, -RZ, R200.H0_H0 ;  /* 0x200000c8ffe17230 */ /* 0x000fe40000004100 */
[----:B------:R-:W-:Y:S01]  /*0990*/  FADD.FTZ R136, R136, R5 ;  /* 0x0000000588887221 */ /* 0x000fe20000010000 */
[----:B------:R-:W-:Y:S01]  /*09a0*/  FFMA.FTZ R112, R0, R5, R112 ;  /* 0x0000000500707223 */ /* 0x000fe20000010070 */
[----:B------:R-:W-:Y:S02]  /*09b0*/  HADD2.F32 R196, -RZ, R196.H1_H1 ;  /* 0x300000c4ffc47230 */ /* 0x000fe40000004100 */
[----:B------:R-:W-:Y:S01]  /*09c0*/  FMUL.FTZ R5, R3, R232 ;  /* 0x000000e803057220 */ /* 0x000fe20000410000 */
[----:B------:R-:W-:Y:S01]  /*09d0*/  FADD.FTZ R88, R88, R225 ;  /* 0x000000e158587221 */ /* 0x000fe20000010000 */
[-C--:B------:R-:W-:Y:S01]  /*09e0*/  FFMA.FTZ R64, R0, R225.reuse, R64 ;  /* 0x000000e100407223 */ /* 0x080fe20000010040 */
[----:B------:R-:W-:Y:S01]  /*09f0*/  FFMA.FTZ R225, R16, R225, R9 ;  /* 0x000000e110e17223 */ /* 0x000fe20000010009 */
[----:B------:R-:W-:-:S02]  /*0a00*/  HADD2.F32 R9, -RZ, R201.H0_H0 ;  /* 0x200000c9ff097230 */ /* 0x000fc40000004100 */
[----:B------:R-:W-:Y:S01]  /*0a10*/  FMUL.FTZ R217, R3, R248 ;  /* 0x000000f803d97220 */ /* 0x000fe20000410000 */
[----:B------:R-:W-:Y:S02]  /*0a20*/  HADD2.F32 R200, -RZ, R200.H1_H1 ;  /* 0x300000c8ffc87230 */ /* 0x000fe40000004100 */
[-C--:B------:R-:W-:Y:S01]  /*0a30*/  FMUL.FTZ R15, R26, R13.reuse ;  /* 0x0000000d1a0f7220 */ /* 0x080fe20000410000 */
[----:B------:R-:W-:Y:S01]  /*0a40*/  FADD.FTZ R138, R138, R13 ;  /* 0x0000000d8a8a7221 */ /* 0x000fe20000010000 */
[----:B------:R-:W-:Y:S01]  /*0a50*/  FFMA.FTZ R114, R5, R13, R114 ;  /* 0x0000000d05727223 */ /* 0x000fe20000010072 */
[-C--:B------:R-:W-:Y:S01]  /*0a60*/  FMUL.FTZ R8, R25, R196.reuse ;  /* 0x000000c419087220 */ /* 0x080fe20000410000 */
[----:B------:R-:W-:Y:S02]  /*0a70*/  HADD2.F32 R13, -RZ, R198.H0_H0 ;  /* 0x200000c6ff0d7230 */ /* 0x000fe40000004100 */
[----:B------:R-:W-:Y:S01]  /*0a80*/  FADD.FTZ R137, R137, R196 ;  /* 0x000000c489897221 */ /* 0x000fe20000010000 */
[----:B------:R-:W-:Y:S01]  /*0a90*/  FFMA.FTZ R113, R217, R196, R113 ;  /* 0x000000c4d9717223 */ /* 0x000fe20000010071 */
[----:B------:R-:W-:Y:S01]  /*0aa0*/  FADD.FTZ R90, R90, R9 ;  /* 0x000000095a5a7221 */ /* 0x000fe20000010000 */
[-C--:B------:R-:W-:Y:S01]  /*0ab0*/  FFMA.FTZ R66, R5, R9.reuse, R66 ;  /* 0x0000000905427223 */ /* 0x080fe20000010042 */
[----:B------:R-:W-:Y:S01]  /*0ac0*/  FFMA.FTZ R248, R18, R9, R15 ;  /* 0x0000000912f87223 */ /* 0x000fe2000001000f */
[----:B------:R-:W-:-:S02]  /*0ad0*/  HADD2.F32 R243, -RZ, R202.H0_H0 ;  /* 0x200000cafff37230 */ /* 0x000fc40000004100 */
[----:B------:R-:W-:Y:S01]  /*0ae0*/  FFMA.FTZ R249, R17, R200, R8 ;  /* 0x000000c811f97223 */ /* 0x000fe20000010008 */
[----:B------:R-:W-:Y:S02]  /*0af0*/  HADD2.F32 R196, -RZ, R197.H1_H1 ;  /* 0x300000c5ffc47230 */ /* 0x000fe40000004100 */
[C---:B------:R-:W-:Y:S01]  /*0b00*/  FMUL.FTZ R9, R3.reuse, R208 ;  /* 0x000000d003097220 */ /* 0x040fe20000410000 */
[C---:B------:R-:W-:Y:S01]  /*0b10*/  FMUL.FTZ R8, R3.reuse, R206 ;  /* 0x000000ce03087220 */ /* 0x040fe20000410000 */
[----:B------:R-:W-:Y:S01]  /*0b20*/  FMUL.FTZ R15, R28, R13 ;  /* 0x0000000d1c0f7220 */ /* 0x000fe20000410000 */
[----:B------:R-:W-:Y:S02]  /*0b30*/  HADD2.F32 R198, -RZ, R198.H1_H1 ;  /* 0x300000c6ffc67230 */ /* 0x000fe40000004100 */
[----:B------:R-:W-:Y:S01]  /*0b40*/  FMUL.FTZ R14, R3, R14 ;  /* 0x0000000e030e7220 */ /* 0x000fe20000410000 */
[----:B------:R-:W-:Y:S01]  /*0b50*/  FADD.FTZ R89, R89, R200 ;  /* 0x000000c859597221 */ /* 0x000fe20000010000 */
[----:B------:R-:W-:Y:S01]  /*0b60*/  FFMA.FTZ R65, R217, R200, R65 ;  /* 0x000000c8d9417223 */ /* 0x000fe20000010041 */
[----:B------:R-:W-:Y:S01]  /*0b70*/  FADD.FTZ R92, R92, R243 ;  /* 0x000000f35c5c7221 */ /* 0x000fe20000010000 */
[----:B------:R-:W-:Y:S01]  /*0b80*/  FFMA.FTZ R68, R9, R243, R68 ;  /* 0x000000f309447223 */ /* 0x000fe20000010044 */
[----:B------:R-:W-:-:S02]  /*0b90*/  HADD2.F32 R244, -RZ, R201.H1_H1 ;  /* 0x300000c9fff47230 */ /* 0x000fc40000004100 */
[-C--:B------:R-:W-:Y:S01]  /*0ba0*/  FMUL.FTZ R200, R27, R196.reuse ;  /* 0x000000c41bc87220 */ /* 0x080fe20000410000 */
[----:B------:R-:W-:Y:S01]  /*0bb0*/  FADD.FTZ R139, R139, R196 ;  /* 0x000000c48b8b7221 */ /* 0x000fe20000010000 */
[----:B------:R-:W-:Y:S01]  /*0bc0*/  FFMA.FTZ R115, R8, R196, R115 ;  /* 0x000000c408737223 */ /* 0x000fe20000010073 */
[----:B------:R-:W-:Y:S01]  /*0bd0*/  FFMA.FTZ R243, R20, R243, R15 ;  /* 0x000000f314f37223 */ /* 0x000fe2000001000f */
[----:B------:R-:W-:Y:S02]  /*0be0*/  HADD2.F32 R202, -RZ, R202.H1_H1 ;  /* 0x300000caffca7230 */ /* 0x000fe40000004100 */
[----:B------:R-:W-:Y:S01]  /*0bf0*/  FADD.FTZ R140, R140, R13 ;  /* 0x0000000d8c8c7221 */ /* 0x000fe20000010000 */
[----:B------:R-:W-:Y:S01]  /*0c00*/  FFMA.FTZ R116, R9, R13, R116 ;  /* 0x0000000d09747223 */ /* 0x000fe20000010074 */
[-C--:B------:R-:W-:Y:S01]  /*0c10*/  FMUL.FTZ R196, R29, R198.reuse ;  /* 0x000000c61dc47220 */ /* 0x080fe20000410000 */
[----:B------:R-:W-:Y:S01]  /*0c20*/  FADD.FTZ R141, R141, R198 ;  /* 0x000000c68d8d7221 */ /* 0x000fe20000010000 */
[----:B------:R-:W-:Y:S01]  /*0c30*/  FFMA.FTZ R117, R14, R198, R117 ;  /* 0x000000c60e757223 */ /* 0x000fe20000010075 */
[----:B------:R-:W-:-:S02]  /*0c40*/  HADD2.F32 R15, -RZ, R199.H0_H0 ;  /* 0x200000c7ff0f7230 */ /* 0x000fc40000004100 */
[----:B------:R-:W-:Y:S01]  /*0c50*/  FMUL.FTZ R13, R3, R210 ;  /* 0x000000d2030d7220 */ /* 0x000fe20000410000 */
[----:B------:R-:W-:Y:S02]  /*0c60*/  HADD2.F32 R198, -RZ, R199.H1_H1 ;  /* 0x300000c7ffc67230 */ /* 0x000fe40000004100 */
[----:B------:R-:W-:Y:S01]  /*0c70*/  FADD.FTZ R91, R91, R244 ;  /* 0x000000f45b5b7221 */ /* 0x000fe20000010000 */
[----:B------:R-:W-:Y:S01]  /*0c80*/  FFMA.FTZ R67, R8, R244, R67 ;  /* 0x000000f408437223 */ /* 0x000fe20000010043 */
[----:B------:R-:W-:Y:S01]  /*0c90*/  FFMA.FTZ R241, R21, R202, R196 ;  /* 0x000000ca15f17223 */ /* 0x000fe200000100c4 */
[----:B------:R-:W-:Y:S01]  /*0ca0*/  FFMA.FTZ R244, R19, R244, R200 ;  /* 0x000000f413f47223 */ /* 0x000fe200000100c8 */
[-C--:B------:R-:W-:Y:S01]  /*0cb0*/  FMUL.FTZ R197, R30, R15.reuse ;  /* 0x0000000f1ec57220 */ /* 0x080fe20000410000 */
[----:B------:R-:W-:Y:S01]  /*0cc0*/  FADD.FTZ R142, R142, R15 ;  /* 0x0000000f8e8e7221 */ /* 0x000fe20000010000 */
[----:B------:R-:W-:Y:S01]  /*0cd0*/  FFMA.FTZ R118, R13, R15, R118 ;  /* 0x0000000f0d767223 */ /* 0x000fe20000010076 */
[----:B------:R-:W-:-:S02]  /*0ce0*/  HADD2.F32 R196, -RZ, R203.H1_H1 ;  /* 0x300000cbffc47230 */ /* 0x000fc40000004100 */
[----:B------:R-:W-:Y:S01]  /*0cf0*/  FMUL.FTZ R15, R3, R204 ;  /* 0x000000cc030f7220 */ /* 0x000fe20000410000 */
[----:B------:R-:W-:Y:S01]  /*0d00*/  FMUL.FTZ R200, R31, R198 ;  /* 0x000000c61fc87220 */ /* 0x000fe20000410000 */
[----:B------:R-:W-:Y:S02]  /*0d10*/  HADD2.F32 R239, -RZ, R203.H0_H0 ;  /* 0x200000cbffef7230 */ /* 0x000fe40000004100 */
[----:B------:R-:W-:Y:S01]  /*0d20*/  FADD.FTZ R143, R143, R198 ;  /* 0x000000c68f8f7221 */ /* 0x000fe20000010000 */
        /* <DEDUP_REMOVED lines=25> */
.L_x_2150:
[----:B------:R-:W-:Y:S05]  /*0ec0*/  BSYNC B0 ;  /* 0x0000000000007941 */ /* 0x000fea0003800000 */
.L_x_2149:
        /* <DEDUP_REMOVED lines=32> */
[----:B------:R-:W-:-:S02]  /*10d0*/  HADD2.F32 R7, -RZ, R196.H0_H0 ;  /* 0x200000c4ff077230 */ /* 0x000fc40000004100 */
[----:B------:R-:W-:Y:S02]  /*10e0*/  HADD2.F32 R196, -RZ, R196.H1_H1 ;  /* 0x300000c4ffc47230 */ /* 0x000fe40000004100 */
[----:B------:R-:W-:Y:S02]  /*10f0*/  HADD2.F32 R205, -RZ, R197.H0_H0 ;  /* 0x200000c5ffcd7230 */ /* 0x000fe40000004100 */
[-C--:B------:R-:W-:Y:S01]  /*1100*/  FMUL.FTZ R11, R40, R7.reuse ;  /* 0x00000007280b7220 */ /* 0x080fe20000410000 */
[----:B------:R-:W-:Y:S02]  /*1110*/  HADD2.F32 R251, -RZ, R200.H0_H0 ;  /* 0x200000c8fffb7230 */ /* 0x000fe40000004100 */
        /* <DEDUP_REMOVED lines=8> */
[----:B------:R-:W-:-:S02]  /*11a0*/  HADD2.F32 R11, -RZ, R201.H0_H0 ;  /* 0x200000c9ff0b7230 */ /* 0x000fc40000004100 */
[----:B------:R-:W-:Y:S01]  /*11b0*/  FMUL.FTZ R7, R3, R206 ;  /* 0x000000ce03077220 */ /* 0x000fe20000410000 */
[----:B------:R-:W-:Y:S01]  /*11c0*/  FMUL.FTZ R207, R42, R205 ;  /* 0x000000cd2acf7220 */ /* 0x000fe20000410000 */
[----:B------:R-:W-:Y:S02]  /*11d0*/  HADD2.F32 R196, -RZ, R197.H1_H1 ;  /* 0x300000c5ffc47230 */ /* 0x000fe40000004100 */
[----:B------:R-:W-:Y:S02]  /*11e0*/  HADD2.F32 R197, -RZ, R198.H0_H0 ;  /* 0x200000c6ffc57230 */ /* 0x000fe40000004100 */
[----:B------:R-:W-:Y:S01]  /*11f0*/  FADD.FTZ R98, R98, R11 ;  /* 0x0000000b62627221 */ /* 0x000fe20000010000 */
[----:B------:R-:W-:Y:S02]  /*1200*/  HADD2.F32 R200, -RZ, R200.H1_H1 ;  /* 0x300000c8ffc87230 */ /* 0x000fe40000004100 */
[-C--:B------:R-:W-:Y:S01]  /*1210*/  FFMA.FTZ R74, R7, R11.reuse, R74 ;  /* 0x0000000b074a7223 */ /* 0x080fe2000001004a */
[----:B------:R-:W-:Y:S01]  /*1220*/  FFMA.FTZ R246, R34, R11, R207 ;  /* 0x0000000b22f67223 */ /* 0x000fe200000100cf */
[----:B------:R-:W-:-:S02]  /*1230*/  HADD2.F32 R237, -RZ, R202.H0_H0 ;  /* 0x200000caffed7230 */ /* 0x000fc40000004100 */
[C---:B------:R-:W-:Y:S01]  /*1240*/  FMUL.FTZ R11, R3.reuse, R208 ;  /* 0x000000d0030b7220 */ /* 0x040fe20000410000 */
[----:B------:R-:W-:Y:S02]  /*1250*/  HADD2.F32 R198, -RZ, R198.H1_H1 ;  /* 0x300000c6ffc67230 */ /* 0x000fe40000004100 */
[----:B------:R-:W-:Y:S01]  /*1260*/  FMUL.FTZ R212, R3, R212 ;  /* 0x000000d403d47220 */ /* 0x000fe20000410000 */
[----:B------:R-:W-:Y:S02]  /*1270*/  HADD2.F32 R240, -RZ, R201.H1_H1 ;  /* 0x300000c9fff07230 */ /* 0x000fe40000004100 */
[----:B------:R-:W-:Y:S01]  /*1280*/  FMUL.FTZ R201, R44, R197 ;  /* 0x000000c52cc97220 */ /* 0x000fe20000410000 */
[----:B------:R-:W-:Y:S01]  /*1290*/  FADD.FTZ R97, R97, R200 ;  /* 0x000000c861617221 */ /* 0x000fe20000010000 */
[-C--:B------:R-:W-:Y:S01]  /*12a0*/  FFMA.FTZ R73, R6, R200.reuse, R73 ;  /* 0x000000c806497223 */ /* 0x080fe20000010049 */
[----:B------:R-:W-:Y:S01]  /*12b0*/  FFMA.FTZ R247, R33, R200, R210 ;  /* 0x000000c821f77223 */ /* 0x000fe200000100d2 */
[----:B------:R-:W-:Y:S01]  /*12c0*/  FMUL.FTZ R10, R3, R10 ;  /* 0x0000000a030a7220 */ /* 0x000fe20000410000 */
[----:B------:R-:W-:Y:S01]  /*12d0*/  FADD.FTZ R100, R100, R237 ;  /* 0x000000ed64647221 */ /* 0x000fe20000010000 */
[-C--:B------:R-:W-:Y:S01]  /*12e0*/  FFMA.FTZ R76, R11, R237.reuse, R76 ;  /* 0x000000ed0b4c7223 */ /* 0x080fe2000001004c */
[-C--:B------:R-:W-:Y:S01]  /*12f0*/  FMUL.FTZ R234, R45, R198.reuse ;  /* 0x000000c62dea7220 */ /* 0x080fe20000410000 */
[----:B------:R-:W-:Y:S01]  /*1300*/  FADD.FTZ R149, R149, R198 ;  /* 0x000000c695957221 */ /* 0x000fe20000010000 */
[----:B------:R-:W-:Y:S01]  /*1310*/  FFMA.FTZ R125, R212, R198, R125 ;  /* 0x000000c6d47d7223 */ /* 0x000fe2000001007d */
[----:B------:R-:W-:Y:S01]  /*1320*/  FMUL.FTZ R200, R43, R196 ;  /* 0x000000c42bc87220 */ /* 0x000fe20000410000 */
[----:B------:R-:W-:Y:S01]  /*1330*/  FFMA.FTZ R237, R36, R237, R201 ;  /* 0x000000ed24ed7223 */ /* 0x000fe200000100c9 */
[----:B------:R-:W-:-:S02]  /*1340*/  HADD2.F32 R198, -RZ, R199.H1_H1 ;  /* 0x300000c7ffc67230 */ /* 0x000fc40000004100 */
[----:B------:R-:W-:Y:S02]  /*1350*/  HADD2.F32 R201, -RZ, R199.H0_H0 ;  /* 0x200000c7ffc97230 */ /* 0x000fe40000004100 */
[----:B------:R-:W-:Y:S01]  /*1360*/  FADD.FTZ R99, R99, R240 ;  /* 0x000000f063637221 */ /* 0x000fe20000010000 */
[C---:B------:R-:W-:Y:S01]  /*1370*/  FFMA.FTZ R75, R10.reuse, R240, R75 ;  /* 0x000000f00a4b7223 */ /* 0x040fe2000001004b */
[----:B------:R-:W-:Y:S01]  /*1380*/  FADD.FTZ R147, R147, R196 ;  /* 0x000000c493937221 */ /* 0x000fe20000010000 */
[----:B------:R-:W-:Y:S01]  /*1390*/  FFMA.FTZ R123, R10, R196, R123 ;  /* 0x000000c40a7b7223 */ /* 0x000fe2000001007b */
[----:B------:R-:W-:Y:S01]  /*13a0*/  FFMA.FTZ R240, R35, R240, R200 ;  /* 0x000000f023f07223 */ /* 0x000fe200000100c8 */
[----:B------:R-:W-:Y:S01]  /*13b0*/  FADD.FTZ R148, R148, R197 ;  /* 0x000000c594947221 */ /* 0x000fe20000010000 */
[----:B------:R-:W-:Y:S01]  /*13c0*/  FFMA.FTZ R124, R11, R197, R124 ;  /* 0x000000c50b7c7223 */ /* 0x000fe2000001007c */
[--C-:B------:R-:W-:Y:S02]  /*13d0*/  HADD2.F32 R196, -RZ, R203.reuse.H1_H1 ;  /* 0x300000cbffc47230 */ /* 0x100fe40000004100 */
[----:B------:R-:W-:Y:S01]  /*13e0*/  FADD.FTZ R146, R146, R205 ;  /* 0x000000cd92927221 */ /* 0x000fe20000010000 */
[----:B------:R-:W-:Y:S01]  /*13f0*/  FFMA.FTZ R122, R7, R205, R122 ;  /* 0x000000cd077a7223 */ /* 0x000fe2000001007a */
[----:B------:R-:W-:-:S02]  /*1400*/  HADD2.F32 R197, -RZ, R203.H0_H0 ;  /* 0x200000cbffc57230 */ /* 0x000fc40000004100 */
        /* <DEDUP_REMOVED lines=15> */
[----:B------:R-:W-:Y:S01]  /*1500*/  FFMA.FTZ R197, R7, R246, R196 ;  /* 0x000000f607c57223 */ /* 0x000fe200000100c4 */
[----:B------:R-:W-:Y:S02]  /*1510*/  HADD2.F32 R202, -RZ, R202.H1_H1 ;  /* 0x300000caffca7230 */ /* 0x000fe40000004100 */
        /* <DEDUP_REMOVED lines=17> */
.L_x_2152:
[----:B------:R-:W-:Y:S05]  /*1630*/  BSYNC B0 ;  /* 0x0000000000007941 */ /* 0x000fea0003800000 */
.L_x_2151:
        /* <DEDUP_REMOVED lines=28> */
[--C-:B------:R-:W-:Y:S02]  /*1800*/  HADD2.F32 R199, -RZ, R204.reuse.H0_H0 ;  /* 0x200000ccffc77230 */ /* 0x100fe40000004100 */
[----:B------:R-:W-:-:S03]  /*1810*/  HADD2.F32 R204, -RZ, R204.H1_H1 ;  /* 0x300000ccffcc7230 */ /* 0x000fc60000004100 */
[-C--:B------:R-:W-:Y:S01]  /*1820*/  FMUL.FTZ R201, R56, R199.reuse ;  /* 0x000000c738c97220 */ /* 0x080fe20000410000 */
[----:B------:R-:W-:Y:S01]  /*1830*/  FADD.FTZ R152, R152, R199 ;  /* 0x000000c798987221 */ /* 0x000fe20000010000 */
[C---:B------:R-:W-:Y:S01]  /*1840*/  FFMA.FTZ R128, R223.reuse, R199, R128 ;  /* 0x000000c7df807223 */ /* 0x040fe20000010080 */
[----:B------:R-:W-:Y:S02]  /*1850*/  HADD2.F32 R197, -RZ, R208.H0_H0 ;  /* 0x200000d0ffc57230 */ /* 0x000fe40000004100 */
[----:B------:R-:W-:Y:S02]  /*1860*/  HADD2.F32 R199, -RZ, R205.H0_H0 ;  /* 0x200000cdffc77230 */ /* 0x000fe40000004100 */
[----:B------:R-:W-:Y:S01]  /*1870*/  FADD.FTZ R200, -R216, R200 ;  /* 0x000000c8d8c87221 */ /* 0x000fe20000010100 */
        /* <DEDUP_REMOVED lines=8> */
[----:B0-----:R-:W-:Y:S01]  /*1900*/  FMUL.FTZ R214, R57, R204 ;  /* 0x000000cc39d67220 */ /* 0x001fe20000410000 */
[--C-:B------:R-:W-:Y:S02]  /*1910*/  HADD2.F32 R199, -RZ, R206.reuse.H0_H0 ;  /* 0x200000ceffc77230 */ /* 0x100fe40000004100 */
[----:B------:R-:W-:Y:S01]  /*1920*/  FMUL.FTZ R222, R3, R224 ;  /* 0x000000e003de7220 */ /* 0x000fe20000410000 */
[----:B------:R-:W-:Y:S02]  /*1930*/  HADD2.F32 R206, -RZ, R206.H1_H1 ;  /* 0x300000ceffce7230 */ /* 0x000fe40000004100 */
[----:B------:R-:W-:Y:S01]  /*1940*/  FADD.FTZ R106, R106, R197 ;  /* 0x000000c56a6a7221 */ /* 0x000fe20000010000 */
[-C--:B------:R-:W-:Y:S01]  /*1950*/  FFMA.FTZ R82, R221, R197.reuse, R82 ;  /* 0x000000c5dd527223 */ /* 0x080fe20000010052 */
[----:B------:R-:W-:Y:S01]  /*1960*/  FFMA.FTZ R242, R50, R197, R201 ;  /* 0x000000c532f27223 */ /* 0x000fe200000100c9 */
[----:B------:R-:W-:Y:S01]  /*1970*/  FMUL.FTZ R218, R3, R200 ;  /* 0x000000c803da7220 */ /* 0x000fe20000410000 */
[----:B------:R-:W-:Y:S01]  /*1980*/  FFMA.FTZ R245, R49, R208, R214 ;  /* 0x000000d031f57223 */ /* 0x000fe200000100d6 */
[----:B------:R-:W-:-:S02]  /*1990*/  HADD2.F32 R197, -RZ, R210.H0_H0 ;  /* 0x200000d2ffc57230 */ /* 0x000fc40000004100 */
[----:B------:R-:W-:Y:S01]  /*19a0*/  FADD.FTZ R153, R153, R204 ;  /* 0x000000cc99997221 */ /* 0x000fe20000010000 */
[----:B------:R-:W-:Y:S01]  /*19b0*/  FFMA.FTZ R129, R222, R204, R129 ;  /* 0x000000ccde817223 */ /* 0x000fe20000010081 */
[----:B------:R-:W-:Y:S02]  /*19c0*/  HADD2.F32 R210, -RZ, R210.H1_H1 ;  /* 0x300000d2ffd27230 */ /* 0x000fe40000004100 */
[----:B------:R-:W-:Y:S01]  /*19d0*/  FMUL.FTZ R214, R3, R196 ;  /* 0x000000c403d67220 */ /* 0x000fe20000410000 */
[----:B------:R-:W-:Y:S02]  /*19e0*/  HADD2.F32 R204, -RZ, R205.H1_H1 ;  /* 0x300000cdffcc7230 */ /* 0x000fe40000004100 */
[----:B------:R-:W-:Y:S01]  /*19f0*/  FMUL.FTZ R196, R61, R206 ;  /* 0x000000ce3dc47220 */ /* 0x000fe20000410000 */
[----:B------:R-:W-:Y:S01]  /*1a00*/  FADD.FTZ R202, -R216, R202 ;  /* 0x000000cad8ca7221 */ /* 0x000fe20000010100 */
[-C--:B------:R-:W-:Y:S01]  /*1a10*/  FMUL.FTZ R201, R60, R199.reuse ;  /* 0x000000c73cc97220 */ /* 0x080fe20000410000 */
[----:B------:R-:W-:Y:S01]  /*1a20*/  FADD.FTZ R156, R156, R199 ;  /* 0x000000c79c9c7221 */ /* 0x000fe20000010000 */
[----:B------:R-:W-:Y:S01]  /*1a30*/  FFMA.FTZ R132, R218, R199, R132 ;  /* 0x000000c7da847223 */ /* 0x000fe20000010084 */
[----:B------:R-:W-:Y:S01]  /*1a40*/  FADD.FTZ R216, -R216, R203 ;  /* 0x000000cbd8d87221 */ /* 0x000fe20000010100 */
[----:B------:R-:W-:-:S02]  /*1a50*/  HADD2.F32 R199, -RZ, R207.H0_H0 ;  /* 0x200000cfffc77230 */ /* 0x000fc40000004100 */
[----:B------:R-:W-:Y:S01]  /*1a60*/  FMUL.FTZ R219, R3, R198 ;  /* 0x000000c603db7220 */ /* 0x000fe20000410000 */
[----:B------:R-:W-:Y:S02]  /*1a70*/  HADD2.F32 R238, -RZ, R209.H1_H1 ;  /* 0x300000d1ffee7230 */ /* 0x000fe40000004100 */
[----:B------:R-:W-:Y:S01]  /*1a80*/  FFMA.FTZ R229, R53, R210, R196 ;  /* 0x000000d235e57223 */ /* 0x000fe200000100c4 */
[----:B------:R-:W-:Y:S01]  /*1a90*/  FMUL.FTZ R198, R59, R204 ;  /* 0x000000cc3bc67220 */ /* 0x000fe20000410000 */
[----:B------:R-:W-:Y:S01]  /*1aa0*/  FADD.FTZ R108, R108, R197 ;  /* 0x000000c56c6c7221 */ /* 0x000fe20000010000 */
[-C--:B------:R-:W-:Y:S01]  /*1ab0*/  FFMA.FTZ R84, R218, R197.reuse, R84 ;  /* 0x000000c5da547223 */ /* 0x080fe20000010054 */
[----:B------:R-:W-:Y:S01]  /*1ac0*/  FFMA.FTZ R236, R52, R197, R201 ;  /* 0x000000c534ec7223 */ /* 0x000fe200000100c9 */
[----:B------:R-:W-:Y:S02]  /*1ad0*/  HADD2.F32 R196, -RZ, R207.H1_H1 ;  /* 0x300000cfffc47230 */ /* 0x000fe40000004100 */
[----:B------:R-:W-:Y:S01]  /*1ae0*/  FMUL.FTZ R216, R3, R216 ;  /* 0x000000d803d87220 */ /* 0x000fe20000410000 */
[----:B------:R-:W-:-:S02]  /*1af0*/  HADD2.F32 R197, -RZ, R211.H0_H0 ;  /* 0x200000d3ffc57230 */ /* 0x000fc40000004100 */
        /* <DEDUP_REMOVED lines=41> */
.L_x_2154:
[----:B------:R-:W-:Y:S05]  /*1d90*/  BSYNC B0 ;  /* 0x0000000000007941 */ /* 0x000fea0003800000 */
.L_x_2153:
        /* <DEDUP_REMOVED lines=25> */
.L_x_2177:
        /* <DEDUP_REMOVED lines=90> */
[-C--:B------:R-:W-:Y:S02]  /*24d0*/  F2FP.F16.F32.PACK_AB R198, R209, R207.reuse ;  /* 0x000000cfd1c6723e */ /* 0x080fe400000000ff */
[-C--:B------:R-:W-:Y:S01]  /*24e0*/  F2FP.F16.F32.PACK_AB R199, R208, R206.reuse ;  /* 0x000000ced0c7723e */ /* 0x080fe200000000ff */
[----:B------:R0:W-:Y:S01]  /*24f0*/  @P6 STG.E.128 desc[UR4][R202.64+0x10], R188 ;  /* 0x000010bcca006986 */ /* 0x0001e2000c101d04 */
        /* <DEDUP_REMOVED lines=8> */
[----:B0-----:R-:W-:Y:S02]  /*2580*/  @P0 F2FP.F16.F32.PACK_AB R203, RZ, R196 ;  /* 0x000000c4ffcb023e */ /* 0x001fe400000000ff */
[----:B------:R-:W-:-:S02]  /*2590*/  @P0 F2FP.F16.F32.PACK_AB R202, RZ, R197 ;  /* 0x000000c5ffca023e */ /* 0x000fc400000000ff */
[----:B------:R-:W-:Y:S02]  /*25a0*/  F2FP.F16.F32.PACK_AB R196, R196, R197 ;  /* 0x000000c5c4c4723e */ /* 0x000fe400000000ff */
[-C--:B------:R-:W-:Y:S02]  /*25b0*/  F2FP.F16.F32.PACK_AB R197, R210, R211.reuse ;  /* 0x000000d3d2c5723e */ /* 0x080fe400000000ff */
[----:B------:R-:W-:Y:S02]  /*25c0*/  @P0 F2FP.F16.F32.PACK_AB R211, RZ, R211 ;  /* 0x000000d3ffd3023e */ /* 0x000fe400000000ff */
[----:B------:R-:W-:Y:S01]  /*25d0*/  @P0 F2FP.F16.F32.PACK_AB R210, RZ, R210 ;  /* 0x000000d2ffd2023e */ /* 0x000fe200000000ff */
        /* <DEDUP_REMOVED lines=9> */
.L_x_2157:
[----:B------:R-:W-:Y:S05]  /*2670*/  BSYNC B0 ;  /* 0x0000000000007941 */ /* 0x000fea0003800000 */
.L_x_2156:
        /* <DEDUP_REMOVED lines=79> */
.L_x_2159:
[----:B------:R-:W-:Y:S05]  /*2b70*/  BSYNC B0 ;  /* 0x0000000000007941 */ /* 0x000fea0003800000 */
.L_x_2158:
        /* <DEDUP_REMOVED lines=78> */
.L_x_2161:
[----:B------:R-:W-:Y:S05]  /*3060*/  BSYNC B0 ;  /* 0x0000000000007941 */ /* 0x000fea0003800000 */
.L_x_2160:
[----:B------:R-:W-:Y:S02]  /*3070*/  IADD3 R4, R4, UR16, RZ ;  /* 0x0000001004047c10 */ /* 0x000fe4000fffe0ff */
[----:B------:R-:W-:Y:S02]  /*3080*/  SEL R198, RZ, 0x1, P5 ;  /* 0x00000001ffc67807 */ /* 0x000fe40002800000 */
[----:B------:R-:W-:-:S13]  /*3090*/  ISETP.GE.AND P0, PT, R4, UR17, PT ;  /* 0x0000001104007c0c */ /* 0x000fda000bf06270 */
[----:B------:R-:W-:Y:S05]  /*30a0*/  @!P0 BRA `(.L_x_2162) ;  /* 0xffffffd400688947 */ /* 0x000fea000383ffff */
.L_x_2148:
        /* <DEDUP_REMOVED lines=25> */
.L_x_2164:
[----:B------:R-:W-:Y:S05]  /*3240*/  BSYNC B0 ;  /* 0x0000000000007941 */ /* 0x000fea0003800000 */
.L_x_2163:
        /* <DEDUP_REMOVED lines=19> */
.L_x_2166:
[----:B------:R-:W-:Y:S05]  /*3380*/  BSYNC B0 ;  /* 0x0000000000007941 */ /* 0x000fea0003800000 */
.L_x_2165:
        /* <DEDUP_REMOVED lines=18> */
.L_x_2155:
[----:B------:R-:W-:Y:S01]  /*34b0*/  HFMA2.MMA R208, -RZ, RZ, 0, 9.5367431640625e-07 ;  /* 0x00000010ffd07435 */ /* 0x000fe200000001ff */
[----:B------:R-:W-:Y:S02]  /*34c0*/  MOV R209, 0x1f ;  /* 0x0000001f00d17802 */ /* 0x000fe40000000f00 */
[----:B------:R-:W-:-:S08]  /*34d0*/  MOV R206, 0xffffffff ;  /* 0xffffffff00ce7802 */ /* 0x000fd00000000f00 */
[----:B-----5:R-:W-:Y:S05]  /*34e0*/  WARPSYNC.COLLECTIVE R206, `(.L_x_2167) ;  /* 0x00000000ce087348 */ /* 0x020fea0003c00000 */
[----:B------:R0:W1:Y:S02]  /*34f0*/  SHFL.DOWN P1, R207, R231, R208, R209 ;  /* 0x080000d0e7cf7389 */ /* 0x00006400000200d1 */
[----:B01---5:R-:W-:Y:S01]  /*3500*/  ENDCOLLECTIVE ;  /* 0x000000000000791b */ /* 0x023fe20003800000 */
.L_x_2167:
[----:B------:R-:W-:-:S05]  /*3510*/  MOV R196, R207 ;  /* 0x000000cf00c47202 */ /* 0x000fca0000000f00 */
[----:B------:R-:W-:Y:S01]  /*3520*/  FADD.FTZ R196, R196, R231 ;  /* 0x000000e7c4c47221 */ /* 0x000fe20000010000 */
[----:B------:R-:W-:-:S07]  /*3530*/  MOV R231, R232 ;  /* 0x000000e800e77202 */ /* 0x000fce0000000f00 */
[----:B------:R-:W-:Y:S05]  /*3540*/  WARPSYNC.COLLECTIVE R206, `(.L_x_2168) ;  /* 0x00000000ce087348 */ /* 0x000fea0003c00000 */
[----:B------:R0:W1:Y:S02]  /*3550*/  SHFL.DOWN P1, R207, R231, R208, R209 ;  /* 0x080000d0e7cf7389 */ /* 0x00006400000200d1 */
[----:B01----:R-:W-:Y:S01]  /*3560*/  ENDCOLLECTIVE ;  /* 0x000000000000791b */ /* 0x003fe20003800000 */
.L_x_2168:
[----:B------:R-:W-:Y:S01]  /*3570*/  HFMA2.MMA R208, -RZ, RZ, 0, 4.76837158203125e-07 ;  /* 0x00000008ffd07435 */ /* 0x000fe200000001ff */
[----:B------:R-:W-:Y:S02]  /*3580*/  MOV R231, R196 ;  /* 0x000000c400e77202 */ /* 0x000fe40000000f00 */
[----:B------:R-:W-:-:S08]  /*3590*/  MOV R199, R207 ;  /* 0x000000cf00c77202 */ /* 0x000fd00000000f00 */
[----:B------:R-:W-:Y:S05]  /*35a0*/  WARPSYNC.COLLECTIVE R206, `(.L_x_2169) ;  /* 0x00000000ce087348 */ /* 0x000fea0003c00000 */
[----:B------:R0:W1:Y:S02]  /*35b0*/  SHFL.DOWN P1, R207, R231, R208, R209 ;  /* 0x080000d0e7cf7389 */ /* 0x00006400000200d1 */
[----:B01----:R-:W-:Y:S01]  /*35c0*/  ENDCOLLECTIVE ;  /* 0x000000000000791b */ /* 0x003fe20003800000 */
.L_x_2169:
[----:B------:R-:W-:-:S05]  /*35d0*/  FADD.FTZ R199, R199, R232 ;  /* 0x000000e8c7c77221 */ /* 0x000fca0000010000 */
[----:B------:R-:W-:Y:S02]  /*35e0*/  MOV R231, R199 ;  /* 0x000000c700e77202 */ /* 0x000fe40000000f00 */
[----:B------:R-:W-:-:S07]  /*35f0*/  MOV R201, R207 ;  /* 0x000000cf00c97202 */ /* 0x000fce0000000f00 */
[----:B------:R-:W-:Y:S05]  /*3600*/  WARPSYNC.COLLECTIVE R206, `(.L_x_2170) ;  /* 0x00000000ce087348 */ /* 0x000fea0003c00000 */
[----:B------:R0:W1:Y:S02]  /*3610*/  SHFL.DOWN P1, R207, R231, R208, R209 ;  /* 0x080000d0e7cf7389 */ /* 0x00006400000200d1 */
[----:B01----:R-:W-:Y:S01]  /*3620*/  ENDCOLLECTIVE ;  /* 0x000000000000791b */ /* 0x003fe20003800000 */
.L_x_2170:
[----:B------:R-:W-:Y:S01]  /*3630*/  FADD.FTZ R201, R196, R201 ;  /* 0x000000c9c4c97221 */ /* 0x000fe20000010000 */
[----:B------:R-:W-:-:S04]  /*3640*/  HFMA2.MMA R208, -RZ, RZ, 0, 2.384185791015625e-07 ;  /* 0x00000004ffd07435 */ /* 0x000fc800000001ff */
[----:B------:R-:W-:Y:S02]  /*3650*/  MOV R231, R201 ;  /* 0x000000c900e77202 */ /* 0x000fe40000000f00 */
[----:B------:R-:W-:-:S07]  /*3660*/  MOV R200, R207 ;  /* 0x000000cf00c87202 */ /* 0x000fce0000000f00 */
[----:B------:R-:W-:Y:S05]  /*3670*/  WARPSYNC.COLLECTIVE R206, `(.L_x_2171) ;  /* 0x00000000ce087348 */ /* 0x000fea0003c00000 */
[----:B------:R0:W1:Y:S02]  /*3680*/  SHFL.DOWN P1, R207, R231, R208, R209 ;  /* 0x080000d0e7cf7389 */ /* 0x00006400000200d1 */
[----:B01----:R-:W-:Y:S01]  /*3690*/  ENDCOLLECTIVE ;  /* 0x000000000000791b */ /* 0x003fe20003800000 */
.L_x_2171:
[----:B------:R-:W-:-:S05]  /*36a0*/  FADD.FTZ R200, R199, R200 ;  /* 0x000000c8c7c87221 */ /* 0x000fca0000010000 */
[----:B------:R-:W-:Y:S02]  /*36b0*/  MOV R231, R200 ;  /* 0x000000c800e77202 */ /* 0x000fe40000000f00 */
[----:B------:R-:W-:-:S07]  /*36c0*/  MOV R202, R207 ;  /* 0x000000cf00ca7202 */ /* 0x000fce0000000f00 */
[----:B------:R-:W-:Y:S05]  /*36d0*/  WARPSYNC.COLLECTIVE R206, `(.L_x_2172) ;  /* 0x00000000ce087348 */ /* 0x000fea0003c00000 */
[----:B------:R0:W1:Y:S02]  /*36e0*/  SHFL.DOWN P1, R207, R231, R208, R209 ;  /* 0x080000d0e7cf7389 */ /* 0x00006400000200d1 */
[----:B01----:R-:W-:Y:S01]  /*36f0*/  ENDCOLLECTIVE ;  /* 0x000000000000791b */ /* 0x003fe20003800000 */
.L_x_2172:
[----:B------:R-:W-:Y:S01]  /*3700*/  FADD.FTZ R202, R201, R202 ;  /* 0x000000cac9ca7221 */ /* 0x000fe20000010000 */
[----:B------:R-:W-:-:S04]  /*3710*/  HFMA2.MMA R208, -RZ, RZ, 0, 1.1920928955078125e-07 ;  /* 0x00000002ffd07435 */ /* 0x000fc800000001ff */
[----:B------:R-:W-:Y:S02]  /*3720*/  MOV R231, R202 ;  /* 0x000000ca00e77202 */ /* 0x000fe40000000f00 */
[----:B------:R-:W-:-:S07]  /*3730*/  MOV R203, R207 ;  /* 0x000000cf00cb7202 */ /* 0x000fce0000000f00 */
[----:B------:R-:W-:Y:S05]  /*3740*/  WARPSYNC.COLLECTIVE R206, `(.L_x_2173) ;  /* 0x00000000ce087348 */ /* 0x000fea0003c00000 */
[----:B------:R0:W1:Y:S02]  /*3750*/  SHFL.DOWN P1, R207, R231, R208, R209 ;  /* 0x080000d0e7cf7389 */ /* 0x00006400000200d1 */
[----:B01----:R-:W-:Y:S01]  /*3760*/  ENDCOLLECTIVE ;  /* 0x000000000000791b */ /* 0x003fe20003800000 */
.L_x_2173:
[----:B------:R-:W-:-:S05]  /*3770*/  FADD.FTZ R203, R200, R203 ;  /* 0x000000cbc8cb7221 */ /* 0x000fca0000010000 */
[----:B------:R-:W-:Y:S02]  /*3780*/  MOV R231, R203 ;  /* 0x000000cb00e77202 */ /* 0x000fe40000000f00 */
[----:B------:R-:W-:-:S07]  /*3790*/  MOV R205, R207 ;  /* 0x000000cf00cd7202 */ /* 0x000fce0000000f00 */
[----:B------:R-:W-:Y:S05]  /*37a0*/  WARPSYNC.COLLECTIVE R206, `(.L_x_2174) ;  /* 0x00000000ce087348 */ /* 0x000fea0003c00000 */
[----:B------:R0:W1:Y:S02]  /*37b0*/  SHFL.DOWN P1, R207, R231, R208, R209 ;  /* 0x080000d0e7cf7389 */ /* 0x00006400000200d1 */
[----:B01----:R-:W-:Y:S01]  /*37c0*/  ENDCOLLECTIVE ;  /* 0x000000000000791b */ /* 0x003fe20003800000 */
.L_x_2174:
[----:B------:R-:W-:Y:S01]  /*37d0*/  FADD.FTZ R205, R202, R205 ;  /* 0x000000cdcacd7221 */ /* 0x000fe20000010000 */
[----:B------:R-:W-:-:S04]  /*37e0*/  HFMA2.MMA R208, -RZ, RZ, 0, 5.9604644775390625e-08 ;  /* 0x00000001ffd07435 */ /* 0x000fc800000001ff */
[----:B------:R-:W-:Y:S02]  /*37f0*/  MOV R231, R205 ;  /* 0x000000cd00e77202 */ /* 0x000fe40000000f00 */
[----:B------:R-:W-:-:S07]  /*3800*/  MOV R204, R207 ;  /* 0x000000cf00cc7202 */ /* 0x000fce0000000f00 */
[----:B------:R-:W-:Y:S05]  /*3810*/  WARPSYNC.COLLECTIVE R206, `(.L_x_2175) ;  /* 0x00000000ce087348 */ /* 0x000fea0003c00000 */
[----:B------:R0:W1:Y:S02]  /*3820*/  SHFL.DOWN P1, R207, R231, R208, R209 ;  /* 0x080000d0e7cf7389 */ /* 0x00006400000200d1 */
[----:B01----:R-:W-:Y:S01]  /*3830*/  ENDCOLLECTIVE ;  /* 0x000000000000791b */ /* 0x003fe20003800000 */
.L_x_2175:
[----:B------:R-:W-:-:S05]  /*3840*/  FADD.FTZ R204, R203, R204 ;  /* 0x000000cccbcc7221 */ /* 0x000fca0000010000 */
[----:B------:R-:W-:Y:S02]  /*3850*/  MOV R231, R204 ;  /* 0x000000cc00e77202 */ /* 0x000fe40000000f00 */
[----:B------:R-:W-:-:S07]  /*3860*/  MOV R196, R207 ;  /* 0x000000cf00c47202 */ /* 0x000fce0000000f00 */
[----:B------:R-:W-:Y:S05]  /*3870*/  WARPSYNC.COLLECTIVE R206, `(.L_x_2176) ;  /* 0x00000000ce087348 */ /* 0x000fea0003c00000 */
[----:B------:R0:W1:Y:S02]  /*3880*/  SHFL.DOWN P1, R207, R231, R208, R209 ;  /* 0x080000d0e7cf7389 */ /* 0x00006400000200d1 */
[----:B01----:R-:W-:Y:S01]  /*3890*/  ENDCOLLECTIVE ;  /* 0x000000000000791b */ /* 0x003fe20003800000 */
.L_x_2176:
[----:B------:R-:W-:Y:S01]  /*38a0*/  MOV R199, R207 ;  /* 0x000000cf00c77202 */ /* 0x000fe20000000f00 */
[----:B------:R-:W-:Y:S06]  /*38b0*/  BRA `(.L_x_2177) ;  /* 0xffffffe4009c7947 */ /* 0x000fec000383ffff */
.L_x_2178:
        /* <DEDUP_REMOVED lines=12> */
.L_x_3298:


//--------------------- .text._ZN10layer_norm31ln_parallel_residual_bwd_kernelINS_13Kernel_traitsIf6__halffS2_fjLj6144ELj1ELj1ELj8ELj16ENS_18Kernel_traits_baseILj6144EfS2_fS2_fjLj256EEEEELb0ELb0ELb1EEEvNS_9BwdParamsE --------------------------
	.section	.text._ZN10layer_norm31ln_parallel_residual_bwd_kernelINS_13Kernel_traitsIf6__halffS2_fjLj6144ELj1ELj1ELj8ELj16ENS_18Kernel_traits_baseILj6144EfS2_fS2_fjLj256EEEEELb0ELb0ELb1EEEvNS_9BwdParamsE,"ax",@progbits
	.align	128
        .global         _ZN10layer_norm31ln_parallel_residual_bwd_kernelINS_13Kernel_traitsIf6__halffS2_fjLj6144ELj1ELj1ELj8ELj16ENS_18Kernel_traits_baseILj6144EfS2_fS2_fjLj256EEEEELb0ELb0ELb1EEEvNS_9BwdParamsE
        .type           _ZN10layer_norm31ln_parallel_residual_bwd_kernelINS_13Kernel_traitsIf6__halffS2_fjLj6144ELj1ELj1ELj8ELj16ENS_18Kernel_traits_baseILj6144EfS2_fS2_fjLj256EEEEELb0ELb0ELb1EEEvNS_9BwdParamsE,@function
        .size           _ZN10layer_norm31ln_parallel_residual_bwd_kernelINS_13Kernel_traitsIf6__halffS2_fjLj6144ELj1ELj1ELj8ELj16ENS_18Kernel_traits_baseILj6144EfS2_fS2_fjLj256EEEEELb0ELb0ELb1EEEvNS_9BwdParamsE,(.L_x_3299 - _ZN10layer_norm31ln_parallel_residual_bwd_kernelINS_13Kernel_traitsIf6__halffS2_fjLj6144ELj1ELj1ELj8ELj16ENS_18Kernel_traits_baseILj6144EfS2_fS2_fjLj256EEEEELb0ELb0ELb1EEEvNS_9BwdParamsE)
        .other          _ZN10layer_norm31ln_parallel_residual_bwd_kernelINS_13Kernel_traitsIf6__halffS2_fjLj6144ELj1ELj1ELj8ELj16ENS_18Kernel_traits_baseILj6144EfS2_fS2_fjLj256EEEEELb0ELb0ELb1EEEvNS_9BwdParamsE,@"STO_CUDA_ENTRY STV_DEFAULT"
_ZN10layer_norm31ln_parallel_residual_bwd_kernelINS_13Kernel_traitsIf6__halffS2_fjLj6144ELj1ELj1ELj8ELj16ENS_18Kernel_traits_baseILj6144EfS2_fS2_fjLj256EEEEELb0ELb0ELb1EEEvNS_9BwdParamsE:
.text._ZN10layer_norm31ln_parallel_residual_bwd_kernelINS_13Kernel_traitsIf6__halffS2_fjLj6144ELj1ELj1ELj8ELj16ENS_18Kernel_traits_baseILj6144EfS2_fS2_fjLj256EEEEELb0ELb0ELb1EEEvNS_9BwdParamsE:
        /* <DEDUP_REMOVED lines=64> */
.L_x_2179:
        /* <DEDUP_REMOVED lines=74> */
.L_x_2182:
        /* <DEDUP_REMOVED lines=38> */
[----:B-1----:R-:W-:-:S03]  /*0b00*/  @P0 IMAD.WIDE.U32 R238, R234, 0x20, R162 ;  /* 0x00000020eaee0825 */ /* 0x002fc600078e00a2 */
[----:B------:R-:W2:Y:S01]  /*0b10*/  LDG.E.128 R160, desc[UR4][R160.64+0x10] ;  /* 0x00001004a0a07981 */ /* 0x000ea2000c1e1d00 */
[----:B------:R-:W-:-:S03]  /*0b20*/  ISETP.NE.AND P2, PT, RZ, UR11, PT ;  /* 0x0000000bff007c0c */ /* 0x000fc6000bf45270 */
[----:B-----5:R-:W5:Y:S04]  /*0b30*/  @P0 LDG.E.128 R80, desc[UR4][R238.64] ;  /* 0x00000004ee500981 */ /* 0x020f68000c1e1d00 */
[----:B------:R2:W5:Y:S01]  /*0b40*/  @P0 LDG.E.128 R84, desc[UR4][R238.64+0x10] ;  /* 0x00001004ee540981 */ /* 0x000562000c1e1d00 */
[----:B---3--:R-:W-:-:S04]  /*0b50*/  @P0 IMAD.WIDE.U32 R236, R229, 0x20, R236 ;  /* 0x00000020e5ec0825 */ /* 0x008fc800078e00ec */
[----:B0-----:R-:W-:Y:S01]  /*0b60*/  @P0 IMAD.WIDE.U32 R240, R233, 0x20, R240 ;  /* 0x00000020e9f00825 */ /* 0x001fe200078e00f0 */
[----:B------:R-:W5:Y:S04]  /*0b70*/  @P0 LDG.E.128 R96, desc[UR4][R236.64] ;  /* 0x00000004ec600981 */ /* 0x000f68000c1e1d00 */
[----:B------:R0:W5:Y:S01]  /*0b80*/  @P0 LDG.E.128 R100, desc[UR4][R236.64+0x10] ;  /* 0x00001004ec640981 */ /* 0x000162000c1e1d00 */
[----:B------:R-:W-:-:S03]  /*0b90*/  LOP3.LUT P6, RZ, R242, 0xff, RZ, 0xc0, !PT ;  /* 0x000000fff2ff7812 */ /* 0x000fc600078cc0ff */
[----:B------:R-:W5:Y:S04]  /*0ba0*/  @P0 LDG.E.128 R88, desc[UR4][R240.64] ;  /* 0x00000004f0580981 */ /* 0x000f68000c1e1d00 */
[----:B------:R1:W5:Y:S01]  /*0bb0*/  @P0 LDG.E.128 R92, desc[UR4][R240.64+0x10] ;  /* 0x00001004f05c0981 */ /* 0x000362000c1e1d00 */
[----:B----4-:R-:W-:-:S05]  /*0bc0*/  FSEL R245, R245, RZ, !P2 ;  /* 0x000000fff5f57208 */ /* 0x010fca0005000000 */
[----:B------:R-:W-:Y:S01]  /*0bd0*/  FADD.FTZ R116, R116, -R245 ;  /* 0x800000f574747221 */ /* 0x000fe20000010000 */
[--C-:B--2---:R-:W-:Y:S02]  /*0be0*/  HADD2.F32 R239, -RZ, R120.reuse.H0_H0 ;  /* 0x20000078ffef7230 */ /* 0x104fe40000004100 */
[----:B------:R-:W-:Y:S02]  /*0bf0*/  HADD2.F32 R120, -RZ, R120.H1_H1 ;  /* 0x30000078ff787230 */ /* 0x000fe40000004100 */
[----:B------:R-:W-:Y:S01]  /*0c00*/  FMUL.FTZ R238, R235, R116 ;  /* 0x00000074ebee7220 */ /* 0x000fe20000410000 */
[----:B------:R-:W-:-:S03]  /*0c10*/  FADD.FTZ R226, R239, R226 ;  /* 0x000000e2efe27221 */ /* 0x000fc60000010000 */
[-C--:B------:R-:W-:Y:S01]  /*0c20*/  FFMA.FTZ R227, R238, R239.reuse, R227 ;  /* 0x000000efeee37223 */ /* 0x080fe200000100e3 */
[----:B------:R-:W-:Y:S01]  /*0c30*/  FMUL.FTZ R239, R52, R239 ;  /* 0x000000ef34ef7220 */ /* 0x000fe20000410000 */
[--C-:B------:R-:W-:Y:S02]  /*0c40*/  HADD2.F32 R116, -RZ, R124.reuse.H0_H0 ;  /* 0x2000007cff747230 */ /* 0x100fe40000004100 */
[----:B------:R-:W-:Y:S02]  /*0c50*/  HADD2.F32 R124, -RZ, R124.H1_H1 ;  /* 0x3000007cff7c7230 */ /* 0x000fe40000004100 */
[----:B------:R-:W-:Y:S01]  /*0c60*/  FADD.FTZ R118, R118, -R245 ;  /* 0x800000f576767221 */ /* 0x000fe20000010000 */
[----:B------:R-:W-:Y:S01]  /*0c70*/  FADD.FTZ R228, R116, R228 ;  /* 0x000000e474e47221 */ /* 0x000fe20000010000 */
[-C--:B------:R-:W-:Y:S01]  /*0c80*/  FFMA.FTZ R231, R238, R116.reuse, R231 ;  /* 0x00000074eee77223 */ /* 0x080fe200000100e7 */
[----:B0-----:R-:W-:Y:S01]  /*0c90*/  FFMA.FTZ R236, R76, R116, R239 ;  /* 0x000000744cec7223 */ /* 0x001fe200000100ef */
[----:B------:R-:W-:Y:S01]  /*0ca0*/  FMUL.FTZ R116, R53, R120 ;  /* 0x0000007835747220 */ /* 0x000fe20000410000 */
[--C-:B------:R-:W-:Y:S01]  /*0cb0*/  FADD.FTZ R244, R119, -R245.reuse ;  /* 0x800000f577f47221 */ /* 0x100fe20000010000 */
[----:B-1----:R-:W-:Y:S01]  /*0cc0*/  FADD.FTZ R240, R117, -R245 ;  /* 0x800000f575f07221 */ /* 0x002fe20000010000 */
[----:B------:R-:W-:-:S02]  /*0cd0*/  HADD2.F32 R117, -RZ, R121.H0_H0 ;  /* 0x20000079ff757230 */ /* 0x000fc40000004100 */
[----:B------:R-:W-:Y:S01]  /*0ce0*/  FFMA.FTZ R237, R77, R124, R116 ;  /* 0x0000007c4ded7223 */ /* 0x000fe20000010074 */
[C---:B------:R-:W-:Y:S01]  /*0cf0*/  FMUL.FTZ R242, R235.reuse, R118 ;  /* 0x00000076ebf27220 */ /* 0x040fe20000410000 */
[----:B------:R-:W-:Y:S02]  /*0d00*/  HADD2.F32 R116, -RZ, R121.H1_H1 ;  /* 0x30000079ff747230 */ /* 0x000fe40000004100 */
[----:B------:R-:W-:Y:S01]  /*0d10*/  FMUL.FTZ R244, R235, R244 ;  /* 0x000000f4ebf47220 */ /* 0x000fe20000410000 */
[----:B------:R-:W-:Y:S02]  /*0d20*/  HADD2.F32 R239, -RZ, R125.H0_H0 ;  /* 0x2000007dffef7230 */ /* 0x000fe40000004100 */
[----:B------:R-:W-:Y:S01]  /*0d30*/  FADD.FTZ R128, -R245, R128 ;  /* 0x00000080f5807221 */ /* 0x000fe20000010100 */
[----:B------:R-:W-:Y:S01]  /*0d40*/  FADD.FTZ R218, R117, R218 ;  /* 0x000000da75da7221 */ /* 0x000fe20000010000 */
[-C--:B------:R-:W-:Y:S01]  /*0d50*/  FFMA.FTZ R219, R242, R117.reuse, R219 ;  /* 0x00000075f2db7223 */ /* 0x080fe200000100db */
[----:B------:R-:W-:Y:S01]  /*0d60*/  FMUL.FTZ R117, R54, R117 ;  /* 0x0000007536757220 */ /* 0x000fe20000410000 */
[-C--:B------:R-:W-:Y:S01]  /*0d70*/  FMUL.FTZ R118, R55, R116.reuse ;  /* 0x0000007437767220 */ /* 0x080fe20000410000 */
[----:B------:R-:W-:Y:S01]  /*0d80*/  FADD.FTZ R214, R116, R214 ;  /* 0x000000d674d67221 */ /* 0x000fe20000010000 */
[----:B------:R-:W-:Y:S01]  /*0d90*/  FFMA.FTZ R215, R244, R116, R215 ;  /* 0x00000074f4d77223 */ /* 0x000fe200000100d7 */
[----:B------:R-:W-:-:S02]  /*0da0*/  HADD2.F32 R116, -RZ, R122.H0_H0 ;  /* 0x2000007aff747230 */ /* 0x000fc40000004100 */
[----:B------:R-:W-:Y:S01]  /*0db0*/  FMUL.FTZ R246, R235, R128 ;  /* 0x00000080ebf67220 */ /* 0x000fe20000410000 */
[----:B------:R-:W-:Y:S02]  /*0dc0*/  HADD2.F32 R122, -RZ, R122.H1_H1 ;  /* 0x3000007aff7a7230 */ /* 0x000fe40000004100 */
[----:B------:R-:W-:Y:S01]  /*0dd0*/  FADD.FTZ R220, R239, R220 ;  /* 0x000000dcefdc7221 */ /* 0x000fe20000010000 */
[-C--:B------:R-:W-:Y:S01]  /*0de0*/  FFMA.FTZ R221, R242, R239.reuse, R221 ;  /* 0x000000eff2dd7223 */ /* 0x080fe200000100dd */
[----:B------:R-:W-:Y:S01]  /*0df0*/  FFMA.FTZ R239, R78, R239, R117 ;  /* 0x000000ef4eef7223 */ /* 0x000fe20000010075 */
[--C-:B------:R-:W-:Y:S02]  /*0e00*/  HADD2.F32 R117, -RZ, R126.reuse.H0_H0 ;  /* 0x2000007eff757230 */ /* 0x100fe40000004100 */
[-C--:B------:R-:W-:Y:S01]  /*0e10*/  FMUL.FTZ R119, R48, R116.reuse ;  /* 0x0000007430777220 */ /* 0x080fe20000410000 */
[----:B------:R-:W-:Y:S01]  /*0e20*/  FADD.FTZ R210, R116, R210 ;  /* 0x000000d274d27221 */ /* 0x000fe20000010000 */
[----:B------:R-:W-:Y:S01]  /*0e30*/  FFMA.FTZ R211, R246, R116, R211 ;  /* 0x00000074f6d37223 */ /* 0x000fe200000100d3 */
[----:B------:R-:W-:-:S02]  /*0e40*/  HADD2.F32 R126, -RZ, R126.H1_H1 ;  /* 0x3000007eff7e7230 */ /* 0x000fc40000004100 */
[----:B------:R-:W-:Y:S01]  /*0e50*/  FMUL.FTZ R116, R49, R122 ;  /* 0x0000007a31747220 */ /* 0x000fe20000410000 */
[C---:B------:R-:W-:Y:S01]  /*0e60*/  FADD.FTZ R130, -R245.reuse, R130 ;  /* 0x00000082f5827221 */ /* 0x040fe20000010100 */
[----:B------:R-:W-:Y:S02]  /*0e70*/  FADD.FTZ R248, -R245, R129 ;  /* 0x00000081f5f87221 */ /* 0x000fe40000010100 */
[----:B------:R-:W-:Y:S01]  /*0e80*/  FFMA.FTZ R129, R73, R126, R116 ;  /* 0x0000007e49817223 */ /* 0x000fe20000010074 */
[----:B------:R-:W-:Y:S02]  /*0e90*/  HADD2.F32 R116, -RZ, R123.H0_H0 ;  /* 0x2000007bff747230 */ /* 0x000fe40000004100 */
[----:B------:R-:W-:Y:S01]  /*0ea0*/  FMUL.FTZ R250, R235, R130 ;  /* 0x00000082ebfa7220 */ /* 0x000fe20000410000 */
[----:B------:R-:W-:Y:S01]  /*0eb0*/  FADD.FTZ R252, -R245, R131 ;  /* 0x00000083f5fc7221 */ /* 0x000fe20000010100 */
[----:B------:R-:W-:Y:S01]  /*0ec0*/  FFMA.FTZ R128, R72, R117, R119 ;  /* 0x0000007548807223 */ /* 0x000fe20000010077 */
[----:B------:R-:W-:-:S02]  /*0ed0*/  HADD2.F32 R125, -RZ, R125.H1_H1 ;  /* 0x3000007dff7d7230 */ /* 0x000fc40000004100 */
[-C--:B------:R-:W-:Y:S01]  /*0ee0*/  FMUL.FTZ R119, R50, R116.reuse ;  /* 0x0000007432777220 */ /* 0x080fe20000410000 */
[----:B------:R-:W-:Y:S01]  /*0ef0*/  FADD.FTZ R202, R116, R202 ;  /* 0x000000ca74ca7221 */ /* 0x000fe20000010000 */
[----:B------:R-:W-:Y:S01]  /*0f00*/  FFMA.FTZ R203, R250, R116, R203 ;  /* 0x00000074facb7223 */ /* 0x000fe200000100cb */
[----:B------:R-:W-:Y:S02]  /*0f10*/  HADD2.F32 R116, -RZ, R123.H1_H1 ;  /* 0x3000007bff747230 */ /* 0x000fe40000004100 */
[----:B------:R-:W-:Y:S01]  /*0f20*/  FMUL.FTZ R252, R235, R252 ;  /* 0x000000fcebfc7220 */ /* 0x000fe20000410000 */
[----:B------:R-:W-:Y:S01]  /*0f30*/  FADD.FTZ R132, -R245, R132 ;  /* 0x00000084f5847221 */ /* 0x000fe20000010100 */
[----:B------:R-:W-:Y:S01]  /*0f40*/  FFMA.FTZ R241, R79, R125, R118 ;  /* 0x0000007d4ff17223 */ /* 0x000fe20000010076 */
[----:B------:R-:W-:Y:S01]  /*0f50*/  FADD.FTZ R212, R117, R212 ;  /* 0x000000d475d47221 */ /* 0x000fe20000010000 */
[----:B------:R-:W-:Y:S01]  /*0f60*/  FFMA.FTZ R213, R246, R117, R213 ;  /* 0x00000075f6d57223 */ /* 0x000fe200000100d5 */
[----:B------:R-:W-:-:S02]  /*0f70*/  HADD2.F32 R117, -RZ, R127.H0_H0 ;  /* 0x2000007fff757230 */ /* 0x000fc40000004100 */
[-C--:B------:R-:W-:Y:S01]  /*0f80*/  FMUL.FTZ R118, R51, R116.reuse ;  /* 0x0000007433767220 */ /* 0x080fe20000410000 */
[----:B------:R-:W-:Y:S01]  /*0f90*/  FADD.FTZ R198, R116, R198 ;  /* 0x000000c674c67221 */ /* 0x000fe20000010000 */
[----:B------:R-:W-:Y:S01]  /*0fa0*/  FFMA.FTZ R199, R252, R116, R199 ;  /* 0x00000074fcc77223 */ /* 0x000fe200000100c7 */
[----:B------:R-:W-:Y:S02]  /*0fb0*/  HADD2.F32 R127, -RZ, R127.H1_H1 ;  /* 0x3000007fff7f7230 */ /* 0x000fe40000004100 */
[----:B------:R-:W-:Y:S01]  /*0fc0*/  FMUL.FTZ R243, R235, R132 ;  /* 0x00000084ebf37220 */ /* 0x000fe20000410000 */
[--C-:B------:R-:W-:Y:S02]  /*0fd0*/  HADD2.F32 R116, -RZ, R136.reuse.H0_H0 ;  /* 0x20000088ff747230 */ /* 0x100fe40000004100 */
[----:B------:R-:W-:Y:S01]  /*0fe0*/  FADD.FTZ R204, R117, R204 ;  /* 0x000000cc75cc7221 */ /* 0x000fe20000010000 */
[-C--:B------:R-:W-:Y:S01]  /*0ff0*/  FFMA.FTZ R205, R250, R117.reuse, R205 ;  /* 0x00000075facd7223 */ /* 0x080fe200000100cd */
[----:B------:R-:W-:Y:S01]  /*1000*/  FFMA.FTZ R130, R74, R117, R119 ;  /* 0x000000754a827223 */ /* 0x000fe20000010077 */
[----:B------:R-:W-:Y:S01]  /*1010*/  FFMA.FTZ R131, R75, R127, R118 ;  /* 0x0000007f4b837223 */ /* 0x000fe20000010076 */
[----:B------:R-:W-:Y:S01]  /*1020*/  FADD.FTZ R194, R116, R194 ;  /* 0x000000c274c27221 */ /* 0x000fe20000010000 */
[-C--:B------:R-:W-:Y:S01]  /*1030*/  FFMA.FTZ R195, R243, R116.reuse, R195 ;  /* 0x00000074f3c37223 */ /* 0x080fe200000100c3 */
[----:B------:R-:W-:Y:S01]  /*1040*/  FMUL.FTZ R117, R44, R116 ;  /* 0x000000742c757220 */ /* 0x000fe20000410000 */
[----:B------:R-:W-:Y:S01]  /*1050*/  FADD.FTZ R116, -R245, R133 ;  /* 0x00000085f5747221 */ /* 0x000fe20000010100 */
[----:B------:R-:W-:-:S02]  /*1060*/  HADD2.F32 R118, -RZ, R136.H1_H1 ;  /* 0x30000088ff767230 */ /* 0x000fc40000004100 */
[--C-:B------:R-:W-:Y:S02]  /*1070*/  HADD2.F32 R133, -RZ, R140.reuse.H1_H1 ;  /* 0x3000008cff857230 */ /* 0x100fe40000004100 */
[----:B------:R-:W-:Y:S01]  /*1080*/  FMUL.FTZ R136, R235, R116 ;  /* 0x00000074eb887220 */ /* 0x000fe20000410000 */
[-C--:B------:R-:W-:Y:S02]  /*1090*/  FMUL.FTZ R116, R45, R118.reuse ;  /* 0x000000762d747220 */ /* 0x080fe40000410000 */
[----:B------:R-:W-:Y:S01]  /*10a0*/  FADD.FTZ R192, R133, R192 ;  /* 0x000000c085c07221 */ /* 0x000fe20000010000 */
[-C--:B------:R-:W-:Y:S01]  /*10b0*/  FFMA.FTZ R193, R136, R133.reuse, R193 ;  /* 0x0000008588c17223 */ /* 0x080fe200000100c1 */
[----:B------:R-:W-:Y:S01]  /*10c0*/  FFMA.FTZ R133, R69, R133, R116 ;  /* 0x0000008545857223 */ /* 0x000fe20000010074 */
[----:B------:R-:W-:Y:S01]  /*10d0*/  FADD.FTZ R116, -R245, R135 ;  /* 0x00000087f5747221 */ /* 0x000fe20000010100 */
[----:B------:R-:W-:Y:S02]  /*10e0*/  HADD2.F32 R132, -RZ, R140.H0_H0 ;  /* 0x2000008cff847230 */ /* 0x000fe40000004100 */
[----:B------:R-:W-:Y:S01]  /*10f0*/  FADD.FTZ R190, R118, R190 ;  /* 0x000000be76be7221 */ /* 0x000fe20000010000 */
[----:B------:R-:W-:Y:S01]  /*1100*/  FFMA.FTZ R191, R136, R118, R191 ;  /* 0x0000007688bf7223 */ /* 0x000fe200000100bf */
[----:B------:R-:W-:-:S02]  /*1110*/  HADD2.F32 R118, -RZ, R137.H1_H1 ;  /* 0x30000089ff767230 */ /* 0x000fc40000004100 */
[----:B------:R-:W-:Y:S01]  /*1120*/  FMUL.FTZ R135, R235, R116 ;  /* 0x00000074eb877220 */ /* 0x000fe20000410000 */
[----:B------:R-:W-:Y:S01]  /*1130*/  FADD.FTZ R134, -R245, R134 ;  /* 0x00000086f5867221 */ /* 0x000fe20000010100 */
[----:B------:R-:W-:Y:S01]  /*1140*/  FADD.FTZ R196, R132, R196 ;  /* 0x000000c484c47221 */ /* 0x000fe20000010000 */
[-C--:B------:R-:W-:Y:S01]  /*1150*/  FFMA.FTZ R197, R243, R132.reuse, R197 ;  /* 0x00000084f3c57223 */ /* 0x080fe200000100c5 */
[----:B------:R-:W-:Y:S01]  /*1160*/  FFMA.FTZ R132, R68, R132, R117 ;  /* 0x0000008444847223 */ /* 0x000fe20000010075 */
[----:B------:R-:W-:Y:S02]  /*1170*/  HADD2.F32 R117, -RZ, R137.H0_H0 ;  /* 0x20000089ff757230 */ /* 0x000fe40000004100 */
[----:B------:R-:W-:Y:S01]  /*1180*/  FADD.FTZ R14, R118, R14 ;  /* 0x0000000e760e7221 */ /* 0x000fe20000010000 */
[--C-:B------:R-:W-:Y:S02]  /*1190*/  HADD2.F32 R116, -RZ, R141.reuse.H1_H1 ;  /* 0x3000008dff747230 */ /* 0x100fe40000004100 */
[----:B------:R-:W-:Y:S01]  /*11a0*/  FFMA.FTZ R183, R135, R118, R183 ;  /* 0x0000007687b77223 */ /* 0x000fe200000100b7 */
[----:B------:R-:W-:Y:S01]  /*11b0*/  FMUL.FTZ R140, R235, R134 ;  /* 0x00000086eb8c7220 */ /* 0x000fe20000410000 */
[----:B------:R-:W-:Y:S01]  /*11c0*/  FMUL.FTZ R118, R47, R118 ;  /* 0x000000762f767220 */ /* 0x000fe20000410000 */
[----:B------:R-:W-:-:S02]  /*11d0*/  HADD2.F32 R134, -RZ, R141.H0_H0 ;  /* 0x2000008dff867230 */ /* 0x000fc40000004100 */
[----:B------:R-:W-:Y:S01]  /*11e0*/  FADD.FTZ R186, R117, R186 ;  /* 0x000000ba75ba7221 */ /* 0x000fe20000010000 */
[-C--:B------:R-:W-:Y:S01]  /*11f0*/  FFMA.FTZ R187, R140, R117.reuse, R187 ;  /* 0x000000758cbb7223 */ /* 0x080fe200000100bb */
[----:B------:R-:W-:Y:S01]  /*1200*/  FADD.FTZ R184, R116, R184 ;  /* 0x000000b874b87221 */ /* 0x000fe20000010000 */
[-C--:B------:R-:W-:Y:S01]  /*1210*/  FFMA.FTZ R185, R135, R116.reuse, R185 ;  /* 0x0000007487b97223 */ /* 0x080fe200000100b9 */
[----:B------:R-:W-:Y:S01]  /*1220*/  FFMA.FTZ R137, R71, R116, R118 ;  /* 0x0000007447897223 */ /* 0x000fe20000010076 */
[----:B------:R-:W-:Y:S01]  /*1230*/  FMUL.FTZ R117, R46, R117 ;  /* 0x000000752e757220 */ /* 0x000fe20000410000 */
[----:B------:R-:W-:Y:S01]  /*1240*/  FADD.FTZ R144, -R245, R144 ;  /* 0x00000090f5907221 */ /* 0x000fe20000010100 */
[----:B------:R-:W-:Y:S02]  /*1250*/  HADD2.F32 R116, -RZ, R138.H0_H0 ;  /* 0x2000008aff747230 */ /* 0x000fe40000004100 */
[----:B------:R-:W-:Y:S01]  /*1260*/  FADD.FTZ R188, R134, R188 ;  /* 0x000000bc86bc7221 */ /* 0x000fe20000010000 */
[----:B------:R-:W-:Y:S01]  /*1270*/  FFMA.FTZ R189, R140, R134, R189 ;  /* 0x000000868cbd7223 */ /* 0x000fe200000100bd */
[----:B------:R-:W-:-:S02]  /*1280*/  HADD2.F32 R141, -RZ, R142.H0_H0 ;  /* 0x2000008eff8d7230 */ /* 0x000fc40000004100 */
[----:B------:R-:W-:Y:S01]  /*1290*/  FFMA.FTZ R134, R70, R134, R117 ;  /* 0x0000008646867223 */ /* 0x000fe20000010075 */
[----:B------:R-:W-:Y:S01]  /*12a0*/  FMUL.FTZ R144, R235, R144 ;  /* 0x00000090eb907220 */ /* 0x000fe20000410000 */
[-C--:B------:R-:W-:Y:S01]  /*12b0*/  FMUL.FTZ R117, R40, R116.reuse ;  /* 0x0000007428757220 */ /* 0x080fe20000410000 */
[----:B------:R-:W-:Y:S01]  /*12c0*/  FADD.FTZ R12, R116, R12 ;  /* 0x0000000c740c7221 */ /* 0x000fe20000010000 */
[----:B------:R-:W-:Y:S01]  /*12d0*/  FADD.FTZ R169, R141, R169 ;  /* 0x000000a98da97221 */ /* 0x000fe20000010000 */
[-C--:B------:R-:W-:Y:S01]  /*12e0*/  FFMA.FTZ R181, R144, R141.reuse, R181 ;  /* 0x0000008d90b57223 */ /* 0x080fe200000100b5 */
[----:B------:R-:W-:Y:S01]  /*12f0*/  FFMA.FTZ R141, R64, R141, R117 ;  /* 0x0000008d408d7223 */ /* 0x000fe20000010075 */
[----:B------:R-:W-:Y:S01]  /*1300*/  FFMA.FTZ R25, R144, R116, R25 ;  /* 0x0000007490197223 */ /* 0x000fe20000010019 */
[----:B------:R-:W-:Y:S02]  /*1310*/  HADD2.F32 R117, -RZ, R138.H1_H1 ;  /* 0x3000008aff757230 */ /* 0x000fe40000004100 */
[----:B------:R-:W-:Y:S01]  /*1320*/  FADD.FTZ R116, -R245, R145 ;  /* 0x00000091f5747221 */ /* 0x000fe20000010100 */
[----:B------:R-:W-:-:S03]  /*1330*/  HADD2.F32 R138, -RZ, R142.H1_H1 ;  /* 0x3000008eff8a7230 */ /* 0x000fc60000004100 */
[----:B------:R-:W-:Y:S01]  /*1340*/  FMUL.FTZ R145, R235, R116 ;  /* 0x00000074eb917220 */ /* 0x000fe20000410000 */
[-C--:B------:R-:W-:Y:S01]  /*1350*/  FMUL.FTZ R116, R41, R117.reuse ;  /* 0x0000007529747220 */ /* 0x080fe20000410000 */
[----:B------:R-:W-:Y:S01]  /*1360*/  FADD.FTZ R170, R138, R170 ;  /* 0x000000aa8aaa7221 */ /* 0x000fe20000010000 */
[----:B------:R-:W-:Y:S01]  /*1370*/  FADD.FTZ R146, -R245, R146 ;  /* 0x00000092f5927221 */ /* 0x000fe20000010100 */
[-C--:B------:R-:W-:Y:S01]  /*1380*/  FFMA.FTZ R182, R145, R138.reuse, R182 ;  /* 0x0000008a91b67223 */ /* 0x080fe200000100b6 */
[----:B------:R-:W-:Y:S01]  /*1390*/  FFMA.FTZ R138, R65, R138, R116 ;  /* 0x0000008a418a7223 */ /* 0x000fe20000010074 */
[----:B------:R-:W-:Y:S02]  /*13a0*/  HADD2.F32 R116, -RZ, R139.H0_H0 ;  /* 0x2000008bff747230 */ /* 0x000fe40000004100 */
[----:B------:R-:W-:Y:S01]  /*13b0*/  FMUL.FTZ R146, R235, R146 ;  /* 0x00000092eb927220 */ /* 0x000fe20000410000 */
[----:B------:R-:W-:Y:S02]  /*13c0*/  HADD2.F32 R142, -RZ, R143.H0_H0 ;  /* 0x2000008fff8e7230 */ /* 0x000fe40000004100 */
[----:B------:R-:W-:Y:S01]  /*13d0*/  FADD.FTZ R13, R117, R13 ;  /* 0x0000000d750d7221 */ /* 0x000fe20000010000 */
[----:B------:R-:W-:Y:S01]  /*13e0*/  FFMA.FTZ R26, R145, R117, R26 ;  /* 0x00000075911a7223 */ /* 0x000fe2000001001a */
[-C--:B------:R-:W-:Y:S01]  /*13f0*/  FMUL.FTZ R117, R42, R116.reuse ;  /* 0x000000742a757220 */ /* 0x080fe20000410000 */
[----:B------:R-:W-:Y:S01]  /*1400*/  FADD.FTZ R10, R116, R10 ;  /* 0x0000000a740a7221 */ /* 0x000fe20000010000 */
[----:B------:R-:W-:Y:S01]  /*1410*/  FFMA.FTZ R23, R146, R116, R23 ;  /* 0x0000007492177223 */ /* 0x000fe20000010017 */
[----:B------:R-:W-:Y:S01]  /*1420*/  FADD.FTZ R167, R142, R167 ;  /* 0x000000a78ea77221 */ /* 0x000fe20000010000 */
[-C--:B------:R-:W-:Y:S01]  /*1430*/  FFMA.FTZ R179, R146, R142.reuse, R179 ;  /* 0x0000008e92b37223 */ /* 0x080fe200000100b3 */
[----:B------:R-:W-:Y:S01]  /*1440*/  FADD.FTZ R116, -R245, R147 ;  /* 0x00000093f5747221 */ /* 0x000fe20000010100 */
[----:B------:R-:W-:Y:S01]  /*1450*/  FFMA.FTZ R142, R66, R142, R117 ;  /* 0x0000008e428e7223 */ /* 0x000fe20000010075 */
[----:B------:R-:W-:-:S02]  /*1460*/  HADD2.F32 R117, -RZ, R139.H1_H1 ;  /* 0x3000008bff757230 */ /* 0x000fc40000004100 */
[----:B------:R-:W-:Y:S02]  /*1470*/  HADD2.F32 R139, -RZ, R143.H1_H1 ;  /* 0x3000008fff8b7230 */ /* 0x000fe40000004100 */
[----:B------:R-:W-:Y:S01]  /*1480*/  FMUL.FTZ R143, R235, R116 ;  /* 0x00000074eb8f7220 */ /* 0x000fe20000410000 */
[-C--:B------:R-:W-:Y:S01]  /*1490*/  FMUL.FTZ R116, R43, R117.reuse ;  /* 0x000000752b747220 */ /* 0x080fe20000410000 */
[----:B------:R-:W-:Y:S02]  /*14a0*/  FADD.FTZ R11, R117, R11 ;  /* 0x0000000b750b7221 */ /* 0x000fe40000010000 */
[----:B------:R-:W-:Y:S01]  /*14b0*/  FFMA.FTZ R24, R143, R117, R24 ;  /* 0x000000758f187223 */ /* 0x000fe20000010018 */
[----:B------:R-:W-:Y:S02]  /*14c0*/  HADD2.F32 R117, -RZ, R152.H0_H0 ;  /* 0x20000098ff757230 */ /* 0x000fe40000004100 */
[----:B------:R-:W-:Y:S01]  /*14d0*/  FADD.FTZ R148, -R245, R148 ;  /* 0x00000094f5947221 */ /* 0x000fe20000010100 */
[----:B------:R-:W-:Y:S01]  /*14e0*/  FADD.FTZ R168, R139, R168 ;  /* 0x000000a88ba87221 */ /* 0x000fe20000010000 */
[-C--:B------:R-:W-:Y:S01]  /*14f0*/  FFMA.FTZ R180, R143, R139.reuse, R180 ;  /* 0x0000008b8fb47223 */ /* 0x080fe200000100b4 */
[----:B------:R-:W-:Y:S01]  /*1500*/  FFMA.FTZ R139, R67, R139, R116 ;  /* 0x0000008b438b7223 */ /* 0x000fe20000010074 */
[----:B------:R-:W-:-:S02]  /*1510*/  HADD2.F32 R116, -RZ, R156.H0_H0 ;  /* 0x2000009cff747230 */ /* 0x000fc40000004100 */
[----:B------:R-:W-:Y:S01]  /*1520*/  FMUL.FTZ R148, R235, R148 ;  /* 0x00000094eb947220 */ /* 0x000fe20000410000 */
[----:B------:R-:W-:Y:S02]  /*1530*/  FMUL.FTZ R147, R36, R117 ;  /* 0x0000007524937220 */ /* 0x000fe40000410000 */
[----:B------:R-:W-:Y:S01]  /*1540*/  FADD.FTZ R165, R116, R165 ;  /* 0x000000a574a57221 */ /* 0x000fe20000010000 */
[-C--:B------:R-:W-:Y:S01]  /*1550*/  FFMA.FTZ R177, R148, R116.reuse, R177 ;  /* 0x0000007494b17223 */ /* 0x080fe200000100b1 */
[----:B------:R-:W-:Y:S01]  /*1560*/  FFMA.FTZ R147, R60, R116, R147 ;  /* 0x000000743c937223 */ /* 0x000fe20000010093 */
[C---:B------:R-:W-:Y:S01]  /*1570*/  FADD.FTZ R116, -R245.reuse, R149 ;  /* 0x00000095f5747221 */ /* 0x040fe20000010100 */
[----:B------:R-:W-:Y:S02]  /*1580*/  HADD2.F32 R152, -RZ, R152.H1_H1 ;  /* 0x30000098ff987230 */ /* 0x000fe40000004100 */
[----:B------:R-:W-:Y:S01]  /*1590*/  FADD.FTZ R150, -R245, R150 ;  /* 0x00000096f5967221 */ /* 0x000fe20000010100 */
[----:B------:R-:W-:Y:S01]  /*15a0*/  FMUL.FTZ R247, R235, R116 ;  /* 0x00000074ebf77220 */ /* 0x000fe20000410000 */
[----:B------:R-:W-:-:S02]  /*15b0*/  HADD2.F32 R149, -RZ, R156.H1_H1 ;  /* 0x3000009cff957230 */ /* 0x000fc40000004100 */
[----:B------:R-:W-:Y:S01]  /*15c0*/  FADD.FTZ R8, R117, R8 ;  /* 0x0000000875087221 */ /* 0x000fe20000010000 */
[----:B------:R-:W-:Y:S01]  /*15d0*/  FFMA.FTZ R21, R148, R117, R21 ;  /* 0x0000007594157223 */ /* 0x000fe20000010015 */
[-C--:B------:R-:W-:Y:S01]  /*15e0*/  FMUL.FTZ R116, R37, R152.reuse ;  /* 0x0000009825747220 */ /* 0x080fe20000410000 */
[----:B------:R-:W-:Y:S01]  /*15f0*/  FADD.FTZ R9, R152, R9 ;  /* 0x0000000998097221 */ /* 0x000fe20000010000 */
[----:B------:R-:W-:Y:S01]  /*1600*/  FFMA.FTZ R22, R247, R152, R22 ;  /* 0x00000098f7167223 */ /* 0x000fe20000010016 */
[----:B------:R-:W-:Y:S02]  /*1610*/  HADD2.F32 R117, -RZ, R153.H0_H0 ;  /* 0x20000099ff757230 */ /* 0x000fe40000004100 */
[----:B------:R-:W-:Y:S01]  /*1620*/  FMUL.FTZ R152, R235, R150 ;  /* 0x00000096eb987220 */ /* 0x000fe20000410000 */
[----:B------:R-:W-:Y:S01]  /*1630*/  FADD.FTZ R166, R149, R166 ;  /* 0x000000a695a67221 */ /* 0x000fe20000010000 */
[-C--:B------:R-:W-:Y:S01]  /*1640*/  FFMA.FTZ R178, R247, R149.reuse, R178 ;  /* 0x00000095f7b27223 */ /* 0x080fe200000100b2 */
[----:B------:R-:W-:Y:S01]  /*1650*/  FFMA.FTZ R149, R61, R149, R116 ;  /* 0x000000953d957223 */ /* 0x000fe20000010074 */
[----:B------:R-:W-:-:S02]  /*1660*/  HADD2.F32 R150, -RZ, R157.H0_H0 ;  /* 0x2000009dff967230 */ /* 0x000fc40000004100 */
[----:B------:R-:W-:Y:S01]  /*1670*/  FADD.FTZ R6, R117, R6 ;  /* 0x0000000675067221 */ /* 0x000fe20000010000 */
[-C--:B------:R-:W-:Y:S01]  /*1680*/  FFMA.FTZ R19, R152, R117.reuse, R19 ;  /* 0x0000007598137223 */ /* 0x080fe20000010013 */
[C---:B------:R-:W-:Y:S01]  /*1690*/  FADD.FTZ R116, -R245.reuse, R151 ;  /* 0x00000097f5747221 */ /* 0x040fe20000010100 */
[----:B------:R-:W-:Y:S01]  /*16a0*/  FMUL.FTZ R117, R38, R117 ;  /* 0x0000007526757220 */ /* 0x000fe20000410000 */
[----:B------:R-:W-:Y:S02]  /*16b0*/  HADD2.F32 R118, -RZ, R153.H1_H1 ;  /* 0x30000099ff767230 */ /* 0x000fe40000004100 */
[----:B------:R-:W-:Y:S01]  /*16c0*/  FADD.FTZ R160, -R245, R160 ;  /* 0x000000a0f5a07221 */ /* 0x000fe20000010100 */
[----:B------:R-:W-:Y:S01]  /*16d0*/  FADD.FTZ R31, R150, R31 ;  /* 0x0000001f961f7221 */ /* 0x000fe20000010000 */
[----:B------:R-:W-:Y:S01]  /*16e0*/  FFMA.FTZ R175, R152, R150, R175 ;  /* 0x0000009698af7223 */ /* 0x000fe200000100af */
[----:B------:R-:W-:Y:S01]  /*16f0*/  FMUL.FTZ R151, R235, R116 ;  /* 0x00000074eb977220 */ /* 0x000fe20000410000 */
[----:B------:R-:W-:Y:S01]  /*1700*/  FFMA.FTZ R150, R62, R150, R117 ;  /* 0x000000963e967223 */ /* 0x000fe20000010075 */
[----:B------:R-:W-:-:S02]  /*1710*/  HADD2.F32 R117, -RZ, R154.H0_H0 ;  /* 0x2000009aff757230 */ /* 0x000fc40000004100 */
[----:B------:R-:W-:Y:S01]  /*1720*/  FMUL.FTZ R160, R235, R160 ;  /* 0x000000a0eba07220 */ /* 0x000fe20000410000 */
[----:B------:R-:W-:Y:S01]  /*1730*/  FADD.FTZ R7, R118, R7 ;  /* 0x0000000776077221 */ /* 0x000fe20000010000 */
[-C--:B------:R-:W-:Y:S01]  /*1740*/  FFMA.FTZ R20, R151, R118.reuse, R20 ;  /* 0x0000007697147223 */ /* 0x080fe20000010014 */
[----:B------:R-:W-:Y:S01]  /*1750*/  FMUL.FTZ R156, R39, R118 ;  /* 0x00000076279c7220 */ /* 0x000fe20000410000 */
[----:B------:R-:W-:Y:S01]  /*1760*/  FADD.FTZ R118, -R245, R161 ;  /* 0x000000a1f5767221 */ /* 0x000fe20000010100 */
[-C--:B------:R-:W-:Y:S01]  /*1770*/  FMUL.FTZ R119, R32, R117.reuse ;  /* 0x0000007520777220 */ /* 0x080fe20000410000 */
[----:B------:R-:W-:Y:S01]  /*1780*/  FADD.FTZ R4, R117, R4 ;  /* 0x0000000475047221 */ /* 0x000fe20000010000 */
[----:B------:R-:W-:Y:S01]  /*1790*/  FFMA.FTZ R17, R160, R117, R17 ;  /* 0x00000075a0117223 */ /* 0x000fe20000010011 */
[----:B------:R-:W-:Y:S02]  /*17a0*/  HADD2.F32 R117, -RZ, R154.H1_H1 ;  /* 0x3000009aff757230 */ /* 0x000fe40000004100 */
[----:B------:R-:W-:Y:S01]  /*17b0*/  FMUL.FTZ R161, R235, R118 ;  /* 0x00000076eba17220 */ /* 0x000fe20000410000 */
[----:B------:R-:W-:Y:S01]  /*17c0*/  FADD.FTZ R162, -R245, R162 ;  /* 0x000000a2f5a27221 */ /* 0x000fe20000010100 */
[----:B------:R-:W-:-:S02]  /*17d0*/  HADD2.F32 R153, -RZ, R158.H0_H0 ;  /* 0x2000009eff997230 */ /* 0x000fc40000004100 */
[-C--:B------:R-:W-:Y:S01]  /*17e0*/  FMUL.FTZ R118, R33, R117.reuse ;  /* 0x0000007521767220 */ /* 0x080fe20000410000 */
[----:B------:R-:W-:Y:S01]  /*17f0*/  FADD.FTZ R5, R117, R5 ;  /* 0x0000000575057221 */ /* 0x000fe20000010000 */
[----:B------:R-:W-:Y:S01]  /*1800*/  FFMA.FTZ R18, R161, R117, R18 ;  /* 0x00000075a1127223 */ /* 0x000fe20000010012 */
[----:B------:R-:W-:Y:S02]  /*1810*/  HADD2.F32 R154, -RZ, R158.H1_H1 ;  /* 0x3000009eff9a7230 */ /* 0x000fe40000004100 */
[----:B------:R-:W-:Y:S01]  /*1820*/  FMUL.FTZ R158, R235, R162 ;  /* 0x000000a2eb9e7220 */ /* 0x000fe20000410000 */
[----:B------:R-:W-:Y:S02]  /*1830*/  HADD2.F32 R117, -RZ, R155.H0_H0 ;  /* 0x2000009bff757230 */ /* 0x000fe40000004100 */
[----:B------:R-:W-:Y:S01]  /*1840*/  FADD.FTZ R29, R153, R29 ;  /* 0x0000001d991d7221 */ /* 0x000fe20000010000 */
[----:B------:R-:W-:Y:S02]  /*1850*/  HADD2.F32 R157, -RZ, R157.H1_H1 ;  /* 0x3000009dff9d7230 */ /* 0x000fe40000004100 */
[-C--:B------:R-:W-:Y:S01]  /*1860*/  FFMA.FTZ R173, R160, R153.reuse, R173 ;  /* 0x00000099a0ad7223 */ /* 0x080fe200000100ad */
[----:B------:R-:W-:Y:S01]  /*1870*/  FFMA.FTZ R153, R56, R153, R119 ;  /* 0x0000009938997223 */ /* 0x000fe20000010077 */
[-C--:B------:R-:W-:Y:S01]  /*1880*/  FMUL.FTZ R119, R34, R117.reuse ;  /* 0x0000007522777220 */ /* 0x080fe20000410000 */
[----:B------:R-:W-:Y:S01]  /*1890*/  FADD.FTZ R2, R117, R2 ;  /* 0x0000000275027221 */ /* 0x000fe20000010000 */
[----:B------:R-:W-:Y:S01]  /*18a0*/  FFMA.FTZ R15, R158, R117, R15 ;  /* 0x000000759e0f7223 */ /* 0x000fe2000001000f */
[----:B------:R-:W-:Y:S01]  /*18b0*/  FADD.FTZ R116, -R245, R163 ;  /* 0x000000a3f5747221 */ /* 0x000fe20000010100 */
[----:B------:R-:W-:-:S02]  /*18c0*/  HADD2.F32 R117, -RZ, R155.H1_H1 ;  /* 0x3000009bff757230 */ /* 0x000fc40000004100 */
[----:B------:R-:W-:Y:S01]  /*18d0*/  FADD.FTZ R164, R157, R164 ;  /* 0x000000a49da47221 */ /* 0x000fe20000010000 */
[-C--:B------:R-:W-:Y:S01]  /*18e0*/  FFMA.FTZ R176, R151, R157.reuse, R176 ;  /* 0x0000009d97b07223 */ /* 0x080fe200000100b0 */
[----:B------:R-:W-:Y:S01]  /*18f0*/  FFMA.FTZ R156, R63, R157, R156 ;  /* 0x0000009d3f9c7223 */ /* 0x000fe2000001009c */
[--C-:B------:R-:W-:Y:S02]  /*1900*/  HADD2.F32 R157, -RZ, R159.reuse.H0_H0 ;  /* 0x2000009fff9d7230 */ /* 0x100fe40000004100 */
[----:B------:R-:W-:Y:S02]  /*1910*/  HADD2.F32 R155, -RZ, R159.H1_H1 ;  /* 0x3000009fff9b7230 */ /* 0x000fe40000004100 */
[----:B------:R-:W-:Y:S01]  /*1920*/  FMUL.FTZ R159, R235, R116 ;  /* 0x00000074eb9f7220 */ /* 0x000fe20000410000 */
[----:B------:R-:W-:Y:S01]  /*1930*/  FMUL.FTZ R116, R35, R117 ;  /* 0x0000007523747220 */ /* 0x000fe20000410000 */
[----:B------:R-:W-:Y:S01]  /*1940*/  FADD.FTZ R3, R117, R3 ;  /* 0x0000000375037221 */ /* 0x000fe20000010000 */
[----:B------:R-:W-:Y:S01]  /*1950*/  FADD.FTZ R28, R155, R28 ;  /* 0x0000001c9b1c7221 */ /* 0x000fe20000010000 */
[-C--:B------:R-:W-:Y:S01]  /*1960*/  FFMA.FTZ R172, R159, R155.reuse, R172 ;  /* 0x0000009b9fac7223 */ /* 0x080fe200000100ac */
[----:B------:R-:W-:Y:S01]  /*1970*/  FFMA.FTZ R155, R59, R155, R116 ;  /* 0x0000009b3b9b7223 */ /* 0x000fe20000010074 */
[----:B------:R-:W-:Y:S01]  /*1980*/  FFMA.FTZ R16, R159, R117, R16 ;  /* 0x000000759f107223 */ /* 0x000fe20000010010 */
[----:B------:R-:W-:Y:S01]  /*1990*/  FADD.FTZ R116, RZ, R236 ;  /* 0x000000ecff747221 */ /* 0x000fe20000010000 */
[----:B------:R-:W-:Y:S01]  /*19a0*/  FMUL.FTZ R240, R235, R240 ;  /* 0x000000f0ebf07220 */ /* 0x000fe20000410000 */
[----:B------:R-:W-:-:S02]  /*19b0*/  FFMA.FTZ R117, R238, R236, RZ ;  /* 0x000000ecee757223 */ /* 0x000fc400000100ff */
[----:B------:R-:W-:Y:S02]  /*19c0*/  FADD.FTZ R116, R237, R116 ;  /* 0x00000074ed747221 */ /* 0x000fe40000010000 */
[----:B------:R-:W-:Y:S02]  /*19d0*/  FFMA.FTZ R117, R240, R237, R117 ;  /* 0x000000edf0757223 */ /* 0x000fe40000010075 */
[----:B------:R-:W-:Y:S01]  /*19e0*/  FADD.FTZ R116, R239, R116 ;  /* 0x00000074ef747221 */ /* 0x000fe20000010000 */
        /* <DEDUP_REMOVED lines=88> */
.L_x_2193:
        /* <DEDUP_REMOVED lines=100> */
[----:B------:R-:W-:Y:S01]  /*25b0*/  FADD.FTZ R156, R156, -R151 ;  /* 0x800000979c9c7221 */ /* 0x000fe20000010000 */
        /* <DEDUP_REMOVED lines=246> */
.L_x_2180:
        /* <DEDUP_REMOVED lines=39> */
.L_x_2181:
[----:B------:R-:W-:Y:S01]  /*3790*/  HFMA2.MMA R121, -RZ, RZ, 0, 9.5367431640625e-07 ;  /* 0x00000010ff797435 */ /* 0x000fe200000001ff */
[----:B------:R-:W-:Y:S02]  /*37a0*/  MOV R120, R119 ;  /* 0x0000007700787202 */ /* 0x000fe40000000f00 */
[----:B------:R-:W-:Y:S02]  /*37b0*/  MOV R118, 0x1f ;  /* 0x0000001f00767802 */ /* 0x000fe40000000f00 */
[----:B------:R-:W-:-:S07]  /*37c0*/  MOV R123, 0xffffffff ;  /* 0xffffffff007b7802 */ /* 0x000fce0000000f00 */
[----:B-----5:R-:W-:Y:S05]  /*37d0*/  WARPSYNC.COLLECTIVE R123, `(.L_x_2183) ;  /* 0x000000007b087348 */ /* 0x020fea0003c00000 */
[----:B------:R0:W1:Y:S02]  /*37e0*/  SHFL.DOWN P3, R122, R120, R121, R118 ;  /* 0x08000079787a7389 */ /* 0x0000640000060076 */
[----:B01---5:R-:W-:Y:S01]  /*37f0*/  ENDCOLLECTIVE ;  /* 0x000000000000791b */ /* 0x023fe20003800000 */
.L_x_2183:
[----:B------:R-:W-:Y:S01]  /*3800*/  MOV R120, R124 ;  /* 0x0000007c00787202 */ /* 0x000fe20000000f00 */
[----:B------:R-:W-:-:S07]  /*3810*/  FADD.FTZ R126, R119, R122 ;  /* 0x0000007a777e7221 */ /* 0x000fce0000010000 */
[----:B------:R-:W-:Y:S05]  /*3820*/  WARPSYNC.COLLECTIVE R123, `(.L_x_2184) ;  /* 0x000000007b087348 */ /* 0x000fea0003c00000 */
[----:B------:R0:W1:Y:S02]  /*3830*/  SHFL.DOWN P3, R122, R120, R121, R118 ;  /* 0x08000079787a7389 */ /* 0x0000640000060076 */
[----:B01----:R-:W-:Y:S01]  /*3840*/  ENDCOLLECTIVE ;  /* 0x000000000000791b */ /* 0x003fe20003800000 */
.L_x_2184:
[----:B------:R-:W-:Y:S01]  /*3850*/  HFMA2.MMA R121, -RZ, RZ, 0, 4.76837158203125e-07 ;  /* 0x00000008ff797435 */ /* 0x000fe200000001ff */
[----:B------:R-:W-:Y:S02]  /*3860*/  MOV R120, R126 ;  /* 0x0000007e00787202 */ /* 0x000fe40000000f00 */
[----:B------:R-:W-:-:S08]  /*3870*/  MOV R125, R122 ;  /* 0x0000007a007d7202 */ /* 0x000fd00000000f00 */
[----:B------:R-:W-:Y:S05]  /*3880*/  WARPSYNC.COLLECTIVE R123, `(.L_x_2185) ;  /* 0x000000007b087348 */ /* 0x000fea0003c00000 */
[----:B------:R0:W1:Y:S02]  /*3890*/  SHFL.DOWN P3, R122, R120, R121, R118 ;  /* 0x08000079787a7389 */ /* 0x0000640000060076 */
[----:B01----:R-:W-:Y:S01]  /*38a0*/  ENDCOLLECTIVE ;  /* 0x000000000000791b */ /* 0x003fe20003800000 */
.L_x_2185:
[----:B------:R-:W-:-:S05]  /*38b0*/  FADD.FTZ R127, R124, R125 ;  /* 0x0000007d7c7f7221 */ /* 0x000fca0000010000 */
[----:B------:R-:W-:Y:S01]  /*38c0*/  MOV R120, R127 ;  /* 0x0000007f00787202 */ /* 0x000fe20000000f00 */
[----:B------:R-:W-:-:S07]  /*38d0*/  FADD.FTZ R163, R126, R122 ;  /* 0x0000007a7ea37221 */ /* 0x000fce0000010000 */
[----:B------:R-:W-:Y:S05]  /*38e0*/  WARPSYNC.COLLECTIVE R123, `(.L_x_2186) ;  /* 0x000000007b087348 */ /* 0x000fea0003c00000 */
[----:B------:R0:W1:Y:S02]  /*38f0*/  SHFL.DOWN P3, R122, R120, R121, R118 ;  /* 0x08000079787a7389 */ /* 0x0000640000060076 */
[----:B01----:R-:W-:Y:S01]  /*3900*/  ENDCOLLECTIVE ;  /* 0x000000000000791b */ /* 0x003fe20003800000 */
.L_x_2186:
[----:B------:R-:W-:Y:S01]  /*3910*/  HFMA2.MMA R121, -RZ, RZ, 0, 2.384185791015625e-07 ;  /* 0x00000004ff797435 */ /* 0x000fe200000001ff */
[----:B------:R-:W-:Y:S02]  /*3920*/  MOV R120, R163 ;  /* 0x000000a300787202 */ /* 0x000fe40000000f00 */
[----:B------:R-:W-:-:S08]  /*3930*/  MOV R162, R122 ;  /* 0x0000007a00a27202 */ /* 0x000fd00000000f00 */
[----:B------:R-:W-:Y:S05]  /*3940*/  WARPSYNC.COLLECTIVE R123, `(.L_x_2187) ;  /* 0x000000007b087348 */ /* 0x000fea0003c00000 */
[----:B------:R0:W1:Y:S02]  /*3950*/  SHFL.DOWN P3, R122, R120, R121, R118 ;  /* 0x08000079787a7389 */ /* 0x0000640000060076 */
[----:B01----:R-:W-:Y:S01]  /*3960*/  ENDCOLLECTIVE ;  /* 0x000000000000791b */ /* 0x003fe20003800000 */
.L_x_2187:
[----:B------:R-:W-:-:S05]  /*3970*/  FADD.FTZ R162, R127, R162 ;  /* 0x000000a27fa27221 */ /* 0x000fca0000010000 */
[----:B------:R-:W-:Y:S01]  /*3980*/  MOV R120, R162 ;  /* 0x000000a200787202 */ /* 0x000fe20000000f00 */
[----:B------:R-:W-:-:S07]  /*3990*/  FADD.FTZ R245, R163, R122 ;  /* 0x0000007aa3f57221 */ /* 0x000fce0000010000 */
[----:B------:R-:W-:Y:S05]  /*39a0*/  WARPSYNC.COLLECTIVE R123, `(.L_x_2188) ;  /* 0x000000007b087348 */ /* 0x000fea0003c00000 */
[----:B------:R0:W1:Y:S02]  /*39b0*/  SHFL.DOWN P3, R122, R120, R121, R118 ;  /* 0x08000079787a7389 */ /* 0x0000640000060076 */
[----:B01----:R-:W-:Y:S01]  /*39c0*/  ENDCOLLECTIVE ;  /* 0x000000000000791b */ /* 0x003fe20003800000 */
.L_x_2188:
[----:B------:R-:W-:Y:S01]  /*39d0*/  HFMA2.MMA R121, -RZ, RZ, 0, 1.1920928955078125e-07 ;  /* 0x00000002ff797435 */ /* 0x000fe200000001ff */
[----:B------:R-:W-:Y:S02]  /*39e0*/  MOV R120, R245 ;  /* 0x000000f500787202 */ /* 0x000fe40000000f00 */
[----:B------:R-:W-:-:S08]  /*39f0*/  MOV R125, R122 ;  /* 0x0000007a007d7202 */ /* 0x000fd00000000f00 */
[----:B------:R-:W-:Y:S05]  /*3a00*/  WARPSYNC.COLLECTIVE R123, `(.L_x_2189) ;  /* 0x000000007b087348 */ /* 0x000fea0003c00000 */
[----:B------:R0:W1:Y:S02]  /*3a10*/  SHFL.DOWN P3, R122, R120, R121, R118 ;  /* 0x08000079787a7389 */ /* 0x0000640000060076 */
[----:B01----:R-:W-:Y:S01]  /*3a20*/  ENDCOLLECTIVE ;  /* 0x000000000000791b */ /* 0x003fe20003800000 */
.L_x_2189:
[----:B------:R-:W-:-:S05]  /*3a30*/  FADD.FTZ R119, R162, R125 ;  /* 0x0000007da2777221 */ /* 0x000fca0000010000 */
[----:B------:R-:W-:Y:S01]  /*3a40*/  MOV R120, R119 ;  /* 0x0000007700787202 */ /* 0x000fe20000000f00 */
[----:B------:R-:W-:-:S07]  /*3a50*/  FADD.FTZ R124, R245, R122 ;  /* 0x0000007af57c7221 */ /* 0x000fce0000010000 */
[----:B------:R-:W-:Y:S05]  /*3a60*/  WARPSYNC.COLLECTIVE R123, `(.L_x_2190) ;  /* 0x000000007b087348 */ /* 0x000fea0003c00000 */
[----:B------:R0:W1:Y:S02]  /*3a70*/  SHFL.DOWN P3, R122, R120, R121, R118 ;  /* 0x08000079787a7389 */ /* 0x0000640000060076 */
[----:B01----:R-:W-:Y:S01]  /*3a80*/  ENDCOLLECTIVE ;  /* 0x000000000000791b */ /* 0x003fe20003800000 */
.L_x_2190:
[----:B------:R-:W-:Y:S01]  /*3a90*/  HFMA2.MMA R121, -RZ, RZ, 0, 5.9604644775390625e-08 ;  /* 0x00000001ff797435 */ /* 0x000fe200000001ff */
[----:B------:R-:W-:Y:S02]  /*3aa0*/  MOV R120, R124 ;  /* 0x0000007c00787202 */ /* 0x000fe40000000f00 */
[----:B------:R-:W-:-:S08]  /*3ab0*/  MOV R125, R122 ;  /* 0x0000007a007d7202 */ /* 0x000fd00000000f00 */
[----:B------:R-:W-:Y:S05]  /*3ac0*/  WARPSYNC.COLLECTIVE R123, `(.L_x_2191) ;  /* 0x000000007b087348 */ /* 0x000fea0003c00000 */
[----:B------:R0:W1:Y:S02]  /*3ad0*/  SHFL.DOWN P3, R122, R120, R121, R118 ;  /* 0x08000079787a7389 */ /* 0x0000640000060076 */
[----:B01----:R-:W-:Y:S01]  /*3ae0*/  ENDCOLLECTIVE ;  /* 0x000000000000791b */ /* 0x003fe20003800000 */
.L_x_2191:
[----:B------:R-:W-:-:S05]  /*3af0*/  FADD.FTZ R125, R119, R125 ;  /* 0x0000007d777d7221 */ /* 0x000fca0000010000 */
[----:B------:R-:W-:Y:S02]  /*3b00*/  MOV R120, R125 ;  /* 0x0000007d00787202 */ /* 0x000fe40000000f00 */
[----:B------:R-:W-:-:S07]  /*3b10*/  MOV R119, R122 ;  /* 0x0000007a00777202 */ /* 0x000fce0000000f00 */
[----:B------:R-:W-:Y:S05]  /*3b20*/  WARPSYNC.COLLECTIVE R123, `(.L_x_2192) ;  /* 0x000000007b087348 */ /* 0x000fea0003c00000 */
[----:B------:R0:W1:Y:S02]  /*3b30*/  SHFL.DOWN P3, R122, R120, R121, R118 ;  /* 0x08000079787a7389 */ /* 0x0000640000060076 */
[----:B01----:R-:W-:Y:S01]  /*3b40*/  ENDCOLLECTIVE ;  /* 0x000000000000791b */ /* 0x003fe20003800000 */
.L_x_2192:
[----:B------:R-:W-:Y:S05]  /*3b50*/  BRA `(.L_x_2193) ;  /* 0xffffffe400047947 */ /* 0x000fea000383ffff */
.L_x_2194:
        /* <DEDUP_REMOVED lines=10> */
.L_x_3299:


//--------------------- .text._ZN10layer_norm31ln_parallel_residual_bwd_kernelINS_13Kernel_traitsIf6__halffS2_fjLj6144ELj1ELj1ELj8ELj16ENS_18Kernel_traits_baseILj6144EfS2_fS2_fjLj256EEEEELb0ELb1ELb0EEEvNS_9BwdParamsE --------------------------
	.section	.text._ZN10layer_norm31ln_parallel_residual_bwd_kernelINS_13Kernel_traitsIf6__halffS2_fjLj6144ELj1ELj1ELj8ELj16ENS_18Kernel_traits_baseILj6144EfS2_fS2_fjLj256EEEEELb0ELb1ELb0EEEvNS_9BwdParamsE,"ax",@progbits
	.align	128
        .global         _ZN10layer_norm31ln_parallel_residual_bwd_kernelINS_13Kernel_traitsIf6__halffS2_fjLj6144ELj1ELj1ELj8ELj16ENS_18Kernel_traits_baseILj6144EfS2_fS2_fjLj256EEEEELb0ELb1ELb0EEEvNS_9BwdParamsE
        .type           _ZN10layer_norm31ln_parallel_residual_bwd_kernelINS_13Kernel_traitsIf6__halffS2_fjLj6144ELj1ELj1ELj8ELj16ENS_18Kernel_traits_baseILj6144EfS2_fS2_fjLj256EEEEELb0ELb1ELb0EEEvNS_9BwdParamsE,@function
        .size           _ZN10layer_norm31ln_parallel_residual_bwd_kernelINS_13Kernel_traitsIf6__halffS2_fjLj6144ELj1ELj1ELj8ELj16ENS_18Kernel_traits_baseILj6144EfS2_fS2_fjLj256EEEEELb0ELb1ELb0EEEvNS_9BwdParamsE,(.L_x_3300 - _ZN10layer_norm31ln_parallel_residual_bwd_kernelINS_13Kernel_traitsIf6__halffS2_fjLj6144ELj1ELj1ELj8ELj16ENS_18Kernel_traits_baseILj6144EfS2_fS2_fjLj256EEEEELb0ELb1ELb0EEEvNS_9BwdParamsE)
        .other          _ZN10layer_norm31ln_parallel_residual_bwd_kernelINS_13Kernel_traitsIf6__halffS2_fjLj6144ELj1ELj1ELj8ELj16ENS_18Kernel_traits_baseILj6144EfS2_fS2_fjLj256EEEEELb0ELb1ELb0EEEvNS_9BwdParamsE,@"STO_CUDA_ENTRY STV_DEFAULT"
_ZN10layer_norm31ln_parallel_residual_bwd_kernelINS_13Kernel_traitsIf6__halffS2_fjLj6144ELj1ELj1ELj8ELj16ENS_18Kernel_traits_baseILj6144EfS2_fS2_fjLj256EEEEELb0ELb1ELb0EEEvNS_9BwdParamsE:
.text._ZN10layer_norm31ln_parallel_residual_bwd_kernelINS_13Kernel_traitsIf6__halffS2_fjLj6144ELj1ELj1ELj8ELj16ENS_18Kernel_traits_baseILj6144EfS2_fS2_fjLj256EEEEELb0ELb1ELb0EEEvNS_9BwdParamsE:
        /* <DEDUP_REMOVED lines=70> */
.L_x_2209:
        /* <DEDUP_REMOVED lines=39> */
[----:B0-----:R-:W-:Y:S01]  /*06d0*/  FMUL.FTZ R132, R130, R127 ;  /* 0x0000007f82847220 */ /* 0x001fe20000410000 */
[----:B---3--:R-:W-:Y:S01]  /*06e0*/  FADD.FTZ R179, -R126, R115 ;  /* 0x000000737eb37221 */ /* 0x008fe20000010100 */
[----:B----4-:R-:W-:-:S02]  /*06f0*/  HADD2.F32 R117, -RZ, R120.H0_H0 ;  /* 0x20000078ff757230 */ /* 0x010fc40000004100 */
[----:B------:R-:W-:-:S03]  /*0700*/  HADD2.F32 R120, -RZ, R120.H1_H1 ;  /* 0x30000078ff787230 */ /* 0x000fc60000004100 */
[----:B------:R-:W-:Y:S01]  /*0710*/  FMUL.FTZ R134, R80, R117 ;  /* 0x0000007550867220 */ /* 0x000fe20000410000 */
[--C-:B------:R-:W-:Y:S02]  /*0720*/  HADD2.F32 R119, -RZ, R121.reuse.H0_H0 ;  /* 0x20000079ff777230 */ /* 0x100fe40000004100 */
[----:B------:R-:W-:Y:S02]  /*0730*/  HADD2.F32 R116, -RZ, R121.H1_H1 ;  /* 0x30000079ff747230 */ /* 0x000fe40000004100 */
[C---:B------:R-:W-:Y:S01]  /*0740*/  FADD.FTZ R121, -R126.reuse, R112 ;  /* 0x000000707e797221 */ /* 0x040fe20000010100 */
[--C-:B------:R-:W-:Y:S02]  /*0750*/  HADD2.F32 R143, -RZ, R123.reuse.H0_H0 ;  /* 0x2000007bff8f7230 */ /* 0x100fe40000004100 */
[----:B------:R-:W-:Y:S01]  /*0760*/  FMUL.FTZ R133, R81, R120 ;  /* 0x0000007851857220 */ /* 0x000fe20000410000 */
[----:B------:R-:W-:Y:S02]  /*0770*/  HADD2.F32 R118, -RZ, R123.H1_H1 ;  /* 0x3000007bff767230 */ /* 0x000fe40000004100 */
[----:B------:R-:W-:Y:S01]  /*0780*/  FADD.FTZ R123, -R126, R113 ;  /* 0x000000717e7b7221 */ /* 0x000fe20000010100 */
[----:B------:R-:W-:Y:S01]  /*0790*/  FADD.FTZ R112, RZ, R134 ;  /* 0x00000086ff707221 */ /* 0x000fe20000010000 */
[----:B------:R-:W-:Y:S01]  /*07a0*/  FFMA.FTZ R113, R3, R134, RZ ;  /* 0x0000008603717223 */ /* 0x000fe200000100ff */
[----:B------:R-:W-:Y:S01]  /*07b0*/  FMUL.FTZ R131, R130, R131 ;  /* 0x0000008382837220 */ /* 0x000fe20000410000 */
[----:B------:R-:W-:Y:S01]  /*07c0*/  FMUL.FTZ R138, R82, R119 ;  /* 0x00000077528a7220 */ /* 0x000fe20000410000 */
[----:B------:R-:W-:Y:S01]  /*07d0*/  FADD.FTZ R115, R112, R133 ;  /* 0x0000008570737221 */ /* 0x000fe20000010000 */
[----:B------:R-:W-:Y:S01]  /*07e0*/  FFMA.FTZ R112, R132, R133, R113 ;  /* 0x0000008584707223 */ /* 0x000fe20000010071 */
[----:B------:R-:W-:-:S02]  /*07f0*/  HADD2.F32 R139, -RZ, R122.H0_H0 ;  /* 0x2000007aff8b7230 */ /* 0x000fc40000004100 */
[----:B------:R-:W-:Y:S01]  /*0800*/  FADD.FTZ R141, -R126, R114 ;  /* 0x000000727e8d7221 */ /* 0x000fe20000010100 */
[C---:B------:R-:W-:Y:S01]  /*0810*/  FMUL.FTZ R136, R130.reuse, R137 ;  /* 0x0000008982887220 */ /* 0x040fe20000410000 */
[----:B------:R-:W-:Y:S01]  /*0820*/  FMUL.FTZ R135, R83, R116 ;  /* 0x0000007453877220 */ /* 0x000fe20000410000 */
        /* <DEDUP_REMOVED lines=38> */
.L_x_2197:
[----:B------:R-:W-:Y:S05]  /*0a90*/  BSYNC B0 ;  /* 0x0000000000007941 */ /* 0x000fea0003800000 */
.L_x_2196:
        /* <DEDUP_REMOVED lines=33> */
[----:B------:R-:W-:Y:S01]  /*0cb0*/  FADD.FTZ R112, R127, R150 ;  /* 0x000000967f707221 */ /* 0x000fe20000010000 */
[----:B------:R-:W-:Y:S01]  /*0cc0*/  FFMA.FTZ R113, R145, R150, R180 ;  /* 0x0000009691717223 */ /* 0x000fe200000100b4 */
        /* <DEDUP_REMOVED lines=45> */
.L_x_2199:
[----:B------:R-:W-:Y:S05]  /*0fa0*/  BSYNC B0 ;  /* 0x0000000000007941 */ /* 0x000fea0003800000 */
.L_x_2198:
        /* <DEDUP_REMOVED lines=20> */
[C---:B------:R-:W-:Y:S01]  /*10f0*/  FMUL.FTZ R161, R130.reuse, R161 ;  /* 0x000000a182a17220 */ /* 0x040fe20000410000 */
[C---:B0-----:R-:W-:Y:S01]  /*1100*/  FMUL.FTZ R164, R130.reuse, R163 ;  /* 0x000000a382a47220 */ /* 0x041fe20000410000 */
[----:B------:R-:W-:Y:S01]  /*1110*/  FMUL.FTZ R163, R130, R169 ;  /* 0x000000a982a37220 */ /* 0x000fe20000410000 */
[----:B----4-:R-:W-:-:S02]  /*1120*/  HADD2.F32 R113, -RZ, R116.H0_H0 ;  /* 0x20000074ff717230 */ /* 0x010fc40000004100 */
[--C-:B------:R-:W-:Y:S02]  /*1130*/  HADD2.F32 R112, -RZ, R117.reuse.H1_H1 ;  /* 0x30000075ff707230 */ /* 0x100fe40000004100 */
[----:B------:R-:W-:Y:S02]  /*1140*/  HADD2.F32 R116, -RZ, R116.H1_H1 ;  /* 0x30000074ff747230 */ /* 0x000fe40000004100 */
[-C--:B------:R-:W-:Y:S01]  /*1150*/  FMUL.FTZ R166, R64, R113.reuse ;  /* 0x0000007140a67220 */ /* 0x080fe20000410000 */
[----:B------:R-:W-:Y:S02]  /*1160*/  HADD2.F32 R115, -RZ, R117.H0_H0 ;  /* 0x20000075ff737230 */ /* 0x000fe40000004100 */
[----:B------:R-:W-:Y:S01]  /*1170*/  FADD.FTZ R19, R19, R112 ;  /* 0x0000007013137221 */ /* 0x000fe20000010000 */
[-C--:B------:R-:W-:Y:S01]  /*1180*/  FFMA.FTZ R43, R168, R112.reuse, R43 ;  /* 0x00000070a82b7223 */ /* 0x080fe2000001002b */
        /* <DEDUP_REMOVED lines=12> */
[C---:B---3--:R-:W-:Y:S01]  /*1250*/  FADD.FTZ R117, -R126.reuse, R120 ;  /* 0x000000787e757221 */ /* 0x048fe20000010100 */
        /* <DEDUP_REMOVED lines=8> */
[----:B------:R-:W-:-:S02]  /*12e0*/  HADD2.F32 R175, -RZ, R119.H0_H0 ;  /* 0x20000077ffaf7230 */ /* 0x000fc40000004100 */
[----:B------:R-:W-:Y:S02]  /*12f0*/  HADD2.F32 R182, -RZ, R119.H1_H1 ;  /* 0x30000077ffb67230 */ /* 0x000fe40000004100 */
[----:B------:R-:W-:Y:S01]  /*1300*/  FADD.FTZ R119, -R126, R122 ;  /* 0x0000007a7e777221 */ /* 0x000fe20000010100 */
[----:B------:R-:W-:Y:S01]  /*1310*/  FMUL.FTZ R174, R130, R121 ;  /* 0x0000007982ae7220 */ /* 0x000fe20000410000 */
[----:B------:R-:W-:Y:S01]  /*1320*/  FMUL.FTZ R171, R61, R118 ;  /* 0x000000763dab7220 */ /* 0x000fe20000410000 */
[----:B------:R-:W-:Y:S01]  /*1330*/  FADD.FTZ R114, R115, R172 ;  /* 0x000000ac73727221 */ /* 0x000fe20000010000 */
[C---:B------:R-:W-:Y:S01]  /*1340*/  FFMA.FTZ R113, R169.reuse, R172, R112 ;  /* 0x000000aca9717223 */ /* 0x040fe20000010070 */
        /* <DEDUP_REMOVED lines=21> */
.L_x_2201:
[----:B------:R-:W-:Y:S05]  /*14a0*/  BSYNC B0 ;  /* 0x0000000000007941 */ /* 0x000fea0003800000 */
.L_x_2200:
        /* <DEDUP_REMOVED lines=21> */
.L_x_2224:
        /* <DEDUP_REMOVED lines=116> */
.L_x_2204:
[----:B------:R-:W-:Y:S05]  /*1d40*/  BSYNC B0 ;  /* 0x0000000000007941 */ /* 0x000fea0003800000 */
.L_x_2203:
        /* <DEDUP_REMOVED lines=79> */
.L_x_2206:
[----:B------:R-:W-:Y:S05]  /*2240*/  BSYNC B0 ;  /* 0x0000000000007941 */ /* 0x000fea0003800000 */
.L_x_2205:
        /* <DEDUP_REMOVED lines=78> */
.L_x_2208:
[----:B------:R-:W-:Y:S05]  /*2730*/  BSYNC B0 ;  /* 0x0000000000007941 */ /* 0x000fea0003800000 */
.L_x_2207:
[----:B------:R-:W-:Y:S02]  /*2740*/  IADD3 R129, R129, UR18, RZ ;  /* 0x0000001281817c10 */ /* 0x000fe4000fffe0ff */
[----:B012---:R-:W-:Y:S02]  /*2750*/  SEL R116, RZ, 0x1, P5 ;  /* 0x00000001ff747807 */ /* 0x007fe40002800000 */
[----:B------:R-:W-:-:S13]  /*2760*/  ISETP.GE.AND P0, PT, R129, UR19, PT ;  /* 0x0000001381007c0c */ /* 0x000fda000bf06270 */
[----:B------:R-:W-:Y:S05]  /*2770*/  @!P0 BRA `(.L_x_2209) ;  /* 0xffffffdc00388947 */ /* 0x000fea000383ffff */
.L_x_2195:
        /* <DEDUP_REMOVED lines=17> */
.L_x_2211:
[----:B------:R-:W-:Y:S05]  /*2890*/  BSYNC B0 ;  /* 0x0000000000007941 */ /* 0x000fea0003800000 */
.L_x_2210:
        /* <DEDUP_REMOVED lines=11> */
.L_x_2213:
[----:B------:R-:W-:Y:S05]  /*2950*/  BSYNC B0 ;  /* 0x0000000000007941 */ /* 0x000fea0003800000 */
.L_x_2212:
        /* <DEDUP_REMOVED lines=10> */
.L_x_2202:
[----:B------:R-:W-:Y:S01]  /*2a00*/  HFMA2.MMA R122, -RZ, RZ, 0, 9.5367431640625e-07 ;  /* 0x00000010ff7a7435 */ /* 0x000fe200000001ff */
[----:B------:R-:W-:Y:S02]  /*2a10*/  MOV R123, R127 ;  /* 0x0000007f007b7202 */ /* 0x000fe40000000f00 */
[----:B------:R-:W-:Y:S02]  /*2a20*/  MOV R179, 0x1f ;  /* 0x0000001f00b37802 */ /* 0x000fe40000000f00 */
[----:B------:R-:W-:-:S07]  /*2a30*/  MOV R120, 0xffffffff ;  /* 0xffffffff00787802 */ /* 0x000fce0000000f00 */
[----:B-----5:R-:W-:Y:S05]  /*2a40*/  WARPSYNC.COLLECTIVE R120, `(.L_x_2214) ;  /* 0x0000000078087348 */ /* 0x020fea0003c00000 */
[----:B------:R0:W1:Y:S02]  /*2a50*/  SHFL.DOWN P0, R121, R123, R122, R179 ;  /* 0x0800007a7b797389 */ /* 0x00006400000000b3 */
[----:B01---5:R-:W-:Y:S01]  /*2a60*/  ENDCOLLECTIVE ;  /* 0x000000000000791b */ /* 0x023fe20003800000 */
.L_x_2214:
[----:B------:R-:W-:Y:S02]  /*2a70*/  MOV R123, R180 ;  /* 0x000000b4007b7202 */ /* 0x000fe40000000f00 */
[----:B------:R-:W-:-:S07]  /*2a80*/  MOV R112, R121 ;  /* 0x0000007900707202 */ /* 0x000fce0000000f00 */
[----:B------:R-:W-:Y:S05]  /*2a90*/  WARPSYNC.COLLECTIVE R120, `(.L_x_2215) ;  /* 0x0000000078087348 */ /* 0x000fea0003c00000 */
[----:B------:R0:W1:Y:S02]  /*2aa0*/  SHFL.DOWN P0, R121, R123, R122, R179 ;  /* 0x0800007a7b797389 */ /* 0x00006400000000b3 */
[----:B01----:R-:W-:Y:S01]  /*2ab0*/  ENDCOLLECTIVE ;  /* 0x000000000000791b */ /* 0x003fe20003800000 */
.L_x_2215:
[----:B------:R-:W-:Y:S01]  /*2ac0*/  FADD.FTZ R112, R112, R127 ;  /* 0x0000007f70707221 */ /* 0x000fe20000010000 */
[----:B------:R-:W-:-:S04]  /*2ad0*/  HFMA2.MMA R122, -RZ, RZ, 0, 4.76837158203125e-07 ;  /* 0x00000008ff7a7435 */ /* 0x000fc800000001ff */
[----:B------:R-:W-:Y:S02]  /*2ae0*/  MOV R123, R112 ;  /* 0x00000070007b7202 */ /* 0x000fe40000000f00 */
[----:B------:R-:W-:-:S07]  /*2af0*/  MOV R113, R121 ;  /* 0x0000007900717202 */ /* 0x000fce0000000f00 */
[----:B------:R-:W-:Y:S05]  /*2b00*/  WARPSYNC.COLLECTIVE R120, `(.L_x_2216) ;  /* 0x0000000078087348 */ /* 0x000fea0003c00000 */
[----:B------:R0:W1:Y:S02]  /*2b10*/  SHFL.DOWN P0, R121, R123, R122, R179 ;  /* 0x0800007a7b797389 */ /* 0x00006400000000b3 */
[----:B01----:R-:W-:Y:S01]  /*2b20*/  ENDCOLLECTIVE ;  /* 0x000000000000791b */ /* 0x003fe20003800000 */
.L_x_2216:
[----:B------:R-:W-:-:S05]  /*2b30*/  FADD.FTZ R113, R113, R180 ;  /* 0x000000b471717221 */ /* 0x000fca0000010000 */
[----:B------:R-:W-:Y:S02]  /*2b40*/  MOV R123, R113 ;  /* 0x00000071007b7202 */ /* 0x000fe40000000f00 */
[----:B------:R-:W-:-:S07]  /*2b50*/  MOV R115, R121 ;  /* 0x0000007900737202 */ /* 0x000fce0000000f00 */
[----:B------:R-:W-:Y:S05]  /*2b60*/  WARPSYNC.COLLECTIVE R120, `(.L_x_2217) ;  /* 0x0000000078087348 */ /* 0x000fea0003c00000 */
[----:B------:R0:W1:Y:S02]  /*2b70*/  SHFL.DOWN P0, R121, R123, R122, R179 ;  /* 0x0800007a7b797389 */ /* 0x00006400000000b3 */
[----:B01----:R-:W-:Y:S01]  /*2b80*/  ENDCOLLECTIVE ;  /* 0x000000000000791b */ /* 0x003fe20003800000 */
.L_x_2217:
[----:B------:R-:W-:Y:S01]  /*2b90*/  FADD.FTZ R115, R112, R115 ;  /* 0x0000007370737221 */ /* 0x000fe20000010000 */
[----:B------:R-:W-:-:S04]  /*2ba0*/  HFMA2.MMA R122, -RZ, RZ, 0, 2.384185791015625e-07 ;  /* 0x00000004ff7a7435 */ /* 0x000fc800000001ff */
[----:B------:R-:W-:Y:S02]  /*2bb0*/  MOV R123, R115 ;  /* 0x00000073007b7202 */ /* 0x000fe40000000f00 */
[----:B------:R-:W-:-:S07]  /*2bc0*/  MOV R114, R121 ;  /* 0x0000007900727202 */ /* 0x000fce0000000f00 */
[----:B------:R-:W-:Y:S05]  /*2bd0*/  WARPSYNC.COLLECTIVE R120, `(.L_x_2218) ;  /* 0x0000000078087348 */ /* 0x000fea0003c00000 */
[----:B------:R0:W1:Y:S02]  /*2be0*/  SHFL.DOWN P0, R121, R123, R122, R179 ;  /* 0x0800007a7b797389 */ /* 0x00006400000000b3 */
[----:B01----:R-:W-:Y:S01]  /*2bf0*/  ENDCOLLECTIVE ;  /* 0x000000000000791b */ /* 0x003fe20003800000 */
.L_x_2218:
[----:B------:R-:W-:-:S05]  /*2c00*/  FADD.FTZ R114, R113, R114 ;  /* 0x0000007271727221 */ /* 0x000fca0000010000 */
[----:B------:R-:W-:Y:S02]  /*2c10*/  MOV R123, R114 ;  /* 0x00000072007b7202 */ /* 0x000fe40000000f00 */
[----:B------:R-:W-:-:S07]  /*2c20*/  MOV R116, R121 ;  /* 0x0000007900747202 */ /* 0x000fce0000000f00 */
[----:B------:R-:W-:Y:S05]  /*2c30*/  WARPSYNC.COLLECTIVE R120, `(.L_x_2219) ;  /* 0x0000000078087348 */ /* 0x000fea0003c00000 */
[----:B------:R0:W1:Y:S02]  /*2c40*/  SHFL.DOWN P0, R121, R123, R122, R179 ;  /* 0x0800007a7b797389 */ /* 0x00006400000000b3 */
[----:B01----:R-:W-:Y:S01]  /*2c50*/  ENDCOLLECTIVE ;  /* 0x000000000000791b */ /* 0x003fe20003800000 */
.L_x_2219:
[----:B------:R-:W-:Y:S01]  /*2c60*/  FADD.FTZ R116, R115, R116 ;  /* 0x0000007473747221 */ /* 0x000fe20000010000 */
[----:B------:R-:W-:-:S04]  /*2c70*/  HFMA2.MMA R122, -RZ, RZ, 0, 1.1920928955078125e-07 ;  /* 0x00000002ff7a7435 */ /* 0x000fc800000001ff */
[----:B------:R-:W-:Y:S02]  /*2c80*/  MOV R123, R116 ;  /* 0x00000074007b7202 */ /* 0x000fe40000000f00 */
[----:B------:R-:W-:-:S07]  /*2c90*/  MOV R117, R121 ;  /* 0x0000007900757202 */ /* 0x000fce0000000f00 */
[----:B------:R-:W-:Y:S05]  /*2ca0*/  WARPSYNC.COLLECTIVE R120, `(.L_x_2220) ;  /* 0x0000000078087348 */ /* 0x000fea0003c00000 */
[----:B------:R0:W1:Y:S02]  /*2cb0*/  SHFL.DOWN P0, R121, R123, R122, R179 ;  /* 0x0800007a7b797389 */ /* 0x00006400000000b3 */
[----:B01----:R-:W-:Y:S01]  /*2cc0*/  ENDCOLLECTIVE ;  /* 0x000000000000791b */ /* 0x003fe20003800000 */
.L_x_2220:
[----:B------:R-:W-:-:S05]  /*2cd0*/  FADD.FTZ R117, R114, R117 ;  /* 0x0000007572757221 */ /* 0x000fca0000010000 */
[----:B------:R-:W-:Y:S02]  /*2ce0*/  MOV R123, R117 ;  /* 0x00000075007b7202 */ /* 0x000fe40000000f00 */
[----:B------:R-:W-:-:S07]  /*2cf0*/  MOV R119, R121 ;  /* 0x0000007900777202 */ /* 0x000fce0000000f00 */
[----:B------:R-:W-:Y:S05]  /*2d00*/  WARPSYNC.COLLECTIVE R120, `(.L_x_2221) ;  /* 0x0000000078087348 */ /* 0x000fea0003c00000 */
[----:B------:R0:W1:Y:S02]  /*2d10*/  SHFL.DOWN P0, R121, R123, R122, R179 ;  /* 0x0800007a7b797389 */ /* 0x00006400000000b3 */
[----:B01----:R-:W-:Y:S01]  /*2d20*/  ENDCOLLECTIVE ;  /* 0x000000000000791b */ /* 0x003fe20003800000 */
.L_x_2221:
[----:B------:R-:W-:Y:S01]  /*2d30*/  FADD.FTZ R119, R116, R119 ;  /* 0x0000007774777221 */ /* 0x000fe20000010000 */
[----:B------:R-:W-:-:S04]  /*2d40*/  HFMA2.MMA R122, -RZ, RZ, 0, 5.9604644775390625e-08 ;  /* 0x00000001ff7a7435 */ /* 0x000fc800000001ff */
[----:B------:R-:W-:Y:S02]  /*2d50*/  MOV R123, R119 ;  /* 0x00000077007b7202 */ /* 0x000fe40000000f00 */
[----:B------:R-:W-:-:S07]  /*2d60*/  MOV R118, R121 ;  /* 0x0000007900767202 */ /* 0x000fce0000000f00 */
[----:B------:R-:W-:Y:S05]  /*2d70*/  WARPSYNC.COLLECTIVE R120, `(.L_x_2222) ;  /* 0x0000000078087348 */ /* 0x000fea0003c00000 */
[----:B------:R0:W1:Y:S02]  /*2d80*/  SHFL.DOWN P0, R121, R123, R122, R179 ;  /* 0x0800007a7b797389 */ /* 0x00006400000000b3 */
[----:B01----:R-:W-:Y:S01]  /*2d90*/  ENDCOLLECTIVE ;  /* 0x000000000000791b */ /* 0x003fe20003800000 */
.L_x_2222:
[----:B------:R-:W-:-:S05]  /*2da0*/  FADD.FTZ R118, R117, R118 ;  /* 0x0000007675767221 */ /* 0x000fca0000010000 */
[----:B------:R-:W-:Y:S02]  /*2db0*/  MOV R123, R118 ;  /* 0x00000076007b7202 */ /* 0x000fe40000000f00 */
[----:B------:R-:W-:-:S07]  /*2dc0*/  MOV R112, R121 ;  /* 0x0000007900707202 */ /* 0x000fce0000000f00 */
[----:B------:R-:W-:Y:S05]  /*2dd0*/  WARPSYNC.COLLECTIVE R120, `(.L_x_2223) ;  /* 0x0000000078087348 */ /* 0x000fea0003c00000 */
[----:B------:R0:W1:Y:S02]  /*2de0*/  SHFL.DOWN P0, R121, R123, R122, R179 ;  /* 0x0800007a7b797389 */ /* 0x00006400000000b3 */
[----:B01----:R-:W-:Y:S01]  /*2df0*/  ENDCOLLECTIVE ;  /* 0x000000000000791b */ /* 0x003fe20003800000 */
.L_x_2223:
[----:B------:R-:W-:Y:S01]  /*2e00*/  MOV R113, R121 ;  /* 0x0000007900717202 */ /* 0x000fe20000000f00 */
[----:B------:R-:W-:Y:S06]  /*2e10*/  BRA `(.L_x_2224) ;  /* 0xffffffe400f87947 */ /* 0x000fec000383ffff */
.L_x_2225:
        /* <DEDUP_REMOVED lines=14> */
.L_x_3300:


//--------------------- .text._ZN10layer_norm31ln_parallel_residual_bwd_kernelINS_13Kernel_traitsIf6__halffS2_fjLj6144ELj1ELj1ELj8ELj16ENS_18Kernel_traits_baseILj6144EfS2_fS2_fjLj256EEEEELb0ELb1ELb1EEEvNS_9BwdParamsE --------------------------
	.section	.text._ZN10layer_norm31ln_parallel_residual_bwd_kernelINS_13Kernel_traitsIf6__halffS2_fjLj6144ELj1ELj1ELj8ELj16ENS_18Kernel_traits_baseILj6144EfS2_fS2_fjLj256EEEEELb0ELb1ELb1EEEvNS_9BwdParamsE,"ax",@progbits
	.align	128
        .global         _ZN10layer_norm31ln_parallel_residual_bwd_kernelINS_13Kernel_traitsIf6__halffS2_fjLj6144ELj1ELj1ELj8ELj16ENS_18Kernel_traits_baseILj6144EfS2_fS2_fjLj256EEEEELb0ELb1ELb1EEEvNS_9BwdParamsE
        .type           _ZN10layer_norm31ln_parallel_residual_bwd_kernelINS_13Kernel_traitsIf6__halffS2_fjLj6144ELj1ELj1ELj8ELj16ENS_18Kernel_traits_baseILj6144EfS2_fS2_fjLj256EEEEELb0ELb1ELb1EEEvNS_9BwdParamsE,@function
        .size           _ZN10layer_norm31ln_parallel_residual_bwd_kernelINS_13Kernel_traitsIf6__halffS2_fjLj6144ELj1ELj1ELj8ELj16ENS_18Kernel_traits_baseILj6144EfS2_fS2_fjLj256EEEEELb0ELb1ELb1EEEvNS_9BwdParamsE,(.L_x_3301 - _ZN10layer_norm31ln_parallel_residual_bwd_kernelINS_13Kernel_traitsIf6__halffS2_fjLj6144ELj1ELj1ELj8ELj16ENS_18Kernel_traits_baseILj6144EfS2_fS2_fjLj256EEEEELb0ELb1ELb1EEEvNS_9BwdParamsE)
        .other          _ZN10layer_norm31ln_parallel_residual_bwd_kernelINS_13Kernel_traitsIf6__halffS2_fjLj6144ELj1ELj1ELj8ELj16ENS_18Kernel_traits_baseILj6144EfS2_fS2_fjLj256EEEEELb0ELb1ELb1EEEvNS_9BwdParamsE,@"STO_CUDA_ENTRY STV_DEFAULT"
_ZN10layer_norm31ln_parallel_residual_bwd_kernelINS_13Kernel_traitsIf6__halffS2_fjLj6144ELj1ELj1ELj8ELj16ENS_18Kernel_traits_baseILj6144EfS2_fS2_fjLj256EEEEELb0ELb1ELb1EEEvNS_9BwdParamsE:
.text._ZN10layer_norm31ln_parallel_residual_bwd_kernelINS_13Kernel_traitsIf6__halffS2_fjLj6144ELj1ELj1ELj8ELj16ENS_18Kernel_traits_baseILj6144EfS2_fS2_fjLj256EEEEELb0ELb1ELb1EEEvNS_9BwdParamsE:
        /* <DEDUP_REMOVED lines=40> */
.L_x_2226:
        /* <DEDUP_REMOVED lines=43> */
.L_x_2229:
        /* <DEDUP_REMOVED lines=22> */
[----:B0-----:R-:W0:Y:S01]  /*0690*/  @P0 LDC.64 R2, c[0x0][0x2c8] ;  /* 0x0000b200ff020b82 */ /* 0x001e220000000a00 */
[----:B------:R-:W3:Y:S02]  /*06a0*/  LDG.E.128 R72, desc[UR4][R96.64+0x10] ;  /* 0x0000100460487981 */ /* 0x000ee4000c1e1d00 */
[C---:B------:R-:W-:Y:S02]  /*06b0*/  IMAD.WIDE.U32 R160, R151.reuse, 0x20, R160 ;  /* 0x0000002097a07825 */ /* 0x040fe400078e00a0 */
[----:B------:R-:W3:Y:S04]  /*06c0*/  LDG.E.128 R76, desc[UR4][R156.64] ;  /* 0x000000049c4c7981 */ /* 0x000ee8000c1e1d00 */
[----:B------:R1:W3:Y:S04]  /*06d0*/  LDG.E.128 R84, desc[UR4][R156.64+0x10] ;  /* 0x000010049c547981 */ /* 0x0002e8000c1e1d00 */
[----:B------:R-:W3:Y:S01]  /*06e0*/  LDG.E R154, desc[UR4][R154.64] ;  /* 0x000000049a9a7981 */ /* 0x000ee2000c1e1900 */
[----:B------:R-:W-:-:S03]  /*06f0*/  IMAD.WIDE.U32 R92, R151, 0x10, R92 ;  /* 0x00000010975c7825 */ /* 0x000fc600078e005c */
[----:B------:R-:W3:Y:S04]  /*0700*/  LDG.E.128 R88, desc[UR4][R160.64] ;  /* 0x00000004a0587981 */ /* 0x000ee8000c1e1d00 */
[----:B------:R-:W3:Y:S04]  /*0710*/  LDG.E.128 R92, desc[UR4][R92.64] ;  /* 0x000000045c5c7981 */ /* 0x000ee8000c1e1d00 */
[----:B------:R-:W3:Y:S01]  /*0720*/  LDG.E.128 R96, desc[UR4][R160.64+0x10] ;  /* 0x00001004a0607981 */ /* 0x000ee2000c1e1d00 */
[----:B-1----:R-:W-:-:S04]  /*0730*/  @P0 IMAD.WIDE.U32 R156, R152, 0x20, R158 ;  /* 0x00000020989c0825 */ /* 0x002fc800078e009e */
[----:B--2---:R-:W-:Y:S01]  /*0740*/  @P0 IMAD.WIDE.U32 R158, R151, 0x20, R162 ;  /* 0x00000020979e0825 */ /* 0x004fe200078e00a2 */
[----:B------:R-:W-:Y:S01]  /*0750*/  LOP3.LUT P6, RZ, R0, 0xff, RZ, 0xc0, !PT ;  /* 0x000000ff00ff7812 */ /* 0x000fe200078cc0ff */
[----:B-----5:R-:W5:Y:S04]  /*0760*/  @P0 LDG.E.128 R36, desc[UR4][R156.64] ;  /* 0x000000049c240981 */ /* 0x020f68000c1e1d00 */
[----:B------:R-:W5:Y:S04]  /*0770*/  @P0 LDG.E.128 R40, desc[UR4][R156.64+0x10] ;  /* 0x000010049c280981 */ /* 0x000f68000c1e1d00 */
        /* <DEDUP_REMOVED lines=10> */
[----:B----4-:R-:W-:Y:S01]  /*0820*/  FSEL R164, R164, RZ, !P4 ;  /* 0x000000ffa4a47208 */ /* 0x010fe20006000000 */
[--C-:B------:R-:W-:Y:S02]  /*0830*/  HADD2.F32 R161, -RZ, R68.reuse.H0_H0 ;  /* 0x20000044ffa17230 */ /* 0x100fe40000004100 */
[----:B------:R-:W-:Y:S02]  /*0840*/  HADD2.F32 R68, -RZ, R68.H1_H1 ;  /* 0x30000044ff447230 */ /* 0x000fe40000004100 */
[C---:B------:R-:W-:Y:S01]  /*0850*/  FADD.FTZ R163, -R164.reuse, R65 ;  /* 0x00000041a4a37221 */ /* 0x040fe20000010100 */
[C---:B------:R-:W-:Y:S01]  /*0860*/  FADD.FTZ R155, -R164.reuse, R64 ;  /* 0x00000040a49b7221 */ /* 0x040fe20000010100 */
[C---:B---3--:R-:W-:Y:S01]  /*0870*/  FADD.FTZ R173, -R164.reuse, R74 ;  /* 0x0000004aa4ad7221 */ /* 0x048fe20000010100 */
[----:B------:R-:W-:Y:S01]  /*0880*/  FADD.FTZ R75, -R164, R75 ;  /* 0x0000004ba44b7221 */ /* 0x000fe20000010100 */
[----:B------:R-:W-:-:S02]  /*0890*/  HADD2.F32 R74, -RZ, R81.H1_H1 ;  /* 0x30000051ff4a7230 */ /* 0x000fc40000004100 */
[C---:B------:R-:W-:Y:S01]  /*08a0*/  FADD.FTZ R183, -R164.reuse, R79 ;  /* 0x0000004fa4b77221 */ /* 0x040fe20000010100 */
[----:B------:R-:W-:Y:S02]  /*08b0*/  HADD2.F32 R79, -RZ, R81.H0_H0 ;  /* 0x20000051ff4f7230 */ /* 0x000fe40000004100 */
[----:B------:R-:W-:Y:S01]  /*08c0*/  FADD.FTZ R189, -R164, R85 ;  /* 0x00000055a4bd7221 */ /* 0x000fe20000010100 */
[----:B------:R-:W-:Y:S01]  /*08d0*/  FMUL.FTZ R85, R24, R161 ;  /* 0x000000a118557220 */ /* 0x000fe20000410000 */
[----:B------:R-:W-:Y:S01]  /*08e0*/  FADD.FTZ R177, -R164, R76 ;  /* 0x0000004ca4b17221 */ /* 0x000fe20000010100 */
[C---:B------:R-:W-:Y:S01]  /*08f0*/  FMUL.FTZ R81, R154.reuse, R163 ;  /* 0x000000a39a517220 */ /* 0x040fe20000410000 */
[----:B------:R-:W-:Y:S01]  /*0900*/  FMUL.FTZ R0, R154, R155 ;  /* 0x0000009b9a007220 */ /* 0x000fe20000410000 */
[----:B------:R-:W-:Y:S02]  /*0910*/  HADD2.F32 R157, -RZ, R69.H0_H0 ;  /* 0x20000045ff9d7230 */ /* 0x000fe40000004100 */
[C---:B------:R-:W-:Y:S01]  /*0920*/  FADD.FTZ R171, -R164.reuse, R73 ;  /* 0x00000049a4ab7221 */ /* 0x040fe20000010100 */
[----:B------:R-:W-:Y:S01]  /*0930*/  FADD.FTZ R203, -R164, R90 ;  /* 0x0000005aa4cb7221 */ /* 0x000fe20000010100 */
[----:B------:R-:W-:-:S02]  /*0940*/  HADD2.F32 R187, -RZ, R82.H0_H0 ;  /* 0x20000052ffbb7230 */ /* 0x000fc40000004100 */
[----:B------:R-:W-:Y:S01]  /*0950*/  FMUL.FTZ R90, R154, R75 ;  /* 0x0000004b9a5a7220 */ /* 0x000fe20000410000 */
[----:B------:R-:W-:Y:S02]  /*0960*/  HADD2.F32 R76, -RZ, R82.H1_H1 ;  /* 0x30000052ff4c7230 */ /* 0x000fe40000004100 */
[----:B------:R-:W-:Y:S01]  /*0970*/  FADD.FTZ R125, R68, R125 ;  /* 0x0000007d447d7221 */ /* 0x000fe20000010000 */
[-C--:B------:R-:W-:Y:S01]  /*0980*/  FFMA.FTZ R148, R81, R68.reuse, R148 ;  /* 0x0000004451947223 */ /* 0x080fe20000010094 */
[----:B------:R-:W-:Y:S01]  /*0990*/  FMUL.FTZ R82, R25, R68 ;  /* 0x0000004419527220 */ /* 0x000fe20000410000 */
[----:B------:R-:W-:Y:S01]  /*09a0*/  FADD.FTZ R75, RZ, R85 ;  /* 0x00000055ff4b7221 */ /* 0x000fe20000010000 */
[----:B------:R-:W-:Y:S01]  /*09b0*/  FADD.FTZ R165, -R164, R66 ;  /* 0x00000042a4a57221 */ /* 0x000fe20000010100 */
[--C-:B------:R-:W-:Y:S02]  /*09c0*/  HADD2.F32 R169, -RZ, R70.reuse.H0_H0 ;  /* 0x20000046ffa97230 */ /* 0x100fe40000004100 */
[----:B------:R-:W-:Y:S01]  /*09d0*/  FFMA.FTZ R68, R0, R85, RZ ;  /* 0x0000005500447223 */ /* 0x000fe200000100ff */
[----:B------:R-:W-:-:S02]  /*09e0*/  HADD2.F32 R70, -RZ, R70.H1_H1 ;  /* 0x30000046ff467230 */ /* 0x000fc40000004100 */
[C---:B------:R-:W-:Y:S01]  /*09f0*/  FADD.FTZ R191, -R164.reuse, R86 ;  /* 0x00000056a4bf7221 */ /* 0x040fe20000010100 */
[----:B------:R-:W-:Y:S02]  /*0a00*/  HADD2.F32 R156, -RZ, R69.H1_H1 ;  /* 0x30000045ff9c7230 */ /* 0x000fe40000004100 */
[C---:B------:R-:W-:Y:S01]  /*0a10*/  FADD.FTZ R181, -R164.reuse, R78 ;  /* 0x0000004ea4b57221 */ /* 0x040fe20000010100 */
[----:B------:R-:W-:Y:S01]  /*0a20*/  FADD.FTZ R185, -R164, R84 ;  /* 0x00000054a4b97221 */ /* 0x000fe20000010100 */
[----:B------:R-:W-:Y:S01]  /*0a30*/  FMUL.FTZ R86, R154, R171 ;  /* 0x000000ab9a567220 */ /* 0x000fe20000410000 */
[--C-:B------:R-:W-:Y:S02]  /*0a40*/  HADD2.F32 R193, -RZ, R83.reuse.H0_H0 ;  /* 0x20000053ffc17230 */ /* 0x100fe40000004100 */
[----:B------:R-:W-:Y:S01]  /*0a50*/  FMUL.FTZ R84, R26, R157 ;  /* 0x0000009d1a547220 */ /* 0x000fe20000410000 */
[----:B------:R-:W-:Y:S02]  /*0a60*/  HADD2.F32 R78, -RZ, R83.H1_H1 ;  /* 0x30000053ff4e7230 */ /* 0x000fe40000004100 */
[----:B------:R-:W-:Y:S01]  /*0a70*/  FADD.FTZ R75, R75, R82 ;  /* 0x000000524b4b7221 */ /* 0x000fe20000010000 */
[C---:B------:R-:W-:Y:S01]  /*0a80*/  FADD.FTZ R167, -R164.reuse, R67 ;  /* 0x00000043a4a77221 */ /* 0x040fe20000010100 */
[----:B------:R-:W-:Y:S01]  /*0a90*/  FADD.FTZ R179, -R164, R77 ;  /* 0x0000004da4b37221 */ /* 0x000fe20000010100 */
[----:B------:R-:W-:Y:S01]  /*0aa0*/  FMUL.FTZ R83, R154, R165 ;  /* 0x000000a59a537220 */ /* 0x000fe20000410000 */
[----:B------:R-:W-:Y:S01]  /*0ab0*/  FFMA.FTZ R68, R81, R82, R68 ;  /* 0x0000005251447223 */ /* 0x000fe20000010044 */
[----:B------:R-:W-:-:S02]  /*0ac0*/  HADD2.F32 R77, -RZ, R80.H0_H0 ;  /* 0x20000050ff4d7230 */ /* 0x000fc40000004100 */
[C---:B------:R-:W-:Y:S01]  /*0ad0*/  FADD.FTZ R73, -R164.reuse, R97 ;  /* 0x00000061a4497221 */ /* 0x040fe20000010100 */
[--C-:B------:R-:W-:Y:S02]  /*0ae0*/  HADD2.F32 R205, -RZ, R93.reuse.H0_H0 ;  /* 0x2000005dffcd7230 */ /* 0x100fe40000004100 */
[C---:B------:R-:W-:Y:S01]  /*0af0*/  FADD.FTZ R159, -R164.reuse, R72 ;  /* 0x00000048a49f7221 */ /* 0x040fe20000010100 */
[----:B------:R-:W-:Y:S02]  /*0b00*/  HADD2.F32 R174, -RZ, R93.H1_H1 ;  /* 0x3000005dffae7230 */ /* 0x000fe40000004100 */
[----:B------:R-:W-:Y:S01]  /*0b10*/  FADD.FTZ R201, -R164, R89 ;  /* 0x00000059a4c97221 */ /* 0x000fe20000010100 */
[----:B------:R-:W-:Y:S01]  /*0b20*/  FADD.FTZ R121, R70, R121 ;  /* 0x0000007946797221 */ /* 0x000fe20000010000 */
[-C--:B------:R-:W-:Y:S01]  /*0b30*/  FFMA.FTZ R145, R86, R70.reuse, R145 ;  /* 0x0000004656917223 */ /* 0x080fe20000010091 */
[----:B------:R-:W-:Y:S01]  /*0b40*/  FMUL.FTZ R93, R21, R70 ;  /* 0x00000046155d7220 */ /* 0x000fe20000410000 */
[----:B------:R-:W-:Y:S01]  /*0b50*/  FMUL.FTZ R97, R154, R177 ;  /* 0x000000b19a617220 */ /* 0x000fe20000410000 */
[----:B------:R-:W-:-:S02]  /*0b60*/  HADD2.F32 R72, -RZ, R80.H1_H1 ;  /* 0x30000050ff487230 */ /* 0x000fc40000004100 */
[----:B------:R-:W-:Y:S01]  /*0b70*/  FMUL.FTZ R89, R27, R156 ;  /* 0x0000009c1b597220 */ /* 0x000fe20000410000 */
[----:B------:R-:W-:Y:S01]  /*0b80*/  FADD.FTZ R70, R75, R84 ;  /* 0x000000544b467221 */ /* 0x000fe20000010000 */
[----:B------:R-:W-:Y:S01]  /*0b90*/  FMUL.FTZ R80, R154, R167 ;  /* 0x000000a79a507220 */ /* 0x000fe20000410000 */
[----:B------:R-:W-:Y:S01]  /*0ba0*/  FFMA.FTZ R75, R83, R84, R68 ;  /* 0x00000054534b7223 */ /* 0x000fe20000010044 */
[C---:B------:R-:W-:Y:S01]  /*0bb0*/  FADD.FTZ R69, -R164.reuse, R98 ;  /* 0x00000062a4457221 */ /* 0x040fe20000010100 */
        /* <DEDUP_REMOVED lines=12> */
[----:B------:R-:W-:Y:S02]  /*0c80*/  HADD2.F32 R158, -RZ, R71.H1_H1 ;  /* 0x30000047ff9e7230 */ /* 0x000fe40000004100 */
[----:B------:R-:W-:Y:S01]  /*0c90*/  FADD.FTZ R207, -R164, R91 ;  /* 0x0000005ba4cf7221 */ /* 0x000fe20000010100 */
        /* <DEDUP_REMOVED lines=10> */
[----:B------:R-:W-:-:S03]  /*0d40*/  FFMA.FTZ R75, R91, R92, R68 ;  /* 0x0000005c5b4b7223 */ /* 0x000fc60000010044 */
        /* <DEDUP_REMOVED lines=15> */
[----:B------:R-:W-:Y:S01]  /*0e40*/  FADD.FTZ R209, -R164, R96 ;  /* 0x00000060a4d17221 */ /* 0x000fe20000010100 */
        /* <DEDUP_REMOVED lines=49> */
[----:B------:R-:W-:Y:S01]  /*1160*/  FADD.FTZ R71, R68, R171 ;  /* 0x000000ab44477221 */ /* 0x000fe20000010000 */
[----:B------:R-:W-:Y:S01]  /*1170*/  FMUL.FTZ R169, R154, R203 ;  /* 0x000000cb9aa97220 */ /* 0x000fe20000410000 */
[----:B------:R-:W-:Y:S01]  /*1180*/  FFMA.FTZ R68, R166, R171, R75 ;  /* 0x000000aba6447223 */ /* 0x000fe2000001004b */
[----:B------:R-:W-:Y:S01]  /*1190*/  FMUL.FTZ R176, R154, R73 ;  /* 0x000000499ab07220 */ /* 0x000fe20000410000 */
[----:B------:R-:W-:-:S02]  /*11a0*/  FADD.FTZ R70, R71, R172 ;  /* 0x000000ac47467221 */ /* 0x000fc40000010000 */
[----:B------:R-:W-:Y:S01]  /*11b0*/  FFMA.FTZ R71, R169, R172, R68 ;  /* 0x000000aca9477223 */ /* 0x000fe20000010044 */
[----:B------:R-:W-:Y:S01]  /*11c0*/  FMUL.FTZ R179, R154, R69 ;  /* 0x000000459ab37220 */ /* 0x000fe20000410000 */
[----:B------:R-:W-:Y:S01]  /*11d0*/  FADD.FTZ R105, R66, R105 ;  /* 0x0000006942697221 */ /* 0x000fe20000010000 */
[-C--:B------:R-:W-:Y:S01]  /*11e0*/  FFMA.FTZ R129, R176, R66.reuse, R129 ;  /* 0x00000042b0817223 */ /* 0x080fe20000010081 */
[----:B------:R-:W-:Y:S01]  /*11f0*/  FMUL.FTZ R177, R5, R66 ;  /* 0x0000004205b17220 */ /* 0x000fe20000410000 */
[----:B------:R-:W-:Y:S01]  /*1200*/  FADD.FTZ R69, R70, R173 ;  /* 0x000000ad46457221 */ /* 0x000fe20000010000 */
[----:B------:R-:W-:-:S03]  /*1210*/  FFMA.FTZ R66, R168, R173, R71 ;  /* 0x000000ada8427223 */ /* 0x000fc60000010047 */
        /* <DEDUP_REMOVED lines=54> */
.L_x_2240:
        /* <DEDUP_REMOVED lines=71> */
[C---:B------:R-:W-:Y:S01]  /*19f0*/  FMUL.FTZ R71, R154.reuse, R83 ;  /* 0x000000539a477220 */ /* 0x040fe20000410000 */
[----:B------:R-:W-:Y:S01]  /*1a00*/  FMUL.FTZ R87, R154, R87 ;  /* 0x000000579a577220 */ /* 0x000fe20000410000 */
        /* <DEDUP_REMOVED lines=22> */
[----:B-----5:R-:W-:Y:S01]  /*1b70*/  @P3 FADD.FTZ R87, R32, R87 ;  /* 0x0000005720573221 */ /* 0x020fe20000010000 */
[----:B------:R-:W-:Y:S01]  /*1b80*/  @P3 FADD.FTZ R71, R30, R71 ;  /* 0x000000471e473221 */ /* 0x000fe20000010000 */
        /* <DEDUP_REMOVED lines=22> */
[----:B------:R-:W-:Y:S01]  /*1cf0*/  @P1 F2FP.F16.F32.PACK_AB R3, RZ, R87 ;  /* 0x00000057ff03123e */ /* 0x000fe200000000ff */
[----:B------:R-:W2:Y:S01]  /*1d00*/  @P1 LDC.64 R82, c[0x0][0x300] ;  /* 0x0000c000ff521b82 */ /* 0x000ea20000000a00 */
[----:B------:R-:W-:Y:S01]  /*1d10*/  @P1 F2FP.F16.F32.PACK_AB R2, RZ, R71 ;  /* 0x00000047ff02123e */ /* 0x000fe200000000ff */
[----:B------:R-:W-:Y:S01]  /*1d20*/  @P3 FADD.FTZ R91, R34, R91 ;  /* 0x0000005b225b3221 */ /* 0x000fe20000010000 */
[----:B------:R-:W-:Y:S01]  /*1d30*/  @P1 PRMT R54, R3, 0x7610, R54 ;  /* 0x0000761003361816 */ /* 0x000fe20000000036 */
[----:B------:R-:W-:Y:S01]  /*1d40*/  @P3 FADD.FTZ R74, R35, R74 ;  /* 0x0000004a234a3221 */ /* 0x000fe20000010000 */
[----:B------:R-:W-:Y:S01]  /*1d50*/  @P1 PRMT R53, R2, 0x7610, R53 ;  /* 0x0000761002351816 */ /* 0x000fe20000000035 */
[----:B------:R-:W-:Y:S01]  /*1d60*/  @P3 FADD.FTZ R70, R33, R70 ;  /* 0x0000004621463221 */ /* 0x000fe20000010000 */
[----:B------:R-:W-:Y:S01]  /*1d70*/  @P1 F2FP.F16.F32.PACK_AB R67, RZ, R91 ;  /* 0x0000005bff43123e */ /* 0x000fe200000000ff */
[----:B------:R-:W3:Y:S01]  /*1d80*/  LDC.64 R2, c[0x0][0x2f8] ;  /* 0x0000be00ff027b82 */ /* 0x000ee20000000a00 */
        /* <DEDUP_REMOVED lines=21> */
[----:B------:R-:W-:-:S02]  /*1ee0*/  @P1 F2FP.F16.F32.PACK_AB R69, RZ, R74 ;  /* 0x0000004aff45123e */ /* 0x000fc400000000ff */
[----:B------:R-:W-:Y:S01]  /*1ef0*/  @P1 PRMT R55, R67, 0x7610, R55 ;  /* 0x0000761043371816 */ /* 0x000fe20000000037 */
[C---:B---3--:R-:W-:Y:S01]  /*1f00*/  IMAD.WIDE.U32 R80, R153.reuse, 0x10, R2 ;  /* 0x0000001099507825 */ /* 0x048fe200078e0002 */
[----:B------:R-:W-:Y:S02]  /*1f10*/  ISETP.NE.AND.EX P3, PT, RZ, UR15, PT, P3 ;  /* 0x0000000fff007c0c */ /* 0x000fe4000bf65330 */
[----:B------:R-:W-:Y:S01]  /*1f20*/  @P1 F2FP.F16.F32.PACK_AB R0, RZ, R85 ;  /* 0x00000055ff00123e */ /* 0x000fe200000000ff */
[----:B--2---:R-:W-:Y:S01]  /*1f30*/  @P1 IMAD.WIDE.U32 R82, R153, 0x10, R82 ;  /* 0x0000001099521825 */ /* 0x004fe200078e0052 */
[----:B------:R-:W-:Y:S02]  /*1f40*/  @P1 F2FP.F16.F32.PACK_AB R65, RZ, R70 ;  /* 0x00000046ff41123e */ /* 0x000fe400000000ff */
[----:B------:R-:W-:Y:S01]  /*1f50*/  @P1 F2FP.F16.F32.PACK_AB R64, RZ, R66 ;  /* 0x00000042ff40123e */ /* 0x000fe200000000ff */
[----:B0-----:R-:W-:Y:S01]  /*1f60*/  @P2 IMAD.WIDE.U32 R76, R152, 0x20, R76 ;  /* 0x00000020984c2825 */ /* 0x001fe200078e004c */
[----:B------:R-:W-:-:S02]  /*1f70*/  @P1 PRMT R55, R55, 0x5410, R69 ;  /* 0x0000541037371816 */ /* 0x000fc40000000045 */
[C---:B------:R-:W-:Y:S02]  /*1f80*/  SEL R67, R66.reuse, R59, P3 ;  /* 0x0000003b42437207 */ /* 0x040fe40001800000 */
[----:B------:R-:W-:Y:S02]  /*1f90*/  F2FP.F16.F32.PACK_AB R69, R66, R71 ;  /* 0x000000474245723e */ /* 0x000fe400000000ff */
[----:B------:R-:W-:Y:S02]  /*1fa0*/  @P1 F2FP.F16.F32.PACK_AB R84, RZ, R68 ;  /* 0x00000044ff54123e */ /* 0x000fe400000000ff */
[----:B------:R-:W-:Y:S02]  /*1fb0*/  @P1 PRMT R52, R0, 0x7610, R52 ;  /* 0x0000761000341816 */ /* 0x000fe40000000034 */
[----:B------:R-:W-:Y:S02]  /*1fc0*/  SEL R66, R71, R58, P3 ;  /* 0x0000003a47427207 */ /* 0x000fe40001800000 */
[----:B------:R-:W-:-:S02]  /*1fd0*/  @P1 PRMT R54, R54, 0x5410, R65 ;  /* 0x0000541036361816 */ /* 0x000fc40000000041 */
[----:B------:R-:W-:Y:S02]  /*1fe0*/  @P1 PRMT R53, R53, 0x5410, R64 ;  /* 0x0000541035351816 */ /* 0x000fe40000000040 */
[C---:B------:R-:W-:Y:S02]  /*1ff0*/  SEL R75, R74.reuse, R63, P3 ;  /* 0x0000003f4a4b7207 */ /* 0x040fe40001800000 */
[----:B------:R-:W-:Y:S02]  /*2000*/  F2FP.F16.F32.PACK_AB R71, R74, R91 ;  /* 0x0000005b4a47723e */ /* 0x000fe400000000ff */
[----:B------:R-:W-:Y:S02]  /*2010*/  SEL R65, R68, R57, P3 ;  /* 0x0000003944417207 */ /* 0x000fe40001800000 */
[----:B------:R-:W-:Y:S02]  /*2020*/  SEL R64, R85, R56, P3 ;  /* 0x0000003855407207 */ /* 0x000fe40001800000 */
[----:B------:R-:W-:-:S02]  /*2030*/  SEL R73, R70, R61, P3 ;  /* 0x0000003d46497207 */ /* 0x000fc40001800000 */
[----:B------:R-:W-:Y:S01]  /*2040*/  SEL R72, R87, R60, P3 ;  /* 0x0000003c57487207 */ /* 0x000fe20001800000 */
[----:B------:R0:W-:Y:S01]  /*2050*/  @P2 STG.E.128 desc[UR4][R78.64], R64 ;  /* 0x000000404e002986 */ /* 0x0001e2000c101d04 */
[----:B------:R-:W-:Y:S02]  /*2060*/  SEL R74, R91, R62, P3 ;  /* 0x0000003e5b4a7207 */ /* 0x000fe40001800000 */
[----:B------:R-:W-:Y:S02]  /*2070*/  F2FP.F16.F32.PACK_AB R68, R68, R85 ;  /* 0x000000554444723e */ /* 0x000fe400000000ff */
[----:B------:R-:W-:Y:S01]  /*2080*/  F2FP.F16.F32.PACK_AB R70, R70, R87 ;  /* 0x000000574646723e */ /* 0x000fe200000000ff */
[----:B------:R1:W-:Y:S01]  /*2090*/  @P2 STG.E.128 desc[UR4][R78.64+0x10], R72 ;  /* 0x000010484e002986 */ /* 0x0003e2000c101d04 */
[----:B------:R-:W-:Y:S02]  /*20a0*/  @P1 PRMT R52, R52, 0x5410, R84 ;  /* 0x0000541034341816 */ /* 0x000fe40000000054 */
[----:B------:R-:W-:Y:S01]  /*20b0*/  @P1 F2FP.F16.F32.PACK_AB R0, RZ, R97 ;  /* 0x00000061ff00123e */ /* 0x000fe200000000ff */
[----:B------:R-:W2:Y:S01]  /*20c0*/  @P1 LDC.64 R84, c[0x0][0x300] ;  /* 0x0000c000ff541b82 */ /* 0x000ea20000000a00 */
        /* <DEDUP_REMOVED lines=8> */
[----:B-1----:R-:W-:-:S02]  /*2150*/  @P1 F2FP.F16.F32.PACK_AB R79, RZ, R99 ;  /* 0x00000063ff4f123e */ /* 0x002fc400000000ff */
[----:B------:R-:W-:Y:S02]  /*2160*/  SEL R67, R88, R59, P3 ;  /* 0x0000003b58437207 */ /* 0x000fe40001800000 */
[----:B------:R-:W-:Y:S02]  /*2170*/  SEL R66, R99, R58, P3 ;  /* 0x0000003a63427207 */ /* 0x000fe40001800000 */
[----:B---3--:R-:W-:Y:S02]  /*2180*/  @P1 F2FP.F16.F32.PACK_AB R81, RZ, R86 ;  /* 0x00000056ff51123e */ /* 0x008fe400000000ff */
[----:B------:R-:W-:Y:S01]  /*2190*/  SEL R73, R90, R61, P3 ;  /* 0x0000003d5a497207 */ /* 0x000fe20001800000 */
[----:B------:R-:W-:Y:S01]  /*21a0*/  @P2 STG.E.128 desc[UR4][R76.64], R64 ;  /* 0x000000404c002986 */ /* 0x000fe2000c101d04 */
[----:B----4-:R-:W-:Y:S02]  /*21b0*/  @P1 PRMT R52, R0, 0x7610, R52 ;  /* 0x0000761000341816 */ /* 0x010fe40000000034 */
[----:B------:R-:W-:-:S02]  /*21c0*/  @P1 F2FP.F16.F32.PACK_AB R83, RZ, R88 ;  /* 0x00000058ff53123e */ /* 0x000fc400000000ff */
        /* <DEDUP_REMOVED lines=25> */
[----:B------:R-:W-:Y:S02]  /*2360*/  @P1 F2FP.F16.F32.PACK_AB R87, RZ, R154 ;  /* 0x0000009aff57123e */ /* 0x000fe400000000ff */
[----:B------:R-:W-:-:S02]  /*2370*/  @P1 F2FP.F16.F32.PACK_AB R85, RZ, R98 ;  /* 0x00000062ff55123e */ /* 0x000fc400000000ff */
[----:B--2---:R-:W-:Y:S02]  /*2380*/  @P1 F2FP.F16.F32.PACK_AB R77, RZ, R169 ;  /* 0x000000a9ff4d123e */ /* 0x004fe400000000ff */
[----:B------:R-:W-:Y:S02]  /*2390*/  @P1 F2FP.F16.F32.PACK_AB R72, RZ, R94 ;  /* 0x0000005eff48123e */ /* 0x000fe400000000ff */
[----:B------:R-:W-:Y:S02]  /*23a0*/  SEL R56, R167, R56, P3 ;  /* 0x00000038a7387207 */ /* 0x000fe40001800000 */
[----:B------:R-:W-:Y:S01]  /*23b0*/  SEL R57, R94, R57, P3 ;  /* 0x000000395e397207 */ /* 0x000fe20001800000 */
[----:B0-----:R-:W-:Y:S01]  /*23c0*/  @P2 IMAD.WIDE.U32 R68, R151, 0x20, R80 ;  /* 0x0000002097442825 */ /* 0x001fe200078e0050 */
[----:B------:R-:W-:Y:S02]  /*23d0*/  @P1 F2FP.F16.F32.PACK_AB R79, RZ, R96 ;  /* 0x00000060ff4f123e */ /* 0x000fe400000000ff */
        /* <DEDUP_REMOVED lines=53> */
.L_x_2227:
        /* <DEDUP_REMOVED lines=23> */
.L_x_2228:
[----:B------:R-:W-:Y:S01]  /*28a0*/  HFMA2.MMA R76, -RZ, RZ, 0, 9.5367431640625e-07 ;  /* 0x00000010ff4c7435 */ /* 0x000fe200000001ff */
[----:B------:R-:W-:Y:S02]  /*28b0*/  MOV R77, R3 ;  /* 0x00000003004d7202 */ /* 0x000fe40000000f00 */
[----:B------:R-:W-:Y:S02]  /*28c0*/  MOV R79, 0x1f ;  /* 0x0000001f004f7802 */ /* 0x000fe40000000f00 */
[----:B------:R-:W-:-:S07]  /*28d0*/  MOV R74, 0xffffffff ;  /* 0xffffffff004a7802 */ /* 0x000fce0000000f00 */
[----:B-----5:R-:W-:Y:S05]  /*28e0*/  WARPSYNC.COLLECTIVE R74, `(.L_x_2230) ;  /* 0x000000004a087348 */ /* 0x020fea0003c00000 */
[----:B------:R0:W1:Y:S02]  /*28f0*/  SHFL.DOWN P2, R75, R77, R76, R79 ;  /* 0x0800004c4d4b7389 */ /* 0x000064000004004f */
[----:B01---5:R-:W-:Y:S01]  /*2900*/  ENDCOLLECTIVE ;  /* 0x000000000000791b */ /* 0x023fe20003800000 */
.L_x_2230:
[----:B------:R-:W-:Y:S02]  /*2910*/  MOV R77, R67 ;  /* 0x00000043004d7202 */ /* 0x000fe40000000f00 */
[----:B------:R-:W-:-:S07]  /*2920*/  MOV R64, R75 ;  /* 0x0000004b00407202 */ /* 0x000fce0000000f00 */
[----:B------:R-:W-:Y:S05]  /*2930*/  WARPSYNC.COLLECTIVE R74, `(.L_x_2231) ;  /* 0x000000004a087348 */ /* 0x000fea0003c00000 */
[----:B------:R0:W1:Y:S02]  /*2940*/  SHFL.DOWN P2, R75, R77, R76, R79 ;  /* 0x0800004c4d4b7389 */ /* 0x000064000004004f */
[----:B01----:R-:W-:Y:S01]  /*2950*/  ENDCOLLECTIVE ;  /* 0x000000000000791b */ /* 0x003fe20003800000 */
.L_x_2231:
[----:B------:R-:W-:Y:S01]  /*2960*/  FADD.FTZ R64, R3, R64 ;  /* 0x0000004003407221 */ /* 0x000fe20000010000 */
[----:B------:R-:W-:-:S04]  /*2970*/  HFMA2.MMA R76, -RZ, RZ, 0, 4.76837158203125e-07 ;  /* 0x00000008ff4c7435 */ /* 0x000fc800000001ff */
[----:B------:R-:W-:Y:S02]  /*2980*/  MOV R77, R64 ;  /* 0x00000040004d7202 */ /* 0x000fe40000000f00 */
[----:B------:R-:W-:-:S07]  /*2990*/  MOV R66, R75 ;  /* 0x0000004b00427202 */ /* 0x000fce0000000f00 */
[----:B------:R-:W-:Y:S05]  /*29a0*/  WARPSYNC.COLLECTIVE R74, `(.L_x_2232) ;  /* 0x000000004a087348 */ /* 0x000fea0003c00000 */
[----:B------:R0:W1:Y:S02]  /*29b0*/  SHFL.DOWN P2, R75, R77, R76, R79 ;  /* 0x0800004c4d4b7389 */ /* 0x000064000004004f */
[----:B01----:R-:W-:Y:S01]  /*29c0*/  ENDCOLLECTIVE ;  /* 0x000000000000791b */ /* 0x003fe20003800000 */
.L_x_2232:
[----:B------:R-:W-:-:S05]  /*29d0*/  FADD.FTZ R66, R67, R66 ;  /* 0x0000004243427221 */ /* 0x000fca0000010000 */
[----:B------:R-:W-:Y:S02]  /*29e0*/  MOV R77, R66 ;  /* 0x00000042004d7202 */ /* 0x000fe40000000f00 */
[----:B------:R-:W-:-:S07]  /*29f0*/  MOV R69, R75 ;  /* 0x0000004b00457202 */ /* 0x000fce0000000f00 */
[----:B------:R-:W-:Y:S05]  /*2a00*/  WARPSYNC.COLLECTIVE R74, `(.L_x_2233) ;  /* 0x000000004a087348 */ /* 0x000fea0003c00000 */
[----:B------:R0:W1:Y:S02]  /*2a10*/  SHFL.DOWN P2, R75, R77, R76, R79 ;  /* 0x0800004c4d4b7389 */ /* 0x000064000004004f */
[----:B01----:R-:W-:Y:S01]  /*2a20*/  ENDCOLLECTIVE ;  /* 0x000000000000791b */ /* 0x003fe20003800000 */
.L_x_2233:
[----:B------:R-:W-:Y:S01]  /*2a30*/  FADD.FTZ R69, R64, R69 ;  /* 0x0000004540457221 */ /* 0x000fe20000010000 */
[----:B------:R-:W-:-:S04]  /*2a40*/  HFMA2.MMA R76, -RZ, RZ, 0, 2.384185791015625e-07 ;  /* 0x00000004ff4c7435 */ /* 0x000fc800000001ff */
[----:B------:R-:W-:Y:S02]  /*2a50*/  MOV R77, R69 ;  /* 0x00000045004d7202 */ /* 0x000fe40000000f00 */
[----:B------:R-:W-:-:S07]  /*2a60*/  MOV R71, R75 ;  /* 0x0000004b00477202 */ /* 0x000fce0000000f00 */
[----:B------:R-:W-:Y:S05]  /*2a70*/  WARPSYNC.COLLECTIVE R74, `(.L_x_2234) ;  /* 0x000000004a087348 */ /* 0x000fea0003c00000 */
[----:B------:R0:W1:Y:S02]  /*2a80*/  SHFL.DOWN P2, R75, R77, R76, R79 ;  /* 0x0800004c4d4b7389 */ /* 0x000064000004004f */
[----:B01----:R-:W-:Y:S01]  /*2a90*/  ENDCOLLECTIVE ;  /* 0x000000000000791b */ /* 0x003fe20003800000 */
.L_x_2234:
[----:B------:R-:W-:-:S05]  /*2aa0*/  FADD.FTZ R71, R66, R71 ;  /* 0x0000004742477221 */ /* 0x000fca0000010000 */
[----:B------:R-:W-:Y:S02]  /*2ab0*/  MOV R77, R71 ;  /* 0x00000047004d7202 */ /* 0x000fe40000000f00 */
[----:B------:R-:W-:-:S07]  /*2ac0*/  MOV R68, R75 ;  /* 0x0000004b00447202 */ /* 0x000fce0000000f00 */
[----:B------:R-:W-:Y:S05]  /*2ad0*/  WARPSYNC.COLLECTIVE R74, `(.L_x_2235) ;  /* 0x000000004a087348 */ /* 0x000fea0003c00000 */
[----:B------:R0:W1:Y:S02]  /*2ae0*/  SHFL.DOWN P2, R75, R77, R76, R79 ;  /* 0x0800004c4d4b7389 */ /* 0x000064000004004f */
[----:B01----:R-:W-:Y:S01]  /*2af0*/  ENDCOLLECTIVE ;  /* 0x000000000000791b */ /* 0x003fe20003800000 */
.L_x_2235:
[----:B------:R-:W-:Y:S01]  /*2b00*/  FADD.FTZ R68, R69, R68 ;  /* 0x0000004445447221 */ /* 0x000fe20000010000 */
[----:B------:R-:W-:-:S04]  /*2b10*/  HFMA2.MMA R76, -RZ, RZ, 0, 1.1920928955078125e-07 ;  /* 0x00000002ff4c7435 */ /* 0x000fc800000001ff */
[----:B------:R-:W-:Y:S02]  /*2b20*/  MOV R77, R68 ;  /* 0x00000044004d7202 */ /* 0x000fe40000000f00 */
[----:B------:R-:W-:-:S07]  /*2b30*/  MOV R70, R75 ;  /* 0x0000004b00467202 */ /* 0x000fce0000000f00 */
[----:B------:R-:W-:Y:S05]  /*2b40*/  WARPSYNC.COLLECTIVE R74, `(.L_x_2236) ;  /* 0x000000004a087348 */ /* 0x000fea0003c00000 */
[----:B------:R0:W1:Y:S02]  /*2b50*/  SHFL.DOWN P2, R75, R77, R76, R79 ;  /* 0x0800004c4d4b7389 */ /* 0x000064000004004f */
[----:B01----:R-:W-:Y:S01]  /*2b60*/  ENDCOLLECTIVE ;  /* 0x000000000000791b */ /* 0x003fe20003800000 */
.L_x_2236:
[----:B------:R-:W-:-:S05]  /*2b70*/  FADD.FTZ R70, R71, R70 ;  /* 0x0000004647467221 */ /* 0x000fca0000010000 */
[----:B------:R-:W-:Y:S02]  /*2b80*/  MOV R77, R70 ;  /* 0x00000046004d7202 */ /* 0x000fe40000000f00 */
[----:B------:R-:W-:-:S07]  /*2b90*/  MOV R3, R75 ;  /* 0x0000004b00037202 */ /* 0x000fce0000000f00 */
[----:B------:R-:W-:Y:S05]  /*2ba0*/  WARPSYNC.COLLECTIVE R74, `(.L_x_2237) ;  /* 0x000000004a087348 */ /* 0x000fea0003c00000 */
[----:B------:R0:W1:Y:S02]  /*2bb0*/  SHFL.DOWN P2, R75, R77, R76, R79 ;  /* 0x0800004c4d4b7389 */ /* 0x000064000004004f */
[----:B01----:R-:W-:Y:S01]  /*2bc0*/  ENDCOLLECTIVE ;  /* 0x000000000000791b */ /* 0x003fe20003800000 */
.L_x_2237:
[----:B------:R-:W-:Y:S01]  /*2bd0*/  FADD.FTZ R72, R68, R3 ;  /* 0x0000000344487221 */ /* 0x000fe20000010000 */
[----:B------:R-:W-:-:S04]  /*2be0*/  HFMA2.MMA R76, -RZ, RZ, 0, 5.9604644775390625e-08 ;  /* 0x00000001ff4c7435 */ /* 0x000fc800000001ff */
[----:B------:R-:W-:Y:S02]  /*2bf0*/  MOV R77, R72 ;  /* 0x00000048004d7202 */ /* 0x000fe40000000f00 */
[----:B------:R-:W-:-:S07]  /*2c00*/  MOV R67, R75 ;  /* 0x0000004b00437202 */ /* 0x000fce0000000f00 */
[----:B------:R-:W-:Y:S05]  /*2c10*/  WARPSYNC.COLLECTIVE R74, `(.L_x_2238) ;  /* 0x000000004a087348 */ /* 0x000fea0003c00000 */
[----:B------:R0:W1:Y:S02]  /*2c20*/  SHFL.DOWN P2, R75, R77, R76, R79 ;  /* 0x0800004c4d4b7389 */ /* 0x000064000004004f */
[----:B01----:R-:W-:Y:S01]  /*2c30*/  ENDCOLLECTIVE ;  /* 0x000000000000791b */ /* 0x003fe20003800000 */
.L_x_2238:
[----:B------:R-:W-:-:S05]  /*2c40*/  FADD.FTZ R67, R70, R67 ;  /* 0x0000004346437221 */ /* 0x000fca0000010000 */
[----:B------:R-:W-:Y:S02]  /*2c50*/  MOV R77, R67 ;  /* 0x00000043004d7202 */ /* 0x000fe40000000f00 */
[----:B------:R-:W-:-:S07]  /*2c60*/  MOV R73, R75 ;  /* 0x0000004b00497202 */ /* 0x000fce0000000f00 */
[----:B------:R-:W-:Y:S05]  /*2c70*/  WARPSYNC.COLLECTIVE R74, `(.L_x_2239) ;  /* 0x000000004a087348 */ /* 0x000fea0003c00000 */
[----:B------:R0:W1:Y:S02]  /*2c80*/  SHFL.DOWN P2, R75, R77, R76, R79 ;  /* 0x0800004c4d4b7389 */ /* 0x000064000004004f */
[----:B01----:R-:W-:Y:S01]  /*2c90*/  ENDCOLLECTIVE ;  /* 0x000000000000791b */ /* 0x003fe20003800000 */
.L_x_2239:
[----:B------:R-:W-:Y:S01]  /*2ca0*/  MOV R64, R75 ;  /* 0x0000004b00407202 */ /* 0x000fe20000000f00 */
[----:B------:R-:W-:Y:S06]  /*2cb0*/  BRA `(.L_x_2240) ;  /* 0xffffffe800307947 */ /* 0x000fec000383ffff */
.L_x_2241:
        /* <DEDUP_REMOVED lines=12> */
.L_x_3301:


//--------------------- .text._ZN10layer_norm31ln_parallel_residual_bwd_kernelINS_13Kernel_traitsIf6__halffS2_fjLj6144ELj1ELj1ELj8ELj16ENS_18Kernel_traits_baseILj6144EfS2_fS2_fjLj256EEEEELb1ELb0ELb0EEEvNS_9BwdParamsE --------------------------
	.section	.text._ZN10layer_norm31ln_parallel_residual_bwd_kernelINS_13Kernel_traitsIf6__halffS2_fjLj6144ELj1ELj1ELj8ELj16ENS_18Kernel_traits_baseILj6144EfS2_fS2_fjLj256EEEEELb1ELb0ELb0EEEvNS_9BwdParamsE,"ax",@progbits
	.align	128
        .global         _ZN10layer_norm31ln_parallel_residual_bwd_kernelINS_13Kernel_traitsIf6__halffS2_fjLj6144ELj1ELj1ELj8ELj16ENS_18Kernel_traits_baseILj6144EfS2_fS2_fjLj256EEEEELb1ELb0ELb0EEEvNS_9BwdParamsE
        .type           _ZN10layer_norm31ln_parallel_residual_bwd_kernelINS_13Kernel_traitsIf6__halffS2_fjLj6144ELj1ELj1ELj8ELj16ENS_18Kernel_traits_baseILj6144EfS2_fS2_fjLj256EEEEELb1ELb0ELb0EEEvNS_9BwdParamsE,@function
        .size           _ZN10layer_norm31ln_parallel_residual_bwd_kernelINS_13Kernel_traitsIf6__halffS2_fjLj6144ELj1ELj1ELj8ELj16ENS_18Kernel_traits_baseILj6144EfS2_fS2_fjLj256EEEEELb1ELb0ELb0EEEvNS_9BwdParamsE,(.L_x_3302 - _ZN10layer_norm31ln_parallel_residual_bwd_kernelINS_13Kernel_traitsIf6__halffS2_fjLj6144ELj1ELj1ELj8ELj16ENS_18Kernel_traits_baseILj6144EfS2_fS2_fjLj256EEEEELb1ELb0ELb0EEEvNS_9BwdParamsE)
        .other          _ZN10layer_norm31ln_parallel_residual_bwd_kernelINS_13Kernel_traitsIf6__halffS2_fjLj6144ELj1ELj1ELj8ELj16ENS_18Kernel_traits_baseILj6144EfS2_fS2_fjLj256EEEEELb1ELb0ELb0EEEvNS_9BwdParamsE,@"STO_CUDA_ENTRY STV_DEFAULT"
_ZN10layer_norm31ln_parallel_residual_bwd_kernelINS_13Kernel_traitsIf6__halffS2_fjLj6144ELj1ELj1ELj8ELj16ENS_18Kernel_traits_baseILj6144EfS2_fS2_fjLj256EEEEELb1ELb0ELb0EEEvNS_9BwdParamsE:
.text._ZN10layer_norm31ln_parallel_residual_bwd_kernelINS_13Kernel_traitsIf6__halffS2_fjLj6144ELj1ELj1ELj8ELj16ENS_18Kernel_traits_baseILj6144EfS2_fS2_fjLj256EEEEELb1ELb0ELb0EEEvNS_9BwdParamsE:
        /* <DEDUP_REMOVED lines=109> */
.L_x_2256:
[----:B-----5:R-:W2:Y:S01]  /*06d0*/  LDL R2, [R1+0x34] ;  /* 0x0000340001027983 */ /* 0x020ea20000100800 */
[----:B01----:R-:W0:Y:S02]  /*06e0*/  LDC.64 R204, c[0x0][0x250] ;  /* 0x00009400ffcc7b82 */ /* 0x003e240000000a00 */
[----:B0-----:R-:W-:-:S05]  /*06f0*/  IMAD.WIDE R204, R0, 0x4, R204 ;  /* 0x0000000400cc7825 */ /* 0x001fca00078e02cc */
[----:B-----5:R-:W5:Y:S01]  /*0700*/  LDG.E R240, desc[UR4][R204.64] ;  /* 0x00000004ccf07981 */ /* 0x020f62000c1e1900 */
[----:B------:R-:W0:Y:S01]  /*0710*/  S2R R208, SR_TID.X ;  /* 0x0000000000d07919 */ /* 0x000e220000002100 */
[----:B------:R-:W-:Y:S02]  /*0720*/  MOV R207, UR21 ;  /* 0x0000001500cf7c02 */ /* 0x000fe40008000f00 */
[----:B------:R-:W-:-:S03]  /*0730*/  LOP3.LUT P1, RZ, R206, 0xff, RZ, 0xc0, !PT ;  /* 0x000000ffceff7812 */ /* 0x000fc6000782c0ff */
[----:B------:R-:W-:Y:S01]  /*0740*/  IMAD R206, R0, R207, RZ ;  /* 0x000000cf00ce7224 */ /* 0x000fe200078e02ff */
[----:B------:R1:W-:Y:S04]  /*0750*/  STL [R1+0x2c], R207 ;  /* 0x00002ccf01007387 */ /* 0x0003e80000100800 */
[----:B-1----:R-:W-:-:S04]  /*0760*/  SHF.R.S32.HI R207, RZ, 0x1f, R206 ;  /* 0x0000001fffcf7819 */ /* 0x002fc800000114ce */
[----:B------:R-:W-:Y:S01]  /*0770*/  LEA.HI R207, R207, R206, RZ, 0x3 ;  /* 0x000000cecfcf7211 */ /* 0x000fe200078f18ff */
[----:B------:R-:W-:Y:S01]  /*0780*/  BSSY B0, `(.L_x_2243) ;  /* 0x000008e000007945 */ /* 0x000fe20003800000 */
[----:B------:R-:W-:Y:S02]  /*0790*/  MOV R235, RZ ;  /* 0x000000ff00eb7202 */ /* 0x000fe40000000f00 */
[----:B0-----:R-:W-:Y:S02]  /*07a0*/  LOP3.LUT R206, R208, 0xff, RZ, 0xc0, !PT ;  /* 0x000000ffd0ce7812 */ /* 0x001fe400078ec0ff */
[----:B------:R-:W-:Y:S02]  /*07b0*/  MOV R237, RZ ;  /* 0x000000ff00ed7202 */ /* 0x000fe40000000f00 */
        /* <DEDUP_REMOVED lines=8> */
[----:B------:R-:W-:-:S07]  /*0840*/  LEA R216, P2, R3, UR10, 0x5 ;  /* 0x0000000a03d87c11 */ /* 0x000fce000f8428ff */
[----:B------:R-:W1:Y:S01]  /*0850*/  LDC.64 R208, c[0x0][0x2b8] ;  /* 0x0000ae00ffd07b82 */ /* 0x000e620000000a00 */
[----:B------:R-:W-:Y:S02]  /*0860*/  ISETP.NE.U32.AND P3, PT, RZ, UR14, PT ;  /* 0x0000000eff007c0c */ /* 0x000fe4000bf65070 */
[----:B------:R-:W-:Y:S02]  /*0870*/  LEA.HI.X R217, R3, UR11, RZ, 0x5, P2 ;  /* 0x0000000b03d97c11 */ /* 0x000fe400090f2cff */
[----:B------:R-:W-:-:S03]  /*0880*/  ISETP.NE.AND.EX P3, PT, RZ, UR15, PT, P3 ;  /* 0x0000000fff007c0c */ /* 0x000fc6000bf65330 */
[----:B------:R-:W2:Y:S01]  /*0890*/  LDG.E.128 R212, desc[UR4][R216.64] ;  /* 0x00000004d8d47981 */ /* 0x000ea2000c1e1d00 */
[C---:B------:R-:W-:Y:S01]  /*08a0*/  SHF.L.U32 R18, R3.reuse, 0x3, RZ ;  /* 0x0000000303127819 */ /* 0x040fe200000006ff */
[----:B------:R-:W3:Y:S01]  /*08b0*/  LDC.U8 R246, c[0x0][0x2a0] ;  /* 0x0000a800fff67b82 */ /* 0x000ee20000000000 */
[C---:B0-----:R-:W-:Y:S01]  /*08c0*/  IMAD.WIDE.U32 R204, R3.reuse, 0x10, R204 ;  /* 0x0000001003cc7825 */ /* 0x041fe200078e00cc */
[----:B------:R-:W4:Y:S06]  /*08d0*/  LDG.E.128 R216, desc[UR4][R216.64+0x10] ;  /* 0x00001004d8d87981 */ /* 0x000f2c000c1e1d00 */
[----:B------:R-:W0:Y:S01]  /*08e0*/  @P3 LDC.64 R4, c[0x0][0x248] ;  /* 0x00009200ff043b82 */ /* 0x000e220000000a00 */
[----:B------:R-:W4:Y:S01]  /*08f0*/  LDG.E.128 R204, desc[UR4][R204.64] ;  /* 0x00000004cccc7981 */ /* 0x000f22000c1e1d00 */
[----:B-1----:R-:W-:-:S06]  /*0900*/  IMAD.WIDE.U32 R208, R3, 0x10, R208 ;  /* 0x0000001003d07825 */ /* 0x002fcc00078e00d0 */
[----:B------:R-:W4:Y:S01]  /*0910*/  LDG.E.128 R208, desc[UR4][R208.64] ;  /* 0x00000004d0d07981 */ /* 0x000f22000c1e1d00 */
[----:B------:R-:W-:-:S04]  /*0920*/  ISETP.NE.U32.AND P2, PT, RZ, UR8, PT ;  /* 0x00000008ff007c0c */ /* 0x000fc8000bf45070 */
[----:B------:R-:W-:Y:S02]  /*0930*/  ISETP.NE.AND.EX P2, PT, RZ, UR9, PT, P2 ;  /* 0x00000009ff007c0c */ /* 0x000fe4000bf45320 */
[----:B------:R-:W-:Y:S02]  /*0940*/  SHF.L.U64.HI R19, R3, 0x3, RZ ;  /* 0x0000000303137819 */ /* 0x000fe400000102ff */
        /* <DEDUP_REMOVED lines=14> */
[--C-:B------:R-:W-:Y:S01]  /*0a30*/  FADD.FTZ R214, R214, -R221.reuse ;  /* 0x800000ddd6d67221 */ /* 0x100fe20000010000 */
[--C-:B------:R-:W-:Y:S01]  /*0a40*/  FADD.FTZ R215, R215, -R221.reuse ;  /* 0x800000ddd7d77221 */ /* 0x100fe20000010000 */
[----:B------:R-:W-:Y:S01]  /*0a50*/  FMUL.FTZ R239, R2, R213 ;  /* 0x000000d502ef7220 */ /* 0x000fe20000410000 */
[--C-:B----4-:R-:W-:Y:S01]  /*0a60*/  FADD.FTZ R4, R217, -R221.reuse ;  /* 0x800000ddd9047221 */ /* 0x110fe20000010000 */
[--C-:B------:R-:W-:Y:S01]  /*0a70*/  FADD.FTZ R216, R216, -R221.reuse ;  /* 0x800000ddd8d87221 */ /* 0x100fe20000010000 */
[--C-:B------:R-:W-:Y:S02]  /*0a80*/  HADD2.F32 R217, -RZ, R204.reuse.H0_H0 ;  /* 0x200000ccffd97230 */ /* 0x100fe40000004100 */
[----:B------:R-:W-:Y:S01]  /*0a90*/  FADD.FTZ R5, R218, -R221 ;  /* 0x800000ddda057221 */ /* 0x000fe20000010000 */
[----:B------:R-:W-:-:S02]  /*0aa0*/  HADD2.F32 R204, -RZ, R204.H1_H1 ;  /* 0x300000ccffcc7230 */ /* 0x000fc40000004100 */
[----:B------:R-:W-:Y:S01]  /*0ab0*/  FADD.FTZ R219, R219, -R221 ;  /* 0x800000dddbdb7221 */ /* 0x000fe20000010000 */
[----:B------:R-:W-:Y:S01]  /*0ac0*/  FMUL.FTZ R228, R2, R212 ;  /* 0x000000d402e47220 */ /* 0x000fe20000410000 */
[----:B------:R-:W-:Y:S01]  /*0ad0*/  FMUL.FTZ R227, R56, R217 ;  /* 0x000000d938e37220 */ /* 0x000fe20000410000 */
[--C-:B------:R-:W-:Y:S02]  /*0ae0*/  HADD2.F32 R221, -RZ, R208.reuse.H0_H0 ;  /* 0x200000d0ffdd7230 */ /* 0x100fe40000004100 */
[-C--:B------:R-:W-:Y:S01]  /*0af0*/  FMUL.FTZ R212, R57, R204.reuse ;  /* 0x000000cc39d47220 */ /* 0x080fe20000410000 */
[----:B------:R-:W-:Y:S02]  /*0b00*/  HADD2.F32 R208, -RZ, R208.H1_H1 ;  /* 0x300000d0ffd07230 */ /* 0x000fe40000004100 */
[----:B------:R-:W-:Y:S01]  /*0b10*/  FADD.FTZ R153, R153, R204 ;  /* 0x000000cc99997221 */ /* 0x000fe20000010000 */
[----:B------:R-:W-:Y:S01]  /*0b20*/  FFMA.FTZ R137, R239, R204, R137 ;  /* 0x000000ccef897223 */ /* 0x000fe20000010089 */
[----:B------:R-:W-:-:S02]  /*0b30*/  HADD2.F32 R213, -RZ, R205.H0_H0 ;  /* 0x200000cdffd57230 */ /* 0x000fc40000004100 */
[----:B------:R-:W-:Y:S01]  /*0b40*/  FFMA.FTZ R242, R48, R221, R227 ;  /* 0x000000dd30f27223 */ /* 0x000fe200000100e3 */
[----:B------:R-:W-:Y:S02]  /*0b50*/  HADD2.F32 R204, -RZ, R205.H1_H1 ;  /* 0x300000cdffcc7230 */ /* 0x000fe40000004100 */
[----:B------:R-:W-:Y:S01]  /*0b60*/  FMUL.FTZ R227, R2, R215 ;  /* 0x000000d702e37220 */ /* 0x000fe20000410000 */
[--C-:B------:R-:W-:Y:S02]  /*0b70*/  HADD2.F32 R205, -RZ, R206.reuse.H0_H0 ;  /* 0x200000ceffcd7230 */ /* 0x100fe40000004100 */
[----:B------:R-:W-:Y:S01]  /*0b80*/  FADD.FTZ R152, R152, R217 ;  /* 0x000000d998987221 */ /* 0x000fe20000010000 */
[----:B------:R-:W-:Y:S02]  /*0b90*/  HADD2.F32 R206, -RZ, R206.H1_H1 ;  /* 0x300000ceffce7230 */ /* 0x000fe40000004100 */
[----:B------:R-:W-:Y:S01]  /*0ba0*/  FFMA.FTZ R136, R228, R217, R136 ;  /* 0x000000d9e4887223 */ /* 0x000fe20000010088 */
[----:B------:R-:W-:Y:S01]  /*0bb0*/  FADD.FTZ R117, R117, R208 ;  /* 0x000000d075757221 */ /* 0x000fe20000010000 */
[-C--:B------:R-:W-:Y:S01]  /*0bc0*/  FFMA.FTZ R97, R239, R208.reuse, R97 ;  /* 0x000000d0ef617223 */ /* 0x080fe20000010061 */
[----:B------:R-:W-:Y:S01]  /*0bd0*/  FFMA.FTZ R218, R49, R208, R212 ;  /* 0x000000d031da7223 */ /* 0x000fe200000100d4 */
[----:B------:R-:W-:-:S02]  /*0be0*/  HADD2.F32 R217, -RZ, R209.H0_H0 ;  /* 0x200000d1ffd97230 */ /* 0x000fc40000004100 */
[----:B------:R-:W-:Y:S02]  /*0bf0*/  HADD2.F32 R208, -RZ, R209.H1_H1 ;  /* 0x300000d1ffd07230 */ /* 0x000fe40000004100 */
[-C--:B------:R-:W-:Y:S01]  /*0c00*/  FMUL.FTZ R212, R59, R204.reuse ;  /* 0x000000cc3bd47220 */ /* 0x080fe20000410000 */
[--C-:B------:R-:W-:Y:S02]  /*0c10*/  HADD2.F32 R209, -RZ, R210.reuse.H0_H0 ;  /* 0x200000d2ffd17230 */ /* 0x100fe40000004100 */
        /* <DEDUP_REMOVED lines=8> */
[----:B------:R-:W-:Y:S01]  /*0ca0*/  FMUL.FTZ R4, R2, R4 ;  /* 0x0000000402047220 */ /* 0x000fe20000410000 */
[----:B------:R-:W-:-:S02]  /*0cb0*/  HADD2.F32 R204, -RZ, R207.H1_H1 ;  /* 0x300000cfffcc7230 */ /* 0x000fc40000004100 */
[----:B------:R-:W-:Y:S01]  /*0cc0*/  FMUL.FTZ R238, R2, R214 ;  /* 0x000000d602ee7220 */ /* 0x000fe20000410000 */
[----:B------:R-:W-:Y:S01]  /*0cd0*/  FFMA.FTZ R237, R50, R217, R221 ;  /* 0x000000d932ed7223 */ /* 0x000fe200000100dd */
[----:B------:R-:W-:Y:S01]  /*0ce0*/  FMUL.FTZ R226, R2, R216 ;  /* 0x000000d802e27220 */ /* 0x000fe20000410000 */
[----:B------:R-:W-:Y:S02]  /*0cf0*/  HADD2.F32 R246, -RZ, R211.H1_H1 ;  /* 0x300000d3fff67230 */ /* 0x000fe40000004100 */
        /* <DEDUP_REMOVED lines=8> */
[----:B------:R-:W-:Y:S01]  /*0d80*/  FFMA.FTZ R140, R226, R205, R140 ;  /* 0x000000cde28c7223 */ /* 0x000fe2000001008c */
[----:B------:R-:W-:-:S02]  /*0d90*/  HADD2.F32 R205, -RZ, R207.H0_H0 ;  /* 0x200000cfffcd7230 */ /* 0x000fc40000004100 */
[----:B------:R-:W-:Y:S01]  /*0da0*/  FADD.FTZ R123, R123, R246 ;  /* 0x000000f67b7b7221 */ /* 0x000fe20000010000 */
[----:B------:R-:W-:Y:S01]  /*0db0*/  FFMA.FTZ R103, R221, R246, R103 ;  /* 0x000000f6dd677223 */ /* 0x000fe20000010067 */
[----:B------:R-:W-:Y:S01]  /*0dc0*/  FADD.FTZ R159, R159, R204 ;  /* 0x000000cc9f9f7221 */ /* 0x000fe20000010000 */
[----:B------:R-:W-:Y:S01]  /*0dd0*/  FFMA.FTZ R143, R221, R204, R143 ;  /* 0x000000ccdd8f7223 */ /* 0x000fe2000001008f */
[----:B------:R-:W-:Y:S01]  /*0de0*/  FMUL.FTZ R5, R2, R5 ;  /* 0x0000000502057220 */ /* 0x000fe20000410000 */
[----:B------:R-:W-:Y:S01]  /*0df0*/  FFMA.FTZ R246, R55, R246, R206 ;  /* 0x000000f637f67223 */ /* 0x000fe200000100ce */
[----:B------:R-:W-:Y:S01]  /*0e00*/  FADD.FTZ R204, RZ, R242 ;  /* 0x000000f2ffcc7221 */ /* 0x000fe20000010000 */
[----:B------:R-:W-:Y:S01]  /*0e10*/  FFMA.FTZ R206, R228, R242, RZ ;  /* 0x000000f2e4ce7223 */ /* 0x000fe200000100ff */
[----:B------:R-:W-:Y:S01]  /*0e20*/  FFMA.FTZ R235, R52, R209, R213 ;  /* 0x000000d134eb7223 */ /* 0x000fe200000100d5 */
[-C--:B------:R-:W-:Y:S01]  /*0e30*/  FMUL.FTZ R213, R62, R205.reuse ;  /* 0x000000cd3ed57220 */ /* 0x080fe20000410000 */
        /* <DEDUP_REMOVED lines=8> */
[----:B------:R-:W-:Y:S01]  /*0ec0*/  FFMA.FTZ R205, R227, R236, R206 ;  /* 0x000000ece3cd7223 */ /* 0x000fe200000100ce */
[----:B------:R-:W-:Y:S01]  /*0ed0*/  FADD.FTZ R120, R120, R209 ;  /* 0x000000d178787221 */ /* 0x000fe20000010000 */
[----:B------:R-:W-:Y:S01]  /*0ee0*/  FFMA.FTZ R100, R226, R209, R100 ;  /* 0x000000d1e2647223 */ /* 0x000fe20000010064 */
[----:B------:R-:W-:Y:S02]  /*0ef0*/  HADD2.F32 R209, -RZ, R211.H0_H0 ;  /* 0x200000d3ffd17230 */ /* 0x000fe40000004100 */
[----:B------:R-:W-:Y:S01]  /*0f00*/  FADD.FTZ R204, R204, R235 ;  /* 0x000000ebcccc7221 */ /* 0x000fe20000010000 */
[----:B------:R-:W-:-:S03]  /*0f10*/  FFMA.FTZ R205, R226, R235, R205 ;  /* 0x000000ebe2cd7223 */ /* 0x000fc600000100cd */
[----:B------:R-:W-:Y:S01]  /*0f20*/  FADD.FTZ R207, R204, R249 ;  /* 0x000000f9cccf7221 */ /* 0x000fe20000010000 */
[----:B------:R-:W-:Y:S01]  /*0f30*/  FFMA.FTZ R248, R54, R209, R213 ;  /* 0x000000d136f87223 */ /* 0x000fe200000100d5 */
[----:B------:R-:W-:Y:S01]  /*0f40*/  FFMA.FTZ R204, R4, R249, R205 ;  /* 0x000000f904cc7223 */ /* 0x000fe200000100cd */
[----:B------:R-:W-:Y:S02]  /*0f50*/  STL [R1+0x28], R218 ;  /* 0x000028da01007387 */ /* 0x000fe40000100800 */
[----:B------:R-:W-:Y:S01]  /*0f60*/  FADD.FTZ R207, R207, R248 ;  /* 0x000000f8cfcf7221 */ /* 0x000fe20000010000 */
[----:B------:R-:W-:Y:S01]  /*0f70*/  FFMA.FTZ R204, R5, R248, R204 ;  /* 0x000000f805cc7223 */ /* 0x000fe200000100cc */
[----:B------:R0:W-:Y:S01]  /*0f80*/  STL [R1+0x1c], R237 ;  /* 0x00001ced01007387 */ /* 0x0001e20000100800 */
[----:B------:R-:W-:Y:S01]  /*0f90*/  FADD.FTZ R118, R118, R217 ;  /* 0x000000d976767221 */ /* 0x000fe20000010000 */
[----:B------:R-:W-:Y:S02]  /*0fa0*/  FFMA.FTZ R98, R238, R217, R98 ;  /* 0x000000d9ee627223 */ /* 0x000fe40000010062 */
        /* <DEDUP_REMOVED lines=11> */
.L_x_2244:
[----:B------:R-:W-:Y:S05]  /*1060*/  BSYNC B0 ;  /* 0x0000000000007941 */ /* 0x000fea0003800000 */
.L_x_2243:
        /* <DEDUP_REMOVED lines=31> */
[----:B0----5:R-:W-:Y:S02]  /*1260*/  FSEL R6, R240, RZ, !P2 ;  /* 0x000000fff0067208 */ /* 0x021fe40005000000 */
[----:B------:R-:W-:-:S03]  /*1270*/  IADD3 R236, R236, 0x100, RZ ;  /* 0x00000100ecec7810 */ /* 0x000fc60007ffe0ff */
[C---:B---3--:R-:W-:Y:S01]  /*1280*/  FADD.FTZ R212, -R6.reuse, R212 ;  /* 0x000000d406d47221 */ /* 0x048fe20000010100 */
        /* <DEDUP_REMOVED lines=8> */
[--C-:B------:R-:W-:Y:S02]  /*1310*/  HADD2.F32 R6, -RZ, R204.reuse.H0_H0 ;  /* 0x200000ccff067230 */ /* 0x100fe40000004100 */
[----:B------:R-:W-:-:S02]  /*1320*/  HADD2.F32 R204, -RZ, R204.H1_H1 ;  /* 0x300000ccffcc7230 */ /* 0x000fc40000004100 */
[--C-:B------:R-:W-:Y:S02]  /*1330*/  HADD2.F32 R218, -RZ, R208.reuse.H0_H0 ;  /* 0x200000d0ffda7230 */ /* 0x100fe40000004100 */
[-C--:B------:R-:W-:Y:S01]  /*1340*/  FMUL.FTZ R212, R72, R6.reuse ;  /* 0x0000000648d47220 */ /* 0x080fe20000410000 */
[----:B------:R-:W-:Y:S01]  /*1350*/  FADD.FTZ R28, R28, R6 ;  /* 0x000000061c1c7221 */ /* 0x000fe20000010000 */
[----:B------:R-:W-:Y:S01]  /*1360*/  FFMA.FTZ R24, R234, R6, R24 ;  /* 0x00000006ea187223 */ /* 0x000fe20000010018 */
[----:B------:R-:W-:Y:S02]  /*1370*/  HADD2.F32 R208, -RZ, R208.H1_H1 ;  /* 0x300000d0ffd07230 */ /* 0x000fe40000004100 */
[----:B------:R-:W-:Y:S01]  /*1380*/  FMUL.FTZ R6, R73, R204 ;  /* 0x000000cc49067220 */ /* 0x000fe20000410000 */
[----:B------:R-:W-:Y:S01]  /*1390*/  FMUL.FTZ R232, R2, R213 ;  /* 0x000000d502e87220 */ /* 0x000fe20000410000 */
[----:B------:R-:W-:Y:S02]  /*13a0*/  FFMA.FTZ R220, R64, R218, R212 ;  /* 0x000000da40dc7223 */ /* 0x000fe400000100d4 */
[----:B------:R-:W-:Y:S01]  /*13b0*/  FFMA.FTZ R213, R65, R208, R6 ;  /* 0x000000d041d57223 */ /* 0x000fe20000010006 */
[----:B------:R-:W-:-:S02]  /*13c0*/  HADD2.F32 R6, -RZ, R205.H0_H0 ;  /* 0x200000cdff067230 */ /* 0x000fc40000004100 */
[----:B------:R-:W-:Y:S01]  /*13d0*/  FMUL.FTZ R231, R2, R214 ;  /* 0x000000d602e77220 */ /* 0x000fe20000410000 */
[----:B------:R-:W-:Y:S02]  /*13e0*/  HADD2.F32 R205, -RZ, R205.H1_H1 ;  /* 0x300000cdffcd7230 */ /* 0x000fe40000004100 */
[----:B------:R-:W-:Y:S01]  /*13f0*/  FADD.FTZ R29, R29, R204 ;  /* 0x000000cc1d1d7221 */ /* 0x000fe20000010000 */
[C---:B------:R-:W-:Y:S01]  /*1400*/  FFMA.FTZ R25, R232.reuse, R204, R25 ;  /* 0x000000cce8197223 */ /* 0x040fe20000010019 */
[----:B------:R-:W-:Y:S01]  /*1410*/  FADD.FTZ R37, R37, R208 ;  /* 0x000000d025257221 */ /* 0x000fe20000010000 */
[----:B------:R-:W-:Y:S01]  /*1420*/  FFMA.FTZ R33, R232, R208, R33 ;  /* 0x000000d0e8217223 */ /* 0x000fe20000010021 */
[--C-:B------:R-:W-:Y:S01]  /*1430*/  HADD2.F32 R204, -RZ, R209.reuse.H0_H0 ;  /* 0x200000d1ffcc7230 */ /* 0x100fe20000004100 */
[----:B------:R-:W-:Y:S01]  /*1440*/  MOV R214, R220 ;  /* 0x000000dc00d67202 */ /* 0x000fe20000000f00 */
[-C--:B------:R-:W-:Y:S01]  /*1450*/  FMUL.FTZ R208, R74, R6.reuse ;  /* 0x000000064ad07220 */ /* 0x080fe20000410000 */
[----:B------:R-:W-:Y:S01]  /*1460*/  FADD.FTZ R30, R30, R6 ;  /* 0x000000061e1e7221 */ /* 0x000fe20000010000 */
[----:B------:R-:W-:Y:S01]  /*1470*/  FFMA.FTZ R26, R231, R6, R26 ;  /* 0x00000006e71a7223 */ /* 0x000fe2000001001a */
[----:B------:R-:W-:-:S02]  /*1480*/  HADD2.F32 R209, -RZ, R209.H1_H1 ;  /* 0x300000d1ffd17230 */ /* 0x000fc40000004100 */
[----:B------:R-:W-:Y:S01]  /*1490*/  FMUL.FTZ R6, R75, R205 ;  /* 0x000000cd4b067220 */ /* 0x000fe20000410000 */
[----:B------:R-:W-:Y:S01]  /*14a0*/  FADD.FTZ R235, R235, R214 ;  /* 0x000000d6ebeb7221 */ /* 0x000fe20000010000 */
[----:B------:R-:W-:Y:S01]  /*14b0*/  FFMA.FTZ R237, R234, R214, R237 ;  /* 0x000000d6eaed7223 */ /* 0x000fe200000100ed */
[----:B------:R-:W-:Y:S01]  /*14c0*/  FADD.FTZ R36, R36, R218 ;  /* 0x000000da24247221 */ /* 0x000fe20000010000 */
[----:B------:R-:W-:Y:S01]  /*14d0*/  FFMA.FTZ R212, R67, R209, R6 ;  /* 0x000000d143d47223 */ /* 0x000fe20000010006 */
[----:B------:R-:W-:Y:S01]  /*14e0*/  FFMA.FTZ R32, R234, R218, R32 ;  /* 0x000000daea207223 */ /* 0x000fe20000010020 */
[----:B------:R-:W-:Y:S02]  /*14f0*/  HADD2.F32 R6, -RZ, R206.H0_H0 ;  /* 0x200000ceff067230 */ /* 0x000fe40000004100 */
[-C--:B------:R-:W-:Y:S01]  /*1500*/  FFMA.FTZ R218, R66, R204.reuse, R208 ;  /* 0x000000cc42da7223 */ /* 0x080fe200000100d0 */
[----:B------:R-:W-:Y:S02]  /*1510*/  HADD2.F32 R252, -RZ, R210.H0_H0 ;  /* 0x200000d2fffc7230 */ /* 0x000fe40000004100 */
[----:B------:R-:W-:Y:S01]  /*1520*/  FADD.FTZ R235, R235, R213 ;  /* 0x000000d5ebeb7221 */ /* 0x000fe20000010000 */
[----:B------:R-:W-:Y:S01]  /*1530*/  FFMA.FTZ R237, R232, R213, R237 ;  /* 0x000000d5e8ed7223 */ /* 0x000fe200000100ed */
[----:B------:R0:W-:Y:S01]  /*1540*/  STL [R1+0x24], R220 ;  /* 0x000024dc01007387 */ /* 0x0001e20000100800 */
[----:B------:R-:W-:Y:S01]  /*1550*/  FADD.FTZ R38, R38, R204 ;  /* 0x000000cc26267221 */ /* 0x000fe20000010000 */
[----:B------:R-:W-:Y:S01]  /*1560*/  FFMA.FTZ R34, R231, R204, R34 ;  /* 0x000000cce7227223 */ /* 0x000fe20000010022 */
[----:B------:R-:W-:Y:S01]  /*1570*/  FMUL.FTZ R224, R2, R216 ;  /* 0x000000d802e07220 */ /* 0x000fe20000410000 */
[----:B------:R1:W-:Y:S01]  /*1580*/  STL [R1+0x18], R213 ;  /* 0x000018d501007387 */ /* 0x0003e20000100800 */
[----:B------:R-:W-:Y:S01]  /*1590*/  FMUL.FTZ R204, R76, R6 ;  /* 0x000000064ccc7220 */ /* 0x000fe20000410000 */
[----:B------:R-:W-:-:S02]  /*15a0*/  HADD2.F32 R206, -RZ, R206.H1_H1 ;  /* 0x300000ceffce7230 */ /* 0x000fc40000004100 */
[----:B------:R-:W-:Y:S01]  /*15b0*/  FMUL.FTZ R225, R2, R215 ;  /* 0x000000d702e17220 */ /* 0x000fe20000410000 */
[----:B------:R1:W-:Y:S01]  /*15c0*/  STL [R1+0x14], R218 ;  /* 0x000014da01007387 */ /* 0x0003e20000100800 */
[----:B------:R-:W-:Y:S01]  /*15d0*/  FADD.FTZ R235, R235, R218 ;  /* 0x000000daebeb7221 */ /* 0x000fe20000010000 */
[----:B------:R-:W-:Y:S01]  /*15e0*/  FFMA.FTZ R237, R231, R218, R237 ;  /* 0x000000dae7ed7223 */ /* 0x000fe200000100ed */
[----:B------:R-:W-:Y:S01]  /*15f0*/  FADD.FTZ R104, R104, R252 ;  /* 0x000000fc68687221 */ /* 0x000fe20000010000 */
[----:B------:R1:W-:Y:S01]  /*1600*/  STL [R1], R212 ;  /* 0x000000d401007387 */ /* 0x0003e20000100800 */
[-C--:B------:R-:W-:Y:S01]  /*1610*/  FFMA.FTZ R124, R224, R252.reuse, R124 ;  /* 0x000000fce07c7223 */ /* 0x080fe2000001007c */
[----:B------:R-:W-:Y:S01]  /*1620*/  FFMA.FTZ R252, R68, R252, R204 ;  /* 0x000000fc44fc7223 */ /* 0x000fe200000100cc */
[----:B------:R-:W-:Y:S02]  /*1630*/  HADD2.F32 R210, -RZ, R210.H1_H1 ;  /* 0x300000d2ffd27230 */ /* 0x000fe40000004100 */
[----:B------:R-:W-:Y:S01]  /*1640*/  FMUL.FTZ R247, R77, R206 ;  /* 0x000000ce4df77220 */ /* 0x000fe20000410000 */
[----:B------:R-:W-:-:S02]  /*1650*/  HADD2.F32 R204, -RZ, R207.H0_H0 ;  /* 0x200000cfffcc7230 */ /* 0x000fc40000004100 */
[----:B------:R-:W-:Y:S01]  /*1660*/  FADD.FTZ R235, R235, R212 ;  /* 0x000000d4ebeb7221 */ /* 0x000fe20000010000 */
[----:B------:R-:W-:Y:S01]  /*1670*/  FFMA.FTZ R237, R225, R212, R237 ;  /* 0x000000d4e1ed7223 */ /* 0x000fe200000100ed */
[----:B------:R-:W-:Y:S02]  /*1680*/  HADD2.F32 R245, -RZ, R211.H0_H0 ;  /* 0x200000d3fff57230 */ /* 0x000fe40000004100 */
[----:B------:R-:W-:Y:S01]  /*1690*/  FADD.FTZ R31, R31, R205 ;  /* 0x000000cd1f1f7221 */ /* 0x000fe20000010000 */
[----:B------:R-:W-:Y:S01]  /*16a0*/  FFMA.FTZ R27, R225, R205, R27 ;  /* 0x000000cde11b7223 */ /* 0x000fe2000001001b */
[----:B------:R-:W-:Y:S01]  /*16b0*/  FADD.FTZ R180, R180, R6 ;  /* 0x00000006b4b47221 */ /* 0x000fe20000010000 */
[----:B------:R-:W-:Y:S01]  /*16c0*/  FFMA.FTZ R160, R224, R6, R160 ;  /* 0x00000006e0a07223 */ /* 0x000fe200000100a0 */
        /* <DEDUP_REMOVED lines=14> */
[----:B0-----:R-:W-:Y:S01]  /*17b0*/  FMUL.FTZ R220, R2, R219 ;  /* 0x000000db02dc7220 */ /* 0x001fe20000410000 */
        /* <DEDUP_REMOVED lines=13> */
[----:B------:R-:W-:Y:S01]  /*1890*/  FADD.FTZ R183, R183, R207 ;  /* 0x000000cfb7b77221 */ /* 0x000fe20000010000 */
[C---:B------:R-:W-:Y:S01]  /*18a0*/  FFMA.FTZ R163, R220.reuse, R207, R163 ;  /* 0x000000cfdca37223 */ /* 0x040fe200000100a3 */
[----:B------:R-:W-:Y:S01]  /*18b0*/  FADD.FTZ R235, R235, R241 ;  /* 0x000000f1ebeb7221 */ /* 0x000fe20000010000 */
[----:B-1----:R-:W-:-:S07]  /*18c0*/  FFMA.FTZ R237, R220, R241, R237 ;  /* 0x000000f1dced7223 */ /* 0x002fce00000100ed */
.L_x_2246:
[----:B------:R-:W-:Y:S05]  /*18d0*/  BSYNC B0 ;  /* 0x0000000000007941 */ /* 0x000fea0003800000 */
.L_x_2245:
        /* <DEDUP_REMOVED lines=38> */
[C---:B------:R-:W-:Y:S01]  /*1b40*/  FADD.FTZ R210, -R240.reuse, R210 ;  /* 0x000000d2f0d27221 */ /* 0x040fe20000010100 */
[----:B------:R-:W-:Y:S01]  /*1b50*/  FADD.FTZ R211, -R240, R211 ;  /* 0x000000d3f0d37221 */ /* 0x000fe20000010100 */
[--C-:B----4-:R-:W-:Y:S02]  /*1b60*/  HADD2.F32 R216, -RZ, R8.reuse.H0_H0 ;  /* 0x20000008ffd87230 */ /* 0x110fe40000004100 */
[----:B------:R-:W-:-:S03]  /*1b70*/  HADD2.F32 R8, -RZ, R8.H1_H1 ;  /* 0x30000008ff087230 */ /* 0x000fc60000004100 */
[----:B------:R-:W-:Y:S01]  /*1b80*/  FMUL.FTZ R208, R88, R216 ;  /* 0x000000d858d07220 */ /* 0x000fe20000410000 */
[--C-:B---3--:R-:W-:Y:S02]  /*1b90*/  HADD2.F32 R217, -RZ, R204.reuse.H0_H0 ;  /* 0x200000ccffd97230 */ /* 0x108fe40000004100 */
[----:B------:R-:W-:Y:S01]  /*1ba0*/  FADD.FTZ R165, R165, R8 ;  /* 0x00000008a5a57221 */ /* 0x000fe20000010000 */
[----:B------:R-:W-:Y:S02]  /*1bb0*/  HADD2.F32 R204, -RZ, R204.H1_H1 ;  /* 0x300000ccffcc7230 */ /* 0x000fe40000004100 */
[-C--:B------:R-:W-:Y:S01]  /*1bc0*/  FFMA.FTZ R145, R230, R8.reuse, R145 ;  /* 0x00000008e6917223 */ /* 0x080fe20000010091 */
[----:B------:R-:W-:Y:S01]  /*1bd0*/  FADD.FTZ R128, R128, R217 ;  /* 0x000000d980807221 */ /* 0x000fe20000010000 */
[-C--:B------:R-:W-:Y:S01]  /*1be0*/  FFMA.FTZ R108, R233, R217.reuse, R108 ;  /* 0x000000d9e96c7223 */ /* 0x080fe2000001006c */
[----:B------:R-:W-:Y:S01]  /*1bf0*/  FFMA.FTZ R217, R80, R217, R208 ;  /* 0x000000d950d97223 */ /* 0x000fe200000100d0 */
[----:B------:R-:W-:Y:S01]  /*1c00*/  FMUL.FTZ R208, R89, R8 ;  /* 0x0000000859d07220 */ /* 0x000fe20000410000 */
[----:B------:R-:W-:-:S02]  /*1c10*/  HADD2.F32 R8, -RZ, R9.H0_H0 ;  /* 0x20000009ff087230 */ /* 0x000fc40000004100 */
[C---:B------:R-:W-:Y:S01]  /*1c20*/  FADD.FTZ R212, -R240.reuse, R212 ;  /* 0x000000d4f0d47221 */ /* 0x040fe20000010100 */
[C---:B------:R-:W-:Y:S01]  /*1c30*/  FADD.FTZ R213, -R240.reuse, R213 ;  /* 0x000000d5f0d57221 */ /* 0x040fe20000010100 */
[C---:B------:R-:W-:Y:S01]  /*1c40*/  FADD.FTZ R214, -R240.reuse, R214 ;  /* 0x000000d6f0d67221 */ /* 0x040fe20000010100 */
[----:B------:R-:W-:Y:S01]  /*1c50*/  FADD.FTZ R215, -R240, R215 ;  /* 0x000000d7f0d77221 */ /* 0x000fe20000010100 */
[----:B------:R-:W-:Y:S01]  /*1c60*/  FADD.FTZ R129, R129, R204 ;  /* 0x000000cc81817221 */ /* 0x000fe20000010000 */
[-C--:B------:R-:W-:Y:S01]  /*1c70*/  FFMA.FTZ R109, R230, R204.reuse, R109 ;  /* 0x000000cce66d7223 */ /* 0x080fe2000001006d */
[----:B------:R-:W-:Y:S01]  /*1c80*/  FFMA.FTZ R240, R81, R204, R208 ;  /* 0x000000cc51f07223 */ /* 0x000fe200000100d0 */
[----:B------:R-:W-:Y:S02]  /*1c90*/  HADD2.F32 R204, -RZ, R205.H0_H0 ;  /* 0x200000cdffcc7230 */ /* 0x000fe40000004100 */
[----:B------:R-:W-:Y:S01]  /*1ca0*/  FMUL.FTZ R229, R2, R210 ;  /* 0x000000d202e57220 */ /* 0x000fe20000410000 */
[----:B------:R-:W-:Y:S01]  /*1cb0*/  FMUL.FTZ R208, R90, R8 ;  /* 0x000000085ad07220 */ /* 0x000fe20000410000 */
[----:B------:R-:W-:-:S02]  /*1cc0*/  HADD2.F32 R9, -RZ, R9.H1_H1 ;  /* 0x30000009ff097230 */ /* 0x000fc40000004100 */
[----:B------:R-:W-:Y:S01]  /*1cd0*/  FADD.FTZ R166, R166, R8 ;  /* 0x00000008a6a67221 */ /* 0x000fe20000010000 */
[C---:B------:R-:W-:Y:S01]  /*1ce0*/  FFMA.FTZ R146, R229.reuse, R8, R146 ;  /* 0x00000008e5927223 */ /* 0x040fe20000010092 */
[----:B------:R-:W-:Y:S01]  /*1cf0*/  FADD.FTZ R130, R130, R204 ;  /* 0x000000cc82827221 */ /* 0x000fe20000010000 */
[-C--:B------:R-:W-:Y:S01]  /*1d00*/  FFMA.FTZ R110, R229, R204.reuse, R110 ;  /* 0x000000cce56e7223 */ /* 0x080fe2000001006e */
[----:B------:R-:W-:Y:S01]  /*1d10*/  FFMA.FTZ R236, R82, R204, R208 ;  /* 0x000000cc52ec7223 */ /* 0x000fe200000100d0 */
[----:B------:R-:W-:Y:S02]  /*1d20*/  HADD2.F32 R8, -RZ, R205.H1_H1 ;  /* 0x300000cdff087230 */ /* 0x000fe40000004100 */
[C---:B------:R-:W-:Y:S01]  /*1d30*/  FMUL.FTZ R223, R2.reuse, R211 ;  /* 0x000000d302df7220 */ /* 0x040fe20000410000 */
[----:B------:R-:W-:Y:S01]  /*1d40*/  FMUL.FTZ R204, R91, R9 ;  /* 0x000000095bcc7220 */ /* 0x000fe20000410000 */
[----:B------:R-:W-:Y:S01]  /*1d50*/  FMUL.FTZ R222, R2, R212 ;  /* 0x000000d402de7220 */ /* 0x000fe20000410000 */
[----:B------:R-:W-:Y:S01]  /*1d60*/  FADD.FTZ R131, R131, R8 ;  /* 0x0000000883837221 */ /* 0x000fe20000010000 */
[-C--:B------:R-:W-:Y:S01]  /*1d70*/  FFMA.FTZ R111, R223, R8.reuse, R111 ;  /* 0x00000008df6f7223 */ /* 0x080fe2000001006f */
[----:B------:R-:W-:Y:S01]  /*1d80*/  FFMA.FTZ R251, R83, R8, R204 ;  /* 0x0000000853fb7223 */ /* 0x000fe200000100cc */
[----:B------:R-:W-:-:S02]  /*1d90*/  HADD2.F32 R8, -RZ, R10.H0_H0 ;  /* 0x2000000aff087230 */ /* 0x000fc40000004100 */
[----:B------:R-:W-:Y:S01]  /*1da0*/  FADD.FTZ R167, R167, R9 ;  /* 0x00000009a7a77221 */ /* 0x000fe20000010000 */
[----:B------:R-:W-:Y:S01]  /*1db0*/  FFMA.FTZ R147, R223, R9, R147 ;  /* 0x00000009df937223 */ /* 0x000fe20000010093 */
[----:B------:R-:W-:Y:S02]  /*1dc0*/  HADD2.F32 R10, -RZ, R10.H1_H1 ;  /* 0x3000000aff0a7230 */ /* 0x000fe40000004100 */
[-C--:B------:R-:W-:Y:S01]  /*1dd0*/  FMUL.FTZ R9, R92, R8.reuse ;  /* 0x000000085c097220 */ /* 0x080fe20000410000 */
[----:B------:R-:W-:Y:S01]  /*1de0*/  FADD.FTZ R168, R168, R8 ;  /* 0x00000008a8a87221 */ /* 0x000fe20000010000 */
[----:B------:R-:W-:Y:S01]  /*1df0*/  FFMA.FTZ R148, R222, R8, R148 ;  /* 0x00000008de947223 */ /* 0x000fe20000010094 */
[----:B------:R-:W-:Y:S01]  /*1e00*/  FMUL.FTZ R8, R2, R213 ;  /* 0x000000d502087220 */ /* 0x000fe20000410000 */
[----:B------:R-:W-:Y:S02]  /*1e10*/  HADD2.F32 R250, -RZ, R206.H0_H0 ;  /* 0x200000cefffa7230 */ /* 0x000fe40000004100 */
[-C--:B------:R-:W-:Y:S01]  /*1e20*/  FMUL.FTZ R244, R93, R10.reuse ;  /* 0x0000000a5df47220 */ /* 0x080fe20000410000 */
[----:B------:R-:W-:Y:S01]  /*1e30*/  FADD.FTZ R169, R169, R10 ;  /* 0x0000000aa9a97221 */ /* 0x000fe20000010000 */
[----:B------:R-:W-:Y:S01]  /*1e40*/  FFMA.FTZ R149, R8, R10, R149 ;  /* 0x0000000a08957223 */ /* 0x000fe20000010095 */
[----:B------:R-:W-:-:S02]  /*1e50*/  HADD2.F32 R10, -RZ, R11.H0_H0 ;  /* 0x2000000bff0a7230 */ /* 0x000fc40000004100 */
[----:B------:R-:W-:Y:S01]  /*1e60*/  FADD.FTZ R132, R132, R250 ;  /* 0x000000fa84847221 */ /* 0x000fe20000010000 */
[-C--:B------:R-:W-:Y:S01]  /*1e70*/  FFMA.FTZ R112, R222, R250.reuse, R112 ;  /* 0x000000fade707223 */ /* 0x080fe20000010070 */
[----:B------:R-:W-:Y:S01]  /*1e80*/  FFMA.FTZ R250, R84, R250, R9 ;  /* 0x000000fa54fa7223 */ /* 0x000fe20000010009 */
[----:B------:R-:W-:Y:S02]  /*1e90*/  HADD2.F32 R243, -RZ, R207.H0_H0 ;  /* 0x200000cffff37230 */ /* 0x000fe40000004100 */
[----:B------:R-:W-:Y:S01]  /*1ea0*/  FMUL.FTZ R9, R2, R214 ;  /* 0x000000d602097220 */ /* 0x000fe20000410000 */
[-C--:B------:R-:W-:Y:S01]  /*1eb0*/  FMUL.FTZ R204, R94, R10.reuse ;  /* 0x0000000a5ecc7220 */ /* 0x080fe20000410000 */
[----:B------:R-:W-:Y:S02]  /*1ec0*/  HADD2.F32 R206, -RZ, R206.H1_H1 ;  /* 0x300000ceffce7230 */ /* 0x000fe40000004100 */
[----:B------:R-:W-:Y:S01]  /*1ed0*/  FADD.FTZ R134, R134, R243 ;  /* 0x000000f386867221 */ /* 0x000fe20000010000 */
[CC--:B------:R-:W-:Y:S01]  /*1ee0*/  FFMA.FTZ R114, R9.reuse, R243.reuse, R114 ;  /* 0x000000f309727223 */ /* 0x0c0fe20000010072 */
[----:B------:R-:W-:Y:S01]  /*1ef0*/  FFMA.FTZ R243, R86, R243, R204 ;  /* 0x000000f356f37223 */ /* 0x000fe200000100cc */
[----:B------:R-:W-:Y:S01]  /*1f00*/  FADD.FTZ R170, R170, R10 ;  /* 0x0000000aaaaa7221 */ /* 0x000fe20000010000 */
[----:B------:R-:W-:Y:S01]  /*1f10*/  FFMA.FTZ R150, R9, R10, R150 ;  /* 0x0000000a09967223 */ /* 0x000fe20000010096 */
[----:B------:R-:W-:-:S02]  /*1f20*/  HADD2.F32 R204, -RZ, R11.H1_H1 ;  /* 0x3000000bffcc7230 */ /* 0x000fc40000004100 */
[----:B------:R-:W-:Y:S01]  /*1f30*/  FMUL.FTZ R10, R2, R215 ;  /* 0x000000d7020a7220 */ /* 0x000fe20000410000 */
[----:B------:R-:W-:Y:S01]  /*1f40*/  FADD.FTZ R235, R235, R217 ;  /* 0x000000d9ebeb7221 */ /* 0x000fe20000010000 */
[----:B------:R-:W-:Y:S01]  /*1f50*/  FFMA.FTZ R237, R233, R217, R237 ;  /* 0x000000d9e9ed7223 */ /* 0x000fe200000100ed */
[----:B------:R-:W-:Y:S01]  /*1f60*/  FADD.FTZ R133, R133, R206 ;  /* 0x000000ce85857221 */ /* 0x000fe20000010000 */
[-C--:B------:R-:W-:Y:S01]  /*1f70*/  FFMA.FTZ R113, R8, R206.reuse, R113 ;  /* 0x000000ce08717223 */ /* 0x080fe20000010071 */
[----:B------:R-:W-:Y:S01]  /*1f80*/  FFMA.FTZ R244, R85, R206, R244 ;  /* 0x000000ce55f47223 */ /* 0x000fe200000100f4 */
[----:B------:R-:W-:Y:S02]  /*1f90*/  HADD2.F32 R206, -RZ, R207.H1_H1 ;  /* 0x300000cfffce7230 */ /* 0x000fe40000004100 */
        /* <DEDUP_REMOVED lines=25> */
.L_x_2248:
[----:B------:R-:W-:Y:S05]  /*2130*/  BSYNC B0 ;  /* 0x0000000000007941 */ /* 0x000fea0003800000 */
.L_x_2247:
        /* <DEDUP_REMOVED lines=25> */
.L_x_2271:
[----:B------:R-:W2:Y:S01]  /*22d0*/  S2R R207, SR_CgaCtaId ;  /* 0x0000000000cf7919 */ /* 0x000ea20000008800 */
[----:B------:R-:W-:Y:S01]  /*22e0*/  @!P2 LOP3.LUT R213, R213, 0x7, RZ, 0xc0, !PT ;  /* 0x00000007d5d5a812 */ /* 0x000fe200078ec0ff */
[----:B------:R-:W-:Y:S01]  /*22f0*/  FADD.FTZ R204, R210, R212 ;  /* 0x000000d4d2cc7221 */ /* 0x000fe20000010000 */
[----:B------:R-:W-:Y:S01]  /*2300*/  MOV R206, 0x400 ;  /* 0x0000040000ce7802 */ /* 0x000fe20000000f00 */
[----:B0-----:R-:W-:Y:S01]  /*2310*/  FADD.FTZ R205, R209, R205 ;  /* 0x000000cdd1cd7221 */ /* 0x001fe20000010000 */
[----:B------:R-:W-:Y:S01]  /*2320*/  @!P2 IADD3 R213, R208, R213, RZ ;  /* 0x000000d5d0d5a210 */ /* 0x000fe20007ffe0ff */
[----:B------:R-:W-:Y:S05]  /*2330*/  WARPSYNC.ALL ;  /* 0x0000000000007948 */ /* 0x000fea0003800000 */
        /* <DEDUP_REMOVED lines=67> */
[----:B------:R-:W-:-:S02]  /*2770*/  @P2 F2FP.F16.F32.PACK_AB R208, RZ, R208 ;  /* 0x000000d0ffd0223e */ /* 0x000fc400000000ff */
[----:B------:R-:W-:Y:S01]  /*2780*/  @P2 FSEL R214, R207, RZ, P3 ;  /* 0x000000ffcfd62208 */ /* 0x000fe20001800000 */
[----:B----4-:R-:W-:Y:S01]  /*2790*/  FADD.FTZ R209, R216, -R209 ;  /* 0x800000d1d8d17221 */ /* 0x010fe20000010000 */
[----:B------:R-:W-:Y:S02]  /*27a0*/  @P2 PRMT R197, R208, 0x7610, R197 ;  /* 0x00007610d0c52816 */ /* 0x000fe400000000c5 */
[----:B------:R-:W-:Y:S01]  /*27b0*/  @P2 F2FP.F16.F32.PACK_AB R208, RZ, R214 ;  /* 0x000000d6ffd0223e */ /* 0x000fe200000000ff */
[----:B------:R-:W-:Y:S01]  /*27c0*/  FFMA.FTZ R214, R226, R211, R204 ;  /* 0x000000d3e2d67223 */ /* 0x000fe200000100cc */
[----:B------:R-:W-:Y:S01]  /*27d0*/  FMUL.FTZ R209, R2, R209 ;  /* 0x000000d102d17220 */ /* 0x000fe20000410000 */
[----:B------:R-:W-:Y:S02]  /*27e0*/  @P2 F2FP.F16.F32.PACK_AB R205, RZ, R205 ;  /* 0x000000cdffcd223e */ /* 0x000fe400000000ff */
        /* <DEDUP_REMOVED lines=12> */
[----:B------:R-:W-:Y:S01]  /*28b0*/  @P2 F2FP.F16.F32.PACK_AB R205, RZ, R205 ;  /* 0x000000cdffcd223e */ /* 0x000fe200000000ff */
        /* <DEDUP_REMOVED lines=27> */
[----:B------:R-:W-:Y:S02]  /*2a70*/  @P2 PRMT R198, R198, 0x5410, R205 ;  /* 0x00005410c6c62816 */ /* 0x000fe400000000cd */
        /* <DEDUP_REMOVED lines=38> */
.L_x_2251:
[----:B------:R-:W-:Y:S05]  /*2ce0*/  BSYNC B0 ;  /* 0x0000000000007941 */ /* 0x000fea0003800000 */
.L_x_2250:
        /* <DEDUP_REMOVED lines=37> */
[----:B------:R-:W-:Y:S01]  /*2f40*/  @P2 F2FP.F16.F32.PACK_AB R208, RZ, R208 ;  /* 0x000000d0ffd0223e */ /* 0x000fe200000000ff */
[C---:B------:R-:W-:Y:S01]  /*2f50*/  FMUL.FTZ R207, R209.reuse, UR17 ;  /* 0x00000011d1cf7c20 */ /* 0x040fe20008410000 */
[----:B------:R-:W-:Y:S01]  /*2f60*/  SEL R193, R209, R193, P4 ;  /* 0x000000c1d1c17207 */ /* 0x000fe20002000000 */
[--C-:B------:R-:W-:Y:S01]  /*2f70*/  FFMA.FTZ R209, R225, R211, R204.reuse ;  /* 0x000000d3e1d17223 */ /* 0x100fe200000100cc */
[----:B------:R-:W-:Y:S02]  /*2f80*/  @P2 PRMT R197, R208, 0x7610, R197 ;  /* 0x00007610d0c52816 */ /* 0x000fe400000000c5 */
[----:B------:R-:W-:Y:S01]  /*2f90*/  @P2 FSEL R214, R207, RZ, P3 ;  /* 0x000000ffcfd62208 */ /* 0x000fe20001800000 */
[----:B------:R-:W-:Y:S01]  /*2fa0*/  FADD.FTZ R209, R212, -R209 ;  /* 0x800000d1d4d17221 */ /* 0x000fe20000010000 */
[----:B------:R-:W-:Y:S02]  /*2fb0*/  @P2 F2FP.F16.F32.PACK_AB R205, RZ, R205 ;  /* 0x000000cdffcd223e */ /* 0x000fe400000000ff */
[----:B------:R-:W-:Y:S01]  /*2fc0*/  @P2 F2FP.F16.F32.PACK_AB R208, RZ, R214 ;  /* 0x000000d6ffd0223e */ /* 0x000fe200000000ff */
        /* <DEDUP_REMOVED lines=17> */
[----:B------:R-:W-:Y:S01]  /*30e0*/  @P2 F2FP.F16.F32.PACK_AB R205, RZ, R205 ;  /* 0x000000cdffcd223e */ /* 0x000fe200000000ff */
[----:B------:R-:W-:Y:S01]  /*30f0*/  FMUL.FTZ R208, R2, R208 ;  /* 0x000000d002d07220 */ /* 0x000fe20000410000 */
[----:B------:R-:W-:Y:S01]  /*3100*/  @P2 LOP3.LUT P3, RZ, R21, 0xff, RZ, 0xc0, !PT ;  /* 0x000000ff15ff2812 */ /* 0x000fe2000786c0ff */
[----:B------:R-:W-:Y:S01]  /*3110*/  FADD.FTZ R209, R241, -R209 ;  /* 0x800000d1f1d17221 */ /* 0x000fe20000010000 */
[----:B------:R-:W-:Y:S01]  /*3120*/  @P2 PRMT R197, R197, 0x5410, R205 ;  /* 0x00005410c5c52816 */ /* 0x000fe200000000cd */
[----:B------:R-:W-:Y:S01]  /*3130*/  @P5 FADD.FTZ R208, R42, R208 ;  /* 0x000000d02ad05221 */ /* 0x000fe20000010000 */
[----:B------:R-:W-:Y:S01]  /*3140*/  @P2 FSEL R205, R214, RZ, P3 ;  /* 0x000000ffd6cd2208 */ /* 0x000fe20001800000 */
[----:B------:R-:W-:-:S03]  /*3150*/  FMUL.FTZ R209, R2, R209 ;  /* 0x000000d102d17220 */ /* 0x000fc60000410000 */
[----:B------:R-:W-:Y:S01]  /*3160*/  @P2 F2FP.F16.F32.PACK_AB R205, RZ, R205 ;  /* 0x000000cdffcd223e */ /* 0x000fe200000000ff */
[----:B------:R-:W-:Y:S01]  /*3170*/  @P5 FADD.FTZ R209, R43, R209 ;  /* 0x000000d12bd15221 */ /* 0x000fe20000010000 */
[C---:B------:R-:W-:Y:S01]  /*3180*/  SEL R202, R208.reuse, R202, P4 ;  /* 0x000000cad0ca7207 */ /* 0x040fe20002000000 */
[----:B------:R-:W-:Y:S01]  /*3190*/  FMUL.FTZ R208, R208, UR17 ;  /* 0x00000011d0d07c20 */ /* 0x000fe20008410000 */
[----:B------:R-:W-:Y:S02]  /*31a0*/  @P2 PRMT R198, R205, 0x7610, R198 ;  /* 0x00007610cdc62816 */ /* 0x000fe400000000c6 */
[----:B------:R-:W-:Y:S02]  /*31b0*/  MOV R205, R22 ;  /* 0x0000001600cd7202 */ /* 0x000fe40000000f00 */
[----:B------:R-:W-:Y:S02]  /*31c0*/  SEL R203, R209, R203, P4 ;  /* 0x000000cbd1cb7207 */ /* 0x000fe40002000000 */
        /* <DEDUP_REMOVED lines=49> */
.L_x_2253:
[----:B------:R-:W-:Y:S05]  /*34e0*/  BSYNC B0 ;  /* 0x0000000000007941 */ /* 0x000fea0003800000 */
.L_x_2252:
        /* <DEDUP_REMOVED lines=32> */
[----:B------:R-:W-:Y:S02]  /*36f0*/  @P2 F2FP.F16.F32.PACK_AB R204, RZ, R204 ;  /* 0x000000ccffcc223e */ /* 0x000fe400000000ff */
[----:B------:R-:W-:Y:S01]  /*3700*/  @P2 FSEL R206, R207, RZ, P3 ;  /* 0x000000ffcfce2208 */ /* 0x000fe20001800000 */
[----:B----4-:R-:W-:Y:S01]  /*3710*/  FADD.FTZ R205, R209, -R205 ;  /* 0x800000cdd1cd7221 */ /* 0x010fe20000010000 */
[----:B------:R-:W-:Y:S01]  /*3720*/  FFMA.FTZ R209, R223, R211, R212 ;  /* 0x000000d3dfd17223 */ /* 0x000fe200000100d4 */
[----:B------:R-:W-:-:S02]  /*3730*/  @P2 PRMT R196, R204, 0x7610, R196 ;  /* 0x00007610ccc42816 */ /* 0x000fc400000000c4 */
[----:B------:R-:W-:Y:S01]  /*3740*/  FMUL.FTZ R205, R2, R205 ;  /* 0x000000cd02cd7220 */ /* 0x000fe20000410000 */
[----:B------:R-:W-:Y:S01]  /*3750*/  @P2 LOP3.LUT P3, RZ, R14, 0xff0000, RZ, 0xc0, !PT ;  /* 0x00ff00000eff2812 */ /* 0x000fe2000786c0ff */
[----:B------:R-:W-:Y:S01]  /*3760*/  FADD.FTZ R209, R251, -R209 ;  /* 0x800000d1fbd17221 */ /* 0x000fe20000010000 */
[----:B------:R-:W-:Y:S01]  /*3770*/  @P2 F2FP.F16.F32.PACK_AB R206, RZ, R206 ;  /* 0x000000ceffce223e */ /* 0x000fe200000000ff */
        /* <DEDUP_REMOVED lines=8> */
[----:B------:R-:W-:Y:S02]  /*3800*/  @P2 F2FP.F16.F32.PACK_AB R205, RZ, R205 ;  /* 0x000000cdffcd223e */ /* 0x000fe400000000ff */
[----:B------:R-:W-:Y:S02]  /*3810*/  SEL R195, R209, R195, P4 ;  /* 0x000000c3d1c37207 */ /* 0x000fe40002000000 */
[----:B------:R-:W-:Y:S01]  /*3820*/  @P2 PRMT R197, R205, 0x7610, R197 ;  /* 0x00007610cdc52816 */ /* 0x000fe200000000c5 */
        /* <DEDUP_REMOVED lines=47> */
[----:B------:R-:W-:Y:S02]  /*3b20*/  @P2 F2FP.F16.F32.PACK_AB R213, RZ, R213 ;  /* 0x000000d5ffd5223e */ /* 0x000fe400000000ff */
[----:B------:R-:W-:Y:S02]  /*3b30*/  FSEL R210, R210, RZ, P5 ;  /* 0x000000ffd2d27208 */ /* 0x000fe40002800000 */
[----:B------:R-:W-:-:S02]  /*3b40*/  @P2 PRMT R199, R213, 0x7610, R199 ;  /* 0x00007610d5c72816 */ /* 0x000fc400000000c7 */
        /* <DEDUP_REMOVED lines=13> */
[C---:B------:R-:W-:Y:S02]  /*3c20*/  FSEL R207, R2.reuse, RZ, P3 ;  /* 0x000000ff02cf7208 */ /* 0x040fe40001800000 */
[----:B------:R-:W-:Y:S02]  /*3c30*/  @P2 LOP3.LUT P3, RZ, R15, 0xff000000, RZ, 0xc0, !PT ;  /* 0xff0000000fff2812 */ /* 0x000fe4000786c0ff */
[----:B------:R-:W-:Y:S01]  /*3c40*/  F2FP.F16.F32.PACK_AB R207, R207, R209 ;  /* 0x000000d1cfcf723e */ /* 0x000fe200000000ff */
[C---:B0-----:R-:W-:Y:S01]  /*3c50*/  IMAD.WIDE.U32 R208, R3.reuse, 0x10, R210 ;  /* 0x0000001003d07825 */ /* 0x041fe200078e00d2 */
[----:B------:R-:W-:Y:S02]  /*3c60*/  @P2 FSEL R210, R2, RZ, P3 ;  /* 0x000000ff02d22208 */ /* 0x000fe40001800000 */
[C---:B------:R-:W-:Y:S02]  /*3c70*/  @P2 LEA R2, P3, R3.reuse, UR14, 0x4 ;  /* 0x0000000e03022c11 */ /* 0x040fe4000f8620ff */
[----:B------:R-:W-:Y:S01]  /*3c80*/  @P2 F2FP.F16.F32.PACK_AB R210, RZ, R210 ;  /* 0x000000d2ffd2223e */ /* 0x000fe200000000ff */
[----:B------:R2:W-:Y:S01]  /*3c90*/  STG.E.128 desc[UR4][R208.64], R204 ;  /* 0x000000ccd0007986 */ /* 0x0005e2000c101d04 */
[----:B------:R-:W-:-:S02]  /*3ca0*/  @P2 LEA.HI.X R3, R3, UR15, RZ, 0x4, P3 ;  /* 0x0000000f03032c11 */ /* 0x000fc400098f24ff */
[----:B------:R-:W-:-:S05]  /*3cb0*/  @P2 PRMT R199, R199, 0x5410, R210 ;  /* 0x00005410c7c72816 */ /* 0x000fca00000000d2 */
[----:B------:R2:W-:Y:S02]  /*3cc0*/  @P2 STG.E.128 desc[UR4][R2.64], R196 ;  /* 0x000000c402002986 */ /* 0x0005e4000c101d04 */
.L_x_2255:
[----:B------:R-:W-:Y:S05]  /*3cd0*/  BSYNC B0 ;  /* 0x0000000000007941 */ /* 0x000fea0003800000 */
.L_x_2254:
[----:B------:R-:W-:Y:S02]  /*3ce0*/  IADD3 R0, R0, UR18, RZ ;  /* 0x0000001200007c10 */ /* 0x000fe4000fffe0ff */
[----:B--2---:R-:W-:Y:S02]  /*3cf0*/  SEL R206, RZ, 0x1, P1 ;  /* 0x00000001ffce7807 */ /* 0x004fe40000800000 */
[----:B------:R-:W-:-:S13]  /*3d00*/  ISETP.GE.AND P2, PT, R0, UR19, PT ;  /* 0x0000001300007c0c */ /* 0x000fda000bf46270 */
[----:B------:R-:W-:Y:S05]  /*3d10*/  @!P2 BRA `(.L_x_2256) ;  /* 0xffffffc8006ca947 */ /* 0x000fea000383ffff */
.L_x_2242:
        /* <DEDUP_REMOVED lines=28> */
.L_x_2258:
[----:B------:R-:W-:Y:S05]  /*3ee0*/  BSYNC B0 ;  /* 0x0000000000007941 */ /* 0x000fea0003800000 */
.L_x_2257:
        /* <DEDUP_REMOVED lines=19> */
.L_x_2260:
[----:B------:R-:W-:Y:S05]  /*4020*/  BSYNC B0 ;  /* 0x0000000000007941 */ /* 0x000fea0003800000 */
.L_x_2259:
        /* <DEDUP_REMOVED lines=20> */
.L_x_2249:
[----:B------:R-:W-:Y:S01]  /*4170*/  HFMA2.MMA R204, -RZ, RZ, 0, 9.5367431640625e-07 ;  /* 0x00000010ffcc7435 */ /* 0x000fe200000001ff */
[----:B------:R-:W-:Y:S02]  /*4180*/  MOV R207, R235 ;  /* 0x000000eb00cf7202 */ /* 0x000fe40000000f00 */
[----:B------:R-:W-:Y:S02]  /*4190*/  MOV R205, 0x1f ;  /* 0x0000001f00cd7802 */ /* 0x000fe40000000f00 */
[----:B------:R-:W-:-:S07]  /*41a0*/  MOV R206, 0xffffffff ;  /* 0xffffffff00ce7802 */ /* 0x000fce0000000f00 */
[----:B-----5:R-:W-:Y:S05]  /*41b0*/  WARPSYNC.COLLECTIVE R206, `(.L_x_2261) ;  /* 0x00000000ce087348 */ /* 0x020fea0003c00000 */
[----:B------:R0:W1:Y:S02]  /*41c0*/  SHFL.DOWN P3, R211, R207, R204, R205 ;  /* 0x080000cccfd37389 */ /* 0x00006400000600cd */
[----:B01---5:R-:W-:Y:S01]  /*41d0*/  ENDCOLLECTIVE ;  /* 0x000000000000791b */ /* 0x023fe20003800000 */
.L_x_2261:
[----:B------:R-:W-:Y:S01]  /*41e0*/  MOV R207, R237 ;  /* 0x000000ed00cf7202 */ /* 0x000fe20000000f00 */
[----:B------:R-:W-:-:S07]  /*41f0*/  FADD.FTZ R235, R211, R235 ;  /* 0x000000ebd3eb7221 */ /* 0x000fce0000010000 */
[----:B------:R-:W-:Y:S05]  /*4200*/  WARPSYNC.COLLECTIVE R206, `(.L_x_2262) ;  /* 0x00000000ce087348 */ /* 0x000fea0003c00000 */
[----:B------:R0:W1:Y:S02]  /*4210*/  SHFL.DOWN P3, R211, R207, R204, R205 ;  /* 0x080000cccfd37389 */ /* 0x00006400000600cd */
[----:B01----:R-:W-:Y:S01]  /*4220*/  ENDCOLLECTIVE ;  /* 0x000000000000791b */ /* 0x003fe20003800000 */
.L_x_2262:
[----:B------:R-:W-:Y:S01]  /*4230*/  HFMA2.MMA R204, -RZ, RZ, 0, 4.76837158203125e-07 ;  /* 0x00000008ffcc7435 */ /* 0x000fe200000001ff */
[----:B------:R-:W-:Y:S01]  /*4240*/  MOV R207, R235 ;  /* 0x000000eb00cf7202 */ /* 0x000fe20000000f00 */
[----:B------:R-:W-:-:S09]  /*4250*/  FADD.FTZ R237, R211, R237 ;  /* 0x000000edd3ed7221 */ /* 0x000fd20000010000 */
[----:B------:R-:W-:Y:S05]  /*4260*/  WARPSYNC.COLLECTIVE R206, `(.L_x_2263) ;  /* 0x00000000ce087348 */ /* 0x000fea0003c00000 */
[----:B------:R0:W1:Y:S02]  /*4270*/  SHFL.DOWN P3, R211, R207, R204, R205 ;  /* 0x080000cccfd37389 */ /* 0x00006400000600cd */
[----:B01----:R-:W-:Y:S01]  /*4280*/  ENDCOLLECTIVE ;  /* 0x000000000000791b */ /* 0x003fe20003800000 */
.L_x_2263:
[----:B------:R-:W-:Y:S01]  /*4290*/  MOV R207, R237 ;  /* 0x000000ed00cf7202 */ /* 0x000fe20000000f00 */
[----:B------:R-:W-:-:S07]  /*42a0*/  FADD.FTZ R235, R235, R211 ;  /* 0x000000d3ebeb7221 */ /* 0x000fce0000010000 */
[----:B------:R-:W-:Y:S05]  /*42b0*/  WARPSYNC.COLLECTIVE R206, `(.L_x_2264) ;  /* 0x00000000ce087348 */ /* 0x000fea0003c00000 */
[----:B------:R0:W1:Y:S02]  /*42c0*/  SHFL.DOWN P3, R211, R207, R204, R205 ;  /* 0x080000cccfd37389 */ /* 0x00006400000600cd */
[----:B01----:R-:W-:Y:S01]  /*42d0*/  ENDCOLLECTIVE ;  /* 0x000000000000791b */ /* 0x003fe20003800000 */
.L_x_2264:
[----:B------:R-:W-:Y:S01]  /*42e0*/  HFMA2.MMA R204, -RZ, RZ, 0, 2.384185791015625e-07 ;  /* 0x00000004ffcc7435 */ /* 0x000fe200000001ff */
[----:B------:R-:W-:Y:S01]  /*42f0*/  MOV R207, R235 ;  /* 0x000000eb00cf7202 */ /* 0x000fe20000000f00 */
[----:B------:R-:W-:-:S09]  /*4300*/  FADD.FTZ R237, R237, R211 ;  /* 0x000000d3eded7221 */ /* 0x000fd20000010000 */
[----:B------:R-:W-:Y:S05]  /*4310*/  WARPSYNC.COLLECTIVE R206, `(.L_x_2265) ;  /* 0x00000000ce087348 */ /* 0x000fea0003c00000 */
[----:B------:R0:W1:Y:S02]  /*4320*/  SHFL.DOWN P3, R211, R207, R204, R205 ;  /* 0x080000cccfd37389 */ /* 0x00006400000600cd */
[----:B01----:R-:W-:Y:S01]  /*4330*/  ENDCOLLECTIVE ;  /* 0x000000000000791b */ /* 0x003fe20003800000 */
.L_x_2265:
[----:B------:R-:W-:Y:S02]  /*4340*/  MOV R207, R237 ;  /* 0x000000ed00cf7202 */ /* 0x000fe40000000f00 */
[----:B------:R-:W-:-:S07]  /*4350*/  MOV R210, R211 ;  /* 0x000000d300d27202 */ /* 0x000fce0000000f00 */
[----:B------:R-:W-:Y:S05]  /*4360*/  WARPSYNC.COLLECTIVE R206, `(.L_x_2266) ;  /* 0x00000000ce087348 */ /* 0x000fea0003c00000 */
[----:B------:R0:W1:Y:S02]  /*4370*/  SHFL.DOWN P3, R211, R207, R204, R205 ;  /* 0x080000cccfd37389 */ /* 0x00006400000600cd */
[----:B01----:R-:W-:Y:S01]  /*4380*/  ENDCOLLECTIVE ;  /* 0x000000000000791b */ /* 0x003fe20003800000 */
.L_x_2266:
[----:B------:R-:W-:Y:S01]  /*4390*/  FADD.FTZ R210, R235, R210 ;  /* 0x000000d2ebd27221 */ /* 0x000fe20000010000 */
[----:B------:R-:W-:-:S04]  /*43a0*/  HFMA2.MMA R204, -RZ, RZ, 0, 1.1920928955078125e-07 ;  /* 0x00000002ffcc7435 */ /* 0x000fc800000001ff */
[----:B------:R-:W-:Y:S02]  /*43b0*/  MOV R207, R210 ;  /* 0x000000d200cf7202 */ /* 0x000fe40000000f00 */
[----:B------:R-:W-:-:S07]  /*43c0*/  MOV R209, R211 ;  /* 0x000000d300d17202 */ /* 0x000fce0000000f00 */
[----:B------:R-:W-:Y:S05]  /*43d0*/  WARPSYNC.COLLECTIVE R206, `(.L_x_2267) ;  /* 0x00000000ce087348 */ /* 0x000fea0003c00000 */
[----:B------:R0:W1:Y:S02]  /*43e0*/  SHFL.DOWN P3, R211, R207, R204, R205 ;  /* 0x080000cccfd37389 */ /* 0x00006400000600cd */
[----:B01----:R-:W-:Y:S01]  /*43f0*/  ENDCOLLECTIVE ;  /* 0x000000000000791b */ /* 0x003fe20003800000 */
.L_x_2267:
[----:B------:R-:W-:-:S05]  /*4400*/  FADD.FTZ R209, R237, R209 ;  /* 0x000000d1edd17221 */ /* 0x000fca0000010000 */
[----:B------:R-:W-:Y:S01]  /*4410*/  MOV R207, R209 ;  /* 0x000000d100cf7202 */ /* 0x000fe20000000f00 */
[----:B------:R-:W-:-:S07]  /*4420*/  FADD.FTZ R210, R210, R211 ;  /* 0x000000d3d2d27221 */ /* 0x000fce0000010000 */
[----:B------:R-:W-:Y:S05]  /*4430*/  WARPSYNC.COLLECTIVE R206, `(.L_x_2268) ;  /* 0x00000000ce087348 */ /* 0x000fea0003c00000 */
[----:B------:R0:W1:Y:S02]  /*4440*/  SHFL.DOWN P3, R211, R207, R204, R205 ;  /* 0x080000cccfd37389 */ /* 0x00006400000600cd */
[----:B01----:R-:W-:Y:S01]  /*4450*/  ENDCOLLECTIVE ;  /* 0x000000000000791b */ /* 0x003fe20003800000 */
.L_x_2268:
[----:B------:R-:W-:Y:S01]  /*4460*/  HFMA2.MMA R204, -RZ, RZ, 0, 5.9604644775390625e-08 ;  /* 0x00000001ffcc7435 */ /* 0x000fe200000001ff */
[----:B------:R-:W-:Y:S01]  /*4470*/  MOV R207, R210 ;  /* 0x000000d200cf7202 */ /* 0x000fe20000000f00 */
[----:B------:R-:W-:-:S09]  /*4480*/  FADD.FTZ R209, R209, R211 ;  /* 0x000000d3d1d17221 */ /* 0x000fd20000010000 */
[----:B------:R-:W-:Y:S05]  /*4490*/  WARPSYNC.COLLECTIVE R206, `(.L_x_2269) ;  /* 0x00000000ce087348 */ /* 0x000fea0003c00000 */
[----:B------:R0:W1:Y:S02]  /*44a0*/  SHFL.DOWN P3, R211, R207, R204, R205 ;  /* 0x080000cccfd37389 */ /* 0x00006400000600cd */
[----:B01----:R-:W-:Y:S01]  /*44b0*/  ENDCOLLECTIVE ;  /* 0x000000000000791b */ /* 0x003fe20003800000 */
.L_x_2269:
[----:B------:R-:W-:Y:S02]  /*44c0*/  MOV R207, R209 ;  /* 0x000000d100cf7202 */ /* 0x000fe40000000f00 */
[----:B------:R-:W-:-:S07]  /*44d0*/  MOV R212, R211 ;  /* 0x000000d300d47202 */ /* 0x000fce0000000f00 */
[----:B------:R-:W-:Y:S05]  /*44e0*/  WARPSYNC.COLLECTIVE R206, `(.L_x_2270) ;  /* 0x00000000ce087348 */ /* 0x000fea0003c00000 */
[----:B------:R0:W1:Y:S02]  /*44f0*/  SHFL.DOWN P3, R211, R207, R204, R205 ;  /* 0x080000cccfd37389 */ /* 0x00006400000600cd */
[----:B01----:R-:W-:Y:S01]  /*4500*/  ENDCOLLECTIVE ;  /* 0x000000000000791b */ /* 0x003fe20003800000 */
.L_x_2270:
[----:B------:R-:W-:Y:S01]  /*4510*/  MOV R205, R211 ;  /* 0x000000d300cd7202 */ /* 0x000fe20000000f00 */
[----:B------:R-:W-:Y:S06]  /*4520*/  BRA `(.L_x_2271) ;  /* 0xffffffdc00687947 */ /* 0x000fec000383ffff */
.L_x_2272:
        /* <DEDUP_REMOVED lines=13> */
.L_x_3302:


//--------------------- .text._ZN10layer_norm31ln_parallel_residual_bwd_kernelINS_13Kernel_traitsIf6__halffS2_fjLj6144ELj1ELj1ELj8ELj16ENS_18Kernel_traits_baseILj6144EfS2_fS2_fjLj256EEEEELb1ELb0ELb1EEEvNS_9BwdParamsE --------------------------
	.section	.text._ZN10layer_norm31ln_parallel_residual_bwd_kernelINS_13Kernel_traitsIf6__halffS2_fjLj6144ELj1ELj1ELj8ELj16ENS_18Kernel_traits_baseILj6144EfS2_fS2_fjLj256EEEEELb1ELb0ELb1EEEvNS_9BwdParamsE,"ax",@progbits
	.align	128
        .global         _ZN10layer_norm31ln_parallel_residual_bwd_kernelINS_13Kernel_traitsIf6__halffS2_fjLj6144ELj1ELj1ELj8ELj16ENS_18Kernel_traits_baseILj6144EfS2_fS2_fjLj256EEEEELb1ELb0ELb1EEEvNS_9BwdParamsE
        .type           _ZN10layer_norm31ln_parallel_residual_bwd_kernelINS_13Kernel_traitsIf6__halffS2_fjLj6144ELj1ELj1ELj8ELj16ENS_18Kernel_traits_baseILj6144EfS2_fS2_fjLj256EEEEELb1ELb0ELb1EEEvNS_9BwdParamsE,@function
        .size           _ZN10layer_norm31ln_parallel_residual_bwd_kernelINS_13Kernel_traitsIf6__halffS2_fjLj6144ELj1ELj1ELj8ELj16ENS_18Kernel_traits_baseILj6144EfS2_fS2_fjLj256EEEEELb1ELb0ELb1EEEvNS_9BwdParamsE,(.L_x_3303 - _ZN10layer_norm31ln_parallel_residual_bwd_kernelINS_13Kernel_traitsIf6__halffS2_fjLj6144ELj1ELj1ELj8ELj16ENS_18Kernel_traits_baseILj6144EfS2_fS2_fjLj256EEEEELb1ELb0ELb1EEEvNS_9BwdParamsE)
        .other          _ZN10layer_norm31ln_parallel_residual_bwd_kernelINS_13Kernel_traitsIf6__halffS2_fjLj6144ELj1ELj1ELj8ELj16ENS_18Kernel_traits_baseILj6144EfS2_fS2_fjLj256EEEEELb1ELb0ELb1EEEvNS_9BwdParamsE,@"STO_CUDA_ENTRY STV_DEFAULT"
_ZN10layer_norm31ln_parallel_residual_bwd_kernelINS_13Kernel_traitsIf6__halffS2_fjLj6144ELj1ELj1ELj8ELj16ENS_18Kernel_traits_baseILj6144EfS2_fS2_fjLj256EEEEELb1ELb0ELb1EEEvNS_9BwdParamsE:
.text._ZN10layer_norm31ln_parallel_residual_bwd_kernelINS_13Kernel_traitsIf6__halffS2_fjLj6144ELj1ELj1ELj8ELj16ENS_18Kernel_traits_baseILj6144EfS2_fS2_fjLj256EEEEELb1ELb0ELb1EEEvNS_9BwdParamsE:
        /* <DEDUP_REMOVED lines=66> */
.L_x_2273:
        /* <DEDUP_REMOVED lines=21> */
[----:B------:R-:W-:-:S02]  /*0570*/  HFMA2.MMA R219, -RZ, RZ, 0, 5.9604644775390625e-08 ;  /* 0x00000001ffdb7435 */ /* 0x000fc400000001ff */
[----:B------:R-:W-:Y:S01]  /*0580*/  HFMA2.MMA R239, -RZ, RZ, 0, 0 ;  /* 0x00000000ffef7435 */ /* 0x000fe200000001ff */
[----:B------:R-:W5:Y:S01]  /*0590*/  LDG.E.128 R76, desc[UR4][R2.64] ;  /* 0x00000004024c7981 */ /* 0x000f62000c1e1d00 */
[----:B------:R-:W-:Y:S02]  /*05a0*/  HFMA2.MMA R228, -RZ, RZ, 0, 0 ;  /* 0x00000000ffe47435 */ /* 0x000fe400000001ff */
[----:B------:R-:W-:Y:S01]  /*05b0*/  HFMA2.MMA R201, -RZ, RZ, 0, 0 ;  /* 0x00000000ffc97435 */ /* 0x000fe200000001ff */
[----:B------:R-:W5:Y:S01]  /*05c0*/  LDG.E.128 R72, desc[UR4][R2.64+0x10] ;  /* 0x0000100402487981 */ /* 0x000f62000c1e1d00 */
[----:B------:R-:W-:Y:S01]  /*05d0*/  HFMA2.MMA R22, -RZ, RZ, 0, 0 ;  /* 0x00000000ff167435 */ /* 0x000fe200000001ff */
        /* <DEDUP_REMOVED lines=12> */
[----:B------:R-:W-:Y:S02]  /*06a0*/  MOV R252, RZ ;  /* 0x000000ff00fc7202 */ /* 0x000fe40000000f00 */
[----:B------:R-:W-:Y:S01]  /*06b0*/  CS2R R250, SRZ ;  /* 0x0000000000fa7805 */ /* 0x000fe2000001ff00 */
[----:B------:R1:W5:Y:S01]  /*06c0*/  LDG.E.128 R56, desc[UR4][R2.64+0x4010] ;  /* 0x0040100402387981 */ /* 0x000362000c1e1d00 */
[----:B------:R-:W-:Y:S02]  /*06d0*/  CS2R R242, SRZ ;  /* 0x0000000000f27805 */ /* 0x000fe4000001ff00 */
[----:B------:R-:W-:Y:S02]  /*06e0*/  CS2R R240, SRZ ;  /* 0x0000000000f07805 */ /* 0x000fe4000001ff00 */
[----:B------:R-:W-:Y:S01]  /*06f0*/  MOV R218, RZ ;  /* 0x000000ff00da7202 */ /* 0x000fe20000000f00 */
[----:B------:R-:W5:Y:S01]  /*0700*/  LDG.E.128 R52, desc[UR4][R4.64] ;  /* 0x0000000404347981 */ /* 0x000f62000c1e1d00 */
[----:B------:R-:W-:-:S02]  /*0710*/  CS2R R214, SRZ ;  /* 0x0000000000d67805 */ /* 0x000fc4000001ff00 */
[----:B------:R-:W-:Y:S02]  /*0720*/  CS2R R212, SRZ ;  /* 0x0000000000d47805 */ /* 0x000fe4000001ff00 */
[----:B------:R-:W-:Y:S01]  /*0730*/  CS2R R168, SRZ ;  /* 0x0000000000a87805 */ /* 0x000fe2000001ff00 */
[----:B------:R-:W5:Y:S01]  /*0740*/  LDG.E.128 R48, desc[UR4][R4.64+0x10] ;  /* 0x0000100404307981 */ /* 0x000f62000c1e1d00 */
        /* <DEDUP_REMOVED lines=18> */
[----:B------:R-:W-:Y:S02]  /*0870*/  CS2R R204, SRZ ;  /* 0x0000000000cc7805 */ /* 0x000fe4000001ff00 */
[----:B------:R-:W-:-:S02]  /*0880*/  MOV R197, RZ ;  /* 0x000000ff00c57202 */ /* 0x000fc40000000f00 */
[----:B------:R-:W-:Y:S02]  /*0890*/  CS2R R16, SRZ ;  /* 0x0000000000107805 */ /* 0x000fe4000001ff00 */
[----:B------:R-:W-:Y:S02]  /*08a0*/  CS2R R18, SRZ ;  /* 0x0000000000127805 */ /* 0x000fe4000001ff00 */
[----:B------:R-:W-:Y:S02]  /*08b0*/  CS2R R20, SRZ ;  /* 0x0000000000147805 */ /* 0x000fe4000001ff00 */
[----:B------:R-:W-:Y:S02]  /*08c0*/  MOV R0, RZ ;  /* 0x000000ff00007202 */ /* 0x000fe40000000f00 */
[----:B-1----:R-:W-:Y:S02]  /*08d0*/  CS2R R2, SRZ ;  /* 0x0000000000027805 */ /* 0x002fe4000001ff00 */
[----:B--2---:R-:W-:-:S02]  /*08e0*/  CS2R R4, SRZ ;  /* 0x0000000000047805 */ /* 0x004fc4000001ff00 */
[----:B------:R-:W-:Y:S02]  /*08f0*/  CS2R R6, SRZ ;  /* 0x0000000000067805 */ /* 0x000fe4000001ff00 */
[----:B------:R-:W-:Y:S02]  /*0900*/  CS2R R8, SRZ ;  /* 0x0000000000087805 */ /* 0x000fe4000001ff00 */
[----:B------:R-:W-:Y:S02]  /*0910*/  CS2R R10, SRZ ;  /* 0x00000000000a7805 */ /* 0x000fe4000001ff00 */
[----:B------:R-:W-:Y:S02]  /*0920*/  CS2R R12, SRZ ;  /* 0x00000000000c7805 */ /* 0x000fe4000001ff00 */
[----:B0-----:R-:W-:-:S07]  /*0930*/  CS2R R14, SRZ ;  /* 0x00000000000e7805 */ /* 0x001fce000001ff00 */
.L_x_2276:
[----:B------:R-:W0:Y:S01]  /*0940*/  S2R R229, SR_TID.X ;  /* 0x0000000000e57919 */ /* 0x000e220000002100 */
[----:B------:R-:W1:Y:S01]  /*0950*/  LDC.64 R220, c[0x0][0x250] ;  /* 0x00009400ffdc7b82 */ /* 0x000e620000000a00 */
[----:B------:R-:W-:Y:S01]  /*0960*/  IMAD R23, R194, UR10, RZ ;  /* 0x0000000ac2177c24 */ /* 0x000fe2000f8e02ff */
[----:B--2---:R-:W2:Y:S06]  /*0970*/  LDL.LU R230, [R1+0x4] ;  /* 0x0000040001e67983 */ /* 0x004eac0000300800 */
[----:B------:R-:W3:Y:S08]  /*0980*/  LDC.64 R160, c[0x0][0x238] ;  /* 0x00008e00ffa07b82 */ /* 0x000ef00000000a00 */
[----:B------:R-:W4:Y:S01]  /*0990*/  LDC.64 R152, c[0x0][0x2c0] ;  /* 0x0000b000ff987b82 */ /* 0x000f220000000a00 */
[----:B------:R-:W-:Y:S01]  /*09a0*/  SHF.R.S32.HI R116, RZ, 0x1f, R23 ;  /* 0x0000001fff747819 */ /* 0x000fe20000011417 */
[----:B------:R-:W2:Y:S03]  /*09b0*/  LDL.LU R231, [R1] ;  /* 0x0000000001e77983 */ /* 0x000ea60000300800 */
        /* <DEDUP_REMOVED lines=8> */
[----:B------:R-:W-:Y:S01]  /*0a40*/  ISETP.NE.U32.AND P2, PT, RZ, UR14, PT ;  /* 0x0000000eff007c0c */ /* 0x000fe2000bf45070 */
[----:B------:R-:W1:Y:S02]  /*0a50*/  @P0 LDC.64 R198, c[0x0][0x2c8] ;  /* 0x0000b200ffc60b82 */ /* 0x000e640000000a00 */
[----:B----4-:R-:W-:Y:S01]  /*0a60*/  IMAD.WIDE.U32 R120, R196, 0x10, R152 ;  /* 0x00000010c4787825 */ /* 0x010fe200078e0098 */
[----:B------:R-:W3:Y:S03]  /*0a70*/  LDG.E.128 R116, desc[UR4][R128.64] ;  /* 0x0000000480747981 */ /* 0x000ee6000c1e1d00 */
[----:B------:R-:W-:Y:S02]  /*0a80*/  IMAD.WIDE R126, R194, 0x4, R126 ;  /* 0x00000004c27e7825 */ /* 0x000fe400078e027e */
[----:B------:R-:W4:Y:S01]  /*0a90*/  LDG.E.128 R120, desc[UR4][R120.64] ;  /* 0x0000000478787981 */ /* 0x000f22000c1e1d00 */
[----:B------:R-:W1:Y:S03]  /*0aa0*/  @P0 LDC.64 R202, c[0x0][0x2c8] ;  /* 0x0000b200ffca0b82 */ /* 0x000e660000000a00 */
[----:B------:R-:W4:Y:S01]  /*0ab0*/  LDG.E R200, desc[UR4][R126.64] ;  /* 0x000000047ec87981 */ /* 0x000f22000c1e1900 */
[----:B0-----:R-:W-:-:S03]  /*0ac0*/  IMAD.WIDE.U32 R124, R196, 0x10, R158 ;  /* 0x00000010c47c7825 */ /* 0x001fc600078e009e */
[----:B------:R-:W4:Y:S01]  /*0ad0*/  LDG.E.128 R128, desc[UR4][R128.64+0x10] ;  /* 0x0000100480807981 */ /* 0x000f22000c1e1d00 */
[----:B------:R-:W0:Y:S03]  /*0ae0*/  @P0 LDC.64 R216, c[0x0][0x2c8] ;  /* 0x0000b200ffd80b82 */ /* 0x000e260000000a00 */
[----:B------:R-:W3:Y:S01]  /*0af0*/  LDG.E.128 R124, desc[UR4][R124.64] ;  /* 0x000000047c7c7981 */ /* 0x000ee2000c1e1d00 */
[----:B------:R-:W-:-:S05]  /*0b00*/  IADD3 R195, R196, 0x100, RZ ;  /* 0x00000100c4c37810 */ /* 0x000fca0007ffe0ff */
[----:B------:R-:W-:-:S06]  /*0b10*/  IMAD.WIDE.U32 R136, R195, 0x10, R152 ;  /* 0x00000010c3887825 */ /* 0x000fcc00078e0098 */
[----:B------:R-:W4:Y:S01]  /*0b20*/  LDG.E.128 R136, desc[UR4][R136.64] ;  /* 0x0000000488887981 */ /* 0x000f22000c1e1d00 */
[----:B------:R-:W-:-:S13]  /*0b30*/  ISETP.NE.AND.EX P2, PT, RZ, UR15, PT, P2 ;  /* 0x0000000fff007c0c */ /* 0x000fda000bf45320 */
[----:B------:R-:W1:Y:S01]  /*0b40*/  @P2 LDC.64 R162, c[0x0][0x248] ;  /* 0x00009200ffa22b82 */ /* 0x000e620000000a00 */
[----:B------:R-:W-:Y:S02]  /*0b50*/  IADD3 R23, R196, 0x200, RZ ;  /* 0x00000200c4177810 */ /* 0x000fe40007ffe0ff */
[----:B------:R-:W-:Y:S01]  /*0b60*/  ISETP.NE.AND P4, PT, RZ, UR11, PT ;  /* 0x0000000bff007c0c */ /* 0x000fe2000bf85270 */
[----:B------:R-:W-:-:S04]  /*0b70*/  IMAD.WIDE.U32 R144, R195, 0x20, R160 ;  /* 0x00000020c3907825 */ /* 0x000fc800078e00a0 */
[----:B------:R-:W-:Y:S01]  /*0b80*/  IMAD.WIDE.U32 R140, R195, 0x10, R158 ;  /* 0x00000010c38c7825 */ /* 0x000fe200078e009e */
[----:B------:R-:W4:Y:S01]  /*0b90*/  LDG.E.128 R132, desc[UR4][R144.64] ;  /* 0x0000000490847981 */ /* 0x000f22000c1e1d00 */
[----:B------:R-:W2:Y:S04]  /*0ba0*/  @P2 LDC.64 R148, c[0x0][0x248] ;  /* 0x00009200ff942b82 */ /* 0x000ea80000000a00 */
[----:B------:R-:W4:Y:S01]  /*0bb0*/  LDG.E.128 R140, desc[UR4][R140.64] ;  /* 0x000000048c8c7981 */ /* 0x000f22000c1e1d00 */
[----:B------:R-:W-:-:S03]  /*0bc0*/  LOP3.LUT P1, RZ, R219, 0xff, RZ, 0xc0, !PT ;  /* 0x000000ffdbff7812 */ /* 0x000fc6000782c0ff */
[----:B------:R-:W4:Y:S01]  /*0bd0*/  @P2 LDC.64 R156, c[0x0][0x248] ;  /* 0x00009200ff9c2b82 */ /* 0x000f220000000a00 */
[----:B------:R-:W4:Y:S01]  /*0be0*/  LDG.E.128 R144, desc[UR4][R144.64+0x10] ;  /* 0x0000100490907981 */ /* 0x000f22000c1e1d00 */
[----:B-1----:R-:W-:-:S05]  /*0bf0*/  @P2 IMAD.WIDE.U32 R162, R23, 0x8, R162 ;  /* 0x0000000817a22825 */ /* 0x002fca00078e00a2 */
[----:B-----5:R1:W5:Y:S02]  /*0c00*/  @P2 LDG.E.64 R174, desc[UR4][R162.64] ;  /* 0x00000004a2ae2981 */ /* 0x020364000c1e1b00 */
[----:B-1----:R-:W-:-:S05]  /*0c10*/  @P0 IMAD.WIDE.U32 R162, R196, 0x20, R198 ;  /* 0x00000020c4a20825 */ /* 0x002fca00078e00c6 */
[----:B------:R-:W5:Y:S04]  /*0c20*/  @P0 LDG.E.128 R80, desc[UR4][R162.64] ;  /* 0x00000004a2500981 */ /* 0x000f68000c1e1d00 */
[----:B------:R1:W5:Y:S02]  /*0c30*/  @P0 LDG.E.128 R84, desc[UR4][R162.64+0x10] ;  /* 0x00001004a2540981 */ /* 0x000364000c1e1d00 */
[----:B-1----:R-:W-:-:S05]  /*0c40*/  @P0 IMAD.WIDE.U32 R162, R195, 0x20, R202 ;  /* 0x00000020c3a20825 */ /* 0x002fca00078e00ca */
[----:B------:R-:W5:Y:S04]  /*0c50*/  @P0 LDG.E.128 R88, desc[UR4][R162.64] ;  /* 0x00000004a2580981 */ /* 0x000f68000c1e1d00 */
[----:B------:R0:W5:Y:S02]  /*0c60*/  @P0 LDG.E.128 R92, desc[UR4][R162.64+0x10] ;  /* 0x00001004a25c0981 */ /* 0x000164000c1e1d00 */
[----:B0-----:R-:W-:Y:S01]  /*0c70*/  @P0 IMAD.WIDE.U32 R162, R23, 0x20, R216 ;  /* 0x0000002017a20825 */ /* 0x001fe200078e00d8 */
[----:B--2---:R-:W-:-:S03]  /*0c80*/  FSEL R226, R220, RZ, !P4 ;  /* 0x000000ffdce27208 */ /* 0x004fc60006000000 */
[----:B------:R-:W-:Y:S01]  /*0c90*/  @P2 IMAD.WIDE.U32 R148, R196, 0x8, R148 ;  /* 0x00000008c4942825 */ /* 0x000fe200078e0094 */
[----:B------:R-:W5:Y:S03]  /*0ca0*/  @P0 LDG.E.128 R96, desc[UR4][R162.64] ;  /* 0x00000004a2600981 */ /* 0x000f66000c1e1d00 */
[----:B---3--:R-:W-:Y:S02]  /*0cb0*/  HADD2.F32 R224, -RZ, R127.H1_H1 ;  /* 0x3000007fffe07230 */ /* 0x008fe40000004100 */
[--C-:B------:R-:W-:Y:S01]  /*0cc0*/  FADD.FTZ R199, R116, -R226.reuse ;  /* 0x800000e274c77221 */ /* 0x100fe20000010000 */
[----:B----4-:R-:W-:Y:S02]  /*0cd0*/  HADD2.F32 R203, -RZ, R120.H0_H0 ;  /* 0x20000078ffcb7230 */ /* 0x010fe40000004100 */
[--C-:B------:R-:W-:Y:S01]  /*0ce0*/  FADD.FTZ R117, R117, -R226.reuse ;  /* 0x800000e275757221 */ /* 0x100fe20000010000 */
[----:B------:R-:W-:Y:S01]  /*0cf0*/  FADD.FTZ R217, R118, -R226 ;  /* 0x800000e276d97221 */ /* 0x000fe20000010000 */
[----:B------:R-:W-:Y:S01]  /*0d00*/  FMUL.FTZ R198, R200, R199 ;  /* 0x000000c7c8c67220 */ /* 0x000fe20000410000 */
[----:B------:R-:W-:-:S02]  /*0d10*/  HADD2.F32 R216, -RZ, R125.H0_H0 ;  /* 0x2000007dffd87230 */ /* 0x000fc40000004100 */
[----:B------:R-:W-:Y:S01]  /*0d20*/  FADD.FTZ R214, R203, R214 ;  /* 0x000000d6cbd67221 */ /* 0x000fe20000010000 */
[-C--:B------:R-:W-:Y:S01]  /*0d30*/  FMUL.FTZ R199, R52, R203.reuse ;  /* 0x000000cb34c77220 */ /* 0x080fe20000410000 */
[----:B------:R-:W-:Y:S01]  /*0d40*/  FFMA.FTZ R208, R198, R203, R208 ;  /* 0x000000cbc6d07223 */ /* 0x000fe200000100d0 */
[C---:B------:R-:W-:Y:S01]  /*0d50*/  FMUL.FTZ R203, R200.reuse, R117 ;  /* 0x00000075c8cb7220 */ /* 0x040fe20000410000 */
[----:B------:R-:W-:Y:S02]  /*0d60*/  HADD2.F32 R117, -RZ, R121.H0_H0 ;  /* 0x20000079ff757230 */ /* 0x000fe40000004100 */
[----:B------:R-:W-:Y:S01]  /*0d70*/  FMUL.FTZ R217, R200, R217 ;  /* 0x000000d9c8d97220 */ /* 0x000fe20000410000 */
[----:B------:R-:W-:Y:S02]  /*0d80*/  HADD2.F32 R116, -RZ, R124.H0_H0 ;  /* 0x2000007cff747230 */ /* 0x000fe40000004100 */
[--C-:B------:R-:W-:Y:S01]  /*0d90*/  FADD.FTZ R221, R128, -R226.reuse ;  /* 0x800000e280dd7221 */ /* 0x100fe20000010000 */
[----:B------:R-:W-:Y:S01]  /*0da0*/  FADD.FTZ R119, R119, -R226 ;  /* 0x800000e277777221 */ /* 0x000fe20000010000 */
[----:B------:R-:W-:Y:S01]  /*0db0*/  FADD.FTZ R218, R117, R218 ;  /* 0x000000da75da7221 */ /* 0x000fe20000010000 */
[CC--:B------:R-:W-:Y:S01]  /*0dc0*/  FFMA.FTZ R210, R217.reuse, R117.reuse, R210 ;  /* 0x00000075d9d27223 */ /* 0x0c0fe200000100d2 */
[----:B------:R-:W-:Y:S01]  /*0dd0*/  FMUL.FTZ R117, R54, R117 ;  /* 0x0000007536757220 */ /* 0x000fe20000410000 */
[----:B------:R-:W-:Y:S01]  /*0de0*/  FADD.FTZ R19, R216, R19 ;  /* 0x00000013d8137221 */ /* 0x000fe20000010000 */
[-C--:B------:R-:W-:Y:S01]  /*0df0*/  FFMA.FTZ R13, R217, R216.reuse, R13 ;  /* 0x000000d8d90d7223 */ /* 0x080fe2000001000d */
[----:B------:R-:W-:Y:S01]  /*0e00*/  FADD.FTZ R21, R116, R21 ;  /* 0x0000001574157221 */ /* 0x000fe20000010000 */
[----:B------:R-:W-:Y:S01]  /*0e10*/  FFMA.FTZ R216, R78, R216, R117 ;  /* 0x000000d84ed87223 */ /* 0x000fe20000010075 */
[-C--:B------:R-:W-:Y:S01]  /*0e20*/  FFMA.FTZ R15, R198, R116.reuse, R15 ;  /* 0x00000074c60f7223 */ /* 0x080fe2000001000f */
[----:B------:R-:W-:Y:S01]  /*0e30*/  FFMA.FTZ R199, R76, R116, R199 ;  /* 0x000000744cc77223 */ /* 0x000fe200000100c7 */
[----:B------:R-:W-:-:S02]  /*0e40*/  HADD2.F32 R117, -RZ, R122.H0_H0 ;  /* 0x2000007aff757230 */ /* 0x000fc40000004100 */
[C---:B------:R-:W-:Y:S01]  /*0e50*/  FMUL.FTZ R221, R200.reuse, R221 ;  /* 0x000000ddc8dd7220 */ /* 0x040fe20000410000 */
[----:B------:R-:W-:Y:S02]  /*0e60*/  HADD2.F32 R116, -RZ, R121.H1_H1 ;  /* 0x30000079ff747230 */ /* 0x000fe40000004100 */
[----:B------:R-:W-:Y:S01]  /*0e70*/  FMUL.FTZ R220, R200, R119 ;  /* 0x00000077c8dc7220 */ /* 0x000fe20000410000 */
[----:B------:R-:W-:Y:S02]  /*0e80*/  HADD2.F32 R122, -RZ, R122.H1_H1 ;  /* 0x3000007aff7a7230 */ /* 0x000fe40000004100 */
[----:B------:R-:W-:Y:S01]  /*0e90*/  FADD.FTZ R129, R129, -R226 ;  /* 0x800000e281817221 */ /* 0x000fe20000010000 */
[-C--:B------:R-:W-:Y:S01]  /*0ea0*/  FMUL.FTZ R119, R48, R117.reuse ;  /* 0x0000007530777220 */ /* 0x080fe20000410000 */
[----:B------:R-:W-:Y:S01]  /*0eb0*/  FADD.FTZ R240, R117, R240 ;  /* 0x000000f075f07221 */ /* 0x000fe20000010000 */
        /* <DEDUP_REMOVED lines=8> */
[----:B------:R-:W-:Y:S01]  /*0f40*/  FADD.FTZ R223, R130, -R226 ;  /* 0x800000e282df7221 */ /* 0x000fe20000010000 */
[----:B------:R-:W-:Y:S01]  /*0f50*/  FADD.FTZ R18, R117, R18 ;  /* 0x0000001275127221 */ /* 0x000fe20000010000 */
[-C--:B------:R-:W-:Y:S01]  /*0f60*/  FFMA.FTZ R12, R222, R117.reuse, R12 ;  /* 0x00000075de0c7223 */ /* 0x080fe2000001000c */
[----:B------:R-:W-:Y:S01]  /*0f70*/  FFMA.FTZ R129, R73, R117, R116 ;  /* 0x0000007549817223 */ /* 0x000fe20000010074 */
[----:B------:R-:W-:Y:S02]  /*0f80*/  HADD2.F32 R117, -RZ, R123.H0_H0 ;  /* 0x2000007bff757230 */ /* 0x000fe40000004100 */
[----:B------:R-:W-:Y:S01]  /*0f90*/  FADD.FTZ R17, R128, R17 ;  /* 0x0000001180117221 */ /* 0x000fe20000010000 */
[----:B------:R-:W-:Y:S01]  /*0fa0*/  FFMA.FTZ R11, R221, R128, R11 ;  /* 0x00000080dd0b7223 */ /* 0x000fe2000001000b */
[----:B------:R-:W-:-:S02]  /*0fb0*/  HADD2.F32 R130, -RZ, R127.H0_H0 ;  /* 0x2000007fff827230 */ /* 0x000fc40000004100 */
[----:B------:R-:W-:Y:S01]  /*0fc0*/  FFMA.FTZ R128, R72, R128, R119 ;  /* 0x0000008048807223 */ /* 0x000fe20000010077 */
[----:B------:R-:W-:Y:S01]  /*0fd0*/  FMUL.FTZ R223, R200, R223 ;  /* 0x000000dfc8df7220 */ /* 0x000fe20000410000 */
[-C--:B------:R-:W-:Y:S01]  /*0fe0*/  FMUL.FTZ R119, R50, R117.reuse ;  /* 0x0000007532777220 */ /* 0x080fe20000410000 */
[----:B------:R-:W-:Y:S01]  /*0ff0*/  FADD.FTZ R131, R131, -R226 ;  /* 0x800000e283837221 */ /* 0x000fe20000010000 */
[----:B------:R-:W-:Y:S01]  /*1000*/  FADD.FTZ R201, R130, R201 ;  /* 0x000000c982c97221 */ /* 0x000fe20000010000 */
[-C--:B------:R-:W-:Y:S01]  /*1010*/  FFMA.FTZ R9, R223, R130.reuse, R9 ;  /* 0x00000082df097223 */ /* 0x080fe20000010009 */
[----:B------:R-:W-:Y:S01]  /*1020*/  FFMA.FTZ R130, R74, R130, R119 ;  /* 0x000000824a827223 */ /* 0x000fe20000010077 */
[----:B------:R-:W-:Y:S01]  /*1030*/  HADD2.F32 R119, -RZ, R137.H0_H0 ;  /* 0x20000089ff777230 */ /* 0x000fe20000004100 */
[----:B------:R0:W5:Y:S04]  /*1040*/  @P2 LDG.E.64 R170, desc[UR4][R148.64] ;  /* 0x0000000494aa2981 */ /* 0x000168000c1e1b00 */
[----:B------:R-:W-:Y:S01]  /*1050*/  FADD.FTZ R230, R119, R230 ;  /* 0x000000e677e67221 */ /* 0x000fe20000010000 */
[----:B------:R-:W-:Y:S01]  /*1060*/  IMAD.WIDE.U32 R160, R23, 0x20, R160 ;  /* 0x0000002017a07825 */ /* 0x000fe200078e00a0 */
[----:B------:R-:W5:Y:S04]  /*1070*/  @P0 LDG.E.128 R100, desc[UR4][R162.64+0x10] ;  /* 0x00001004a2640981 */ /* 0x000f68000c1e1d00 */
[----:B------:R1:W-:Y:S01]  /*1080*/  STL [R1+0x4], R230 ;  /* 0x000004e601007387 */ /* 0x0003e20000100800 */
[----:B------:R-:W-:Y:S01]  /*1090*/  FADD.FTZ R127, -R226, R132 ;  /* 0x00000084e27f7221 */ /* 0x000fe20000010100 */
[----:B------:R-:W-:Y:S01]  /*10a0*/  FADD.FTZ R242, R117, R242 ;  /* 0x000000f275f27221 */ /* 0x000fe20000010000 */
[----:B------:R-:W-:Y:S01]  /*10b0*/  FFMA.FTZ R228, R223, R117, R228 ;  /* 0x00000075dfe47223 */ /* 0x000fe200000100e4 */
[----:B------:R-:W-:-:S02]  /*10c0*/  HADD2.F32 R125, -RZ, R125.H1_H1 ;  /* 0x3000007dff7d7230 */ /* 0x000fc40000004100 */
[----:B------:R-:W-:Y:S01]  /*10d0*/  FMUL.FTZ R225, R200, R131 ;  /* 0x00000083c8e17220 */ /* 0x000fe20000410000 */
[----:B------:R-:W-:Y:S02]  /*10e0*/  HADD2.F32 R116, -RZ, R123.H1_H1 ;  /* 0x3000007bff747230 */ /* 0x000fe40000004100 */
[----:B------:R-:W-:Y:S01]  /*10f0*/  FADD.FTZ R197, R224, R197 ;  /* 0x000000c5e0c57221 */ /* 0x000fe20000010000 */
[----:B------:R-:W-:Y:S01]  /*1100*/  HADD2.F32 R126, -RZ, R140.H0_H0 ;  /* 0x2000008cff7e7230 */ /* 0x000fe20000004100 */
[----:B------:R-:W2:Y:S04]  /*1110*/  LDG.E.128 R148, desc[UR4][R160.64] ;  /* 0x00000004a0947981 */ /* 0x000ea8000c1e1d00 */
[----:B-1----:R-:W3:Y:S01]  /*1120*/  LDL.LU R230, [R1+0x20] ;  /* 0x0000200001e67983 */ /* 0x002ee20000300800 */
[----:B------:R-:W-:-:S02]  /*1130*/  HADD2.F32 R117, -RZ, R136.H0_H0 ;  /* 0x20000088ff757230 */ /* 0x000fc40000004100 */
[----:B------:R-:W-:Y:S01]  /*1140*/  FMUL.FTZ R127, R200, R127 ;  /* 0x0000007fc87f7220 */ /* 0x000fe20000410000 */
[----:B------:R-:W-:Y:S01]  /*1150*/  FADD.FTZ R132, -R226, R133 ;  /* 0x00000085e2847221 */ /* 0x000fe20000010100 */
[----:B------:R-:W-:Y:S02]  /*1160*/  HADD2.F32 R136, -RZ, R136.H1_H1 ;  /* 0x30000088ff887230 */ /* 0x000fe40000004100 */
[----:B------:R-:W-:Y:S01]  /*1170*/  FADD.FTZ R252, R117, R252 ;  /* 0x000000fc75fc7221 */ /* 0x000fe20000010000 */
[-C--:B------:R-:W-:Y:S01]  /*1180*/  FFMA.FTZ R248, R127, R117.reuse, R248 ;  /* 0x000000757ff87223 */ /* 0x080fe200000100f8 */
[----:B------:R-:W-:Y:S01]  /*1190*/  FMUL.FTZ R117, R44, R117 ;  /* 0x000000752c757220 */ /* 0x000fe20000410000 */
[----:B------:R-:W-:Y:S01]  /*11a0*/  FFMA.FTZ R219, R79, R125, R118 ;  /* 0x0000007d4fdb7223 */ /* 0x000fe20000010076 */
[----:B------:R-:W-:Y:S02]  /*11b0*/  HADD2.F32 R131, -RZ, R140.H1_H1 ;  /* 0x3000008cff837230 */ /* 0x000fe40000004100 */
[-C--:B------:R-:W-:Y:S01]  /*11c0*/  FMUL.FTZ R118, R51, R116.reuse ;  /* 0x0000007433767220 */ /* 0x080fe20000410000 */
[----:B------:R-:W-:Y:S01]  /*11d0*/  FADD.FTZ R241, R116, R241 ;  /* 0x000000f174f17221 */ /* 0x000fe20000010000 */
[----:B------:R-:W-:Y:S01]  /*11e0*/  FFMA.FTZ R227, R225, R116, R227 ;  /* 0x00000074e1e37223 */ /* 0x000fe200000100e3 */
[----:B------:R-:W-:Y:S01]  /*11f0*/  FMUL.FTZ R132, R200, R132 ;  /* 0x00000084c8847220 */ /* 0x000fe20000410000 */
[----:B------:R-:W-:Y:S01]  /*1200*/  FADD.FTZ R205, R126, R205 ;  /* 0x000000cd7ecd7221 */ /* 0x000fe20000010000 */
[----:B------:R-:W-:Y:S01]  /*1210*/  FFMA.FTZ R7, R127, R126, R7 ;  /* 0x0000007e7f077223 */ /* 0x000fe20000010007 */
[----:B------:R-:W-:Y:S01]  /*1220*/  FMUL.FTZ R116, R45, R136 ;  /* 0x000000882d747220 */ /* 0x000fe20000410000 */
[----:B------:R-:W-:Y:S01]  /*1230*/  FFMA.FTZ R126, R68, R126, R117 ;  /* 0x0000007e447e7223 */ /* 0x000fe20000010075 */
[----:B------:R-:W-:Y:S01]  /*1240*/  FADD.FTZ R117, -R226, R134 ;  /* 0x00000086e2757221 */ /* 0x000fe20000010100 */
[----:B------:R-:W-:Y:S01]  /*1250*/  FADD.FTZ R204, R131, R204 ;  /* 0x000000cc83cc7221 */ /* 0x000fe20000010000 */
[-C--:B------:R-:W-:Y:S01]  /*1260*/  FFMA.FTZ R8, R132, R131.reuse, R8 ;  /* 0x0000008384087223 */ /* 0x080fe20000010008 */
[----:B------:R-:W-:Y:S01]  /*1270*/  FFMA.FTZ R131, R69, R131, R116 ;  /* 0x0000008345837223 */ /* 0x000fe20000010074 */
[----:B------:R-:W-:-:S02]  /*1280*/  HADD2.F32 R116, -RZ, R141.H0_H0 ;  /* 0x2000008dff747230 */ /* 0x000fc40000004100 */
[----:B------:R-:W-:Y:S01]  /*1290*/  FMUL.FTZ R134, R200, R117 ;  /* 0x00000075c8867220 */ /* 0x000fe20000410000 */
[----:B------:R-:W-:Y:S01]  /*12a0*/  FMUL.FTZ R133, R46, R119 ;  /* 0x000000772e857220 */ /* 0x000fe20000410000 */
[----:B------:R-:W-:Y:S01]  /*12b0*/  FFMA.FTZ R10, R225, R224, R10 ;  /* 0x000000e0e10a7223 */ /* 0x000fe2000001000a */
[----:B------:R-:W-:-:S04]  /*12c0*/  IMAD.WIDE.U32 R152, R23, 0x10, R152 ;  /* 0x0000001017987825 */ /* 0x000fc800078e0098 */
[----:B------:R-:W-:Y:S01]  /*12d0*/  FADD.FTZ R243, R116, R243 ;  /* 0x000000f374f37221 */ /* 0x000fe20000010000 */
[-C--:B------:R-:W-:Y:S01]  /*12e0*/  FFMA.FTZ R5, R134, R116.reuse, R5 ;  /* 0x0000007486057223 */ /* 0x080fe20000010005 */
[----:B------:R-:W-:Y:S01]  /*12f0*/  FFMA.FTZ R133, R70, R116, R133 ;  /* 0x0000007446857223 */ /* 0x000fe20000010085 */
[----:B------:R-:W-:Y:S02]  /*1300*/  HADD2.F32 R116, -RZ, R137.H1_H1 ;  /* 0x30000089ff747230 */ /* 0x000fe40000004100 */
[----:B------:R-:W-:Y:S01]  /*1310*/  FFMA.FTZ R224, R75, R224, R118 ;  /* 0x000000e04be07223 */ /* 0x000fe20000010076 */
[----:B------:R-:W-:Y:S01]  /*1320*/  FFMA.FTZ R250, R134, R119, R250 ;  /* 0x0000007786fa7223 */ /* 0x000fe200000100fa */
[----:B------:R-:W4:Y:S01]  /*1330*/  LDL.LU R118, [R1+0x10] ;  /* 0x0000100001767983 */ /* 0x000f220000300800 */
[----:B------:R-:W-:Y:S02]  /*1340*/  HADD2.F32 R119, -RZ, R138.H0_H0 ;  /* 0x2000008aff777230 */ /* 0x000fe40000004100 */
[----:B------:R-:W-:Y:S01]  /*1350*/  FADD.FTZ R231, R116, R231 ;  /* 0x000000e774e77221 */ /* 0x000fe20000010000 */
[----:B------:R-:W-:Y:S01]  /*1360*/  @P2 IMAD.WIDE.U32 R156, R195, 0x8, R156 ;  /* 0x00000008c39c2825 */ /* 0x000fe200078e009c */
[----:B------:R-:W2:Y:S03]  /*1370*/  LDL.LU R236, [R1+0x1c] ;  /* 0x00001c0001ec7983 */ /* 0x000ea60000300800 */
[----:B------:R-:W-:Y:S01]  /*1380*/  IMAD.WIDE.U32 R158, R23, 0x10, R158 ;  /* 0x00000010179e7825 */ /* 0x000fe200078e009e */
[----:B------:R-:W2:Y:S04]  /*1390*/  LDL.LU R235, [R1+0xc] ;  /* 0x00000c0001eb7983 */ /* 0x000ea80000300800 */
[----:B------:R-:W2:Y:S04]  /*13a0*/  LDL.LU R234, [R1+0x8] ;  /* 0x0000080001ea7983 */ /* 0x000ea80000300800 */
[----:B------:R-:W2:Y:S04]  /*13b0*/  LDG.E.128 R152, desc[UR4][R152.64] ;  /* 0x0000000498987981 */ /* 0x000ea8000c1e1d00 */
[----:B------:R1:W-:Y:S04]  /*13c0*/  STL [R1], R231 ;  /* 0x000000e701007387 */ /* 0x0003e80000100800 */
[----:B------:R-:W2:Y:S04]  /*13d0*/  LDL.LU R233, [R1+0x28] ;  /* 0x0000280001e97983 */ /* 0x000ea80000300800 */
[----:B------:R-:W2:Y:S04]  /*13e0*/  LDL.LU R232, [R1+0x18] ;  /* 0x0000180001e87983 */ /* 0x000ea80000300800 */
[----:B------:R0:W5:Y:S04]  /*13f0*/  @P2 LDG.E.64 R172, desc[UR4][R156.64] ;  /* 0x000000049cac2981 */ /* 0x000168000c1e1b00 */
[----:B-1----:R-:W2:Y:S04]  /*1400*/  LDL.LU R231, [R1+0x24] ;  /* 0x0000240001e77983 */ /* 0x002ea80000300800 */
[----:B------:R-:W2:Y:S04]  /*1410*/  LDG.E.128 R160, desc[UR4][R160.64+0x10] ;  /* 0x00001004a0a07981 */ /* 0x000ea8000c1e1d00 */
[----:B------:R-:W2:Y:S01]  /*1420*/  LDG.E.128 R156, desc[UR4][R158.64] ;  /* 0x000000049e9c7981 */ /* 0x000ea2000c1e1d00 */
[----:B------:R-:W-:-:S02]  /*1430*/  HADD2.F32 R120, -RZ, R120.H1_H1 ;  /* 0x30000078ff787230 */ /* 0x000fc40000004100 */
[----:B------:R-:W-:-:S03]  /*1440*/  HADD2.F32 R124, -RZ, R124.H1_H1 ;  /* 0x3000007cff7c7230 */ /* 0x000fc60000004100 */
[----:B------:R-:W-:Y:S01]  /*1450*/  FMUL.FTZ R202, R53, R120 ;  /* 0x0000007835ca7220 */ /* 0x000fe20000410000 */
[----:B------:R-:W-:Y:S01]  /*1460*/  FADD.FTZ R20, R125, R20 ;  /* 0x000000147d147221 */ /* 0x000fe20000010000 */
[----:B------:R-:W-:Y:S01]  /*1470*/  FADD.FTZ R22, R124, R22 ;  /* 0x000000167c167221 */ /* 0x000fe20000010000 */
[-C--:B------:R-:W-:Y:S01]  /*1480*/  FFMA.FTZ R16, R203, R124.reuse, R16 ;  /* 0x0000007ccb107223 */ /* 0x080fe20000010010 */
[----:B------:R-:W-:Y:S01]  /*1490*/  FFMA.FTZ R202, R77, R124, R202 ;  /* 0x0000007c4dca7223 */ /* 0x000fe200000100ca */
[----:B------:R-:W-:Y:S02]  /*14a0*/  FFMA.FTZ R14, R220, R125, R14 ;  /* 0x0000007ddc0e7223 */ /* 0x000fe4000001000e */
[----:B------:R-:W1:Y:S01]  /*14b0*/  LDC.64 R124, c[0x0][0x240] ;  /* 0x00009000ff7c7b82 */ /* 0x000e620000000a00 */
[----:B------:R-:W-:Y:S01]  /*14c0*/  FADD.FTZ R213, R120, R213 ;  /* 0x000000d578d57221 */ /* 0x000fe20000010000 */
[----:B------:R-:W-:Y:S01]  /*14d0*/  FFMA.FTZ R207, R203, R120, R207 ;  /* 0x00000078cbcf7223 */ /* 0x000fe200000100cf */
        /* <DEDUP_REMOVED lines=8> */
[----:B---3--:R-:W-:-:S05]  /*1560*/  FADD.FTZ R230, R119, R230 ;  /* 0x000000e677e67221 */ /* 0x008fca0000010000 */
[----:B------:R1:W-:Y:S04]  /*1570*/  STL [R1+0x20], R230 ;  /* 0x000020e601007387 */ /* 0x0003e80000100800 */
[----:B-1----:R-:W3:Y:S01]  /*1580*/  LDL.LU R230, [R1+0x14] ;  /* 0x0000140001e67983 */ /* 0x002ee20000300800 */
[C---:B------:R-:W-:Y:S01]  /*1590*/  FADD.FTZ R135, -R226.reuse, R135 ;  /* 0x00000087e2877221 */ /* 0x040fe20000010100 */
[----:B------:R-:W-:Y:S01]  /*15a0*/  FADD.FTZ R117, -R226, R144 ;  /* 0x00000090e2757221 */ /* 0x000fe20000010100 */
[----:B------:R-:W-:Y:S01]  /*15b0*/  FADD.FTZ R251, R136, R251 ;  /* 0x000000fb88fb7221 */ /* 0x000fe20000010000 */
[----:B------:R-:W-:Y:S01]  /*15c0*/  FFMA.FTZ R247, R132, R136, R247 ;  /* 0x0000008884f77223 */ /* 0x000fe200000100f7 */
[----:B------:R-:W-:Y:S02]  /*15d0*/  HADD2.F32 R141, -RZ, R141.H1_H1 ;  /* 0x3000008dff8d7230 */ /* 0x000fe40000004100 */
[----:B------:R-:W-:Y:S01]  /*15e0*/  FMUL.FTZ R135, R200, R135 ;  /* 0x00000087c8877220 */ /* 0x000fe20000410000 */
[----:B------:R-:W-:-:S02]  /*15f0*/  HADD2.F32 R137, -RZ, R142.H0_H0 ;  /* 0x2000008eff897230 */ /* 0x000fc40000004100 */
        /* <DEDUP_REMOVED lines=9> */
[C---:B------:R-:W-:Y:S01]  /*1690*/  FADD.FTZ R141, -R226.reuse, R145 ;  /* 0x00000091e28d7221 */ /* 0x040fe20000010100 */
[----:B------:R-:W-:Y:S01]  /*16a0*/  FADD.FTZ R117, -R226, R146 ;  /* 0x00000092e2757221 */ /* 0x000fe20000010100 */
[----:B------:R-:W-:-:S02]  /*16b0*/  HADD2.F32 R145, -RZ, R139.H0_H0 ;  /* 0x2000008bff917230 */ /* 0x000fc40000004100 */
[----:B------:R-:W-:Y:S01]  /*16c0*/  FFMA.FTZ R249, R135, R116, R249 ;  /* 0x0000007487f97223 */ /* 0x000fe200000100f9 */
[----:B----4-:R-:W-:Y:S01]  /*16d0*/  FFMA.FTZ R118, R140, R119, R118 ;  /* 0x000000778c767223 */ /* 0x010fe20000010076 */
[----:B------:R-:W-:Y:S02]  /*16e0*/  HADD2.F32 R116, -RZ, R138.H1_H1 ;  /* 0x3000008aff747230 */ /* 0x000fe40000004100 */
[C---:B------:R-:W-:Y:S01]  /*16f0*/  FMUL.FTZ R144, R200.reuse, R117 ;  /* 0x00000075c8907220 */ /* 0x040fe20000410000 */
[----:B------:R-:W-:Y:S02]  /*1700*/  HADD2.F32 R119, -RZ, R143.H0_H0 ;  /* 0x2000008fff777230 */ /* 0x000fe40000004100 */
[----:B------:R-:W-:Y:S01]  /*1710*/  FMUL.FTZ R141, R200, R141 ;  /* 0x0000008dc88d7220 */ /* 0x000fe20000410000 */
[----:B------:R-:W-:Y:S01]  /*1720*/  FMUL.FTZ R117, R42, R145 ;  /* 0x000000912a757220 */ /* 0x000fe20000410000 */
[----:B------:R-:W-:Y:S01]  /*1730*/  HADD2.F32 R138, -RZ, R142.H1_H1 ;  /* 0x3000008eff8a7230 */ /* 0x000fe20000004100 */
[----:B------:R1:W-:Y:S01]  /*1740*/  STL [R1+0x10], R118 ;  /* 0x0000107601007387 */ /* 0x0003e20000100800 */
[----:B------:R-:W-:Y:S01]  /*1750*/  FADD.FTZ R147, -R226, R147 ;  /* 0x00000093e2937221 */ /* 0x000fe20000010100 */
[----:B--2---:R-:W-:Y:S01]  /*1760*/  FADD.FTZ R236, R116, R236 ;  /* 0x000000ec74ec7221 */ /* 0x004fe20000010000 */
[----:B------:R-:W-:Y:S01]  /*1770*/  FFMA.FTZ R235, R141, R116, R235 ;  /* 0x000000748deb7223 */ /* 0x000fe200000100eb */
[-C--:B------:R-:W-:Y:S01]  /*1780*/  FFMA.FTZ R142, R66, R119.reuse, R117 ;  /* 0x00000077428e7223 */ /* 0x080fe20000010075 */
[----:B------:R-:W-:Y:S01]  /*1790*/  FADD.FTZ R234, R119, R234 ;  /* 0x000000ea77ea7221 */ /* 0x000fe20000010000 */
[----:B------:R-:W-:Y:S01]  /*17a0*/  FFMA.FTZ R0, R144, R119, R0 ;  /* 0x0000007790007223 */ /* 0x000fe20000010000 */
[----:B------:R-:W-:Y:S01]  /*17b0*/  FADD.FTZ R117, -R226, R148 ;  /* 0x00000094e2757221 */ /* 0x000fe20000010100 */
[----:B------:R-:W-:-:S02]  /*17c0*/  HADD2.F32 R119, -RZ, R152.H0_H0 ;  /* 0x20000098ff777230 */ /* 0x000fc40000004100 */
[----:B-1----:R-:W-:Y:S01]  /*17d0*/  FMUL.FTZ R118, R41, R116 ;  /* 0x0000007429767220 */ /* 0x002fe20000410000 */
[----:B------:R-:W-:Y:S02]  /*17e0*/  HADD2.F32 R116, -RZ, R139.H1_H1 ;  /* 0x3000008bff747230 */ /* 0x000fe40000004100 */
[----:B0-----:R-:W-:Y:S01]  /*17f0*/  FADD.FTZ R149, -R226, R149 ;  /* 0x00000095e2957221 */ /* 0x001fe20000010100 */
[----:B------:R-:W-:Y:S02]  /*1800*/  HADD2.F32 R139, -RZ, R143.H1_H1 ;  /* 0x3000008fff8b7230 */ /* 0x000fe40000004100 */
[----:B------:R-:W-:Y:S01]  /*1810*/  FMUL.FTZ R143, R200, R147 ;  /* 0x00000093c88f7220 */ /* 0x000fe20000410000 */
[----:B------:R-:W-:Y:S02]  /*1820*/  HADD2.F32 R152, -RZ, R152.H1_H1 ;  /* 0x30000098ff987230 */ /* 0x000fe40000004100 */
[----:B------:R-:W-:Y:S01]  /*1830*/  FADD.FTZ R244, R138, R244 ;  /* 0x000000f48af47221 */ /* 0x000fe20000010000 */
[-C--:B------:R-:W-:Y:S01]  /*1840*/  FFMA.FTZ R4, R141, R138.reuse, R4 ;  /* 0x0000008a8d047223 */ /* 0x080fe20000010004 */
[----:B------:R-:W-:Y:S01]  /*1850*/  FMUL.FTZ R146, R200, R117 ;  /* 0x00000075c8927220 */ /* 0x000fe20000410000 */
[----:B------:R-:W-:Y:S01]  /*1860*/  FFMA.FTZ R138, R65, R138, R118 ;  /* 0x0000008a418a7223 */ /* 0x000fe20000010076 */
[----:B------:R-:W-:Y:S01]  /*1870*/  FADD.FTZ R233, R145, R233 ;  /* 0x000000e991e97221 */ /* 0x000fe20000010000 */
[----:B------:R-:W-:Y:S01]  /*1880*/  FFMA.FTZ R232, R144, R145, R232 ;  /* 0x0000009190e87223 */ /* 0x000fe200000100e8 */
[----:B------:R-:W-:Y:S01]  /*1890*/  FMUL.FTZ R118, R43, R116 ;  /* 0x000000742b767220 */ /* 0x000fe20000410000 */
[----:B------:R-:W-:Y:S01]  /*18a0*/  FMUL.FTZ R148, R200, R149 ;  /* 0x00000095c8947220 */ /* 0x000fe20000410000 */
[----:B------:R-:W-:Y:S01]  /*18b0*/  FADD.FTZ R24, R119, R24 ;  /* 0x0000001877187221 */ /* 0x000fe20000010000 */
[-C--:B------:R-:W-:Y:S01]  /*18c0*/  FFMA.FTZ R25, R146, R119.reuse, R25 ;  /* 0x0000007792197223 */ /* 0x080fe20000010019 */
[----:B------:R-:W-:Y:S01]  /*18d0*/  FADD.FTZ R231, R116, R231 ;  /* 0x000000e774e77221 */ /* 0x000fe20000010000 */
[----:B------:R-:W-:Y:S01]  /*18e0*/  FMUL.FTZ R119, R36, R119 ;  /* 0x0000007724777220 */ /* 0x000fe20000410000 */
[----:B------:R-:W-:Y:S01]  /*18f0*/  FADD.FTZ R151, -R226, R151 ;  /* 0x00000097e2977221 */ /* 0x000fe20000010100 */
[----:B------:R-:W-:-:S02]  /*1900*/  HADD2.F32 R147, -RZ, R156.H1_H1 ;  /* 0x3000009cff937230 */ /* 0x000fc40000004100 */
[----:B------:R-:W-:Y:S02]  /*1910*/  HADD2.F32 R145, -RZ, R156.H0_H0 ;  /* 0x2000009cff917230 */ /* 0x000fe40000004100 */
[----:B------:R-:W-:Y:S01]  /*1920*/  FADD.FTZ R117, -R226, R150 ;  /* 0x00000096e2757221 */ /* 0x000fe20000010100 */
[----:B------:R-:W-:Y:S01]  /*1930*/  FADD.FTZ R29, R147, R29 ;  /* 0x0000001d931d7221 */ /* 0x000fe20000010000 */
[----:B------:R-:W-:Y:S01]  /*1940*/  FFMA.FTZ R28, R148, R147, R28 ;  /* 0x00000093941c7223 */ /* 0x000fe2000001001c */
[----:B------:R-:W-:Y:S01]  /*1950*/  FADD.FTZ R27, R145, R27 ;  /* 0x0000001b911b7221 */ /* 0x000fe20000010000 */
[-C--:B------:R-:W-:Y:S01]  /*1960*/  FFMA.FTZ R26, R146, R145.reuse, R26 ;  /* 0x00000091921a7223 */ /* 0x080fe2000001001a */
[----:B------:R-:W-:Y:S01]  /*1970*/  FFMA.FTZ R145, R60, R145, R119 ;  /* 0x000000913c917223 */ /* 0x000fe20000010077 */
[----:B------:R-:W-:Y:S01]  /*1980*/  FMUL.FTZ R151, R200, R151 ;  /* 0x00000097c8977220 */ /* 0x000fe20000410000 */
[----:B------:R-:W-:Y:S02]  /*1990*/  HADD2.F32 R119, -RZ, R153.H0_H0 ;  /* 0x20000099ff777230 */ /* 0x000fe40000004100 */
[----:B------:R-:W-:Y:S01]  /*19a0*/  FADD.FTZ R30, R152, R30 ;  /* 0x0000001e981e7221 */ /* 0x000fe20000010000 */
[----:B------:R-:W-:Y:S01]  /*19b0*/  FFMA.FTZ R31, R148, R152, R31 ;  /* 0x00000098941f7223 */ /* 0x000fe2000001001f */
[----:B------:R-:W-:Y:S01]  /*19c0*/  FMUL.FTZ R150, R200, R117 ;  /* 0x00000075c8967220 */ /* 0x000fe20000410000 */
[----:B------:R-:W-:-:S02]  /*19d0*/  HADD2.F32 R149, -RZ, R157.H0_H0 ;  /* 0x2000009dff957230 */ /* 0x000fc40000004100 */
[----:B------:R-:W-:Y:S01]  /*19e0*/  FADD.FTZ R164, R119, R164 ;  /* 0x000000a477a47221 */ /* 0x000fe20000010000 */
[-C--:B------:R-:W-:Y:S01]  /*19f0*/  FFMA.FTZ R165, R150, R119.reuse, R165 ;  /* 0x0000007796a57223 */ /* 0x080fe200000100a5 */
[----:B------:R-:W-:Y:S01]  /*1a00*/  FMUL.FTZ R119, R38, R119 ;  /* 0x0000007726777220 */ /* 0x000fe20000410000 */
[--C-:B------:R-:W-:Y:S02]  /*1a10*/  HADD2.F32 R117, -RZ, R154.reuse.H0_H0 ;  /* 0x2000009aff757230 */ /* 0x100fe40000004100 */
[----:B------:R-:W-:Y:S01]  /*1a20*/  FADD.FTZ R168, R149, R168 ;  /* 0x000000a895a87221 */ /* 0x000fe20000010000 */
[-C--:B------:R-:W-:Y:S01]  /*1a30*/  FFMA.FTZ R167, R150, R149.reuse, R167 ;  /* 0x0000009596a77223 */ /* 0x080fe200000100a7 */
[----:B------:R-:W-:Y:S02]  /*1a40*/  HADD2.F32 R154, -RZ, R154.H1_H1 ;  /* 0x3000009aff9a7230 */ /* 0x000fe40000004100 */
[----:B------:R-:W-:Y:S01]  /*1a50*/  FFMA.FTZ R149, R62, R149, R119 ;  /* 0x000000953e957223 */ /* 0x000fe20000010077 */
[----:B------:R-:W-:Y:S01]  /*1a60*/  FADD.FTZ R119, -R226, R160 ;  /* 0x000000a0e2777221 */ /* 0x000fe20000010100 */
[----:B------:R-:W-:-:S03]  /*1a70*/  HADD2.F32 R160, -RZ, R158.H1_H1 ;  /* 0x3000009effa07230 */ /* 0x000fc60000004100 */
[----:B------:R-:W-:Y:S02]  /*1a80*/  FMUL.FTZ R156, R200, R119 ;  /* 0x00000077c89c7220 */ /* 0x000fe40000410000 */
[----:B------:R-:W-:Y:S01]  /*1a90*/  FADD.FTZ R183, R160, R183 ;  /* 0x000000b7a0b77221 */ /* 0x000fe20000010000 */
[----:B------:R-:W-:Y:S01]  /*1aa0*/  FADD.FTZ R163, -R226, R163 ;  /* 0x000000a3e2a37221 */ /* 0x000fe20000010100 */
[-C--:B------:R-:W-:Y:S01]  /*1ab0*/  FMUL.FTZ R119, R32, R117.reuse ;  /* 0x0000007520777220 */ /* 0x080fe20000410000 */
[----:B------:R-:W-:Y:S01]  /*1ac0*/  FADD.FTZ R180, R117, R180 ;  /* 0x000000b475b47221 */ /* 0x000fe20000010000 */
[----:B------:R-:W-:Y:S01]  /*1ad0*/  FFMA.FTZ R181, R156, R117, R181 ;  /* 0x000000759cb57223 */ /* 0x000fe200000100b5 */
[----:B------:R-:W-:Y:S01]  /*1ae0*/  FADD.FTZ R184, R154, R184 ;  /* 0x000000b89ab87221 */ /* 0x000fe20000010000 */
[----:B------:R-:W-:Y:S01]  /*1af0*/  FADD.FTZ R246, R139, R246 ;  /* 0x000000f68bf67221 */ /* 0x000fe20000010000 */
[-C--:B------:R-:W-:Y:S01]  /*1b00*/  FFMA.FTZ R2, R143, R139.reuse, R2 ;  /* 0x0000008b8f027223 */ /* 0x080fe20000010002 */
[----:B------:R-:W-:Y:S01]  /*1b10*/  FFMA.FTZ R139, R67, R139, R118 ;  /* 0x0000008b438b7223 */ /* 0x000fe20000010076 */
[----:B------:R-:W-:Y:S04]  /*1b20*/  STL [R1+0x1c], R236 ;  /* 0x00001cec01007387 */ /* 0x000fe80000100800 */
[----:B------:R-:W-:Y:S04]  /*1b30*/  STL [R1+0xc], R235 ;  /* 0x00000ceb01007387 */ /* 0x000fe80000100800 */
[----:B------:R-:W-:Y:S04]  /*1b40*/  STL [R1+0x8], R234 ;  /* 0x000008ea01007387 */ /* 0x000fe80000100800 */
[----:B------:R-:W-:Y:S04]  /*1b50*/  STL [R1+0x28], R233 ;  /* 0x000028e901007387 */ /* 0x000fe80000100800 */
[----:B------:R-:W-:Y:S04]  /*1b60*/  STL [R1+0x18], R232 ;  /* 0x000018e801007387 */ /* 0x000fe80000100800 */
[----:B------:R0:W-:Y:S01]  /*1b70*/  STL [R1+0x24], R231 ;  /* 0x000024e701007387 */ /* 0x0001e20000100800 */
[----:B------:R-:W-:Y:S01]  /*1b80*/  IADD3 R194, R194, UR12, RZ ;  /* 0x0000000cc2c27c10 */ /* 0x000fe2000fffe0ff */
[----:B------:R-:W-:-:S03]  /*1b90*/  UMOV UR6, 0xffffffff ;  /* 0xffffffff00067882 */ /* 0x000fc60000000000 */
[----:B------:R-:W-:Y:S02]  /*1ba0*/  ISETP.GE.AND P5, PT, R194, UR13, PT ;  /* 0x0000000dc2007c0c */ /* 0x000fe4000bfa6270 */
[----:B0-----:R-:W-:Y:S02]  /*1bb0*/  SHF.R.U32.HI R231, RZ, 0x5, R229 ;  /* 0x00000005ffe77819 */ /* 0x001fe400000116e5 */
[----:B------:R-:W-:Y:S01]  /*1bc0*/  LOP3.LUT P3, RZ, R229, 0x1f, RZ, 0xc0, !PT ;  /* 0x0000001fe5ff7812 */ /* 0x000fe2000786c0ff */
[----:B---3--:R-:W-:Y:S01]  /*1bd0*/  FFMA.FTZ R230, R143, R116, R230 ;  /* 0x000000748fe67223 */ /* 0x008fe200000100e6 */
[----:B------:R-:W-:-:S04]  /*1be0*/  FMUL.FTZ R116, R37, R152 ;  /* 0x0000009825747220 */ /* 0x000fc80000410000 */
[----:B------:R-:W-:Y:S01]  /*1bf0*/  FFMA.FTZ R147, R61, R147, R116 ;  /* 0x000000933d937223 */ /* 0x000fe20000010074 */
[----:B------:R-:W-:Y:S02]  /*1c00*/  HADD2.F32 R116, -RZ, R153.H1_H1 ;  /* 0x30000099ff747230 */ /* 0x000fe40000004100 */
[----:B------:R-:W-:-:S03]  /*1c10*/  HADD2.F32 R152, -RZ, R157.H1_H1 ;  /* 0x3000009dff987230 */ /* 0x000fc60000004100 */
[----:B------:R-:W-:Y:S01]  /*1c20*/  FADD.FTZ R166, R116, R166 ;  /* 0x000000a674a67221 */ /* 0x000fe20000010000 */
[-C--:B------:R-:W-:Y:S01]  /*1c30*/  FFMA.FTZ R169, R151, R116.reuse, R169 ;  /* 0x0000007497a97223 */ /* 0x080fe200000100a9 */
[----:B------:R-:W-:Y:S01]  /*1c40*/  FMUL.FTZ R116, R39, R116 ;  /* 0x0000007427747220 */ /* 0x000fe20000410000 */
[----:B------:R-:W-:Y:S01]  /*1c50*/  FADD.FTZ R177, R152, R177 ;  /* 0x000000b198b17221 */ /* 0x000fe20000010000 */
[-C--:B------:R-:W-:Y:S02]  /*1c60*/  FFMA.FTZ R176, R151, R152.reuse, R176 ;  /* 0x0000009897b07223 */ /* 0x080fe400000100b0 */
[----:B------:R-:W-:Y:S01]  /*1c70*/  FFMA.FTZ R152, R63, R152, R116 ;  /* 0x000000983f987223 */ /* 0x000fe20000010074 */
[----:B------:R-:W-:Y:S01]  /*1c80*/  FADD.FTZ R116, -R226, R161 ;  /* 0x000000a1e2747221 */ /* 0x000fe20000010100 */
[----:B------:R-:W-:-:S03]  /*1c90*/  HADD2.F32 R153, -RZ, R158.H0_H0 ;  /* 0x2000009eff997230 */ /* 0x000fc60000004100 */
[----:B------:R-:W-:Y:S01]  /*1ca0*/  FMUL.FTZ R158, R200, R116 ;  /* 0x00000074c89e7220 */ /* 0x000fe20000410000 */
[----:B------:R-:W-:Y:S01]  /*1cb0*/  FMUL.FTZ R116, R33, R154 ;  /* 0x0000009a21747220 */ /* 0x000fe20000410000 */
[----:B------:R-:W-:Y:S02]  /*1cc0*/  FADD.FTZ R161, -R226, R162 ;  /* 0x000000a2e2a17221 */ /* 0x000fe40000010100 */
[-C--:B------:R-:W-:Y:S01]  /*1cd0*/  FFMA.FTZ R182, R158, R160.reuse, R182 ;  /* 0x000000a09eb67223 */ /* 0x080fe200000100b6 */
[----:B------:R-:W-:Y:S01]  /*1ce0*/  FFMA.FTZ R160, R57, R160, R116 ;  /* 0x000000a039a07223 */ /* 0x000fe20000010074 */
[----:B------:R-:W-:Y:S02]  /*1cf0*/  HADD2.F32 R116, -RZ, R155.H0_H0 ;  /* 0x2000009bff747230 */ /* 0x000fe40000004100 */
[----:B------:R-:W-:Y:S01]  /*1d00*/  FMUL.FTZ R161, R200, R161 ;  /* 0x000000a1c8a17220 */ /* 0x000fe20000410000 */
[----:B------:R-:W-:Y:S02]  /*1d10*/  HADD2.F32 R162, -RZ, R159.H0_H0 ;  /* 0x2000009fffa27230 */ /* 0x000fe40000004100 */
[----:B------:R-:W-:Y:S01]  /*1d20*/  FFMA.FTZ R185, R158, R154, R185 ;  /* 0x0000009a9eb97223 */ /* 0x000fe200000100b9 */
[-C--:B------:R-:W-:Y:S01]  /*1d30*/  FMUL.FTZ R117, R34, R116.reuse ;  /* 0x0000007422757220 */ /* 0x080fe20000410000 */
[----:B------:R-:W-:Y:S01]  /*1d40*/  FADD.FTZ R188, R116, R188 ;  /* 0x000000bc74bc7221 */ /* 0x000fe20000010000 */
[----:B------:R-:W-:Y:S01]  /*1d50*/  FFMA.FTZ R189, R161, R116, R189 ;  /* 0x00000074a1bd7223 */ /* 0x000fe200000100bd */
[----:B------:R-:W-:-:S02]  /*1d60*/  HADD2.F32 R116, -RZ, R155.H1_H1 ;  /* 0x3000009bff747230 */ /* 0x000fc40000004100 */
[----:B------:R-:W-:Y:S01]  /*1d70*/  FMUL.FTZ R154, R200, R163 ;  /* 0x000000a3c89a7220 */ /* 0x000fe20000410000 */
[----:B------:R-:W-:Y:S01]  /*1d80*/  FADD.FTZ R187, R162, R187 ;  /* 0x000000bba2bb7221 */ /* 0x000fe20000010000 */
[-C--:B------:R-:W-:Y:S01]  /*1d90*/  FFMA.FTZ R186, R161, R162.reuse, R186 ;  /* 0x000000a2a1ba7223 */ /* 0x080fe200000100ba */
[----:B------:R-:W-:Y:S01]  /*1da0*/  FFMA.FTZ R162, R58, R162, R117 ;  /* 0x000000a23aa27223 */ /* 0x000fe20000010075 */
[-C--:B------:R-:W-:Y:S01]  /*1db0*/  FMUL.FTZ R118, R35, R116.reuse ;  /* 0x0000007423767220 */ /* 0x080fe20000410000 */
[----:B------:R-:W-:Y:S01]  /*1dc0*/  FADD.FTZ R192, R116, R192 ;  /* 0x000000c074c07221 */ /* 0x000fe20000010000 */
[----:B------:R-:W-:Y:S01]  /*1dd0*/  FFMA.FTZ R193, R154, R116, R193 ;  /* 0x000000749ac17223 */ /* 0x000fe200000100c1 */
[----:B------:R-:W-:Y:S01]  /*1de0*/  FADD.FTZ R117, RZ, R199 ;  /* 0x000000c7ff757221 */ /* 0x000fe20000010000 */
[----:B------:R-:W-:Y:S02]  /*1df0*/  HADD2.F32 R155, -RZ, R159.H1_H1 ;  /* 0x3000009fff9b7230 */ /* 0x000fe40000004100 */
[----:B------:R-:W-:Y:S01]  /*1e00*/  FFMA.FTZ R116, R198, R199, RZ ;  /* 0x000000c7c6747223 */ /* 0x000fe200000100ff */
[----:B------:R-:W-:-:S03]  /*1e10*/  FADD.FTZ R117, R202, R117 ;  /* 0x00000075ca757221 */ /* 0x000fc60000010000 */
        /* <DEDUP_REMOVED lines=74> */
.L_x_2287:
        /* <DEDUP_REMOVED lines=43> */
[----:B------:R-:W-:Y:S01]  /*2570*/  FADD.FTZ R117, R202, -R117 ;  /* 0x80000075ca757221 */ /* 0x000fe20000010000 */
[----:B-----5:R-:W-:Y:S01]  /*2580*/  MOV R128, R122 ;  /* 0x0000007a00807202 */ /* 0x020fe20000000f00 */
[----:B------:R-:W-:Y:S01]  /*2590*/  FMUL.FTZ R116, R200, R116 ;  /* 0x00000074c8747220 */ /* 0x000fe20000410000 */
[----:B------:R-:W-:Y:S01]  /*25a0*/  FADD.FTZ R118, R216, -R217 ;  /* 0x800000d9d8767221 */ /* 0x000fe20000010000 */
[----:B------:R-:W-:Y:S01]  /*25b0*/  FMUL.FTZ R117, R200, R117 ;  /* 0x00000075c8757220 */ /* 0x000fe20000410000 */
[----:B------:R-:W-:Y:S01]  /*25c0*/  LOP3.LUT P4, RZ, R128, 0xff, RZ, 0xc0, !PT ;  /* 0x000000ff80ff7812 */ /* 0x000fe2000788c0ff */
[----:B------:R-:W-:Y:S01]  /*25d0*/  @P5 FADD.FTZ R116, R80, R116 ;  /* 0x0000007450745221 */ /* 0x000fe20000010000 */
[----:B------:R-:W-:Y:S01]  /*25e0*/  @P2 MOV R128, R170 ;  /* 0x000000aa00802202 */ /* 0x000fe20000000f00 */
[-CC-:B------:R-:W-:Y:S01]  /*25f0*/  FFMA.FTZ R220, R220, R159.reuse, R226.reuse ;  /* 0x0000009fdcdc7223 */ /* 0x180fe200000100e2 */
[-C--:B------:R-:W-:Y:S01]  /*2600*/  FFMA.FTZ R225, R225, R159.reuse, R226 ;  /* 0x0000009fe1e17223 */ /* 0x080fe200000100e2 */
[----:B------:R-:W-:Y:S01]  /*2610*/  FMUL.FTZ R221, R116, UR17 ;  /* 0x0000001174dd7c20 */ /* 0x000fe20008410000 */
[----:B------:R-:W-:Y:S01]  /*2620*/  @P5 FADD.FTZ R117, R81, R117 ;  /* 0x0000007551755221 */ /* 0x000fe20000010000 */
[----:B------:R-:W-:Y:S01]  /*2630*/  @P2 LOP3.LUT P3, RZ, R128, 0xff, RZ, 0xc0, !PT ;  /* 0x000000ff80ff2812 */ /* 0x000fe2000786c0ff */
[----:B------:R-:W-:Y:S01]  /*2640*/  FMUL.FTZ R118, R200, R118 ;  /* 0x00000076c8767220 */ /* 0x000fe20000410000 */
[----:B------:R-:W-:Y:S01]  /*2650*/  FADD.FTZ R119, R219, -R220 ;  /* 0x800000dcdb777221 */ /* 0x000fe20000010000 */
[----:B------:R-:W-:Y:S01]  /*2660*/  FADD.FTZ R202, R224, -R225 ;  /* 0x800000e1e0ca7221 */ /* 0x000fe20000010000 */
        /* <DEDUP_REMOVED lines=35> */
[----:B------:R-:W-:Y:S01]  /*28a0*/  FMUL.FTZ R232, R200, R232 ;  /* 0x000000e8c8e87220 */ /* 0x000fe20000410000 */
[----:B------:R-:W-:Y:S01]  /*28b0*/  LOP3.LUT P4, RZ, R123, 0xff00, RZ, 0xc0, !PT ;  /* 0x0000ff007bff7812 */ /* 0x000fe2000788c0ff */
[----:B------:R-:W-:Y:S01]  /*28c0*/  FMUL.FTZ R224, R202, UR17 ;  /* 0x00000011cae07c20 */ /* 0x000fe20008410000 */
[----:B------:R-:W-:Y:S01]  /*28d0*/  @P2 FSEL R230, R230, RZ, P3 ;  /* 0x000000ffe6e62208 */ /* 0x000fe20001800000 */
[----:B------:R-:W-:Y:S01]  /*28e0*/  @P5 FADD.FTZ R232, R86, R232 ;  /* 0x000000e856e85221 */ /* 0x000fe20000010000 */
[----:B------:R-:W-:Y:S01]  /*28f0*/  @P2 LOP3.LUT P3, RZ, R171, 0xff00, RZ, 0xc0, !PT ;  /* 0x0000ff00abff2812 */ /* 0x000fe2000786c0ff */
[-CC-:B------:R-:W-:Y:S01]  /*2900*/  FFMA.FTZ R127, R127, R159.reuse, R226.reuse ;  /* 0x0000009f7f7f7223 */ /* 0x180fe200000100e2 */
[C---:B------:R-:W-:Y:S01]  /*2910*/  FSEL R217, R219.reuse, RZ, P4 ;  /* 0x000000ffdbd97208 */ /* 0x040fe20002000000 */
[----:B------:R-:W-:Y:S01]  /*2920*/  FMUL.FTZ R223, R232, UR17 ;  /* 0x00000011e8df7c20 */ /* 0x000fe20008410000 */
[----:B------:R-:W-:Y:S01]  /*2930*/  @P2 FSEL R219, R219, RZ, P3 ;  /* 0x000000ffdbdb2208 */ /* 0x000fe20001800000 */
[----:B------:R-:W-:Y:S01]  /*2940*/  FADD.FTZ R127, R126, -R127 ;  /* 0x8000007f7e7f7221 */ /* 0x000fe20000010000 */
[C---:B------:R-:W-:Y:S01]  /*2950*/  LOP3.LUT P3, RZ, R123.reuse, 0xff000000, RZ, 0xc0, !PT ;  /* 0xff0000007bff7812 */ /* 0x040fe2000786c0ff */
[----:B------:R-:W-:Y:S01]  /*2960*/  FFMA.FTZ R132, R132, R159, R226 ;  /* 0x0000009f84847223 */ /* 0x000fe200000100e2 */
[----:B------:R-:W-:Y:S01]  /*2970*/  LOP3.LUT P4, RZ, R123, 0xff0000, RZ, 0xc0, !PT ;  /* 0x00ff00007bff7812 */ /* 0x000fe2000788c0ff */
[----:B------:R-:W-:Y:S01]  /*2980*/  FMUL.FTZ R126, R200, R127 ;  /* 0x0000007fc87e7220 */ /* 0x000fe20000410000 */
[----:B------:R-:W-:Y:S01]  /*2990*/  FSEL R220, R224, RZ, P3 ;  /* 0x000000ffe0dc7208 */ /* 0x000fe20001800000 */
[----:B------:R-:W-:Y:S01]  /*29a0*/  FADD.FTZ R131, R131, -R132 ;  /* 0x8000008483837221 */ /* 0x000fe20000010000 */
[----:B------:R-:W-:Y:S01]  /*29b0*/  @P2 LOP3.LUT P3, RZ, R171, 0xff000000, RZ, 0xc0, !PT ;  /* 0xff000000abff2812 */ /* 0x000fe2000786c0ff */
[----:B------:R-:W-:Y:S01]  /*29c0*/  @P5 FADD.FTZ R126, R88, R126 ;  /* 0x0000007e587e5221 */ /* 0x000fe20000010000 */
[----:B------:R-:W-:Y:S01]  /*29d0*/  FSEL R222, R223, RZ, P4 ;  /* 0x000000ffdfde7208 */ /* 0x000fe20002000000 */
[-C--:B------:R-:W-:Y:S01]  /*29e0*/  FFMA.FTZ R134, R134, R159.reuse, R226 ;  /* 0x0000009f86867223 */ /* 0x080fe200000100e2 */
[----:B------:R-:W-:Y:S01]  /*29f0*/  @P2 FSEL R224, R224, RZ, P3 ;  /* 0x000000ffe0e02208 */ /* 0x000fe20001800000 */
[----:B------:R-:W-:Y:S01]  /*2a00*/  FMUL.FTZ R198, R126, UR17 ;  /* 0x000000117ec67c20 */ /* 0x000fe20008410000 */
[----:B------:R-:W-:Y:S01]  /*2a10*/  ISETP.NE.U32.AND P3, PT, RZ, UR18, PT ;  /* 0x00000012ff007c0c */ /* 0x000fe2000bf65070 */
[----:B------:R-:W-:Y:S01]  /*2a20*/  FADD.FTZ R127, R133, -R134 ;  /* 0x80000086857f7221 */ /* 0x000fe20000010000 */
[----:B------:R-:W-:Y:S01]  /*2a30*/  @P2 LOP3.LUT P4, RZ, R171, 0xff0000, RZ, 0xc0, !PT ;  /* 0x00ff0000abff2812 */ /* 0x000fe2000788c0ff */
[--C-:B------:R-:W-:Y:S01]  /*2a40*/  FFMA.FTZ R135, R135, R159, R226.reuse ;  /* 0x0000009f87877223 */ /* 0x100fe200000100e2 */
        /* <DEDUP_REMOVED lines=10> */
[----:B------:R-:W-:Y:S01]  /*2af0*/  @P2 F2FP.F16.F32.PACK_AB R221, RZ, R221 ;  /* 0x000000ddffdd223e */ /* 0x000fe200000000ff */
[----:B------:R-:W-:Y:S01]  /*2b00*/  FADD.FTZ R141, R138, -R141 ;  /* 0x8000008d8a8d7221 */ /* 0x000fe20000010000 */
[----:B------:R-:W-:Y:S01]  /*2b10*/  SEL R116, R116, R104, P4 ;  /* 0x0000006874747207 */ /* 0x000fe20002000000 */
[----:B------:R-:W0:Y:S01]  /*2b20*/  @P3 LDC.64 R122, c[0x0][0x308] ;  /* 0x0000c200ff7a3b82 */ /* 0x000e220000000a00 */
[----:B------:R-:W-:Y:S01]  /*2b30*/  SEL R117, R117, R105, P4 ;  /* 0x0000006975757207 */ /* 0x000fe20002000000 */
[----:B------:R-:W-:Y:S01]  /*2b40*/  FMUL.FTZ R236, R200, R141 ;  /* 0x0000008dc8ec7220 */ /* 0x000fe20000410000 */
[----:B------:R-:W-:Y:S01]  /*2b50*/  SEL R118, R118, R106, P4 ;  /* 0x0000006a76767207 */ /* 0x000fe20002000000 */
[----:B------:R-:W-:Y:S01]  /*2b60*/  FADD.FTZ R145, R145, -R146 ;  /* 0x8000009291917221 */ /* 0x000fe20000010000 */
[----:B------:R-:W-:Y:S01]  /*2b70*/  SEL R119, R119, R107, P4 ;  /* 0x0000006b77777207 */ /* 0x000fe20002000000 */
[----:B------:R-:W-:Y:S01]  /*2b80*/  @P5 FADD.FTZ R236, R93, R236 ;  /* 0x000000ec5dec5221 */ /* 0x000fe20000010000 */
[----:B------:R-:W-:Y:S01]  /*2b90*/  @P2 PRMT R112, R221, 0x7610, R112 ;  /* 0x00007610dd702816 */ /* 0x000fe20000000070 */
[--C-:B------:R-:W-:Y:S01]  /*2ba0*/  FFMA.FTZ R150, R150, R159, R226.reuse ;  /* 0x0000009f96967223 */ /* 0x100fe200000100e2 */
[----:B------:R-:W-:Y:S01]  /*2bb0*/  @P2 F2FP.F16.F32.PACK_AB R225, RZ, R225 ;  /* 0x000000e1ffe1223e */ /* 0x000fe200000000ff */
[----:B------:R-:W-:Y:S01]  /*2bc0*/  FFMA.FTZ R158, R158, R159, R226 ;  /* 0x0000009f9e9e7223 */ /* 0x000fe200000100e2 */
[----:B------:R-:W-:Y:S01]  /*2bd0*/  @P2 F2FP.F16.F32.PACK_AB R233, RZ, R233 ;  /* 0x000000e9ffe9223e */ /* 0x000fe200000000ff */
[----:B------:R-:W-:Y:S01]  /*2be0*/  FADD.FTZ R149, R149, -R150 ;  /* 0x8000009695957221 */ /* 0x000fe20000010000 */
[----:B------:R-:W-:Y:S01]  /*2bf0*/  @P2 PRMT R112, R112, 0x5410, R225 ;  /* 0x0000541070702816 */ /* 0x000fe200000000e1 */
[--C-:B------:R-:W-:Y:S01]  /*2c00*/  FFMA.FTZ R156, R156, R159, R226.reuse ;  /* 0x0000009f9c9c7223 */ /* 0x100fe200000100e2 */
[----:B------:R-:W-:Y:S01]  /*2c10*/  @P2 PRMT R113, R233, 0x7610, R113 ;  /* 0x00007610e9712816 */ /* 0x000fe20000000071 */
[----:B------:R-:W-:Y:S01]  /*2c20*/  FMUL.FTZ R233, R200, R145 ;  /* 0x00000091c8e97220 */ /* 0x000fe20000410000 */
[----:B------:R-:W-:Y:S01]  /*2c30*/  FFMA.FTZ R151, R151, R159, R226 ;  /* 0x0000009f97977223 */ /* 0x000fe200000100e2 */
[----:B------:R-:W-:Y:S01]  /*2c40*/  FADD.FTZ R153, R153, -R156 ;  /* 0x8000009c99997221 */ /* 0x000fe20000010000 */
[----:B------:R-:W-:Y:S01]  /*2c50*/  @P2 F2FP.F16.F32.PACK_AB R223, RZ, R223 ;  /* 0x000000dfffdf223e */ /* 0x000fe200000000ff */
[----:B------:R-:W-:Y:S01]  /*2c60*/  @P5 FADD.FTZ R233, R96, R233 ;  /* 0x000000e960e95221 */ /* 0x000fe20000010000 */
[----:B------:R-:W-:Y:S01]  /*2c70*/  FADD.FTZ R151, R152, -R151 ;  /* 0x8000009798977221 */ /* 0x000fe20000010000 */
[----:B------:R-:W-:Y:S01]  /*2c80*/  FMUL.FTZ R153, R200, R153 ;  /* 0x00000099c8997220 */ /* 0x000fe20000410000 */
[----:B------:R-:W-:Y:S01]  /*2c90*/  FFMA.FTZ R161, R161, R159, R226 ;  /* 0x0000009fa1a17223 */ /* 0x000fe200000100e2 */
[----:B0-----:R-:W-:-:S04]  /*2ca0*/  @P3 IMAD.WIDE.U32 R122, R196, 0x20, R122 ;  /* 0x00000020c47a3825 */ /* 0x001fc800078e007a */
[----:B------:R-:W-:Y:S01]  /*2cb0*/  FMUL.FTZ R138, R233, UR17 ;  /* 0x00000011e98a7c20 */ /* 0x000fe20008410000 */
[----:B------:R-:W-:Y:S01]  /*2cc0*/  FMUL.FTZ R152, R200, R151 ;  /* 0x00000097c8987220 */ /* 0x000fe20000410000 */
[----:B------:R-:W-:Y:S01]  /*2cd0*/  @P5 FADD.FTZ R153, R100, R153 ;  /* 0x0000009964995221 */ /* 0x000fe20000010000 */
[----:B------:R-:W-:Y:S01]  /*2ce0*/  FFMA.FTZ R154, R154, R159, R226 ;  /* 0x0000009f9a9a7223 */ /* 0x000fe200000100e2 */
[----:B------:R0:W-:Y:S01]  /*2cf0*/  @P3 STG.E.128 desc[UR4][R122.64], R116 ;  /* 0x000000747a003986 */ /* 0x0001e2000c101d04 */
[----:B------:R-:W-:Y:S01]  /*2d00*/  @P5 FADD.FTZ R152, R99, R152 ;  /* 0x0000009863985221 */ /* 0x000fe20000010000 */
[----:B------:R-:W-:Y:S01]  /*2d10*/  FMUL.FTZ R145, R153, UR17 ;  /* 0x0000001199917c20 */ /* 0x000fe20008410000 */
[----:B------:R-:W-:Y:S01]  /*2d20*/  @P2 F2FP.F16.F32.PACK_AB R229, RZ, R229 ;  /* 0x000000e5ffe5223e */ /* 0x000fe200000000ff */
[----:B------:R-:W-:Y:S01]  /*2d30*/  FADD.FTZ R161, R162, -R161 ;  /* 0x800000a1a2a17221 */ /* 0x000fe20000010000 */
[----:B------:R-:W-:Y:S01]  /*2d40*/  @P2 F2FP.F16.F32.PACK_AB R219, RZ, R219 ;  /* 0x000000dbffdb223e */ /* 0x000fe200000000ff */
[----:B------:R-:W-:Y:S01]  /*2d50*/  FADD.FTZ R155, R155, -R154 ;  /* 0x8000009a9b9b7221 */ /* 0x000fe20000010000 */
[----:B------:R-:W-:-:S02]  /*2d60*/  @P2 F2FP.F16.F32.PACK_AB R224, RZ, R224 ;  /* 0x000000e0ffe0223e */ /* 0x000fc400000000ff */
[----:B------:R-:W-:Y:S02]  /*2d70*/  @P2 PRMT R115, R223, 0x7610, R115 ;  /* 0x00007610df732816 */ /* 0x000fe40000000073 */
[----:B------:R-:W-:Y:S02]  /*2d80*/  @P2 PRMT R113, R113, 0x5410, R229 ;  /* 0x0000541071712816 */ /* 0x000fe400000000e5 */
[----:B------:R-:W-:Y:S02]  /*2d90*/  @P2 PRMT R115, R115, 0x5410, R224 ;  /* 0x0000541073732816 */ /* 0x000fe400000000e0 */
[----:B0-----:R-:W-:Y:S02]  /*2da0*/  MOV R116, R120 ;  /* 0x0000007800747202 */ /* 0x001fe40000000f00 */
[----:B------:R-:W-:Y:S02]  /*2db0*/  SEL R117, R199, R109, P4 ;  /* 0x0000006dc7757207 */ /* 0x000fe40002000000 */
[----:B------:R-:W-:-:S02]  /*2dc0*/  LOP3.LUT P6, RZ, R116, 0xff, RZ, 0xc0, !PT ;  /* 0x000000ff74ff7812 */ /* 0x000fc400078cc0ff */
[----:B------:R-:W-:Y:S02]  /*2dd0*/  @P2 MOV R116, R172 ;  /* 0x000000ac00742202 */ /* 0x000fe40000000f00 */
[----:B------:R-:W-:Y:S02]  /*2de0*/  FSEL R163, R198, RZ, P6 ;  /* 0x000000ffc6a37208 */ /* 0x000fe40003000000 */
[----:B------:R-:W-:Y:S02]  /*2df0*/  @P2 LOP3.LUT P6, RZ, R116, 0xff, RZ, 0xc0, !PT ;  /* 0x000000ff74ff2812 */ /* 0x000fe400078cc0ff */
[----:B------:R-:W-:Y:S01]  /*2e00*/  SEL R116, R231, R108, P4 ;  /* 0x0000006ce7747207 */ /* 0x000fe20002000000 */
[----:B------:R-:W-:Y:S01]  /*2e10*/  FMUL.FTZ R231, R236, UR17 ;  /* 0x00000011ece77c20 */ /* 0x000fe20008410000 */
[----:B------:R-:W-:Y:S02]  /*2e20*/  SEL R118, R232, R110, P4 ;  /* 0x0000006ee8767207 */ /* 0x000fe40002000000 */
[----:B------:R-:W-:Y:S01]  /*2e30*/  SEL R119, R202, R111, P4 ;  /* 0x0000006fca777207 */ /* 0x000fe20002000000 */
[----:B------:R-:W-:Y:S01]  /*2e40*/  FMUL.FTZ R202, R127, UR17 ;  /* 0x000000117fca7c20 */ /* 0x000fe20008410000 */
[----:B------:R-:W-:-:S02]  /*2e50*/  @P2 FSEL R198, R198, RZ, P6 ;  /* 0x000000ffc6c62208 */ /* 0x000fc40003000000 */
[----:B------:R-:W-:Y:S01]  /*2e60*/  LOP3.LUT P6, RZ, R120, 0xff00, RZ, 0xc0, !PT ;  /* 0x0000ff0078ff7812 */ /* 0x000fe200078cc0ff */
[----:B------:R0:W-:Y:S01]  /*2e70*/  @P3 STG.E.128 desc[UR4][R122.64+0x10], R116 ;  /* 0x000010747a003986 */ /* 0x0001e2000c101d04 */
[----:B------:R-:W-:Y:S01]  /*2e80*/  @P2 F2FP.F16.F32.PACK_AB R198, RZ, R198 ;  /* 0x000000c6ffc6223e */ /* 0x000fe200000000ff */
[C---:B0-----:R-:W-:Y:S01]  /*2e90*/  FMUL.FTZ R122, R200.reuse, R131 ;  /* 0x00000083c87a7220 */ /* 0x041fe20000410000 */
[----:B------:R-:W-:Y:S01]  /*2ea0*/  FMUL.FTZ R123, R200, R135 ;  /* 0x00000087c87b7220 */ /* 0x000fe20000410000 */
[----:B------:R-:W-:Y:S01]  /*2eb0*/  FADD.FTZ R131, R137, -R140 ;  /* 0x8000008c89837221 */ /* 0x000fe20000010000 */
[----:B------:R-:W-:Y:S01]  /*2ec0*/  FFMA.FTZ R117, R144, R159, R226 ;  /* 0x0000009f90757223 */ /* 0x000fe200000100e2 */
[----:B------:R-:W-:Y:S01]  /*2ed0*/  @P5 FADD.FTZ R122, R89, R122 ;  /* 0x0000007a597a5221 */ /* 0x000fe20000010000 */
[----:B------:R-:W-:Y:S01]  /*2ee0*/  @P5 FADD.FTZ R123, R91, R123 ;  /* 0x0000007b5b7b5221 */ /* 0x000fe20000010000 */
[----:B------:R-:W-:Y:S01]  /*2ef0*/  FMUL.FTZ R131, R200, R131 ;  /* 0x00000083c8837220 */ /* 0x000fe20000410000 */
[----:B------:R-:W-:Y:S01]  /*2f00*/  FADD.FTZ R117, R142, -R117 ;  /* 0x800000758e757221 */ /* 0x000fe20000010000 */
[----:B------:R-:W-:Y:S01]  /*2f10*/  FMUL.FTZ R199, R122, UR17 ;  /* 0x000000117ac77c20 */ /* 0x000fe20008410000 */
[----:B------:R-:W-:Y:S01]  /*2f20*/  FMUL.FTZ R136, R123, UR17 ;  /* 0x000000117b887c20 */ /* 0x000fe20008410000 */
[----:B------:R-:W-:Y:S01]  /*2f30*/  @P5 FADD.FTZ R131, R92, R131 ;  /* 0x000000835c835221 */ /* 0x000fe20000010000 */
[----:B------:R-:W-:Y:S01]  /*2f40*/  FMUL.FTZ R237, R200, R117 ;  /* 0x00000075c8ed7220 */ /* 0x000fe20000410000 */
[----:B------:R-:W-:Y:S01]  /*2f50*/  FFMA.FTZ R116, R143, R159, R226 ;  /* 0x0000009f8f747223 */ /* 0x000fe200000100e2 */
[----:B------:R-:W-:Y:S01]  /*2f60*/  FSEL R132, R199, RZ, P6 ;  /* 0x000000ffc7847208 */ /* 0x000fe20003000000 */
[----:B------:R-:W-:Y:S01]  /*2f70*/  FMUL.FTZ R221, R131, UR17 ;  /* 0x0000001183dd7c20 */ /* 0x000fe20008410000 */
[----:B------:R-:W-:Y:S01]  /*2f80*/  @P2 LOP3.LUT P6, RZ, R172, 0xff00, RZ, 0xc0, !PT ;  /* 0x0000ff00acff2812 */ /* 0x000fe200078cc0ff */
[----:B------:R-:W-:Y:S01]  /*2f90*/  @P5 FADD.FTZ R237, R94, R237 ;  /* 0x000000ed5eed5221 */ /* 0x000fe20000010000 */
[----:B------:R-:W-:Y:S01]  /*2fa0*/  FADD.FTZ R139, R139, -R116 ;  /* 0x800000748b8b7221 */ /* 0x000fe20000010000 */
[----:B------:R-:W-:Y:S01]  /*2fb0*/  F2FP.F16.F32.PACK_AB R118, R217, R216 ;  /* 0x000000d8d976723e */ /* 0x000fe200000000ff */
[----:B------:R-:W-:Y:S01]  /*2fc0*/  FADD.FTZ R117, R160, -R158 ;  /* 0x8000009ea0757221 */ /* 0x000fe20000010000 */
[----:B------:R-:W-:Y:S01]  /*2fd0*/  @P2 FSEL R199, R199, RZ, P6 ;  /* 0x000000ffc7c72208 */ /* 0x000fe20003000000 */
[----:B------:R-:W-:Y:S01]  /*2fe0*/  FMUL.FTZ R232, R237, UR17 ;  /* 0x00000011ede87c20 */ /* 0x000fe20008410000 */
[----:B------:R-:W-:Y:S01]  /*2ff0*/  LOP3.LUT P6, RZ, R120, 0xff0000, RZ, 0xc0, !PT ;  /* 0x00ff000078ff7812 */ /* 0x000fe200078cc0ff */
[C---:B------:R-:W-:Y:S01]  /*3000*/  FMUL.FTZ R238, R200.reuse, R139 ;  /* 0x0000008bc8ee7220 */ /* 0x040fe20000410000 */
[----:B------:R-:W0:Y:S01]  /*3010*/  LDC.64 R216, c[0x0][0x2f8] ;  /* 0x0000be00ffd87b82 */ /* 0x000e220000000a00 */
[----:B------:R-:W-:Y:S01]  /*3020*/  MOV R116, R124 ;  /* 0x0000007c00747202 */ /* 0x000fe20000000f00 */
[----:B------:R-:W-:Y:S01]  /*3030*/  FMUL.FTZ R156, R200, R117 ;  /* 0x00000075c89c7220 */ /* 0x000fe20000410000 */
[----:B------:R-:W-:Y:S01]  /*3040*/  FSEL R133, R202, RZ, P6 ;  /* 0x000000ffca857208 */ /* 0x000fe20003000000 */
[----:B------:R-:W-:Y:S01]  /*3050*/  @P5 FADD.FTZ R238, R95, R238 ;  /* 0x000000ee5fee5221 */ /* 0x000fe20000010000 */
[----:B------:R-:W-:Y:S01]  /*3060*/  @P2 LOP3.LUT P6, RZ, R172, 0xff0000, RZ, 0xc0, !PT ;  /* 0x00ff0000acff2812 */ /* 0x000fe200078cc0ff */
[----:B------:R-:W-:Y:S01]  /*3070*/  FMUL.FTZ R142, R152, UR17 ;  /* 0x00000011988e7c20 */ /* 0x000fe20008410000 */
[----:B------:R-:W-:Y:S01]  /*3080*/  F2FP.F16.F32.PACK_AB R119, R220, R222 ;  /* 0x000000dedc77723e */ /* 0x000fe200000000ff */
[----:B------:R-:W-:Y:S01]  /*3090*/  FMUL.FTZ R235, R238, UR17 ;  /* 0x00000011eeeb7c20 */ /* 0x000fe20008410000 */
[----:B------:R-:W-:Y:S01]  /*30a0*/  @P2 FSEL R202, R202, RZ, P6 ;  /* 0x000000ffcaca2208 */ /* 0x000fe20003000000 */
[----:B------:R-:W-:Y:S01]  /*30b0*/  FFMA.FTZ R160, R148, R159, R226 ;  /* 0x0000009f94a07223 */ /* 0x000fe200000100e2 */
[----:B------:R-:W-:Y:S01]  /*30c0*/  LOP3.LUT P6, RZ, R120, 0xff000000, RZ, 0xc0, !PT ;  /* 0xff00000078ff7812 */ /* 0x000fe200078cc0ff */
[----:B------:R-:W-:Y:S01]  /*30d0*/  @P5 FADD.FTZ R156, R101, R156 ;  /* 0x0000009c659c5221 */ /* 0x000fe20000010000 */
[----:B------:R-:W-:Y:S01]  /*30e0*/  F2FP.F16.F32.PACK_AB R117, R203, R130 ;  /* 0x00000082cb75723e */ /* 0x000fe200000000ff */
[----:B------:R-:W-:Y:S01]  /*30f0*/  FADD.FTZ R160, R147, -R160 ;  /* 0x800000a093a07221 */ /* 0x000fe20000010000 */
[----:B------:R-:W-:Y:S01]  /*3100*/  FSEL R134, R136, RZ, P6 ;  /* 0x000000ff88867208 */ /* 0x000fe20003000000 */
[----:B------:R-:W-:Y:S01]  /*3110*/  FMUL.FTZ R158, R200, R161 ;  /* 0x000000a1c89e7220 */ /* 0x000fe20000410000 */
[----:B------:R-:W-:Y:S01]  /*3120*/  @P2 LOP3.LUT P6, RZ, R172, 0xff000000, RZ, 0xc0, !PT ;  /* 0xff000000acff2812 */ /* 0x000fe200078cc0ff */
[----:B------:R-:W-:Y:S01]  /*3130*/  FMUL.FTZ R160, R200, R160 ;  /* 0x000000a0c8a07220 */ /* 0x000fe20000410000 */
[----:B------:R-:W-:Y:S01]  /*3140*/  @P2 F2FP.F16.F32.PACK_AB R202, RZ, R202 ;  /* 0x000000caffca223e */ /* 0x000fe200000000ff */
[----:B------:R-:W-:Y:S01]  /*3150*/  @P5 FADD.FTZ R158, R102, R158 ;  /* 0x0000009e669e5221 */ /* 0x000fe20000010000 */
[----:B------:R-:W-:Y:S01]  /*3160*/  @P2 FSEL R136, R136, RZ, P6 ;  /* 0x000000ff88882208 */ /* 0x000fe20003000000 */
[----:B------:R-:W-:Y:S01]  /*3170*/  @P5 FADD.FTZ R160, R97, R160 ;  /* 0x000000a061a05221 */ /* 0x000fe20000010000 */
[----:B------:R-:W-:Y:S01]  /*3180*/  LOP3.LUT P6, RZ, R121, 0xff, RZ, 0xc0, !PT ;  /* 0x000000ff79ff7812 */ /* 0x000fe200078cc0ff */
[----:B------:R-:W-:Y:S01]  /*3190*/  FMUL.FTZ R148, R158, UR17 ;  /* 0x000000119e947c20 */ /* 0x000fe20008410000 */
[----:B------:R-:W-:Y:S01]  /*31a0*/  @P2 F2FP.F16.F32.PACK_AB R199, RZ, R199 ;  /* 0x000000c7ffc7223e */ /* 0x000fe200000000ff */
[----:B------:R-:W-:Y:S01]  /*31b0*/  FMUL.FTZ R150, R160, UR17 ;  /* 0x00000011a0967c20 */ /* 0x000fe20008410000 */
[----:B------:R-:W-:-:S02]  /*31c0*/  FSEL R137, R221, RZ, P6 ;  /* 0x000000ffdd897208 */ /* 0x000fc40003000000 */
[----:B------:R-:W-:Y:S02]  /*31d0*/  @P2 LOP3.LUT P6, RZ, R173, 0xff, RZ, 0xc0, !PT ;  /* 0x000000ffadff2812 */ /* 0x000fe400078cc0ff */
[----:B------:R-:W-:Y:S02]  /*31e0*/  @P2 F2FP.F16.F32.PACK_AB R136, RZ, R136 ;  /* 0x00000088ff88223e */ /* 0x000fe400000000ff */
[----:B------:R-:W-:Y:S02]  /*31f0*/  @P2 FSEL R221, R221, RZ, P6 ;  /* 0x000000ffdddd2208 */ /* 0x000fe40003000000 */
[----:B------:R-:W-:Y:S02]  /*3200*/  LOP3.LUT P6, RZ, R121, 0xff00, RZ, 0xc0, !PT ;  /* 0x0000ff0079ff7812 */ /* 0x000fe400078cc0ff */
[----:B------:R-:W-:Y:S02]  /*3210*/  @P2 F2FP.F16.F32.PACK_AB R221, RZ, R221 ;  /* 0x000000ddffdd223e */ /* 0x000fe400000000ff */
[----:B------:R-:W-:-:S02]  /*3220*/  FSEL R225, R231, RZ, P6 ;  /* 0x000000ffe7e17208 */ /* 0x000fc40003000000 */
        /* <DEDUP_REMOVED lines=20> */
[----:B------:R-:W-:Y:S01]  /*3370*/  FMUL.FTZ R149, R156, UR17 ;  /* 0x000000119c957c20 */ /* 0x000fe20008410000 */
[----:B------:R-:W-:Y:S01]  /*3380*/  @P2 PRMT R114, R116, 0x7610, R114 ;  /* 0x0000761074722816 */ /* 0x000fe20000000072 */
[----:B------:R-:W-:Y:S01]  /*3390*/  @P5 FADD.FTZ R230, R98, R230 ;  /* 0x000000e662e65221 */ /* 0x000fe20000010000 */
[----:B------:R-:W-:Y:S01]  /*33a0*/  F2FP.F16.F32.PACK_AB R116, R129, R128 ;  /* 0x000000808174723e */ /* 0x000fe200000000ff */
[----:B------:R-:W-:Y:S01]  /*33b0*/  FMUL.FTZ R200, R200, R155 ;  /* 0x0000009bc8c87220 */ /* 0x000fe20000410000 */
[----:B------:R-:W-:Y:S01]  /*33c0*/  LOP3.LUT P6, RZ, R124, 0xff0000, RZ, 0xc0, !PT ;  /* 0x00ff00007cff7812 */ /* 0x000fe200078cc0ff */
[----:B------:R-:W-:Y:S01]  /*33d0*/  FMUL.FTZ R140, R230, UR17 ;  /* 0x00000011e68c7c20 */ /* 0x000fe20008410000 */
[----:B------:R-:W0:Y:S01]  /*33e0*/  @P2 LDC.64 R128, c[0x0][0x300] ;  /* 0x0000c000ff802b82 */ /* 0x000e220000000a00 */
[----:B------:R1:W-:Y:S01]  /*33f0*/  STG.E.128 desc[UR4][R120.64], R116 ;  /* 0x0000007478007986 */ /* 0x0003e2000c101d04 */
[----:B------:R-:W-:Y:S01]  /*3400*/  @P2 PRMT R114, R114, 0x5410, R219 ;  /* 0x0000541072722816 */ /* 0x000fe200000000db */
[----:B------:R-:W-:Y:S01]  /*3410*/  @P5 FADD.FTZ R200, R103, R200 ;  /* 0x000000c867c85221 */ /* 0x000fe20000010000 */
        /* <DEDUP_REMOVED lines=36> */
[----:B------:R-:W-:Y:S01]  /*3660*/  SEL R105, R160, R105, P4 ;  /* 0x00000069a0697207 */ /* 0x000fe20002000000 */
[----:B------:R1:W-:Y:S01]  /*3670*/  @P3 STG.E.128 desc[UR4][R130.64], R116 ;  /* 0x0000007482003986 */ /* 0x0003e2000c101d04 */
[----:B------:R-:W-:Y:S02]  /*3680*/  SEL R106, R230, R106, P4 ;  /* 0x0000006ae66a7207 */ /* 0x000fe40002000000 */
[----:B------:R-:W-:Y:S02]  /*3690*/  SEL R107, R152, R107, P4 ;  /* 0x0000006b986b7207 */ /* 0x000fe40002000000 */
[----:B------:R-:W-:-:S02]  /*36a0*/  SEL R108, R153, R108, P4 ;  /* 0x0000006c996c7207 */ /* 0x000fc40002000000 */
[----:B------:R-:W-:Y:S02]  /*36b0*/  SEL R109, R156, R109, P4 ;  /* 0x0000006d9c6d7207 */ /* 0x000fe40002000000 */
[----:B------:R-:W-:Y:S02]  /*36c0*/  SEL R110, R158, R110, P4 ;  /* 0x0000006e9e6e7207 */ /* 0x000fe40002000000 */
[----:B------:R-:W-:Y:S02]  /*36d0*/  LOP3.LUT P4, RZ, R125, 0xff000000, RZ, 0xc0, !PT ;  /* 0xff0000007dff7812 */ /* 0x000fe4000788c0ff */
[----:B------:R-:W-:Y:S01]  /*36e0*/  FSEL R147, R148, RZ, P6 ;  /* 0x000000ff94937208 */ /* 0x000fe20003000000 */
[----:B0-----:R-:W0:Y:S01]  /*36f0*/  @P3 LDC.64 R120, c[0x0][0x308] ;  /* 0x0000c200ff783b82 */ /* 0x001e220000000a00 */
[----:B------:R-:W-:Y:S02]  /*3700*/  @P2 LOP3.LUT P6, RZ, R175, 0xff0000, RZ, 0xc0, !PT ;  /* 0x00ff0000afff2812 */ /* 0x000fe400078cc0ff */
[----:B------:R-:W-:-:S02]  /*3710*/  F2FP.F16.F32.PACK_AB R125, R134, R133 ;  /* 0x00000085867d723e */ /* 0x000fc400000000ff */
[----:B------:R-:W-:Y:S02]  /*3720*/  FSEL R134, R200, RZ, P4 ;  /* 0x000000ffc8867208 */ /* 0x000fe40002000000 */
[----:B------:R-:W-:Y:S01]  /*3730*/  @P2 PRMT R112, R198, 0x7610, R112 ;  /* 0x00007610c6702816 */ /* 0x000fe20000000070 */
[----:B------:R-:W2:Y:S01]  /*3740*/  @P2 LDC.64 R122, c[0x0][0x300] ;  /* 0x0000c000ff7a2b82 */ /* 0x000ea20000000a00 */
[----:B------:R-:W-:Y:S02]  /*3750*/  @P2 PRMT R113, R202, 0x7610, R113 ;  /* 0x00007610ca712816 */ /* 0x000fe40000000071 */
[----:B------:R-:W-:Y:S02]  /*3760*/  @P2 PRMT R114, R221, 0x7610, R114 ;  /* 0x00007610dd722816 */ /* 0x000fe40000000072 */
[----:B------:R-:W-:Y:S02]  /*3770*/  @P2 PRMT R115, R232, 0x7610, R115 ;  /* 0x00007610e8732816 */ /* 0x000fe40000000073 */
[----:B------:R-:W-:-:S02]  /*3780*/  @P2 LOP3.LUT P4, RZ, R175, 0xff000000, RZ, 0xc0, !PT ;  /* 0xff000000afff2812 */ /* 0x000fc4000788c0ff */
[----:B------:R-:W-:Y:S02]  /*3790*/  @P2 FSEL R148, R148, RZ, P6 ;  /* 0x000000ff94942208 */ /* 0x000fe40003000000 */
[----:B------:R-:W-:Y:S01]  /*37a0*/  F2FP.F16.F32.PACK_AB R124, R132, R163 ;  /* 0x000000a3847c723e */ /* 0x000fe200000000ff */
[----:B------:R-:W-:Y:S01]  /*37b0*/  IMAD.WIDE.U32 R132, R195, 0x10, R216 ;  /* 0x00000010c3847825 */ /* 0x000fe200078e00d8 */
[----:B------:R-:W-:Y:S02]  /*37c0*/  @P2 LOP3.LUT P6, RZ, R174, 0xff00, RZ, 0xc0, !PT ;  /* 0x0000ff00aeff2812 */ /* 0x000fe400078cc0ff */
[----:B------:R-:W-:Y:S01]  /*37d0*/  F2FP.F16.F32.PACK_AB R127, R234, R144 ;  /* 0x00000090ea7f723e */ /* 0x000fe200000000ff */
[----:B0-----:R-:W-:Y:S01]  /*37e0*/  @P3 IMAD.WIDE.U32 R120, R23, 0x20, R120 ;  /* 0x0000002017783825 */ /* 0x001fe200078e0078 */
[----:B------:R-:W-:Y:S02]  /*37f0*/  F2FP.F16.F32.PACK_AB R126, R225, R137 ;  /* 0x00000089e17e723e */ /* 0x000fe400000000ff */
[----:B------:R-:W-:-:S02]  /*3800*/  @P2 PRMT R112, R112, 0x5410, R199 ;  /* 0x0000541070702816 */ /* 0x000fc400000000c7 */
[----:B------:R-:W-:Y:S01]  /*3810*/  @P2 PRMT R113, R113, 0x5410, R136 ;  /* 0x0000541071712816 */ /* 0x000fe20000000088 */
[----:B------:R0:W-:Y:S01]  /*3820*/  STG.E.128 desc[UR4][R132.64], R124 ;  /* 0x0000007c84007986 */ /* 0x0001e2000c101d04 */
[----:B------:R-:W-:Y:S01]  /*3830*/  @P2 PRMT R114, R114, 0x5410, R231 ;  /* 0x0000541072722816 */ /* 0x000fe200000000e7 */
[----:B--2---:R-:W-:Y:S01]  /*3840*/  @P2 IMAD.WIDE.U32 R122, R23, 0x10, R122 ;  /* 0x00000010177a2825 */ /* 0x004fe200078e007a */
[----:B------:R-:W-:Y:S02]  /*3850*/  @P2 PRMT R115, R115, 0x5410, R235 ;  /* 0x0000541073732816 */ /* 0x000fe400000000eb */
[----:B-1----:R-:W-:Y:S02]  /*3860*/  @P2 FSEL R116, R200, RZ, P4 ;  /* 0x000000ffc8742208 */ /* 0x002fe40002000000 */
[----:B------:R-:W-:Y:S01]  /*3870*/  @P2 FSEL R151, R150, RZ, P6 ;  /* 0x000000ff96972208 */ /* 0x000fe20003000000 */
[----:B------:R1:W-:Y:S01]  /*3880*/  @P2 STG.E.128 desc[UR4][R128.64], R112 ;  /* 0x0000007080002986 */ /* 0x0003e2000c101d04 */
[----:B------:R-:W-:-:S02]  /*3890*/  @P2 F2FP.F16.F32.PACK_AB R138, RZ, R138 ;  /* 0x0000008aff8a223e */ /* 0x000fc400000000ff */
[----:B------:R-:W-:Y:S01]  /*38a0*/  @P2 F2FP.F16.F32.PACK_AB R140, RZ, R140 ;  /* 0x0000008cff8c223e */ /* 0x000fe200000000ff */
[----:B------:R2:W-:Y:S01]  /*38b0*/  @P3 STG.E.128 desc[UR4][R120.64], R104 ;  /* 0x0000006878003986 */ /* 0x0005e2000c101d04 */
[----:B------:R-:W-:Y:S02]  /*38c0*/  @P2 F2FP.F16.F32.PACK_AB R145, RZ, R145 ;  /* 0x00000091ff91223e */ /* 0x000fe400000000ff */
[----:B------:R-:W-:Y:S01]  /*38d0*/  @P2 F2FP.F16.F32.PACK_AB R148, RZ, R148 ;  /* 0x00000094ff94223e */ /* 0x000fe200000000ff */
[----:B------:R2:W-:Y:S01]  /*38e0*/  @P3 STG.E.128 desc[UR4][R120.64+0x10], R108 ;  /* 0x0000106c78003986 */ /* 0x0005e2000c101d04 */
[----:B------:R-:W-:Y:S01]  /*38f0*/  @P2 F2FP.F16.F32.PACK_AB R151, RZ, R151 ;  /* 0x00000097ff97223e */ /* 0x000fe200000000ff */
[----:B0-----:R-:W-:Y:S01]  /*3900*/  IMAD.WIDE.U32 R124, R23, 0x10, R216 ;  /* 0x00000010177c7825 */ /* 0x001fe200078e00d8 */
[----:B------:R-:W-:Y:S02]  /*3910*/  @P2 F2FP.F16.F32.PACK_AB R126, RZ, R116 ;  /* 0x00000074ff7e223e */ /* 0x000fe400000000ff */
[----:B------:R-:W-:-:S02]  /*3920*/  FSEL R116, R150, RZ, P5 ;  /* 0x000000ff96747208 */ /* 0x000fc40002800000 */
[----:B------:R-:W-:Y:S02]  /*3930*/  @P2 F2FP.F16.F32.PACK_AB R142, RZ, R142 ;  /* 0x0000008eff8e223e */ /* 0x000fe400000000ff */
[----:B------:R-:W-:Y:S02]  /*3940*/  @P2 F2FP.F16.F32.PACK_AB R149, RZ, R149 ;  /* 0x00000095ff95223e */ /* 0x000fe400000000ff */
[----:B-1----:R-:W-:Y:S02]  /*3950*/  @P2 PRMT R112, R138, 0x7610, R112 ;  /* 0x000076108a702816 */ /* 0x002fe40000000070 */
[----:B------:R-:W-:Y:S02]  /*3960*/  @P2 PRMT R113, R140, 0x7610, R113 ;  /* 0x000076108c712816 */ /* 0x000fe40000000071 */
[----:B------:R-:W-:Y:S02]  /*3970*/  @P2 PRMT R114, R145, 0x7610, R114 ;  /* 0x0000761091722816 */ /* 0x000fe40000000072 */
[----:B------:R-:W-:-:S02]  /*3980*/  @P2 PRMT R115, R148, 0x7610, R115 ;  /* 0x0000761094732816 */ /* 0x000fc40000000073 */
[----:B------:R-:W-:Y:S02]  /*3990*/  F2FP.F16.F32.PACK_AB R119, R134, R147 ;  /* 0x000000938677723e */ /* 0x000fe400000000ff */
[----:B------:R-:W-:Y:S02]  /*39a0*/  F2FP.F16.F32.PACK_AB R118, R146, R143 ;  /* 0x0000008f9276723e */ /* 0x000fe400000000ff */
[----:B------:R-:W-:Y:S02]  /*39b0*/  F2FP.F16.F32.PACK_AB R117, R141, R139 ;  /* 0x0000008b8d75723e */ /* 0x000fe400000000ff */
[----:B------:R-:W-:Y:S02]  /*39c0*/  F2FP.F16.F32.PACK_AB R116, R116, R135 ;  /* 0x000000877474723e */ /* 0x000fe400000000ff */
[----:B------:R-:W-:Y:S02]  /*39d0*/  @P2 PRMT R112, R112, 0x5410, R151 ;  /* 0x0000541070702816 */ /* 0x000fe40000000097 */
[----:B------:R-:W-:Y:S01]  /*39e0*/  @P2 PRMT R113, R113, 0x5410, R142 ;  /* 0x0000541071712816 */ /* 0x000fe2000000008e */
[----:B------:R2:W-:Y:S01]  /*39f0*/  STG.E.128 desc[UR4][R124.64], R116 ;  /* 0x000000747c007986 */ /* 0x0005e2000c101d04 */
[----:B------:R-:W-:-:S02]  /*3a00*/  @P2 PRMT R114, R114, 0x5410, R149 ;  /* 0x0000541072722816 */ /* 0x000fc40000000095 */
[----:B------:R-:W-:Y:S02]  /*3a10*/  @P2 PRMT R115, R115, 0x5410, R126 ;  /* 0x0000541073732816 */ /* 0x000fe4000000007e */
[----:B------:R-:W-:Y:S02]  /*3a20*/  ISETP.NE.AND P6, PT, R157, RZ, PT ;  /* 0x000000ff9d00720c */ /* 0x000fe40003fc5270 */
[----:B------:R-:W-:Y:S01]  /*3a30*/  SEL R219, RZ, 0x1, P1 ;  /* 0x00000001ffdb7807 */ /* 0x000fe20000800000 */
[----:B------:R2:W-:Y:S10]  /*3a40*/  @P2 STG.E.128 desc[UR4][R122.64], R112 ;  /* 0x000000707a002986 */ /* 0x0005f4000c101d04 */
[----:B------:R-:W-:Y:S05]  /*3a50*/  @!P6 BRA `(.L_x_2276) ;  /* 0xffffffcc00b8e947 */ /* 0x000fea000383ffff */
[----:B------:R0:W5:Y:S01]  /*3a60*/  LDL.LU R54, [R1+0x4] ;  /* 0x0000040001367983 */ /* 0x0001620000300800 */
[----:B------:R-:W-:Y:S02]  /*3a70*/  MOV R36, R21 ;  /* 0x0000001500247202 */ /* 0x000fe40000000f00 */
[----:B------:R-:W-:Y:S01]  /*3a80*/  MOV R39, R20 ;  /* 0x0000001400277202 */ /* 0x000fe20000000f00 */
[----:B------:R0:W5:Y:S01]  /*3a90*/  LDL.LU R55, [R1] ;  /* 0x0000000001377983 */ /* 0x0001620000300800 */
[----:B------:R-:W-:Y:S02]  /*3aa0*/  MOV R21, R18 ;  /* 0x0000001200157202 */ /* 0x000fe40000000f00 */
[----:B------:R-:W-:Y:S01]  /*3ab0*/  MOV R20, R17 ;  /* 0x0000001100147202 */ /* 0x000fe20000000f00 */
[----:B------:R0:W5:Y:S01]  /*3ac0*/  LDL.LU R64, [R1+0x10] ;  /* 0x0000100001407983 */ /* 0x0001620000300800 */
[----:B------:R-:W-:Y:S02]  /*3ad0*/  MOV R18, R9 ;  /* 0x0000000900127202 */ /* 0x000fe40000000f00 */
[----:B------:R-:W-:Y:S01]  /*3ae0*/  MOV R56, R15 ;  /* 0x0000000f00387202 */ /* 0x000fe20000000f00 */
[----:B------:R0:W5:Y:S01]  /*3af0*/  LDL.LU R68, [R1+0x20] ;  /* 0x0000200001447983 */ /* 0x0001620000300800 */
[----:B------:R-:W-:-:S02]  /*3b00*/  MOV R57, R16 ;  /* 0x0000001000397202 */ /* 0x000fc40000000f00 */
[----:B------:R-:W-:Y:S01]  /*3b10*/  MOV R58, R13 ;  /* 0x0000000d003a7202 */ /* 0x000fe20000000f00 */
[----:B------:R0:W5:Y:S01]  /*3b20*/  LDL.LU R65, [R1+0xc] ;  /* 0x00000c0001417983 */ /* 0x0001620000300800 */
        /* <DEDUP_REMOVED lines=78> */
[----:B0-----:R-:W-:-:S07]  /*4010*/  MOV R183, R192 ;  /* 0x000000c000b77202 */ /* 0x001fce0000000f00 */
.L_x_2274:
[----:B------:R-:W0:Y:S01]  /*4020*/  S2R R82, SR_TID.X ;  /* 0x0000000000527919 */ /* 0x000e220000002100 */
[----:B------:R-:W0:Y:S08]  /*4030*/  S2UR UR6, SR_CTAID.X ;  /* 0x00000000000679c3 */ /* 0x000e300000002500 */
[----:B------:R-:W1:Y:S08]  /*4040*/  LDC.64 R2, c[0x0][0x2d0] ;  /* 0x0000b400ff027b82 */ /* 0x000e700000000a00 */
[----:B------:R-:W3:Y:S08]  /*4050*/  LDC.64 R28, c[0x0][0x2d8] ;  /* 0x0000b600ff1c7b82 */ /* 0x000ef00000000a00 */
[----:B------:R-:W4:Y:S01]  /*4060*/  LDC.64 R30, c[0x0][0x2e0] ;  /* 0x0000b800ff1e7b82 */ /* 0x000f220000000a00 */
[----:B0-----:R-:W-:-:S07]  /*4070*/  LEA.HI R0, R82, UR6, RZ, 0x18 ;  /* 0x0000000652007c11 */ /* 0x001fce000f8fc0ff */
[----:B------:R-:W0:Y:S01]  /*4080*/  LDC.64 R80, c[0x0][0x2e8] ;  /* 0x0000ba00ff507b82 */ /* 0x000e220000000a00 */
[----:B------:R-:W-:Y:S01]  /*4090*/  ULDC UR6, c[0x0][0x218] ;  /* 0x0000860000067ab9 */ /* 0x000fe20000000800 */
[----:B------:R-:W-:Y:S01]  /*40a0*/  LOP3.LUT R83, R82, 0xff, RZ, 0xc0, !PT ;  /* 0x000000ff52537812 */ /* 0x000fe200078ec0ff */
[----:B------:R-:W-:-:S05]  /*40b0*/  IMAD R0, R0, UR6, RZ ;  /* 0x0000000600007c24 */ /* 0x000fca000f8e02ff */
[----:B------:R-:W-:-:S05]  /*40c0*/  LEA.HI R83, R0, R83, RZ, 0x1d ;  /* 0x0000005300537211 */ /* 0x000fca00078fe8ff */
[----:B-1----:R-:W-:-:S04]  /*40d0*/  IMAD.WIDE.U32 R2, R83, 0x20, R2 ;  /* 0x0000002053027825 */ /* 0x002fc800078e0002 */
[C---:B---3--:R-:W-:Y:S01]  /*40e0*/  IMAD.WIDE.U32 R28, R83.reuse, 0x20, R28 ;  /* 0x00000020531c7825 */ /* 0x048fe200078e001c */
[----:B------:R-:W-:Y:S03]  /*40f0*/  STG.E.128 desc[UR4][R2.64], R36 ;  /* 0x0000002402007986 */ /* 0x000fe6000c101d04 */
[C---:B----4-:R-:W-:Y:S01]  /*4100*/  IMAD.WIDE.U32 R30, R83.reuse, 0x20, R30 ;  /* 0x00000020531e7825 */ /* 0x050fe200078e001e */
        /* <DEDUP_REMOVED lines=25> */
.L_x_2275:
[----:B------:R-:W-:Y:S01]  /*42a0*/  HFMA2.MMA R163, -RZ, RZ, 0, 9.5367431640625e-07 ;  /* 0x00000010ffa37435 */ /* 0x000fe200000001ff */
[----:B------:R-:W-:Y:S02]  /*42b0*/  MOV R159, R118 ;  /* 0x00000076009f7202 */ /* 0x000fe40000000f00 */
[----:B------:R-:W-:Y:S02]  /*42c0*/  MOV R226, 0x1f ;  /* 0x0000001f00e27802 */ /* 0x000fe40000000f00 */
[----:B------:R-:W-:-:S07]  /*42d0*/  MOV R229, 0xffffffff ;  /* 0xffffffff00e57802 */ /* 0x000fce0000000f00 */
[----:B-----5:R-:W-:Y:S05]  /*42e0*/  WARPSYNC.COLLECTIVE R229, `(.L_x_2277) ;  /* 0x00000000e5087348 */ /* 0x020fea0003c00000 */
[----:B------:R0:W1:Y:S02]  /*42f0*/  SHFL.DOWN P5, R230, R159, R163, R226 ;  /* 0x080000a39fe67389 */ /* 0x00006400000a00e2 */
[----:B01---5:R-:W-:Y:S01]  /*4300*/  ENDCOLLECTIVE ;  /* 0x000000000000791b */ /* 0x023fe20003800000 */
.L_x_2277:
[----:B------:R-:W-:Y:S01]  /*4310*/  MOV R159, R117 ;  /* 0x00000075009f7202 */ /* 0x000fe20000000f00 */
[----:B------:R-:W-:-:S07]  /*4320*/  FADD.FTZ R118, R118, R230 ;  /* 0x000000e676767221 */ /* 0x000fce0000010000 */
[----:B------:R-:W-:Y:S05]  /*4330*/  WARPSYNC.COLLECTIVE R229, `(.L_x_2278) ;  /* 0x00000000e5087348 */ /* 0x000fea0003c00000 */
[----:B------:R0:W1:Y:S02]  /*4340*/  SHFL.DOWN P5, R230, R159, R163, R226 ;  /* 0x080000a39fe67389 */ /* 0x00006400000a00e2 */
[----:B01----:R-:W-:Y:S01]  /*4350*/  ENDCOLLECTIVE ;  /* 0x000000000000791b */ /* 0x003fe20003800000 */
.L_x_2278:
[----:B------:R-:W-:Y:S01]  /*4360*/  HFMA2.MMA R163, -RZ, RZ, 0, 4.76837158203125e-07 ;  /* 0x00000008ffa37435 */ /* 0x000fe200000001ff */
[----:B------:R-:W-:Y:S01]  /*4370*/  MOV R159, R118 ;  /* 0x00000076009f7202 */ /* 0x000fe20000000f00 */
[----:B------:R-:W-:-:S09]  /*4380*/  FADD.FTZ R117, R117, R230 ;  /* 0x000000e675757221 */ /* 0x000fd20000010000 */
[----:B------:R-:W-:Y:S05]  /*4390*/  WARPSYNC.COLLECTIVE R229, `(.L_x_2279) ;  /* 0x00000000e5087348 */ /* 0x000fea0003c00000 */
[----:B------:R0:W1:Y:S02]  /*43a0*/  SHFL.DOWN P5, R230, R159, R163, R226 ;  /* 0x080000a39fe67389 */ /* 0x00006400000a00e2 */
[----:B01----:R-:W-:Y:S01]  /*43b0*/  ENDCOLLECTIVE ;  /* 0x000000000000791b */ /* 0x003fe20003800000 */
.L_x_2279:
[----:B------:R-:W-:Y:S01]  /*43c0*/  MOV R159, R117 ;  /* 0x00000075009f7202 */ /* 0x000fe20000000f00 */
[----:B------:R-:W-:-:S07]  /*43d0*/  FADD.FTZ R118, R118, R230 ;  /* 0x000000e676767221 */ /* 0x000fce0000010000 */
[----:B------:R-:W-:Y:S05]  /*43e0*/  WARPSYNC.COLLECTIVE R229, `(.L_x_2280) ;  /* 0x00000000e5087348 */ /* 0x000fea0003c00000 */
[----:B------:R0:W1:Y:S02]  /*43f0*/  SHFL.DOWN P5, R230, R159, R163, R226 ;  /* 0x080000a39fe67389 */ /* 0x00006400000a00e2 */
[----:B01----:R-:W-:Y:S01]  /*4400*/  ENDCOLLECTIVE ;  /* 0x000000000000791b */ /* 0x003fe20003800000 */
.L_x_2280:
[----:B------:R-:W-:Y:S01]  /*4410*/  HFMA2.MMA R163, -RZ, RZ, 0, 2.384185791015625e-07 ;  /* 0x00000004ffa37435 */ /* 0x000fe200000001ff */
[----:B------:R-:W-:Y:S01]  /*4420*/  MOV R159, R118 ;  /* 0x00000076009f7202 */ /* 0x000fe20000000f00 */
[----:B------:R-:W-:-:S09]  /*4430*/  FADD.FTZ R117, R117, R230 ;  /* 0x000000e675757221 */ /* 0x000fd20000010000 */
[----:B------:R-:W-:Y:S05]  /*4440*/  WARPSYNC.COLLECTIVE R229, `(.L_x_2281) ;  /* 0x00000000e5087348 */ /* 0x000fea0003c00000 */
[----:B------:R0:W1:Y:S02]  /*4450*/  SHFL.DOWN P5, R230, R159, R163, R226 ;  /* 0x080000a39fe67389 */ /* 0x00006400000a00e2 */
[----:B01----:R-:W-:Y:S01]  /*4460*/  ENDCOLLECTIVE ;  /* 0x000000000000791b */ /* 0x003fe20003800000 */
.L_x_2281:
[----:B------:R-:W-:Y:S01]  /*4470*/  MOV R159, R117 ;  /* 0x00000075009f7202 */ /* 0x000fe20000000f00 */
[----:B------:R-:W-:-:S07]  /*4480*/  FADD.FTZ R118, R118, R230 ;  /* 0x000000e676767221 */ /* 0x000fce0000010000 */
[----:B------:R-:W-:Y:S05]  /*4490*/  WARPSYNC.COLLECTIVE R229, `(.L_x_2282) ;  /* 0x00000000e5087348 */ /* 0x000fea0003c00000 */
[----:B------:R0:W1:Y:S02]  /*44a0*/  SHFL.DOWN P5, R230, R159, R163, R226 ;  /* 0x080000a39fe67389 */ /* 0x00006400000a00e2 */
[----:B01----:R-:W-:Y:S01]  /*44b0*/  ENDCOLLECTIVE ;  /* 0x000000000000791b */ /* 0x003fe20003800000 */
.L_x_2282:
[----:B------:R-:W-:Y:S01]  /*44c0*/  HFMA2.MMA R163, -RZ, RZ, 0, 1.1920928955078125e-07 ;  /* 0x00000002ffa37435 */ /* 0x000fe200000001ff */
[----:B------:R-:W-:Y:S01]  /*44d0*/  MOV R159, R118 ;  /* 0x00000076009f7202 */ /* 0x000fe20000000f00 */
[----:B------:R-:W-:-:S09]  /*44e0*/  FADD.FTZ R117, R117, R230 ;  /* 0x000000e675757221 */ /* 0x000fd20000010000 */
[----:B------:R-:W-:Y:S05]  /*44f0*/  WARPSYNC.COLLECTIVE R229, `(.L_x_2283) ;  /* 0x00000000e5087348 */ /* 0x000fea0003c00000 */
[----:B------:R0:W1:Y:S02]  /*4500*/  SHFL.DOWN P5, R230, R159, R163, R226 ;  /* 0x080000a39fe67389 */ /* 0x00006400000a00e2 */
[----:B01----:R-:W-:Y:S01]  /*4510*/  ENDCOLLECTIVE ;  /* 0x000000000000791b */ /* 0x003fe20003800000 */
.L_x_2283:
[----:B------:R-:W-:Y:S01]  /*4520*/  MOV R159, R117 ;  /* 0x00000075009f7202 */ /* 0x000fe20000000f00 */
[----:B------:R-:W-:-:S07]  /*4530*/  FADD.FTZ R118, R118, R230 ;  /* 0x000000e676767221 */ /* 0x000fce0000010000 */
[----:B------:R-:W-:Y:S05]  /*4540*/  WARPSYNC.COLLECTIVE R229, `(.L_x_2284) ;  /* 0x00000000e5087348 */ /* 0x000fea0003c00000 */
[----:B------:R0:W1:Y:S02]  /*4550*/  SHFL.DOWN P5, R230, R159, R163, R226 ;  /* 0x080000a39fe67389 */ /* 0x00006400000a00e2 */
[----:B01----:R-:W-:Y:S01]  /*4560*/  ENDCOLLECTIVE ;  /* 0x000000000000791b */ /* 0x003fe20003800000 */
.L_x_2284:
[----:B------:R-:W-:Y:S01]  /*4570*/  HFMA2.MMA R163, -RZ, RZ, 0, 5.9604644775390625e-08 ;  /* 0x00000001ffa37435 */ /* 0x000fe200000001ff */
[----:B------:R-:W-:Y:S01]  /*4580*/  MOV R159, R118 ;  /* 0x00000076009f7202 */ /* 0x000fe20000000f00 */
[----:B------:R-:W-:-:S09]  /*4590*/  FADD.FTZ R117, R117, R230 ;  /* 0x000000e675757221 */ /* 0x000fd20000010000 */
[----:B------:R-:W-:Y:S05]  /*45a0*/  WARPSYNC.COLLECTIVE R229, `(.L_x_2285) ;  /* 0x00000000e5087348 */ /* 0x000fea0003c00000 */
[----:B------:R0:W1:Y:S02]  /*45b0*/  SHFL.DOWN P5, R230, R159, R163, R226 ;  /* 0x080000a39fe67389 */ /* 0x00006400000a00e2 */
[----:B01----:R-:W-:Y:S01]  /*45c0*/  ENDCOLLECTIVE ;  /* 0x000000000000791b */ /* 0x003fe20003800000 */
.L_x_2285:
[----:B------:R-:W-:Y:S02]  /*45d0*/  MOV R159, R117 ;  /* 0x00000075009f7202 */ /* 0x000fe40000000f00 */
[----:B------:R-:W-:-:S07]  /*45e0*/  MOV R119, R230 ;  /* 0x000000e600777202 */ /* 0x000fce0000000f00 */
[----:B------:R-:W-:Y:S05]  /*45f0*/  WARPSYNC.COLLECTIVE R229, `(.L_x_2286) ;  /* 0x00000000e5087348 */ /* 0x000fea0003c00000 */
[----:B------:R0:W1:Y:S02]  /*4600*/  SHFL.DOWN P5, R230, R159, R163, R226 ;  /* 0x080000a39fe67389 */ /* 0x00006400000a00e2 */
[----:B01----:R-:W-:Y:S01]  /*4610*/  ENDCOLLECTIVE ;  /* 0x000000000000791b */ /* 0x003fe20003800000 */
.L_x_2286:
[----:B------:R-:W-:Y:S01]  /*4620*/  MOV R159, R230 ;  /* 0x000000e6009f7202 */ /* 0x000fe20000000f00 */
[----:B------:R-:W-:Y:S06]  /*4630*/  BRA `(.L_x_2287) ;  /* 0xffffffdc00207947 */ /* 0x000fec000383ffff */
.L_x_2288:
        /* <DEDUP_REMOVED lines=12> */
.L_x_3303:


//--------------------- .text._ZN10layer_norm22ln_bwd_finalize_kernelINS_22Kernel_traits_finalizeILj6144Ef6__halffS2_fjLb0ELj1024ELj4ENS_18Kernel_traits_baseILj6144EfS2_fS2_fjLj1024EEEEELb0ELb0EEEvNS_9BwdParamsE --------------------------
	.section	.text._ZN10layer_norm22ln_bwd_finalize_kernelINS_22Kernel_traits_finalizeILj6144Ef6__halffS2_fjLb0ELj1024ELj4ENS_18Kernel_traits_baseILj6144EfS2_fS2_fjLj1024EEEEELb0ELb0EEEvNS_9BwdParamsE,"ax",@progbits
	.align	128
        .global         _ZN10layer_norm22ln_bwd_finalize_kernelINS_22Kernel_traits_finalizeILj6144Ef6__halffS2_fjLb0ELj1024ELj4ENS_18Kernel_traits_baseILj6144EfS2_fS2_fjLj1024EEEEELb0ELb0EEEvNS_9BwdParamsE
        .type           _ZN10layer_norm22ln_bwd_finalize_kernelINS_22Kernel_traits_finalizeILj6144Ef6__halffS2_fjLb0ELj1024ELj4ENS_18Kernel_traits_baseILj6144EfS2_fS2_fjLj1024EEEEELb0ELb0EEEvNS_9BwdParamsE,@function
        .size           _ZN10layer_norm22ln_bwd_finalize_kernelINS_22Kernel_traits_finalizeILj6144Ef6__halffS2_fjLb0ELj1024ELj4ENS_18Kernel_traits_baseILj6144EfS2_fS2_fjLj1024EEEEELb0ELb0EEEvNS_9BwdParamsE,(.L_x_3304 - _ZN10layer_norm22ln_bwd_finalize_kernelINS_22Kernel_traits_finalizeILj6144Ef6__halffS2_fjLb0ELj1024ELj4ENS_18Kernel_traits_baseILj6144EfS2_fS2_fjLj1024EEEEELb0ELb0EEEvNS_9BwdParamsE)
        .other          _ZN10layer_norm22ln_bwd_finalize_kernelINS_22Kernel_traits_finalizeILj6144Ef6__halffS2_fjLb0ELj1024ELj4ENS_18Kernel_traits_baseILj6144EfS2_fS2_fjLj1024EEEEELb0ELb0EEEvNS_9BwdParamsE,@"STO_CUDA_ENTRY STV_DEFAULT"
_ZN10layer_norm22ln_bwd_finalize_kernelINS_22Kernel_traits_finalizeILj6144Ef6__halffS2_fjLb0ELj1024ELj4ENS_18Kernel_traits_baseILj6144EfS2_fS2_fjLj1024EEEEELb0ELb0EEEvNS_9BwdParamsE:
.text._ZN10layer_norm22ln_bwd_finalize_kernelINS_22Kernel_traits_finalizeILj6144Ef6__halffS2_fjLb0ELj1024ELj4ENS_18Kernel_traits_baseILj6144EfS2_fS2_fjLj1024EEEEELb0ELb0EEEvNS_9BwdParamsE:
        /* <DEDUP_REMOVED lines=25> */
.L_x_2301:
        /* <DEDUP_REMOVED lines=30> */
.L_x_2293:
        /* <DEDUP_REMOVED lines=36> */
.L_x_2292:
[----:B------:R-:W-:Y:S05]  /*05b0*/  BSYNC B1 ;  /* 0x0000000000017941 */ /* 0x000fea0003800000 */
.L_x_2291:
        /* <DEDUP_REMOVED lines=24> */
.L_x_2295:
[----:B------:R-:W-:Y:S05]  /*0740*/  BSYNC B1 ;  /* 0x0000000000017941 */ /* 0x000fea0003800000 */
.L_x_2294:
        /* <DEDUP_REMOVED lines=12> */
.L_x_2296:
[----:B------:R-:W-:Y:S05]  /*0810*/  BSYNC B1 ;  /* 0x0000000000017941 */ /* 0x000fea0003800000 */
.L_x_2290:
[----:B------:R-:W-:Y:S05]  /*0820*/  BSYNC B0 ;  /* 0x0000000000007941 */ /* 0x000fea0003800000 */
.L_x_2289:
        /* <DEDUP_REMOVED lines=29> */
.L_x_2312:
[----:B---3--:R-:W-:Y:S01]  /*0a00*/  FADD.FTZ R9, R18, R9 ;  /* 0x0000000912097221 */ /* 0x008fe20000010000 */
[----:B--2---:R-:W-:-:S04]  /*0a10*/  FADD.FTZ R11, R10, R11 ;  /* 0x0000000b0a0b7221 */ /* 0x004fc80000010000 */
[----:B------:R2:W-:Y:S04]  /*0a20*/  @!P1 STS [R6+0x2000], R9 ;  /* 0x0020000906009388 */ /* 0x0005e80000000800 */
[----:B------:R2:W-:Y:S02]  /*0a30*/  @!P1 STS [R6+0x2080], R11 ;  /* 0x0020800b06009388 */ /* 0x0005e40000000800 */
.L_x_2297:
        /* <DEDUP_REMOVED lines=16> */
.L_x_2300:
[----:B------:R-:W-:Y:S05]  /*0b40*/  BSYNC B0 ;  /* 0x0000000000007941 */ /* 0x000fea0003800000 */
.L_x_2299:
[C---:B------:R-:W-:Y:S01]  /*0b50*/  ISETP.GT.U32.AND P1, PT, R3.reuse, -0x1801, PT ;  /* 0xffffe7ff0300780c */ /* 0x040fe20003f24070 */
[----:B------:R-:W-:Y:S01]  /*0b60*/  VIADD R4, R4, 0xc00 ;  /* 0x00000c0004047836 */ /* 0x000fe20000000000 */
[----:B------:R-:W-:-:S11]  /*0b70*/  IADD3 R3, R3, 0x1800, RZ ;  /* 0x0000180003037810 */ /* 0x000fd60007ffe0ff */
[----:B------:R-:W-:Y:S05]  /*0b80*/  @P1 BRA `(.L_x_2301) ;  /* 0xfffffff400801947 */ /* 0x000fea000383ffff */
[----:B------:R-:W-:Y:S05]  /*0b90*/  EXIT ;  /* 0x000000000000794d */ /* 0x000fea0003800000 */
.L_x_2298:
[----:B------:R-:W-:Y:S01]  /*0ba0*/  HFMA2.MMA R21, -RZ, RZ, 0, 5.9604644775390625e-08 ;  /* 0x00000001ff157435 */ /* 0x000fe200000001ff */
[----:B0--3--:R-:W-:Y:S01]  /*0bb0*/  MOV R22, R10 ;  /* 0x0000000a00167202 */ /* 0x009fe20000000f00 */
[----:B------:R-:W-:Y:S01]  /*0bc0*/  IMAD.MOV.U32 R19, RZ, RZ, -0x1 ;  /* 0xffffffffff137424 */ /* 0x000fe200078e00ff */
[----:B------:R-:W-:-:S08]  /*0bd0*/  MOV R24, 0x1f ;  /* 0x0000001f00187802 */ /* 0x000fd00000000f00 */
[----:B-12---:R-:W-:Y:S05]  /*0be0*/  WARPSYNC.COLLECTIVE R19, `(.L_x_2302) ;  /* 0x0000000013087348 */ /* 0x006fea0003c00000 */
[----:B------:R0:W3:Y:S02]  /*0bf0*/  SHFL.BFLY P2, R20, R22, R21, R24 ;  /* 0x0c00001516147389 */ /* 0x0000e40000040018 */
[----:B0123--:R-:W-:Y:S01]  /*0c00*/  ENDCOLLECTIVE ;  /* 0x000000000000791b */ /* 0x00ffe20003800000 */
.L_x_2302:
[----:B------:R-:W-:Y:S01]  /*0c10*/  HFMA2.MMA R21, -RZ, RZ, 0, 1.1920928955078125e-07 ;  /* 0x00000002ff157435 */ /* 0x000fe200000001ff */
[----:B------:R-:W-:-:S05]  /*0c20*/  MOV R11, R20 ;  /* 0x00000014000b7202 */ /* 0x000fca0000000f00 */
[----:B------:R-:W-:-:S05]  /*0c30*/  FADD.FTZ R11, R10, R11 ;  /* 0x0000000b0a0b7221 */ /* 0x000fca0000010000 */
[----:B------:R-:W-:-:S07]  /*0c40*/  MOV R22, R11 ;  /* 0x0000000b00167202 */ /* 0x000fce0000000f00 */
[----:B------:R-:W-:Y:S05]  /*0c50*/  WARPSYNC.COLLECTIVE R19, `(.L_x_2303) ;  /* 0x0000000013087348 */ /* 0x000fea0003c00000 */
[----:B------:R0:W1:Y:S02]  /*0c60*/  SHFL.BFLY P2, R20, R22, R21, R24 ;  /* 0x0c00001516147389 */ /* 0x0000640000040018 */
[----:B01----:R-:W-:Y:S01]  /*0c70*/  ENDCOLLECTIVE ;  /* 0x000000000000791b */ /* 0x003fe20003800000 */
.L_x_2303:
[----:B------:R-:W-:Y:S01]  /*0c80*/  HFMA2.MMA R21, -RZ, RZ, 0, 2.384185791015625e-07 ;  /* 0x00000004ff157435 */ /* 0x000fe200000001ff */
[----:B------:R-:W-:-:S04]  /*0c90*/  IMAD.MOV.U32 R14, RZ, RZ, R20 ;  /* 0x000000ffff0e7224 */ /* 0x000fc800078e0014 */
[----:B------:R-:W-:-:S05]  /*0ca0*/  FADD.FTZ R14, R11, R14 ;  /* 0x0000000e0b0e7221 */ /* 0x000fca0000010000 */
[----:B------:R-:W-:-:S07]  /*0cb0*/  MOV R22, R14 ;  /* 0x0000000e00167202 */ /* 0x000fce0000000f00 */
[----:B------:R-:W-:Y:S05]  /*0cc0*/  WARPSYNC.COLLECTIVE R19, `(.L_x_2304) ;  /* 0x0000000013087348 */ /* 0x000fea0003c00000 */
[----:B------:R0:W1:Y:S02]  /*0cd0*/  SHFL.BFLY P2, R20, R22, R21, R24 ;  /* 0x0c00001516147389 */ /* 0x0000640000040018 */
[----:B01----:R-:W-:Y:S01]  /*0ce0*/  ENDCOLLECTIVE ;  /* 0x000000000000791b */ /* 0x003fe20003800000 */
.L_x_2304:
[----:B------:R-:W-:Y:S01]  /*0cf0*/  IMAD.MOV.U32 R21, RZ, RZ, 0x8 ;  /* 0x00000008ff157424 */ /* 0x000fe200078e00ff */
[----:B------:R-:W-:-:S05]  /*0d00*/  MOV R13, R20 ;  /* 0x00000014000d7202 */ /* 0x000fca0000000f00 */
[----:B------:R-:W-:-:S05]  /*0d10*/  FADD.FTZ R13, R14, R13 ;  /* 0x0000000d0e0d7221 */ /* 0x000fca0000010000 */
[----:B------:R-:W-:-:S07]  /*0d20*/  MOV R22, R13 ;  /* 0x0000000d00167202 */ /* 0x000fce0000000f00 */
[----:B------:R-:W-:Y:S05]  /*0d30*/  WARPSYNC.COLLECTIVE R19, `(.L_x_2305) ;  /* 0x0000000013087348 */ /* 0x000fea0003c00000 */
[----:B------:R0:W1:Y:S02]  /*0d40*/  SHFL.BFLY P2, R20, R22, R21, R24 ;  /* 0x0c00001516147389 */ /* 0x0000640000040018 */
[----:B01----:R-:W-:Y:S01]  /*0d50*/  ENDCOLLECTIVE ;  /* 0x000000000000791b */ /* 0x003fe20003800000 */
.L_x_2305:
[----:B------:R-:W-:Y:S01]  /*0d60*/  HFMA2.MMA R21, -RZ, RZ, 0, 9.5367431640625e-07 ;  /* 0x00000010ff157435 */ /* 0x000fe200000001ff */
[----:B------:R-:W-:-:S05]  /*0d70*/  MOV R10, R20 ;  /* 0x00000014000a7202 */ /* 0x000fca0000000f00 */
[----:B------:R-:W-:-:S05]  /*0d80*/  FADD.FTZ R10, R13, R10 ;  /* 0x0000000a0d0a7221 */ /* 0x000fca0000010000 */
[----:B------:R-:W-:-:S07]  /*0d90*/  MOV R22, R10 ;  /* 0x0000000a00167202 */ /* 0x000fce0000000f00 */
[----:B------:R-:W-:Y:S05]  /*0da0*/  WARPSYNC.COLLECTIVE R19, `(.L_x_2306) ;  /* 0x0000000013087348 */ /* 0x000fea0003c00000 */
[----:B------:R0:W1:Y:S02]  /*0db0*/  SHFL.BFLY P2, R20, R22, R21, R24 ;  /* 0x0c00001516147389 */ /* 0x0000640000040018 */
[----:B01----:R-:W-:Y:S01]  /*0dc0*/  ENDCOLLECTIVE ;  /* 0x000000000000791b */ /* 0x003fe20003800000 */
.L_x_2306:
[----:B------:R-:W-:Y:S01]  /*0dd0*/  HFMA2.MMA R21, -RZ, RZ, 0, 5.9604644775390625e-08 ;  /* 0x00000001ff157435 */ /* 0x000fe200000001ff */
[----:B------:R-:W-:Y:S01]  /*0de0*/  IMAD.MOV.U32 R22, RZ, RZ, R9 ;  /* 0x000000ffff167224 */ /* 0x000fe200078e0009 */
[----:B------:R-:W-:-:S09]  /*0df0*/  MOV R11, R20 ;  /* 0x00000014000b7202 */ /* 0x000fd20000000f00 */
[----:B------:R-:W-:Y:S05]  /*0e00*/  WARPSYNC.COLLECTIVE R19, `(.L_x_2307) ;  /* 0x0000000013087348 */ /* 0x000fea0003c00000 */
[----:B------:R0:W1:Y:S02]  /*0e10*/  SHFL.BFLY P2, R20, R22, R21, R24 ;  /* 0x0c00001516147389 */ /* 0x0000640000040018 */
[----:B01----:R-:W-:Y:S01]  /*0e20*/  ENDCOLLECTIVE ;  /* 0x000000000000791b */ /* 0x003fe20003800000 */
.L_x_2307:
[----:B------:R-:W-:Y:S01]  /*0e30*/  HFMA2.MMA R21, -RZ, RZ, 0, 1.1920928955078125e-07 ;  /* 0x00000002ff157435 */ /* 0x000fe200000001ff */
[----:B------:R-:W-:-:S05]  /*0e40*/  MOV R14, R20 ;  /* 0x00000014000e7202 */ /* 0x000fca0000000f00 */
[----:B------:R-:W-:-:S05]  /*0e50*/  FADD.FTZ R15, R9, R14 ;  /* 0x0000000e090f7221 */ /* 0x000fca0000010000 */
[----:B------:R-:W-:-:S07]  /*0e60*/  MOV R22, R15 ;  /* 0x0000000f00167202 */ /* 0x000fce0000000f00 */
[----:B------:R-:W-:Y:S05]  /*0e70*/  WARPSYNC.COLLECTIVE R19, `(.L_x_2308) ;  /* 0x0000000013087348 */ /* 0x000fea0003c00000 */
[----:B------:R0:W1:Y:S02]  /*0e80*/  SHFL.BFLY P2, R20, R22, R21, R24 ;  /* 0x0c00001516147389 */ /* 0x0000640000040018 */
[----:B01----:R-:W-:Y:S01]  /*0e90*/  ENDCOLLECTIVE ;  /* 0x000000000000791b */ /* 0x003fe20003800000 */
.L_x_2308:
[----:B------:R-:W-:Y:S01]  /*0ea0*/  HFMA2.MMA R21, -RZ, RZ, 0, 2.384185791015625e-07 ;  /* 0x00000004ff157435 */ /* 0x000fe200000001ff */
[----:B------:R-:W-:-:S04]  /*0eb0*/  IMAD.MOV.U32 R16, RZ, RZ, R20 ;  /* 0x000000ffff107224 */ /* 0x000fc800078e0014 */
[----:B------:R-:W-:-:S05]  /*0ec0*/  FADD.FTZ R16, R15, R16 ;  /* 0x000000100f107221 */ /* 0x000fca0000010000 */
[----:B------:R-:W-:-:S07]  /*0ed0*/  MOV R22, R16 ;  /* 0x0000001000167202 */ /* 0x000fce0000000f00 */
[----:B------:R-:W-:Y:S05]  /*0ee0*/  WARPSYNC.COLLECTIVE R19, `(.L_x_2309) ;  /* 0x0000000013087348 */ /* 0x000fea0003c00000 */
[----:B------:R0:W1:Y:S02]  /*0ef0*/  SHFL.BFLY P2, R20, R22, R21, R24 ;  /* 0x0c00001516147389 */ /* 0x0000640000040018 */
[----:B01----:R-:W-:Y:S01]  /*0f00*/  ENDCOLLECTIVE ;  /* 0x000000000000791b */ /* 0x003fe20003800000 */
.L_x_2309:
[----:B------:R-:W-:Y:S01]  /*0f10*/  IMAD.MOV.U32 R21, RZ, RZ, 0x8 ;  /* 0x00000008ff157424 */ /* 0x000fe200078e00ff */
[----:B------:R-:W-:-:S05]  /*0f20*/  MOV R17, R20 ;  /* 0x0000001400117202 */ /* 0x000fca0000000f00 */
[----:B------:R-:W-:-:S05]  /*0f30*/  FADD.FTZ R17, R16, R17 ;  /* 0x0000001110117221 */ /* 0x000fca0000010000 */
[----:B------:R-:W-:-:S07]  /*0f40*/  MOV R22, R17 ;  /* 0x0000001100167202 */ /* 0x000fce0000000f00 */
[----:B------:R-:W-:Y:S05]  /*0f50*/  WARPSYNC.COLLECTIVE R19, `(.L_x_2310) ;  /* 0x0000000013087348 */ /* 0x000fea0003c00000 */
[----:B------:R0:W1:Y:S02]  /*0f60*/  SHFL.BFLY P2, R20, R22, R21, R24 ;  /* 0x0c00001516147389 */ /* 0x0000640000040018 */
[----:B01----:R-:W-:Y:S01]  /*0f70*/  ENDCOLLECTIVE ;  /* 0x000000000000791b */ /* 0x003fe20003800000 */
.L_x_2310:
[----:B------:R-:W-:Y:S01]  /*0f80*/  HFMA2.MMA R21, -RZ, RZ, 0, 9.5367431640625e-07 ;  /* 0x00000010ff157435 */ /* 0x000fe200000001ff */
[----:B------:R-:W-:-:S05]  /*0f90*/  MOV R18, R20 ;  /* 0x0000001400127202 */ /* 0x000fca0000000f00 */
[----:B------:R-:W-:-:S05]  /*0fa0*/  FADD.FTZ R18, R17, R18 ;  /* 0x0000001211127221 */ /* 0x000fca0000010000 */
[----:B------:R-:W-:-:S07]  /*0fb0*/  MOV R22, R18 ;  /* 0x0000001200167202 */ /* 0x000fce0000000f00 */
[----:B------:R-:W-:Y:S05]  /*0fc0*/  WARPSYNC.COLLECTIVE R19, `(.L_x_2311) ;  /* 0x0000000013087348 */ /* 0x000fea0003c00000 */
[----:B------:R0:W1:Y:S02]  /*0fd0*/  SHFL.BFLY P2, R20, R22, R21, R24 ;  /* 0x0c00001516147389 */ /* 0x0000640000040018 */
[----:B01----:R-:W-:Y:S01]  /*0fe0*/  ENDCOLLECTIVE ;  /* 0x000000000000791b */ /* 0x003fe20003800000 */
.L_x_2311:
[----:B------:R-:W-:Y:S01]  /*0ff0*/  MOV R9, R20 ;  /* 0x0000001400097202 */ /* 0x000fe20000000f00 */
[----:B------:R-:W-:Y:S06]  /*1000*/  BRA `(.L_x_2312) ;  /* 0xfffffff8007c7947 */ /* 0x000fec000383ffff */
.L_x_2313:
        /* <DEDUP_REMOVED lines=15> */
.L_x_3304:


//--------------------- .text._ZN10layer_norm40ln_parallel_residual_bwd_finalize_kernelINS_22Kernel_traits_finalizeILj6144Ef6__halffS2_fjLb0ELj1024ELj4ENS_18Kernel_traits_baseILj6144EfS2_fS2_fjLj1024EEEEELb0EEEvNS_9BwdParamsE --------------------------
	.section	.text._ZN10layer_norm40ln_parallel_residual_bwd_finalize_kernelINS_22Kernel_traits_finalizeILj6144Ef6__halffS2_fjLb0ELj1024ELj4ENS_18Kernel_traits_baseILj6144EfS2_fS2_fjLj1024EEEEELb0EEEvNS_9BwdParamsE,"ax",@progbits
	.align	128
        .global         _ZN10layer_norm40ln_parallel_residual_bwd_finalize_kernelINS_22Kernel_traits_finalizeILj6144Ef6__halffS2_fjLb0ELj1024ELj4ENS_18Kernel_traits_baseILj6144EfS2_fS2_fjLj1024EEEEELb0EEEvNS_9BwdParamsE
        .type           _ZN10layer_norm40ln_parallel_residual_bwd_finalize_kernelINS_22Kernel_traits_finalizeILj6144Ef6__halffS2_fjLb0ELj1024ELj4ENS_18Kernel_traits_baseILj6144EfS2_fS2_fjLj1024EEEEELb0EEEvNS_9BwdParamsE,@function
        .size           _ZN10layer_norm40ln_parallel_residual_bwd_finalize_kernelINS_22Kernel_traits_finalizeILj6144Ef6__halffS2_fjLb0ELj1024ELj4ENS_18Kernel_traits_baseILj6144EfS2_fS2_fjLj1024EEEEELb0EEEvNS_9BwdParamsE,(.L_x_3305 - _ZN10layer_norm40ln_parallel_residual_bwd_finalize_kernelINS_22Kernel_traits_finalizeILj6144Ef6__halffS2_fjLb0ELj1024ELj4ENS_18Kernel_traits_baseILj6144EfS2_fS2_fjLj1024EEEEELb0EEEvNS_9BwdParamsE)
        .other          _ZN10layer_norm40ln_parallel_residual_bwd_finalize_kernelINS_22Kernel_traits_finalizeILj6144Ef6__halffS2_fjLb0ELj1024ELj4ENS_18Kernel_traits_baseILj6144EfS2_fS2_fjLj1024EEEEELb0EEEvNS_9BwdParamsE,@"STO_CUDA_ENTRY STV_DEFAULT"
_ZN10layer_norm40ln_parallel_residual_bwd_finalize_kernelINS_22Kernel_traits_finalizeILj6144Ef6__halffS2_fjLb0ELj1024ELj4ENS_18Kernel_traits_baseILj6144EfS2_fS2_fjLj1024EEEEELb0EEEvNS_9BwdParamsE:
.text._ZN10layer_norm40ln_parallel_residual_bwd_finalize_kernelINS_22Kernel_traits_finalizeILj6144Ef6__halffS2_fjLb0ELj1024ELj4ENS_18Kernel_traits_baseILj6144EfS2_fS2_fjLj1024EEEEELb0EEEvNS_9BwdParamsE:
        /* <DEDUP_REMOVED lines=22> */
.L_x_2326:
        /* <DEDUP_REMOVED lines=42> */
.L_x_2318:
        /* <DEDUP_REMOVED lines=62> */
.L_x_2317:
[----:B------:R-:W-:Y:S05]  /*07e0*/  BSYNC B1 ;  /* 0x0000000000017941 */ /* 0x000fea0003800000 */
.L_x_2316:
        /* <DEDUP_REMOVED lines=38> */
.L_x_2320:
[----:B------:R-:W-:Y:S05]  /*0a50*/  BSYNC B1 ;  /* 0x0000000000017941 */ /* 0x000fea0003800000 */
.L_x_2319:
        /* <DEDUP_REMOVED lines=20> */
.L_x_2321:
[----:B------:R-:W-:Y:S05]  /*0ba0*/  BSYNC B1 ;  /* 0x0000000000017941 */ /* 0x000fea0003800000 */
.L_x_2315:
[----:B------:R-:W-:Y:S05]  /*0bb0*/  BSYNC B0 ;  /* 0x0000000000007941 */ /* 0x000fea0003800000 */
.L_x_2314:
        /* <DEDUP_REMOVED lines=54> */
.L_x_2347:
        /* <DEDUP_REMOVED lines=10> */
.L_x_2322:
        /* <DEDUP_REMOVED lines=24> */
.L_x_2325:
[----:B------:R-:W-:Y:S05]  /*1140*/  BSYNC B0 ;  /* 0x0000000000007941 */ /* 0x000fea0003800000 */
.L_x_2324:
[C---:B------:R-:W-:Y:S02]  /*1150*/  ISETP.GT.U32.AND P1, PT, R4.reuse, -0x1801, PT ;  /* 0xffffe7ff0400780c */ /* 0x040fe40003f24070 */
[----:B------:R-:W-:Y:S02]  /*1160*/  IADD3 R4, R4, 0x1800, RZ ;  /* 0x0000180004047810 */ /* 0x000fe40007ffe0ff */
[----:B------:R-:W-:-:S09]  /*1170*/  IADD3 R5, R5, 0xc00, RZ ;  /* 0x00000c0005057810 */ /* 0x000fd20007ffe0ff */
[----:B------:R-:W-:Y:S05]  /*1180*/  @P1 BRA `(.L_x_2326) ;  /* 0xffffffec00f41947 */ /* 0x000fea000383ffff */
[----:B------:R-:W-:Y:S05]  /*1190*/  EXIT ;  /* 0x000000000000794d */ /* 0x000fea0003800000 */
.L_x_2323:
[----:B------:R-:W-:Y:S01]  /*11a0*/  HFMA2.MMA R14, -RZ, RZ, 0, 5.9604644775390625e-08 ;  /* 0x00000001ff0e7435 */ /* 0x000fe200000001ff */
[----:B----4-:R-:W-:Y:S02]  /*11b0*/  MOV R27, R10 ;  /* 0x0000000a001b7202 */ /* 0x010fe40000000f00 */
[----:B------:R-:W-:Y:S02]  /*11c0*/  MOV R13, 0x1f ;  /* 0x0000001f000d7802 */ /* 0x000fe40000000f00 */
[----:B------:R-:W-:-:S07]  /*11d0*/  MOV R12, 0xffffffff ;  /* 0xffffffff000c7802 */ /* 0x000fce0000000f00 */
[----:B0123--:R-:W-:Y:S05]  /*11e0*/  WARPSYNC.COLLECTIVE R12, `(.L_x_2327) ;  /* 0x000000000c087348 */ /* 0x00ffea0003c00000 */
[----:B------:R4:W0:Y:S02]  /*11f0*/  SHFL.BFLY P2, R17, R27, R14, R13 ;  /* 0x0c00000e1b117389 */ /* 0x000824000004000d */
[----:B01234-:R-:W-:Y:S01]  /*1200*/  ENDCOLLECTIVE ;  /* 0x000000000000791b */ /* 0x01ffe20003800000 */
.L_x_2327:
[----:B------:R-:W-:Y:S01]  /*1210*/  HFMA2.MMA R14, -RZ, RZ, 0, 1.1920928955078125e-07 ;  /* 0x00000002ff0e7435 */ /* 0x000fe200000001ff */
[----:B------:R-:W-:-:S05]  /*1220*/  FADD.FTZ R11, R10, R17 ;  /* 0x000000110a0b7221 */ /* 0x000fca0000010000 */
[----:B------:R-:W-:-:S07]  /*1230*/  MOV R27, R11 ;  /* 0x0000000b001b7202 */ /* 0x000fce0000000f00 */
[----:B------:R-:W-:Y:S05]  /*1240*/  WARPSYNC.COLLECTIVE R12, `(.L_x_2328) ;  /* 0x000000000c087348 */ /* 0x000fea0003c00000 */
[----:B------:R0:W1:Y:S02]  /*1250*/  SHFL.BFLY P2, R17, R27, R14, R13 ;  /* 0x0c00000e1b117389 */ /* 0x000064000004000d */
[----:B01----:R-:W-:Y:S01]  /*1260*/  ENDCOLLECTIVE ;  /* 0x000000000000791b */ /* 0x003fe20003800000 */
.L_x_2328:
[----:B------:R-:W-:Y:S01]  /*1270*/  HFMA2.MMA R14, -RZ, RZ, 0, 2.384185791015625e-07 ;  /* 0x00000004ff0e7435 */ /* 0x000fe200000001ff */
[----:B------:R-:W-:-:S05]  /*1280*/  FADD.FTZ R10, R11, R17 ;  /* 0x000000110b0a7221 */ /* 0x000fca0000010000 */
[----:B------:R-:W-:-:S07]  /*1290*/  MOV R27, R10 ;  /* 0x0000000a001b7202 */ /* 0x000fce0000000f00 */
[----:B------:R-:W-:Y:S05]  /*12a0*/  WARPSYNC.COLLECTIVE R12, `(.L_x_2329) ;  /* 0x000000000c087348 */ /* 0x000fea0003c00000 */
[----:B------:R0:W1:Y:S02]  /*12b0*/  SHFL.BFLY P2, R17, R27, R14, R13 ;  /* 0x0c00000e1b117389 */ /* 0x000064000004000d */
[----:B01----:R-:W-:Y:S01]  /*12c0*/  ENDCOLLECTIVE ;  /* 0x000000000000791b */ /* 0x003fe20003800000 */
.L_x_2329:
[----:B------:R-:W-:Y:S01]  /*12d0*/  HFMA2.MMA R14, -RZ, RZ, 0, 4.76837158203125e-07 ;  /* 0x00000008ff0e7435 */ /* 0x000fe200000001ff */
[----:B------:R-:W-:-:S05]  /*12e0*/  FADD.FTZ R19, R10, R17 ;  /* 0x000000110a137221 */ /* 0x000fca0000010000 */
[----:B------:R-:W-:-:S07]  /*12f0*/  MOV R27, R19 ;  /* 0x00000013001b7202 */ /* 0x000fce0000000f00 */
[----:B------:R-:W-:Y:S05]  /*1300*/  WARPSYNC.COLLECTIVE R12, `(.L_x_2330) ;  /* 0x000000000c087348 */ /* 0x000fea0003c00000 */
[----:B------:R0:W1:Y:S02]  /*1310*/  SHFL.BFLY P2, R17, R27, R14, R13 ;  /* 0x0c00000e1b117389 */ /* 0x000064000004000d */
[----:B01----:R-:W-:Y:S01]  /*1320*/  ENDCOLLECTIVE ;  /* 0x000000000000791b */ /* 0x003fe20003800000 */
.L_x_2330:
[----:B------:R-:W-:Y:S01]  /*1330*/  HFMA2.MMA R14, -RZ, RZ, 0, 9.5367431640625e-07 ;  /* 0x00000010ff0e7435 */ /* 0x000fe200000001ff */
[----:B------:R-:W-:-:S05]  /*1340*/  FADD.FTZ R11, R19, R17 ;  /* 0x00000011130b7221 */ /* 0x000fca0000010000 */
[----:B------:R-:W-:-:S07]  /*1350*/  MOV R27, R11 ;  /* 0x0000000b001b7202 */ /* 0x000fce0000000f00 */
[----:B------:R-:W-:Y:S05]  /*1360*/  WARPSYNC.COLLECTIVE R12, `(.L_x_2331) ;  /* 0x000000000c087348 */ /* 0x000fea0003c00000 */
[----:B------:R0:W1:Y:S02]  /*1370*/  SHFL.BFLY P2, R17, R27, R14, R13 ;  /* 0x0c00000e1b117389 */ /* 0x000064000004000d */
[----:B01----:R-:W-:Y:S01]  /*1380*/  ENDCOLLECTIVE ;  /* 0x000000000000791b */ /* 0x003fe20003800000 */
.L_x_2331:
[----:B------:R-:W-:Y:S01]  /*1390*/  HFMA2.MMA R14, -RZ, RZ, 0, 5.9604644775390625e-08 ;  /* 0x00000001ff0e7435 */ /* 0x000fe200000001ff */
[----:B------:R-:W-:Y:S01]  /*13a0*/  IMAD.MOV.U32 R27, RZ, RZ, R15 ;  /* 0x000000ffff1b7224 */ /* 0x000fe200078e000f */
[----:B------:R-:W-:-:S09]  /*13b0*/  MOV R10, R17 ;  /* 0x00000011000a7202 */ /* 0x000fd20000000f00 */
[----:B------:R-:W-:Y:S05]  /*13c0*/  WARPSYNC.COLLECTIVE R12, `(.L_x_2332) ;  /* 0x000000000c087348 */ /* 0x000fea0003c00000 */
[----:B------:R0:W1:Y:S02]  /*13d0*/  SHFL.BFLY P2, R17, R27, R14, R13 ;  /* 0x0c00000e1b117389 */ /* 0x000064000004000d */
[----:B01----:R-:W-:Y:S01]  /*13e0*/  ENDCOLLECTIVE ;  /* 0x000000000000791b */ /* 0x003fe20003800000 */
.L_x_2332:
[----:B------:R-:W-:Y:S01]  /*13f0*/  HFMA2.MMA R14, -RZ, RZ, 0, 1.1920928955078125e-07 ;  /* 0x00000002ff0e7435 */ /* 0x000fe200000001ff */
[----:B------:R-:W-:-:S05]  /*1400*/  MOV R16, R17 ;  /* 0x0000001100107202 */ /* 0x000fca0000000f00 */
[----:B------:R-:W-:-:S05]  /*1410*/  FADD.FTZ R16, R15, R16 ;  /* 0x000000100f107221 */ /* 0x000fca0000010000 */
[----:B------:R-:W-:-:S07]  /*1420*/  MOV R27, R16 ;  /* 0x00000010001b7202 */ /* 0x000fce0000000f00 */
[----:B------:R-:W-:Y:S05]  /*1430*/  WARPSYNC.COLLECTIVE R12, `(.L_x_2333) ;  /* 0x000000000c087348 */ /* 0x000fea0003c00000 */
[----:B------:R0:W1:Y:S02]  /*1440*/  SHFL.BFLY P2, R17, R27, R14, R13 ;  /* 0x0c00000e1b117389 */ /* 0x000064000004000d */
[----:B01----:R-:W-:Y:S01]  /*1450*/  ENDCOLLECTIVE ;  /* 0x000000000000791b */ /* 0x003fe20003800000 */
.L_x_2333:
[----:B------:R-:W-:Y:S01]  /*1460*/  HFMA2.MMA R14, -RZ, RZ, 0, 2.384185791015625e-07 ;  /* 0x00000004ff0e7435 */ /* 0x000fe200000001ff */
[----:B------:R-:W-:-:S05]  /*1470*/  MOV R19, R17 ;  /* 0x0000001100137202 */ /* 0x000fca0000000f00 */
[----:B------:R-:W-:-:S05]  /*1480*/  FADD.FTZ R15, R16, R19 ;  /* 0x00000013100f7221 */ /* 0x000fca0000010000 */
[----:B------:R-:W-:-:S07]  /*1490*/  MOV R27, R15 ;  /* 0x0000000f001b7202 */ /* 0x000fce0000000f00 */
[----:B------:R-:W-:Y:S05]  /*14a0*/  WARPSYNC.COLLECTIVE R12, `(.L_x_2334) ;  /* 0x000000000c087348 */ /* 0x000fea0003c00000 */
[----:B------:R0:W1:Y:S02]  /*14b0*/  SHFL.BFLY P2, R17, R27, R14, R13 ;  /* 0x0c00000e1b117389 */ /* 0x000064000004000d */
[----:B01----:R-:W-:Y:S01]  /*14c0*/  ENDCOLLECTIVE ;  /* 0x000000000000791b */ /* 0x003fe20003800000 */
.L_x_2334:
[----:B------:R-:W-:Y:S01]  /*14d0*/  HFMA2.MMA R14, -RZ, RZ, 0, 4.76837158203125e-07 ;  /* 0x00000008ff0e7435 */ /* 0x000fe200000001ff */
[----:B------:R-:W-:-:S05]  /*14e0*/  MOV R18, R17 ;  /* 0x0000001100127202 */ /* 0x000fca0000000f00 */
[----:B------:R-:W-:-:S05]  /*14f0*/  FADD.FTZ R20, R15, R18 ;  /* 0x000000120f147221 */ /* 0x000fca0000010000 */
[----:B------:R-:W-:-:S07]  /*1500*/  MOV R27, R20 ;  /* 0x00000014001b7202 */ /* 0x000fce0000000f00 */
[----:B------:R-:W-:Y:S05]  /*1510*/  WARPSYNC.COLLECTIVE R12, `(.L_x_2335) ;  /* 0x000000000c087348 */ /* 0x000fea0003c00000 */
[----:B------:R0:W1:Y:S02]  /*1520*/  SHFL.BFLY P2, R17, R27, R14, R13 ;  /* 0x0c00000e1b117389 */ /* 0x000064000004000d */
[----:B01----:R-:W-:Y:S01]  /*1530*/  ENDCOLLECTIVE ;  /* 0x000000000000791b */ /* 0x003fe20003800000 */
.L_x_2335:
[----:B------:R-:W-:Y:S01]  /*1540*/  HFMA2.MMA R14, -RZ, RZ, 0, 9.5367431640625e-07 ;  /* 0x00000010ff0e7435 */ /* 0x000fe200000001ff */
[----:B------:R-:W-:-:S05]  /*1550*/  MOV R21, R17 ;  /* 0x0000001100157202 */ /* 0x000fca0000000f00 */
[----:B------:R-:W-:-:S05]  /*1560*/  FADD.FTZ R16, R20, R21 ;  /* 0x0000001514107221 */ /* 0x000fca0000010000 */
[----:B------:R-:W-:-:S07]  /*1570*/  MOV R27, R16 ;  /* 0x00000010001b7202 */ /* 0x000fce0000000f00 */
[----:B------:R-:W-:Y:S05]  /*1580*/  WARPSYNC.COLLECTIVE R12, `(.L_x_2336) ;  /* 0x000000000c087348 */ /* 0x000fea0003c00000 */
[----:B------:R0:W1:Y:S02]  /*1590*/  SHFL.BFLY P2, R17, R27, R14, R13 ;  /* 0x0c00000e1b117389 */ /* 0x000064000004000d */
[----:B01----:R-:W-:Y:S01]  /*15a0*/  ENDCOLLECTIVE ;  /* 0x000000000000791b */ /* 0x003fe20003800000 */
.L_x_2336:
[----:B------:R-:W-:Y:S01]  /*15b0*/  HFMA2.MMA R14, -RZ, RZ, 0, 5.9604644775390625e-08 ;  /* 0x00000001ff0e7435 */ /* 0x000fe200000001ff */
[----:B------:R-:W-:Y:S02]  /*15c0*/  MOV R27, R9 ;  /* 0x00000009001b7202 */ /* 0x000fe40000000f00 */
[----:B------:R-:W-:-:S08]  /*15d0*/  MOV R15, R17 ;  /* 0x00000011000f7202 */ /* 0x000fd00000000f00 */
[----:B------:R-:W-:Y:S05]  /*15e0*/  WARPSYNC.COLLECTIVE R12, `(.L_x_2337) ;  /* 0x000000000c087348 */ /* 0x000fea0003c00000 */
[----:B------:R0:W1:Y:S02]  /*15f0*/  SHFL.BFLY P2, R17, R27, R14, R13 ;  /* 0x0c00000e1b117389 */ /* 0x000064000004000d */
[----:B01----:R-:W-:Y:S01]  /*1600*/  ENDCOLLECTIVE ;  /* 0x000000000000791b */ /* 0x003fe20003800000 */
.L_x_2337:
[----:B------:R-:W-:Y:S01]  /*1610*/  HFMA2.MMA R14, -RZ, RZ, 0, 1.1920928955078125e-07 ;  /* 0x00000002ff0e7435 */ /* 0x000fe200000001ff */
[----:B------:R-:W-:-:S05]  /*1620*/  MOV R18, R17 ;  /* 0x0000001100127202 */ /* 0x000fca0000000f00 */
[----:B------:R-:W-:-:S05]  /*1630*/  FADD.FTZ R20, R9, R18 ;  /* 0x0000001209147221 */ /* 0x000fca0000010000 */
[----:B------:R-:W-:-:S07]  /*1640*/  MOV R27, R20 ;  /* 0x00000014001b7202 */ /* 0x000fce0000000f00 */
[----:B------:R-:W-:Y:S05]  /*1650*/  WARPSYNC.COLLECTIVE R12, `(.L_x_2338) ;  /* 0x000000000c087348 */ /* 0x000fea0003c00000 */
[----:B------:R0:W1:Y:S02]  /*1660*/  SHFL.BFLY P2, R17, R27, R14, R13 ;  /* 0x0c00000e1b117389 */ /* 0x000064000004000d */
[----:B01----:R-:W-:Y:S01]  /*1670*/  ENDCOLLECTIVE ;  /* 0x000000000000791b */ /* 0x003fe20003800000 */
.L_x_2338:
[----:B------:R-:W-:Y:S01]  /*1680*/  IMAD.MOV.U32 R14, RZ, RZ, 0x4 ;  /* 0x00000004ff0e7424 */ /* 0x000fe200078e00ff */
[----:B------:R-:W-:-:S05]  /*1690*/  MOV R21, R17 ;  /* 0x0000001100157202 */ /* 0x000fca0000000f00 */
[----:B------:R-:W-:-:S05]  /*16a0*/  FADD.FTZ R9, R20, R21 ;  /* 0x0000001514097221 */ /* 0x000fca0000010000 */
[----:B------:R-:W-:-:S07]  /*16b0*/  MOV R27, R9 ;  /* 0x00000009001b7202 */ /* 0x000fce0000000f00 */
[----:B------:R-:W-:Y:S05]  /*16c0*/  WARPSYNC.COLLECTIVE R12, `(.L_x_2339) ;  /* 0x000000000c087348 */ /* 0x000fea0003c00000 */
[----:B------:R0:W1:Y:S02]  /*16d0*/  SHFL.BFLY P2, R17, R27, R14, R13 ;  /* 0x0c00000e1b117389 */ /* 0x000064000004000d */
[----:B01----:R-:W-:Y:S01]  /*16e0*/  ENDCOLLECTIVE ;  /* 0x000000000000791b */ /* 0x003fe20003800000 */
.L_x_2339:
[----:B------:R-:W-:Y:S01]  /*16f0*/  HFMA2.MMA R14, -RZ, RZ, 0, 4.76837158203125e-07 ;  /* 0x00000008ff0e7435 */ /* 0x000fe200000001ff */
[----:B------:R-:W-:-:S05]  /*1700*/  MOV R22, R17 ;  /* 0x0000001100167202 */ /* 0x000fca0000000f00 */
[----:B------:R-:W-:-:S05]  /*1710*/  FADD.FTZ R22, R9, R22 ;  /* 0x0000001609167221 */ /* 0x000fca0000010000 */
[----:B------:R-:W-:-:S07]  /*1720*/  MOV R27, R22 ;  /* 0x00000016001b7202 */ /* 0x000fce0000000f00 */
[----:B------:R-:W-:Y:S05]  /*1730*/  WARPSYNC.COLLECTIVE R12, `(.L_x_2340) ;  /* 0x000000000c087348 */ /* 0x000fea0003c00000 */
[----:B------:R0:W1:Y:S02]  /*1740*/  SHFL.BFLY P2, R17, R27, R14, R13 ;  /* 0x0c00000e1b117389 */ /* 0x000064000004000d */
[----:B01----:R-:W-:Y:S01]  /*1750*/  ENDCOLLECTIVE ;  /* 0x000000000000791b */ /* 0x003fe20003800000 */
.L_x_2340:
[----:B------:R-:W-:Y:S01]  /*1760*/  HFMA2.MMA R14, -RZ, RZ, 0, 9.5367431640625e-07 ;  /* 0x00000010ff0e7435 */ /* 0x000fe200000001ff */
[----:B------:R-:W-:-:S05]  /*1770*/  MOV R23, R17 ;  /* 0x0000001100177202 */ /* 0x000fca0000000f00 */
[----:B------:R-:W-:-:S05]  /*1780*/  FADD.FTZ R18, R22, R23 ;  /* 0x0000001716127221 */ /* 0x000fca0000010000 */
[----:B------:R-:W-:-:S07]  /*1790*/  MOV R27, R18 ;  /* 0x00000012001b7202 */ /* 0x000fce0000000f00 */
[----:B------:R-:W-:Y:S05]  /*17a0*/  WARPSYNC.COLLECTIVE R12, `(.L_x_2341) ;  /* 0x000000000c087348 */ /* 0x000fea0003c00000 */
[----:B------:R0:W1:Y:S02]  /*17b0*/  SHFL.BFLY P2, R17, R27, R14, R13 ;  /* 0x0c00000e1b117389 */ /* 0x000064000004000d */
[----:B01----:R-:W-:Y:S01]  /*17c0*/  ENDCOLLECTIVE ;  /* 0x000000000000791b */ /* 0x003fe20003800000 */
.L_x_2341:
[----:B------:R-:W-:Y:S01]  /*17d0*/  HFMA2.MMA R14, -RZ, RZ, 0, 5.9604644775390625e-08 ;  /* 0x00000001ff0e7435 */ /* 0x000fe200000001ff */
[----:B------:R-:W-:Y:S02]  /*17e0*/  MOV R27, R8 ;  /* 0x00000008001b7202 */ /* 0x000fe40000000f00 */
[----:B------:R-:W-:-:S08]  /*17f0*/  MOV R9, R17 ;  /* 0x0000001100097202 */ /* 0x000fd00000000f00 */
[----:B------:R-:W-:Y:S05]  /*1800*/  WARPSYNC.COLLECTIVE R12, `(.L_x_2342) ;  /* 0x000000000c087348 */ /* 0x000fea0003c00000 */
[----:B------:R0:W1:Y:S02]  /*1810*/  SHFL.BFLY P2, R17, R27, R14, R13 ;  /* 0x0c00000e1b117389 */ /* 0x000064000004000d */
[----:B01----:R-:W-:Y:S01]  /*1820*/  ENDCOLLECTIVE ;  /* 0x000000000000791b */ /* 0x003fe20003800000 */
.L_x_2342:
[----:B------:R-:W-:Y:S01]  /*1830*/  HFMA2.MMA R14, -RZ, RZ, 0, 1.1920928955078125e-07 ;  /* 0x00000002ff0e7435 */ /* 0x000fe200000001ff */
[----:B------:R-:W-:-:S05]  /*1840*/  MOV R19, R17 ;  /* 0x0000001100137202 */ /* 0x000fca0000000f00 */
[----:B------:R-:W-:-:S05]  /*1850*/  FADD.FTZ R23, R8, R19 ;  /* 0x0000001308177221 */ /* 0x000fca0000010000 */
[----:B------:R-:W-:-:S07]  /*1860*/  MOV R27, R23 ;  /* 0x00000017001b7202 */ /* 0x000fce0000000f00 */
[----:B------:R-:W-:Y:S05]  /*1870*/  WARPSYNC.COLLECTIVE R12, `(.L_x_2343) ;  /* 0x000000000c087348 */ /* 0x000fea0003c00000 */
[----:B------:R0:W1:Y:S02]  /*1880*/  SHFL.BFLY P2, R17, R27, R14, R13 ;  /* 0x0c00000e1b117389 */ /* 0x000064000004000d */
[----:B01----:R-:W-:Y:S01]  /*1890*/  ENDCOLLECTIVE ;  /* 0x000000000000791b */ /* 0x003fe20003800000 */
.L_x_2343:
[----:B------:R-:W-:Y:S01]  /*18a0*/  HFMA2.MMA R14, -RZ, RZ, 0, 2.384185791015625e-07 ;  /* 0x00000004ff0e7435 */ /* 0x000fe200000001ff */
[----:B------:R-:W-:-:S05]  /*18b0*/  MOV R22, R17 ;  /* 0x0000001100167202 */ /* 0x000fca0000000f00 */
[----:B------:R-:W-:-:S05]  /*18c0*/  FADD.FTZ R8, R23, R22 ;  /* 0x0000001617087221 */ /* 0x000fca0000010000 */
[----:B------:R-:W-:-:S07]  /*18d0*/  MOV R27, R8 ;  /* 0x00000008001b7202 */ /* 0x000fce0000000f00 */
[----:B------:R-:W-:Y:S05]  /*18e0*/  WARPSYNC.COLLECTIVE R12, `(.L_x_2344) ;  /* 0x000000000c087348 */ /* 0x000fea0003c00000 */
[----:B------:R0:W1:Y:S02]  /*18f0*/  SHFL.BFLY P2, R17, R27, R14, R13 ;  /* 0x0c00000e1b117389 */ /* 0x000064000004000d */
[----:B01----:R-:W-:Y:S01]  /*1900*/  ENDCOLLECTIVE ;  /* 0x000000000000791b */ /* 0x003fe20003800000 */
.L_x_2344:
[----:B------:R-:W-:Y:S01]  /*1910*/  HFMA2.MMA R14, -RZ, RZ, 0, 4.76837158203125e-07 ;  /* 0x00000008ff0e7435 */ /* 0x000fe200000001ff */
[----:B------:R-:W-:-:S05]  /*1920*/  MOV R21, R17 ;  /* 0x0000001100157202 */ /* 0x000fca0000000f00 */
[----:B------:R-:W-:-:S05]  /*1930*/  FADD.FTZ R24, R8, R21 ;  /* 0x0000001508187221 */ /* 0x000fca0000010000 */
[----:B------:R-:W-:-:S07]  /*1940*/  MOV R27, R24 ;  /* 0x00000018001b7202 */ /* 0x000fce0000000f00 */
[----:B------:R-:W-:Y:S05]  /*1950*/  WARPSYNC.COLLECTIVE R12, `(.L_x_2345) ;  /* 0x000000000c087348 */ /* 0x000fea0003c00000 */
[----:B------:R0:W1:Y:S02]  /*1960*/  SHFL.BFLY P2, R17, R27, R14, R13 ;  /* 0x0c00000e1b117389 */ /* 0x000064000004000d */
[----:B01----:R-:W-:Y:S01]  /*1970*/  ENDCOLLECTIVE ;  /* 0x000000000000791b */ /* 0x003fe20003800000 */
.L_x_2345:
[----:B------:R-:W-:Y:S01]  /*1980*/  HFMA2.MMA R14, -RZ, RZ, 0, 9.5367431640625e-07 ;  /* 0x00000010ff0e7435 */ /* 0x000fe200000001ff */
[----:B------:R-:W-:-:S05]  /*1990*/  MOV R25, R17 ;  /* 0x0000001100197202 */ /* 0x000fca0000000f00 */
[----:B------:R-:W-:-:S05]  /*19a0*/  FADD.FTZ R25, R24, R25 ;  /* 0x0000001918197221 */ /* 0x000fca0000010000 */
[----:B------:R-:W-:-:S07]  /*19b0*/  MOV R27, R25 ;  /* 0x00000019001b7202 */ /* 0x000fce0000000f00 */
[----:B------:R-:W-:Y:S05]  /*19c0*/  WARPSYNC.COLLECTIVE R12, `(.L_x_2346) ;  /* 0x000000000c087348 */ /* 0x000fea0003c00000 */
[----:B------:R0:W1:Y:S02]  /*19d0*/  SHFL.BFLY P2, R17, R27, R14, R13 ;  /* 0x0c00000e1b117389 */ /* 0x000064000004000d */
[----:B01----:R-:W-:Y:S01]  /*19e0*/  ENDCOLLECTIVE ;  /* 0x000000000000791b */ /* 0x003fe20003800000 */
.L_x_2346:
[----:B------:R-:W-:Y:S05]  /*19f0*/  BRA `(.L_x_2347) ;  /* 0xfffffff400487947 */ /* 0x000fea000383ffff */
.L_x_2348:
        /* <DEDUP_REMOVED lines=16> */
.L_x_3305:


//--------------------- .text._ZN10layer_norm31ln_parallel_residual_bwd_kernelINS_13Kernel_traitsIf6__halffS2_fjLj6144ELj1ELj1ELj8ELj16ENS_18Kernel_traits_baseILj6144EfS2_fS2_fjLj256EEEEELb1ELb1ELb0EEEvNS_9BwdParamsE --------------------------
	.section	.text._ZN10layer_norm31ln_parallel_residual_bwd_kernelINS_13Kernel_traitsIf6__halffS2_fjLj6144ELj1ELj1ELj8ELj16ENS_18Kernel_traits_baseILj6144EfS2_fS2_fjLj256EEEEELb1ELb1ELb0EEEvNS_9BwdParamsE,"ax",@progbits
	.align	128
        .global         _ZN10layer_norm31ln_parallel_residual_bwd_kernelINS_13Kernel_traitsIf6__halffS2_fjLj6144ELj1ELj1ELj8ELj16ENS_18Kernel_traits_baseILj6144EfS2_fS2_fjLj256EEEEELb1ELb1ELb0EEEvNS_9BwdParamsE
        .type           _ZN10layer_norm31ln_parallel_residual_bwd_kernelINS_13Kernel_traitsIf6__halffS2_fjLj6144ELj1ELj1ELj8ELj16ENS_18Kernel_traits_baseILj6144EfS2_fS2_fjLj256EEEEELb1ELb1ELb0EEEvNS_9BwdParamsE,@function
        .size           _ZN10layer_norm31ln_parallel_residual_bwd_kernelINS_13Kernel_traitsIf6__halffS2_fjLj6144ELj1ELj1ELj8ELj16ENS_18Kernel_traits_baseILj6144EfS2_fS2_fjLj256EEEEELb1ELb1ELb0EEEvNS_9BwdParamsE,(.L_x_3306 - _ZN10layer_norm31ln_parallel_residual_bwd_kernelINS_13Kernel_traitsIf6__halffS2_fjLj6144ELj1ELj1ELj8ELj16ENS_18Kernel_traits_baseILj6144EfS2_fS2_fjLj256EEEEELb1ELb1ELb0EEEvNS_9BwdParamsE)
        .other          _ZN10layer_norm31ln_parallel_residual_bwd_kernelINS_13Kernel_traitsIf6__halffS2_fjLj6144ELj1ELj1ELj8ELj16ENS_18Kernel_traits_baseILj6144EfS2_fS2_fjLj256EEEEELb1ELb1ELb0EEEvNS_9BwdParamsE,@"STO_CUDA_ENTRY STV_DEFAULT"
_ZN10layer_norm31ln_parallel_residual_bwd_kernelINS_13Kernel_traitsIf6__halffS2_fjLj6144ELj1ELj1ELj8ELj16ENS_18Kernel_traits_baseILj6144EfS2_fS2_fjLj256EEEEELb1ELb1ELb0EEEvNS_9BwdParamsE:
.text._ZN10layer_norm31ln_parallel_residual_bwd_kernelINS_13Kernel_traitsIf6__halffS2_fjLj6144ELj1ELj1ELj8ELj16ENS_18Kernel_traits_baseILj6144EfS2_fS2_fjLj256EEEEELb1ELb1ELb0EEEvNS_9BwdParamsE:
        /* <DEDUP_REMOVED lines=71> */
.L_x_2363:
        /* <DEDUP_REMOVED lines=10> */
[----:B------:R-:W-:Y:S02]  /*0510*/  CS2R R126, SRZ ;  /* 0x00000000007e7805 */ /* 0x000fe4000001ff00 */
[----:B------:R-:W-:Y:S01]  /*0520*/  SHF.R.U32.HI R124, RZ, 0x5, R191 ;  /* 0x00000005ff7c7819 */ /* 0x000fe200000116bf */
[----:B------:R-:W-:-:S05]  /*0530*/  IMAD R116, R2, R141, RZ ;  /* 0x0000008d02747224 */ /* 0x000fca00078e02ff */
        /* <DEDUP_REMOVED lines=9> */
[----:B------:R-:W-:Y:S02]  /*05d0*/  LEA.HI.X R133, R0, UR11, RZ, 0x5, P1 ;  /* 0x0000000b00857c11 */ /* 0x000fe400088f2cff */
[----:B------:R-:W-:-:S03]  /*05e0*/  ISETP.NE.AND.EX P0, PT, RZ, UR15, PT, P0 ;  /* 0x0000000fff007c0c */ /* 0x000fc6000bf05300 */
[----:B------:R-:W2:Y:S04]  /*05f0*/  LDG.E.128 R116, desc[UR4][R132.64] ;  /* 0x0000000484747981 */ /* 0x000ea8000c1e1d00 */
[----:B------:R-:W3:Y:S06]  /*0600*/  LDG.E.128 R112, desc[UR4][R132.64+0x10] ;  /* 0x0000100484707981 */ /* 0x000eec000c1e1d00 */
[----:B------:R-:W1:Y:S01]  /*0610*/  @P0 LDC.64 R146, c[0x0][0x248] ;  /* 0x00009200ff920b82 */ /* 0x000e620000000a00 */
[----:B0-----:R-:W-:-:S06]  /*0620*/  IMAD.WIDE.U32 R120, R0, 0x10, R120 ;  /* 0x0000001000787825 */ /* 0x001fcc00078e0078 */
[----:B------:R-:W4:Y:S01]  /*0630*/  LDG.E.128 R120, desc[UR4][R120.64] ;  /* 0x0000000478787981 */ /* 0x000f22000c1e1d00 */
[C---:B------:R-:W-:Y:S02]  /*0640*/  SHF.L.U32 R3, R0.reuse, 0x3, RZ ;  /* 0x0000000300037819 */ /* 0x040fe400000006ff */
[----:B------:R-:W-:Y:S02]  /*0650*/  SHF.L.U64.HI R126, R0, 0x3, RZ ;  /* 0x00000003007e7819 */ /* 0x000fe400000102ff */
[----:B------:R-:W-:-:S04]  /*0660*/  IADD3 R144, P1, R3, UR12, RZ ;  /* 0x0000000c03907c10 */ /* 0x000fc8000ff3e0ff */
[----:B------:R-:W-:Y:S02]  /*0670*/  IADD3.X R145, R126, UR13, RZ, P1, !PT ;  /* 0x0000000d7e917c10 */ /* 0x000fe40008ffe4ff */
[----:B-1----:R-:W-:-:S03]  /*0680*/  @P0 IADD3 R146, P1, R3, R146, RZ ;  /* 0x0000009203920210 */ /* 0x002fc60007f3e0ff */
[----:B------:R0:W5:Y:S01]  /*0690*/  LDG.E.64 R132, desc[UR4][R144.64] ;  /* 0x0000000490847981 */ /* 0x000162000c1e1b00 */
        /* <DEDUP_REMOVED lines=12> */
[C---:B------:R-:W-:Y:S02]  /*0760*/  FADD.FTZ R149, -R125.reuse, R118 ;  /* 0x000000767d957221 */ /* 0x040fe40000010100 */
[C---:B-----5:R-:W-:Y:S01]  /*0770*/  FMUL.FTZ R3, R142.reuse, R3 ;  /* 0x000000038e037220 */ /* 0x060fe20000410000 */
[----:B0-----:R-:W-:Y:S01]  /*0780*/  FMUL.FTZ R144, R142, R143 ;  /* 0x0000008f8e907220 */ /* 0x001fe20000410000 */
[----:B---3--:R-:W-:Y:S01]  /*0790*/  FADD.FTZ R193, -R125, R115 ;  /* 0x000000737dc17221 */ /* 0x008fe20000010100 */
[----:B----4-:R-:W-:-:S02]  /*07a0*/  HADD2.F32 R117, -RZ, R120.H0_H0 ;  /* 0x20000078ff757230 */ /* 0x010fc40000004100 */
[----:B------:R-:W-:-:S03]  /*07b0*/  HADD2.F32 R120, -RZ, R120.H1_H1 ;  /* 0x30000078ff787230 */ /* 0x000fc60000004100 */
[----:B-1----:R-:W-:Y:S01]  /*07c0*/  FMUL.FTZ R146, R80, R117 ;  /* 0x0000007550927220 */ /* 0x002fe20000410000 */
[--C-:B------:R-:W-:Y:S02]  /*07d0*/  HADD2.F32 R119, -RZ, R121.reuse.H0_H0 ;  /* 0x20000079ff777230 */ /* 0x100fe40000004100 */
[----:B------:R-:W-:Y:S02]  /*07e0*/  HADD2.F32 R116, -RZ, R121.H1_H1 ;  /* 0x30000079ff747230 */ /* 0x000fe40000004100 */
[----:B------:R-:W-:Y:S01]  /*07f0*/  FADD.FTZ R121, -R125, R112 ;  /* 0x000000707d797221 */ /* 0x000fe20000010100 */
        /* <DEDUP_REMOVED lines=51> */
.L_x_2351:
[----:B------:R-:W-:Y:S05]  /*0b30*/  BSYNC B0 ;  /* 0x0000000000007941 */ /* 0x000fea0003800000 */
.L_x_2350:
[----:B------:R-:W-:Y:S04]  /*0b40*/  BSSY B0, `(.L_x_2352) ;  /* 0x000005b000007945 */ /* 0x000fe80003800000 */
[----:B------:R-:W-:Y:S05]  /*0b50*/  @!P3 BRA `(.L_x_2353) ;  /* 0x000000040064b947 */ /* 0x000fea0003800000 */
        /* <DEDUP_REMOVED lines=15> */
[----:B------:R-:W5:Y:S01]  /*0c50*/  LDG.E.64 R128, desc[UR4][R162.64] ;  /* 0x00000004a2807981 */ /* 0x000f62000c1e1b00 */
        /* <DEDUP_REMOVED lines=14> */
[C---:B---3--:R-:W-:Y:S01]  /*0d40*/  FADD.FTZ R165, -R125.reuse, R112 ;  /* 0x000000707da57221 */ /* 0x048fe20000010100 */
[----:B0-----:R-:W-:Y:S01]  /*0d50*/  FMUL.FTZ R160, R142, R159 ;  /* 0x0000009f8ea07220 */ /* 0x001fe20000410000 */
[----:B------:R-:W-:Y:S01]  /*0d60*/  FADD.FTZ R195, -R125, R115 ;  /* 0x000000737dc37221 */ /* 0x000fe20000010100 */
[----:B----4-:R-:W-:-:S02]  /*0d70*/  HADD2.F32 R117, -RZ, R120.H0_H0 ;  /* 0x20000078ff757230 */ /* 0x010fc40000004100 */
[----:B------:R-:W-:-:S03]  /*0d80*/  HADD2.F32 R120, -RZ, R120.H1_H1 ;  /* 0x30000078ff787230 */ /* 0x000fc60000004100 */
[----:B------:R-:W-:Y:S01]  /*0d90*/  FMUL.FTZ R162, R72, R117 ;  /* 0x0000007548a27220 */ /* 0x000fe20000410000 */
[--C-:B------:R-:W-:Y:S02]  /*0da0*/  HADD2.F32 R193, -RZ, R123.reuse.H0_H0 ;  /* 0x2000007bffc17230 */ /* 0x100fe40000004100 */
[----:B------:R-:W-:Y:S01]  /*0db0*/  FMUL.FTZ R161, R73, R120 ;  /* 0x0000007849a17220 */ /* 0x000fe20000410000 */
[----:B------:R-:W-:Y:S02]  /*0dc0*/  HADD2.F32 R118, -RZ, R123.H1_H1 ;  /* 0x3000007bff767230 */ /* 0x000fe40000004100 */
[----:B------:R-:W-:Y:S01]  /*0dd0*/  FADD.FTZ R123, -R125, R113 ;  /* 0x000000717d7b7221 */ /* 0x000fe20000010100 */
[--C-:B------:R-:W-:Y:S02]  /*0de0*/  HADD2.F32 R119, -RZ, R121.reuse.H0_H0 ;  /* 0x20000079ff777230 */ /* 0x100fe40000004100 */
[----:B------:R-:W-:Y:S01]  /*0df0*/  FADD.FTZ R112, R127, R162 ;  /* 0x000000a27f707221 */ /* 0x000fe20000010000 */
[----:B------:R-:W-:Y:S01]  /*0e00*/  FFMA.FTZ R113, R157, R162, R126 ;  /* 0x000000a29d717223 */ /* 0x000fe2000001007e */
[----:B------:R-:W-:-:S02]  /*0e10*/  HADD2.F32 R116, -RZ, R121.H1_H1 ;  /* 0x30000079ff747230 */ /* 0x000fc40000004100 */
[----:B------:R-:W-:Y:S01]  /*0e20*/  FMUL.FTZ R159, R142, R167 ;  /* 0x000000a78e9f7220 */ /* 0x000fe20000410000 */
[----:B------:R-:W-:Y:S01]  /*0e30*/  FADD.FTZ R115, R112, R161 ;  /* 0x000000a170737221 */ /* 0x000fe20000010000 */
[----:B------:R-:W-:Y:S01]  /*0e40*/  FMUL.FTZ R166, R74, R119 ;  /* 0x000000774aa67220 */ /* 0x000fe20000410000 */
[----:B------:R-:W-:Y:S01]  /*0e50*/  FFMA.FTZ R112, R160, R161, R113 ;  /* 0x000000a1a0707223 */ /* 0x000fe20000010071 */
[--C-:B------:R-:W-:Y:S02]  /*0e60*/  HADD2.F32 R121, -RZ, R122.reuse.H0_H0 ;  /* 0x2000007aff797230 */ /* 0x100fe40000004100 */
[----:B------:R-:W-:Y:S01]  /*0e70*/  FADD.FTZ R171, -R125, R114 ;  /* 0x000000727dab7221 */ /* 0x000fe20000010100 */
[----:B------:R-:W-:Y:S01]  /*0e80*/  FMUL.FTZ R164, R142, R169 ;  /* 0x000000a98ea47220 */ /* 0x000fe20000410000 */
[----:B------:R-:W-:Y:S01]  /*0e90*/  FMUL.FTZ R163, R75, R116 ;  /* 0x000000744ba37220 */ /* 0x000fe20000410000 */
[----:B------:R-:W-:Y:S01]  /*0ea0*/  FADD.FTZ R114, R115, R166 ;  /* 0x000000a673727221 */ /* 0x000fe20000010000 */
[----:B------:R-:W-:Y:S01]  /*0eb0*/  FFMA.FTZ R113, R159, R166, R112 ;  /* 0x000000a69f717223 */ /* 0x000fe20000010070 */
[----:B------:R-:W-:-:S02]  /*0ec0*/  HADD2.F32 R122, -RZ, R122.H1_H1 ;  /* 0x3000007aff7a7230 */ /* 0x000fc40000004100 */
[----:B------:R-:W-:Y:S01]  /*0ed0*/  FMUL.FTZ R165, R142, R165 ;  /* 0x000000a58ea57220 */ /* 0x000fe20000410000 */
        /* <DEDUP_REMOVED lines=33> */
.L_x_2353:
[----:B------:R-:W-:Y:S05]  /*10f0*/  BSYNC B0 ;  /* 0x0000000000007941 */ /* 0x000fea0003800000 */
.L_x_2352:
        /* <DEDUP_REMOVED lines=24> */
[----:B------:R-:W5:Y:S04]  /*1280*/  @P1 LDG.E.128 R92, desc[UR4][R176.64] ;  /* 0x00000004b05c1981 */ /* 0x000f68000c1e1d00 */
[----:B------:R1:W5:Y:S01]  /*1290*/  @P1 LDG.E.128 R96, desc[UR4][R176.64+0x10] ;  /* 0x00001004b0601981 */ /* 0x000362000c1e1d00 */
[C---:B--2---:R-:W-:Y:S01]  /*12a0*/  FADD.FTZ R193, -R125.reuse, R117 ;  /* 0x000000757dc17221 */ /* 0x044fe20000010100 */
[C---:B------:R-:W-:Y:S01]  /*12b0*/  FADD.FTZ R187, -R125.reuse, R116 ;  /* 0x000000747dbb7221 */ /* 0x040fe20000010100 */
[----:B------:R-:W-:-:S03]  /*12c0*/  FADD.FTZ R195, -R125, R118 ;  /* 0x000000767dc37221 */ /* 0x000fc60000010100 */
[C---:B0----5:R-:W-:Y:S01]  /*12d0*/  FMUL.FTZ R181, R142.reuse, R187 ;  /* 0x000000bb8eb57220 */ /* 0x061fe20000410000 */
[----:B------:R-:W-:Y:S01]  /*12e0*/  FMUL.FTZ R186, R142, R193 ;  /* 0x000000c18eba7220 */ /* 0x000fe20000410000 */
[C---:B----4-:R-:W-:Y:S01]  /*12f0*/  FADD.FTZ R175, -R125.reuse, R113 ;  /* 0x000000717daf7221 */ /* 0x050fe20000010100 */
[C---:B------:R-:W-:Y:S01]  /*1300*/  FADD.FTZ R185, -R125.reuse, R115 ;  /* 0x000000737db97221 */ /* 0x040fe20000010100 */
[--C-:B---3--:R-:W-:Y:S02]  /*1310*/  HADD2.F32 R113, -RZ, R120.reuse.H0_H0 ;  /* 0x20000078ff717230 */ /* 0x108fe40000004100 */
[C---:B------:R-:W-:Y:S01]  /*1320*/  FADD.FTZ R173, -R125.reuse, R112 ;  /* 0x000000707dad7221 */ /* 0x040fe20000010100 */
[----:B------:R-:W-:Y:S02]  /*1330*/  HADD2.F32 R112, -RZ, R121.H1_H1 ;  /* 0x30000079ff707230 */ /* 0x000fe40000004100 */
[----:B------:R-:W-:Y:S01]  /*1340*/  FADD.FTZ R183, -R125, R114 ;  /* 0x000000727db77221 */ /* 0x000fe20000010100 */
[----:B------:R-:W-:-:S02]  /*1350*/  HADD2.F32 R120, -RZ, R120.H1_H1 ;  /* 0x30000078ff787230 */ /* 0x000fc40000004100 */
[C---:B------:R-:W-:Y:S01]  /*1360*/  FMUL.FTZ R180, R142.reuse, R185 ;  /* 0x000000b98eb47220 */ /* 0x040fe20000410000 */
[----:B------:R-:W-:Y:S01]  /*1370*/  FMUL.FTZ R173, R142, R173 ;  /* 0x000000ad8ead7220 */ /* 0x000fe20000410000 */
[----:B------:R-:W-:Y:S01]  /*1380*/  FMUL.FTZ R178, R64, R113 ;  /* 0x0000007140b27220 */ /* 0x000fe20000410000 */
[----:B------:R-:W-:Y:S02]  /*1390*/  HADD2.F32 R115, -RZ, R121.H0_H0 ;  /* 0x20000079ff737230 */ /* 0x000fe40000004100 */
[C---:B-1----:R-:W-:Y:S01]  /*13a0*/  FMUL.FTZ R176, R142.reuse, R175 ;  /* 0x000000af8eb07220 */ /* 0x042fe20000410000 */
[----:B------:R-:W-:Y:S01]  /*13b0*/  FMUL.FTZ R175, R142, R183 ;  /* 0x000000b78eaf7220 */ /* 0x000fe20000410000 */
        /* <DEDUP_REMOVED lines=14> */
[----:B------:R-:W-:Y:S01]  /*14a0*/  FADD.FTZ R114, R115, R182 ;  /* 0x000000b673727221 */ /* 0x000fe20000010000 */
[----:B------:R-:W-:Y:S01]  /*14b0*/  FFMA.FTZ R113, R175, R182, R112 ;  /* 0x000000b6af717223 */ /* 0x000fe20000010070 */
[----:B------:R-:W-:Y:S02]  /*14c0*/  HADD2.F32 R122, -RZ, R122.H1_H1 ;  /* 0x3000007aff7a7230 */ /* 0x000fe40000004100 */
[----:B------:R-:W-:Y:S01]  /*14d0*/  FMUL.FTZ R184, R60, R117 ;  /* 0x000000753cb87220 */ /* 0x000fe20000410000 */
[----:B------:R-:W-:Y:S01]  /*14e0*/  FADD.FTZ R115, R114, R179 ;  /* 0x000000b372737221 */ /* 0x000fe20000010000 */
[----:B------:R-:W-:Y:S01]  /*14f0*/  FFMA.FTZ R112, R180, R179, R113 ;  /* 0x000000b3b4707223 */ /* 0x000fe20000010071 */
[----:B------:R-:W-:Y:S01]  /*1500*/  FADD.FTZ R125, -R125, R119 ;  /* 0x000000777d7d7221 */ /* 0x000fe20000010100 */
[--C-:B------:R-:W-:Y:S02]  /*1510*/  HADD2.F32 R119, -RZ, R123.reuse.H0_H0 ;  /* 0x2000007bff777230 */ /* 0x100fe40000004100 */
        /* <DEDUP_REMOVED lines=24> */
.L_x_2355:
[----:B------:R-:W-:Y:S05]  /*16a0*/  BSYNC B0 ;  /* 0x0000000000007941 */ /* 0x000fea0003800000 */
.L_x_2354:
        /* <DEDUP_REMOVED lines=23> */
.L_x_2378:
        /* <DEDUP_REMOVED lines=124> */
[----:B------:R-:W-:-:S02]  /*1fe0*/  @P0 F2FP.F16.F32.PACK_AB R118, RZ, R114 ;  /* 0x00000072ff76023e */ /* 0x000fc400000000ff */
[----:B------:R-:W-:Y:S01]  /*1ff0*/  @P1 STG.E.128 desc[UR4][R112.64], R100 ;  /* 0x0000006470001986 */ /* 0x000fe2000c101d04 */
[----:B------:R-:W-:Y:S02]  /*2000*/  @P0 FSEL R192, R192, RZ, P6 ;  /* 0x000000ffc0c00208 */ /* 0x000fe40003000000 */
[----:B------:R-:W-:Y:S01]  /*2010*/  @P0 F2FP.F16.F32.PACK_AB R122, RZ, R122 ;  /* 0x0000007aff7a023e */ /* 0x000fe200000000ff */
[----:B------:R0:W-:Y:S01]  /*2020*/  @P1 STG.E.128 desc[UR4][R112.64+0x10], R104 ;  /* 0x0000106870001986 */ /* 0x0001e2000c101d04 */
[----:B------:R-:W-:Y:S01]  /*2030*/  @P0 LOP3.LUT P1, RZ, R135, 0xff000000, RZ, 0xc0, !PT ;  /* 0xff00000087ff0812 */ /* 0x000fe2000782c0ff */
[----:B-1----:R-:W-:Y:S01]  /*2040*/  IMAD.WIDE.U32 R116, R0, 0x10, R116 ;  /* 0x0000001000747825 */ /* 0x002fe200078e0074 */
[----:B------:R-:W-:Y:S02]  /*2050*/  @P0 F2FP.F16.F32.PACK_AB R124, RZ, R124 ;  /* 0x0000007cff7c023e */ /* 0x000fe400000000ff */
[----:B------:R-:W-:Y:S02]  /*2060*/  @P0 FSEL R114, R194, RZ, P1 ;  /* 0x000000ffc2720208 */ /* 0x000fe40000800000 */
[----:B------:R-:W-:-:S02]  /*2070*/  LOP3.LUT P1, RZ, R133, 0xff000000, RZ, 0xc0, !PT ;  /* 0xff00000085ff7812 */ /* 0x000fc4000782c0ff */
[----:B------:R-:W-:Y:S02]  /*2080*/  @P0 F2FP.F16.F32.PACK_AB R192, RZ, R192 ;  /* 0x000000c0ffc0023e */ /* 0x000fe400000000ff */
[----:B------:R-:W-:Y:S02]  /*2090*/  @P0 F2FP.F16.F32.PACK_AB R119, RZ, R119 ;  /* 0x00000077ff77023e */ /* 0x000fe400000000ff */
[----:B------:R-:W-:Y:S02]  /*20a0*/  FSEL R194, R194, RZ, P1 ;  /* 0x000000ffc2c27208 */ /* 0x000fe40000800000 */
[----:B------:R-:W-:Y:S02]  /*20b0*/  @P0 PRMT R108, R118, 0x7610, R108 ;  /* 0x00007610766c0816 */ /* 0x000fe4000000006c */
[----:B------:R-:W-:Y:S02]  /*20c0*/  @P0 F2FP.F16.F32.PACK_AB R123, RZ, R123 ;  /* 0x0000007bff7b023e */ /* 0x000fe400000000ff */
[----:B------:R-:W-:-:S02]  /*20d0*/  @P0 F2FP.F16.F32.PACK_AB R127, RZ, R127 ;  /* 0x0000007fff7f023e */ /* 0x000fc400000000ff */
[----:B------:R-:W-:Y:S02]  /*20e0*/  @P0 F2FP.F16.F32.PACK_AB R125, RZ, R114 ;  /* 0x00000072ff7d023e */ /* 0x000fe400000000ff */
[----:B------:R-:W-:Y:S02]  /*20f0*/  @P0 PRMT R109, R122, 0x7610, R109 ;  /* 0x000076107a6d0816 */ /* 0x000fe4000000006d */
[----:B------:R-:W-:Y:S02]  /*2100*/  @P0 PRMT R110, R124, 0x7610, R110 ;  /* 0x000076107c6e0816 */ /* 0x000fe4000000006e */
[----:B------:R-:W-:Y:S02]  /*2110*/  @P0 LEA R118, P1, R0, UR14, 0x4 ;  /* 0x0000000e00760c11 */ /* 0x000fe4000f8220ff */
[----:B------:R-:W-:Y:S02]  /*2120*/  @P0 PRMT R111, R192, 0x7610, R111 ;  /* 0x00007610c06f0816 */ /* 0x000fe4000000006f */
[----:B------:R-:W-:-:S02]  /*2130*/  F2FP.F16.F32.PACK_AB R114, R200, R199 ;  /* 0x000000c7c872723e */ /* 0x000fc400000000ff */
[----:B0-----:R-:W-:Y:S02]  /*2140*/  F2FP.F16.F32.PACK_AB R113, R198, R197 ;  /* 0x000000c5c671723e */ /* 0x001fe400000000ff */
[----:B------:R-:W-:Y:S02]  /*2150*/  F2FP.F16.F32.PACK_AB R112, R196, R195 ;  /* 0x000000c3c470723e */ /* 0x000fe400000000ff */
[----:B------:R-:W-:Y:S02]  /*2160*/  F2FP.F16.F32.PACK_AB R115, R194, R201 ;  /* 0x000000c9c273723e */ /* 0x000fe400000000ff */
        /* <DEDUP_REMOVED lines=8> */
.L_x_2358:
[----:B------:R-:W-:Y:S05]  /*21f0*/  BSYNC B0 ;  /* 0x0000000000007941 */ /* 0x000fea0003800000 */
.L_x_2357:
        /* <DEDUP_REMOVED lines=123> */
.L_x_2360:
[----:B------:R-:W-:Y:S05]  /*29b0*/  BSYNC B0 ;  /* 0x0000000000007941 */ /* 0x000fea0003800000 */
.L_x_2359:
[----:B------:R-:W-:Y:S04]  /*29c0*/  BSSY B0, `(.L_x_2361) ;  /* 0x000007a000007945 */ /* 0x000fe80003800000 */
[----:B------:R-:W-:Y:S05]  /*29d0*/  @!P4 BRA `(.L_x_2362) ;  /* 0x0000000400e0c947 */ /* 0x000fea0003800000 */
[----:B------:R-:W-:Y:S02]  /*29e0*/  ISETP.NE.AND P0, PT, R189, RZ, PT ;  /* 0x000000ffbd00720c */ /* 0x000fe40003f05270 */
[----:B------:R-:W-:Y:S02]  /*29f0*/  ISETP.NE.U32.AND P1, PT, RZ, UR8, PT ;  /* 0x00000008ff007c0c */ /* 0x000fe4000bf25070 */
[----:B------:R-:W-:Y:S02]  /*2a00*/  FSEL R200, R120, RZ, !P0 ;  /* 0x000000ff78c87208 */ /* 0x000fe40004000000 */
[----:B------:R-:W-:Y:S02]  /*2a10*/  ISETP.NE.AND.EX P1, PT, RZ, UR9, PT, P1 ;  /* 0x00000009ff007c0c */ /* 0x000fe4000bf25310 */
[----:B01----:R-:W-:Y:S01]  /*2a20*/  MOV R112, R138 ;  /* 0x0000008a00707202 */ /* 0x003fe20000000f00 */
        /* <DEDUP_REMOVED lines=115> */
.L_x_2362:
[----:B------:R-:W-:Y:S05]  /*3160*/  BSYNC B0 ;  /* 0x0000000000007941 */ /* 0x000fea0003800000 */
.L_x_2361:
[----:B------:R-:W-:Y:S02]  /*3170*/  IADD3 R2, R2, UR20, RZ ;  /* 0x0000001402027c10 */ /* 0x000fe4000fffe0ff */
[----:B------:R-:W-:Y:S02]  /*3180*/  SEL R0, RZ, 0x1, P5 ;  /* 0x00000001ff007807 */ /* 0x000fe40002800000 */
[----:B------:R-:W-:-:S13]  /*3190*/  ISETP.GE.AND P0, PT, R2, UR21, PT ;  /* 0x0000001502007c0c */ /* 0x000fda000bf06270 */
[----:B------:R-:W-:Y:S05]  /*31a0*/  @!P0 BRA `(.L_x_2363) ;  /* 0xffffffd000b08947 */ /* 0x000fea000383ffff */
.L_x_2349:
        /* <DEDUP_REMOVED lines=17> */
.L_x_2365:
[----:B------:R-:W-:Y:S05]  /*32c0*/  BSYNC B0 ;  /* 0x0000000000007941 */ /* 0x000fea0003800000 */
.L_x_2364:
        /* <DEDUP_REMOVED lines=11> */
.L_x_2367:
[----:B------:R-:W-:Y:S05]  /*3380*/  BSYNC B0 ;  /* 0x0000000000007941 */ /* 0x000fea0003800000 */
.L_x_2366:
        /* <DEDUP_REMOVED lines=10> */
.L_x_2356:
[----:B------:R-:W-:Y:S01]  /*3430*/  HFMA2.MMA R123, -RZ, RZ, 0, 9.5367431640625e-07 ;  /* 0x00000010ff7b7435 */ /* 0x000fe200000001ff */
[----:B------:R-:W-:Y:S02]  /*3440*/  MOV R192, R127 ;  /* 0x0000007f00c07202 */ /* 0x000fe40000000f00 */
[----:B------:R-:W-:Y:S02]  /*3450*/  MOV R194, 0x1f ;  /* 0x0000001f00c27802 */ /* 0x000fe40000000f00 */
[----:B------:R-:W-:-:S07]  /*3460*/  MOV R121, 0xffffffff ;  /* 0xffffffff00797802 */ /* 0x000fce0000000f00 */
[----:B-----5:R-:W-:Y:S05]  /*3470*/  WARPSYNC.COLLECTIVE R121, `(.L_x_2368) ;  /* 0x0000000079087348 */ /* 0x020fea0003c00000 */
[----:B------:R0:W1:Y:S02]  /*3480*/  SHFL.DOWN P1, R122, R192, R123, R194 ;  /* 0x0800007bc07a7389 */ /* 0x00006400000200c2 */
[----:B01---5:R-:W-:Y:S01]  /*3490*/  ENDCOLLECTIVE ;  /* 0x000000000000791b */ /* 0x023fe20003800000 */
.L_x_2368:
[----:B------:R-:W-:Y:S02]  /*34a0*/  MOV R192, R126 ;  /* 0x0000007e00c07202 */ /* 0x000fe40000000f00 */
[----:B------:R-:W-:-:S07]  /*34b0*/  MOV R114, R122 ;  /* 0x0000007a00727202 */ /* 0x000fce0000000f00 */
[----:B------:R-:W-:Y:S05]  /*34c0*/  WARPSYNC.COLLECTIVE R121, `(.L_x_2369) ;  /* 0x0000000079087348 */ /* 0x000fea0003c00000 */
[----:B------:R0:W1:Y:S02]  /*34d0*/  SHFL.DOWN P1, R122, R192, R123, R194 ;  /* 0x0800007bc07a7389 */ /* 0x00006400000200c2 */
[----:B01----:R-:W-:Y:S01]  /*34e0*/  ENDCOLLECTIVE ;  /* 0x000000000000791b */ /* 0x003fe20003800000 */
.L_x_2369:
[----:B------:R-:W-:Y:S01]  /*34f0*/  FADD.FTZ R114, R114, R127 ;  /* 0x0000007f72727221 */ /* 0x000fe20000010000 */
[----:B------:R-:W-:-:S04]  /*3500*/  HFMA2.MMA R123, -RZ, RZ, 0, 4.76837158203125e-07 ;  /* 0x00000008ff7b7435 */ /* 0x000fc800000001ff */
[----:B------:R-:W-:Y:S02]  /*3510*/  MOV R192, R114 ;  /* 0x0000007200c07202 */ /* 0x000fe40000000f00 */
[----:B------:R-:W-:-:S07]  /*3520*/  MOV R113, R122 ;  /* 0x0000007a00717202 */ /* 0x000fce0000000f00 */
[----:B------:R-:W-:Y:S05]  /*3530*/  WARPSYNC.COLLECTIVE R121, `(.L_x_2370) ;  /* 0x0000000079087348 */ /* 0x000fea0003c00000 */
[----:B------:R0:W1:Y:S02]  /*3540*/  SHFL.DOWN P1, R122, R192, R123, R194 ;  /* 0x0800007bc07a7389 */ /* 0x00006400000200c2 */
[----:B01----:R-:W-:Y:S01]  /*3550*/  ENDCOLLECTIVE ;  /* 0x000000000000791b */ /* 0x003fe20003800000 */
.L_x_2370:
[----:B------:R-:W-:-:S05]  /*3560*/  FADD.FTZ R113, R113, R126 ;  /* 0x0000007e71717221 */ /* 0x000fca0000010000 */
[----:B------:R-:W-:Y:S02]  /*3570*/  MOV R192, R113 ;  /* 0x0000007100c07202 */ /* 0x000fe40000000f00 */
[----:B------:R-:W-:-:S07]  /*3580*/  MOV R115, R122 ;  /* 0x0000007a00737202 */ /* 0x000fce0000000f00 */
[----:B------:R-:W-:Y:S05]  /*3590*/  WARPSYNC.COLLECTIVE R121, `(.L_x_2371) ;  /* 0x0000000079087348 */ /* 0x000fea0003c00000 */
[----:B------:R0:W1:Y:S02]  /*35a0*/  SHFL.DOWN P1, R122, R192, R123, R194 ;  /* 0x0800007bc07a7389 */ /* 0x00006400000200c2 */
[----:B01----:R-:W-:Y:S01]  /*35b0*/  ENDCOLLECTIVE ;  /* 0x000000000000791b */ /* 0x003fe20003800000 */
.L_x_2371:
[----:B------:R-:W-:Y:S01]  /*35c0*/  FADD.FTZ R115, R114, R115 ;  /* 0x0000007372737221 */ /* 0x000fe20000010000 */
[----:B------:R-:W-:-:S04]  /*35d0*/  HFMA2.MMA R123, -RZ, RZ, 0, 2.384185791015625e-07 ;  /* 0x00000004ff7b7435 */ /* 0x000fc800000001ff */
[----:B------:R-:W-:Y:S02]  /*35e0*/  MOV R192, R115 ;  /* 0x0000007300c07202 */ /* 0x000fe40000000f00 */
[----:B------:R-:W-:-:S07]  /*35f0*/  MOV R116, R122 ;  /* 0x0000007a00747202 */ /* 0x000fce0000000f00 */
[----:B------:R-:W-:Y:S05]  /*3600*/  WARPSYNC.COLLECTIVE R121, `(.L_x_2372) ;  /* 0x0000000079087348 */ /* 0x000fea0003c00000 */
[----:B------:R0:W1:Y:S02]  /*3610*/  SHFL.DOWN P1, R122, R192, R123, R194 ;  /* 0x0800007bc07a7389 */ /* 0x00006400000200c2 */
[----:B01----:R-:W-:Y:S01]  /*3620*/  ENDCOLLECTIVE ;  /* 0x000000000000791b */ /* 0x003fe20003800000 */
.L_x_2372:
[----:B------:R-:W-:-:S05]  /*3630*/  FADD.FTZ R116, R113, R116 ;  /* 0x0000007471747221 */ /* 0x000fca0000010000 */
[----:B------:R-:W-:Y:S02]  /*3640*/  MOV R192, R116 ;  /* 0x0000007400c07202 */ /* 0x000fe40000000f00 */
[----:B------:R-:W-:-:S07]  /*3650*/  MOV R118, R122 ;  /* 0x0000007a00767202 */ /* 0x000fce0000000f00 */
[----:B------:R-:W-:Y:S05]  /*3660*/  WARPSYNC.COLLECTIVE R121, `(.L_x_2373) ;  /* 0x0000000079087348 */ /* 0x000fea0003c00000 */
[----:B------:R0:W1:Y:S02]  /*3670*/  SHFL.DOWN P1, R122, R192, R123, R194 ;  /* 0x0800007bc07a7389 */ /* 0x00006400000200c2 */
[----:B01----:R-:W-:Y:S01]  /*3680*/  ENDCOLLECTIVE ;  /* 0x000000000000791b */ /* 0x003fe20003800000 */
.L_x_2373:
[----:B------:R-:W-:Y:S01]  /*3690*/  FADD.FTZ R118, R115, R118 ;  /* 0x0000007673767221 */ /* 0x000fe20000010000 */
[----:B------:R-:W-:-:S04]  /*36a0*/  HFMA2.MMA R123, -RZ, RZ, 0, 1.1920928955078125e-07 ;  /* 0x00000002ff7b7435 */ /* 0x000fc800000001ff */
[----:B------:R-:W-:Y:S02]  /*36b0*/  MOV R192, R118 ;  /* 0x0000007600c07202 */ /* 0x000fe40000000f00 */
[----:B------:R-:W-:-:S07]  /*36c0*/  MOV R117, R122 ;  /* 0x0000007a00757202 */ /* 0x000fce0000000f00 */
[----:B------:R-:W-:Y:S05]  /*36d0*/  WARPSYNC.COLLECTIVE R121, `(.L_x_2374) ;  /* 0x0000000079087348 */ /* 0x000fea0003c00000 */
[----:B------:R0:W1:Y:S02]  /*36e0*/  SHFL.DOWN P1, R122, R192, R123, R194 ;  /* 0x0800007bc07a7389 */ /* 0x00006400000200c2 */
[----:B01----:R-:W-:Y:S01]  /*36f0*/  ENDCOLLECTIVE ;  /* 0x000000000000791b */ /* 0x003fe20003800000 */
.L_x_2374:
[----:B------:R-:W-:-:S05]  /*3700*/  FADD.FTZ R117, R116, R117 ;  /* 0x0000007574757221 */ /* 0x000fca0000010000 */
[----:B------:R-:W-:Y:S02]  /*3710*/  MOV R192, R117 ;  /* 0x0000007500c07202 */ /* 0x000fe40000000f00 */
[----:B------:R-:W-:-:S07]  /*3720*/  MOV R119, R122 ;  /* 0x0000007a00777202 */ /* 0x000fce0000000f00 */
[----:B------:R-:W-:Y:S05]  /*3730*/  WARPSYNC.COLLECTIVE R121, `(.L_x_2375) ;  /* 0x0000000079087348 */ /* 0x000fea0003c00000 */
[----:B------:R0:W1:Y:S02]  /*3740*/  SHFL.DOWN P1, R122, R192, R123, R194 ;  /* 0x0800007bc07a7389 */ /* 0x00006400000200c2 */
[----:B01----:R-:W-:Y:S01]  /*3750*/  ENDCOLLECTIVE ;  /* 0x000000000000791b */ /* 0x003fe20003800000 */
.L_x_2375:
[----:B------:R-:W-:Y:S01]  /*3760*/  FADD.FTZ R119, R118, R119 ;  /* 0x0000007776777221 */ /* 0x000fe20000010000 */
[----:B------:R-:W-:-:S04]  /*3770*/  HFMA2.MMA R123, -RZ, RZ, 0, 5.9604644775390625e-08 ;  /* 0x00000001ff7b7435 */ /* 0x000fc800000001ff */
[----:B------:R-:W-:Y:S02]  /*3780*/  MOV R192, R119 ;  /* 0x0000007700c07202 */ /* 0x000fe40000000f00 */
[----:B------:R-:W-:-:S07]  /*3790*/  MOV R120, R122 ;  /* 0x0000007a00787202 */ /* 0x000fce0000000f00 */
[----:B------:R-:W-:Y:S05]  /*37a0*/  WARPSYNC.COLLECTIVE R121, `(.L_x_2376) ;  /* 0x0000000079087348 */ /* 0x000fea0003c00000 */
[----:B------:R0:W1:Y:S02]  /*37b0*/  SHFL.DOWN P1, R122, R192, R123, R194 ;  /* 0x0800007bc07a7389 */ /* 0x00006400000200c2 */
[----:B01----:R-:W-:Y:S01]  /*37c0*/  ENDCOLLECTIVE ;  /* 0x000000000000791b */ /* 0x003fe20003800000 */
.L_x_2376:
[----:B------:R-:W-:-:S05]  /*37d0*/  FADD.FTZ R120, R117, R120 ;  /* 0x0000007875787221 */ /* 0x000fca0000010000 */
[----:B------:R-:W-:Y:S02]  /*37e0*/  MOV R192, R120 ;  /* 0x0000007800c07202 */ /* 0x000fe40000000f00 */
[----:B------:R-:W-:-:S07]  /*37f0*/  MOV R114, R122 ;  /* 0x0000007a00727202 */ /* 0x000fce0000000f00 */
[----:B------:R-:W-:Y:S05]  /*3800*/  WARPSYNC.COLLECTIVE R121, `(.L_x_2377) ;  /* 0x0000000079087348 */ /* 0x000fea0003c00000 */
[----:B------:R0:W1:Y:S02]  /*3810*/  SHFL.DOWN P1, R122, R192, R123, R194 ;  /* 0x0800007bc07a7389 */ /* 0x00006400000200c2 */
[----:B01----:R-:W-:Y:S01]  /*3820*/  ENDCOLLECTIVE ;  /* 0x000000000000791b */ /* 0x003fe20003800000 */
.L_x_2377:
[----:B------:R-:W-:Y:S01]  /*3830*/  MOV R113, R122 ;  /* 0x0000007a00717202 */ /* 0x000fe20000000f00 */
[----:B------:R-:W-:Y:S06]  /*3840*/  BRA `(.L_x_2378) ;  /* 0xffffffdc00f47947 */ /* 0x000fec000383ffff */
.L_x_2379:
        /* <DEDUP_REMOVED lines=11> */
.L_x_3306:


//--------------------- .text._ZN10layer_norm22ln_bwd_finalize_kernelINS_22Kernel_traits_finalizeILj6144Ef6__halffS2_fjLb0ELj1024ELj4ENS_18Kernel_traits_baseILj6144EfS2_fS2_fjLj1024EEEEELb0ELb1EEEvNS_9BwdParamsE --------------------------
	.section	.text._ZN10layer_norm22ln_bwd_finalize_kernelINS_22Kernel_traits_finalizeILj6144Ef6__halffS2_fjLb0ELj1024ELj4ENS_18Kernel_traits_baseILj6144EfS2_fS2_fjLj1024EEEEELb0ELb1EEEvNS_9BwdParamsE,"ax",@progbits
	.align	128
        .global         _ZN10layer_norm22ln_bwd_finalize_kernelINS_22Kernel_traits_finalizeILj6144Ef6__halffS2_fjLb0ELj1024ELj4ENS_18Kernel_traits_baseILj6144EfS2_fS2_fjLj1024EEEEELb0ELb1EEEvNS_9BwdParamsE
        .type           _ZN10layer_norm22ln_bwd_finalize_kernelINS_22Kernel_traits_finalizeILj6144Ef6__halffS2_fjLb0ELj1024ELj4ENS_18Kernel_traits_baseILj6144EfS2_fS2_fjLj1024EEEEELb0ELb1EEEvNS_9BwdParamsE,@function
        .size           _ZN10layer_norm22ln_bwd_finalize_kernelINS_22Kernel_traits_finalizeILj6144Ef6__halffS2_fjLb0ELj1024ELj4ENS_18Kernel_traits_baseILj6144EfS2_fS2_fjLj1024EEEEELb0ELb1EEEvNS_9BwdParamsE,(.L_x_3307 - _ZN10layer_norm22ln_bwd_finalize_kernelINS_22Kernel_traits_finalizeILj6144Ef6__halffS2_fjLb0ELj1024ELj4ENS_18Kernel_traits_baseILj6144EfS2_fS2_fjLj1024EEEEELb0ELb1EEEvNS_9BwdParamsE)
        .other          _ZN10layer_norm22ln_bwd_finalize_kernelINS_22Kernel_traits_finalizeILj6144Ef6__halffS2_fjLb0ELj1024ELj4ENS_18Kernel_traits_baseILj6144EfS2_fS2_fjLj1024EEEEELb0ELb1EEEvNS_9BwdParamsE,@"STO_CUDA_ENTRY STV_DEFAULT"
_ZN10layer_norm22ln_bwd_finalize_kernelINS_22Kernel_traits_finalizeILj6144Ef6__halffS2_fjLb0ELj1024ELj4ENS_18Kernel_traits_baseILj6144EfS2_fS2_fjLj1024EEEEELb0ELb1EEEvNS_9BwdParamsE:
.text._ZN10layer_norm22ln_bwd_finalize_kernelINS_22Kernel_traits_finalizeILj6144Ef6__halffS2_fjLb0ELj1024ELj4ENS_18Kernel_traits_baseILj6144EfS2_fS2_fjLj1024EEEEELb0ELb1EEEvNS_9BwdParamsE:
        /* <DEDUP_REMOVED lines=26> */
.L_x_2389:
        /* <DEDUP_REMOVED lines=31> */
.L_x_2384:
        /* <DEDUP_REMOVED lines=34> */
.L_x_2383:
[----:B------:R-:W-:Y:S05]  /*05b0*/  BSYNC B1 ;  /* 0x0000000000017941 */ /* 0x000fea0003800000 */
.L_x_2382:
        /* <DEDUP_REMOVED lines=25> */
.L_x_2386:
[----:B------:R-:W-:Y:S05]  /*0750*/  BSYNC B1 ;  /* 0x0000000000017941 */ /* 0x000fea0003800000 */
.L_x_2385:
        /* <DEDUP_REMOVED lines=12> */
.L_x_2381:
[----:B------:R-:W-:Y:S05]  /*0820*/  BSYNC B0 ;  /* 0x0000000000007941 */ /* 0x000fea0003800000 */
.L_x_2380:
        /* <DEDUP_REMOVED lines=29> */
.L_x_2400:
[----:B------:R-:W-:Y:S01]  /*0a00*/  @!P1 SHF.R.U32.HI R12, RZ, 0x3, R0 ;  /* 0x00000003ff0c9819 */ /* 0x000fe20000011600 */
[----:B----4-:R-:W-:Y:S01]  /*0a10*/  FADD.FTZ R14, R9, R14 ;  /* 0x0000000e090e7221 */ /* 0x010fe20000010000 */
[----:B---3--:R-:W-:Y:S02]  /*0a20*/  FADD.FTZ R11, R10, R11 ;  /* 0x0000000b0a0b7221 */ /* 0x008fe40000010000 */
[----:B------:R-:W-:-:S05]  /*0a30*/  @!P1 LOP3.LUT R12, R12, 0x1ffffffc, RZ, 0xc0, !PT ;  /* 0x1ffffffc0c0c9812 */ /* 0x000fca00078ec0ff */
[----:B------:R3:W-:Y:S04]  /*0a40*/  @!P1 STS [R12+UR4+0x2000], R14 ;  /* 0x0020000e0c009988 */ /* 0x0007e80008000804 */
[----:B------:R3:W-:Y:S02]  /*0a50*/  @!P1 STS [R12+UR4+0x2080], R11 ;  /* 0x0020800b0c009988 */ /* 0x0007e40008000804 */
.L_x_2387:
        /* <DEDUP_REMOVED lines=15> */
.L_x_2388:
[----:B------:R-:W-:Y:S01]  /*0b50*/  HFMA2.MMA R19, -RZ, RZ, 0, 5.9604644775390625e-08 ;  /* 0x00000001ff137435 */ /* 0x000fe200000001ff */
[----:B0--3--:R-:W-:Y:S01]  /*0b60*/  MOV R20, R10 ;  /* 0x0000000a00147202 */ /* 0x009fe20000000f00 */
[----:B------:R-:W-:Y:S01]  /*0b70*/  IMAD.MOV.U32 R22, RZ, RZ, 0x1f ;  /* 0x0000001fff167424 */ /* 0x000fe200078e00ff */
[----:B------:R-:W-:-:S08]  /*0b80*/  MOV R17, 0xffffffff ;  /* 0xffffffff00117802 */ /* 0x000fd00000000f00 */
[----:B-12---:R-:W-:Y:S05]  /*0b90*/  WARPSYNC.COLLECTIVE R17, `(.L_x_2390) ;  /* 0x0000000011087348 */ /* 0x006fea0003c00000 */
[----:B------:R0:W3:Y:S02]  /*0ba0*/  SHFL.BFLY P2, R18, R20, R19, R22 ;  /* 0x0c00001314127389 */ /* 0x0000e40000040016 */
[----:B0123--:R-:W-:Y:S01]  /*0bb0*/  ENDCOLLECTIVE ;  /* 0x000000000000791b */ /* 0x00ffe20003800000 */
.L_x_2390:
[----:B------:R-:W-:Y:S01]  /*0bc0*/  HFMA2.MMA R19, -RZ, RZ, 0, 1.1920928955078125e-07 ;  /* 0x00000002ff137435 */ /* 0x000fe200000001ff */
[----:B------:R-:W-:-:S05]  /*0bd0*/  MOV R11, R18 ;  /* 0x00000012000b7202 */ /* 0x000fca0000000f00 */
[----:B------:R-:W-:-:S05]  /*0be0*/  FADD.FTZ R11, R10, R11 ;  /* 0x0000000b0a0b7221 */ /* 0x000fca0000010000 */
[----:B------:R-:W-:-:S07]  /*0bf0*/  MOV R20, R11 ;  /* 0x0000000b00147202 */ /* 0x000fce0000000f00 */
[----:B------:R-:W-:Y:S05]  /*0c00*/  WARPSYNC.COLLECTIVE R17, `(.L_x_2391) ;  /* 0x0000000011087348 */ /* 0x000fea0003c00000 */
[----:B------:R0:W1:Y:S02]  /*0c10*/  SHFL.BFLY P2, R18, R20, R19, R22 ;  /* 0x0c00001314127389 */ /* 0x0000640000040016 */
[----:B01----:R-:W-:Y:S01]  /*0c20*/  ENDCOLLECTIVE ;  /* 0x000000000000791b */ /* 0x003fe20003800000 */
.L_x_2391:
[----:B------:R-:W-:Y:S01]  /*0c30*/  HFMA2.MMA R19, -RZ, RZ, 0, 2.384185791015625e-07 ;  /* 0x00000004ff137435 */ /* 0x000fe200000001ff */
[----:B------:R-:W-:-:S04]  /*0c40*/  IMAD.MOV.U32 R12, RZ, RZ, R18 ;  /* 0x000000ffff0c7224 */ /* 0x000fc800078e0012 */
[----:B------:R-:W-:-:S05]  /*0c50*/  FADD.FTZ R12, R11, R12 ;  /* 0x0000000c0b0c7221 */ /* 0x000fca0000010000 */
[----:B------:R-:W-:-:S07]  /*0c60*/  MOV R20, R12 ;  /* 0x0000000c00147202 */ /* 0x000fce0000000f00 */
[----:B------:R-:W-:Y:S05]  /*0c70*/  WARPSYNC.COLLECTIVE R17, `(.L_x_2392) ;  /* 0x0000000011087348 */ /* 0x000fea0003c00000 */
[----:B------:R0:W1:Y:S02]  /*0c80*/  SHFL.BFLY P2, R18, R20, R19, R22 ;  /* 0x0c00001314127389 */ /* 0x0000640000040016 */
[----:B01----:R-:W-:Y:S01]  /*0c90*/  ENDCOLLECTIVE ;  /* 0x000000000000791b */ /* 0x003fe20003800000 */
.L_x_2392:
[----:B------:R-:W-:Y:S01]  /*0ca0*/  IMAD.MOV.U32 R19, RZ, RZ, 0x8 ;  /* 0x00000008ff137424 */ /* 0x000fe200078e00ff */
[----:B------:R-:W-:-:S05]  /*0cb0*/  MOV R13, R18 ;  /* 0x00000012000d7202 */ /* 0x000fca0000000f00 */
[----:B------:R-:W-:-:S05]  /*0cc0*/  FADD.FTZ R13, R12, R13 ;  /* 0x0000000d0c0d7221 */ /* 0x000fca0000010000 */
[----:B------:R-:W-:-:S07]  /*0cd0*/  MOV R20, R13 ;  /* 0x0000000d00147202 */ /* 0x000fce0000000f00 */
[----:B------:R-:W-:Y:S05]  /*0ce0*/  WARPSYNC.COLLECTIVE R17, `(.L_x_2393) ;  /* 0x0000000011087348 */ /* 0x000fea0003c00000 */
[----:B------:R0:W1:Y:S02]  /*0cf0*/  SHFL.BFLY P2, R18, R20, R19, R22 ;  /* 0x0c00001314127389 */ /* 0x0000640000040016 */
[----:B01----:R-:W-:Y:S01]  /*0d00*/  ENDCOLLECTIVE ;  /* 0x000000000000791b */ /* 0x003fe20003800000 */
.L_x_2393:
[----:B------:R-:W-:Y:S01]  /*0d10*/  HFMA2.MMA R19, -RZ, RZ, 0, 9.5367431640625e-07 ;  /* 0x00000010ff137435 */ /* 0x000fe200000001ff */
[----:B------:R-:W-:-:S05]  /*0d20*/  MOV R10, R18 ;  /* 0x00000012000a7202 */ /* 0x000fca0000000f00 */
[----:B------:R-:W-:-:S05]  /*0d30*/  FADD.FTZ R10, R13, R10 ;  /* 0x0000000a0d0a7221 */ /* 0x000fca0000010000 */
[----:B------:R-:W-:-:S07]  /*0d40*/  MOV R20, R10 ;  /* 0x0000000a00147202 */ /* 0x000fce0000000f00 */
[----:B------:R-:W-:Y:S05]  /*0d50*/  WARPSYNC.COLLECTIVE R17, `(.L_x_2394) ;  /* 0x0000000011087348 */ /* 0x000fea0003c00000 */
[----:B------:R0:W1:Y:S02]  /*0d60*/  SHFL.BFLY P2, R18, R20, R19, R22 ;  /* 0x0c00001314127389 */ /* 0x0000640000040016 */
[----:B01----:R-:W-:Y:S01]  /*0d70*/  ENDCOLLECTIVE ;  /* 0x000000000000791b */ /* 0x003fe20003800000 */
.L_x_2394:
[----:B------:R-:W-:Y:S01]  /*0d80*/  HFMA2.MMA R19, -RZ, RZ, 0, 5.9604644775390625e-08 ;  /* 0x00000001ff137435 */ /* 0x000fe200000001ff */
[----:B------:R-:W-:Y:S01]  /*0d90*/  IMAD.MOV.U32 R20, RZ, RZ, R9 ;  /* 0x000000ffff147224 */ /* 0x000fe200078e0009 */
[----:B------:R-:W-:-:S09]  /*0da0*/  MOV R11, R18 ;  /* 0x00000012000b7202 */ /* 0x000fd20000000f00 */
[----:B------:R-:W-:Y:S05]  /*0db0*/  WARPSYNC.COLLECTIVE R17, `(.L_x_2395) ;  /* 0x0000000011087348 */ /* 0x000fea0003c00000 */
[----:B------:R0:W1:Y:S02]  /*0dc0*/  SHFL.BFLY P2, R18, R20, R19, R22 ;  /* 0x0c00001314127389 */ /* 0x0000640000040016 */
[----:B01----:R-:W-:Y:S01]  /*0dd0*/  ENDCOLLECTIVE ;  /* 0x000000000000791b */ /* 0x003fe20003800000 */
.L_x_2395:
[----:B------:R-:W-:Y:S01]  /*0de0*/  HFMA2.MMA R19, -RZ, RZ, 0, 1.1920928955078125e-07 ;  /* 0x00000002ff137435 */ /* 0x000fe200000001ff */
[----:B------:R-:W-:-:S05]  /*0df0*/  MOV R12, R18 ;  /* 0x00000012000c7202 */ /* 0x000fca0000000f00 */
[----:B------:R-:W-:-:S05]  /*0e00*/  FADD.FTZ R14, R9, R12 ;  /* 0x0000000c090e7221 */ /* 0x000fca0000010000 */
[----:B------:R-:W-:-:S07]  /*0e10*/  MOV R20, R14 ;  /* 0x0000000e00147202 */ /* 0x000fce0000000f00 */
[----:B------:R-:W-:Y:S05]  /*0e20*/  WARPSYNC.COLLECTIVE R17, `(.L_x_2396) ;  /* 0x0000000011087348 */ /* 0x000fea0003c00000 */
[----:B------:R0:W1:Y:S02]  /*0e30*/  SHFL.BFLY P2, R18, R20, R19, R22 ;  /* 0x0c00001314127389 */ /* 0x0000640000040016 */
[----:B01----:R-:W-:Y:S01]  /*0e40*/  ENDCOLLECTIVE ;  /* 0x000000000000791b */ /* 0x003fe20003800000 */
.L_x_2396:
[----:B------:R-:W-:Y:S01]  /*0e50*/  HFMA2.MMA R19, -RZ, RZ, 0, 2.384185791015625e-07 ;  /* 0x00000004ff137435 */ /* 0x000fe200000001ff */
[----:B------:R-:W-:-:S04]  /*0e60*/  IMAD.MOV.U32 R13, RZ, RZ, R18 ;  /* 0x000000ffff0d7224 */ /* 0x000fc800078e0012 */
[----:B------:R-:W-:-:S05]  /*0e70*/  FADD.FTZ R15, R14, R13 ;  /* 0x0000000d0e0f7221 */ /* 0x000fca0000010000 */
[----:B------:R-:W-:-:S07]  /*0e80*/  MOV R20, R15 ;  /* 0x0000000f00147202 */ /* 0x000fce0000000f00 */
[----:B------:R-:W-:Y:S05]  /*0e90*/  WARPSYNC.COLLECTIVE R17, `(.L_x_2397) ;  /* 0x0000000011087348 */ /* 0x000fea0003c00000 */
[----:B------:R0:W1:Y:S02]  /*0ea0*/  SHFL.BFLY P2, R18, R20, R19, R22 ;  /* 0x0c00001314127389 */ /* 0x0000640000040016 */
[----:B01----:R-:W-:Y:S01]  /*0eb0*/  ENDCOLLECTIVE ;  /* 0x000000000000791b */ /* 0x003fe20003800000 */
.L_x_2397:
[----:B------:R-:W-:Y:S01]  /*0ec0*/  IMAD.MOV.U32 R19, RZ, RZ, 0x8 ;  /* 0x00000008ff137424 */ /* 0x000fe200078e00ff */
[----:B------:R-:W-:-:S05]  /*0ed0*/  MOV R16, R18 ;  /* 0x0000001200107202 */ /* 0x000fca0000000f00 */
[----:B------:R-:W-:-:S05]  /*0ee0*/  FADD.FTZ R16, R15, R16 ;  /* 0x000000100f107221 */ /* 0x000fca0000010000 */
[----:B------:R-:W-:-:S07]  /*0ef0*/  MOV R20, R16 ;  /* 0x0000001000147202 */ /* 0x000fce0000000f00 */
[----:B------:R-:W-:Y:S05]  /*0f00*/  WARPSYNC.COLLECTIVE R17, `(.L_x_2398) ;  /* 0x0000000011087348 */ /* 0x000fea0003c00000 */
[----:B------:R0:W1:Y:S02]  /*0f10*/  SHFL.BFLY P2, R18, R20, R19, R22 ;  /* 0x0c00001314127389 */ /* 0x0000640000040016 */
[----:B01----:R-:W-:Y:S01]  /*0f20*/  ENDCOLLECTIVE ;  /* 0x000000000000791b */ /* 0x003fe20003800000 */
.L_x_2398:
[----:B------:R-:W-:Y:S01]  /*0f30*/  HFMA2.MMA R19, -RZ, RZ, 0, 9.5367431640625e-07 ;  /* 0x00000010ff137435 */ /* 0x000fe200000001ff */
[----:B------:R-:W-:-:S05]  /*0f40*/  MOV R9, R18 ;  /* 0x0000001200097202 */ /* 0x000fca0000000f00 */
[----:B------:R-:W-:-:S05]  /*0f50*/  FADD.FTZ R9, R16, R9 ;  /* 0x0000000910097221 */ /* 0x000fca0000010000 */
[----:B------:R-:W-:-:S07]  /*0f60*/  MOV R20, R9 ;  /* 0x0000000900147202 */ /* 0x000fce0000000f00 */
[----:B------:R-:W-:Y:S05]  /*0f70*/  WARPSYNC.COLLECTIVE R17, `(.L_x_2399) ;  /* 0x0000000011087348 */ /* 0x000fea0003c00000 */
[----:B------:R0:W1:Y:S02]  /*0f80*/  SHFL.BFLY P2, R18, R20, R19, R22 ;  /* 0x0c00001314127389 */ /* 0x0000640000040016 */
[----:B01----:R-:W-:Y:S01]  /*0f90*/  ENDCOLLECTIVE ;  /* 0x000000000000791b */ /* 0x003fe20003800000 */
.L_x_2399:
[----:B------:R-:W-:Y:S01]  /*0fa0*/  MOV R14, R18 ;  /* 0x00000012000e7202 */ /* 0x000fe20000000f00 */
[----:B------:R-:W-:Y:S06]  /*0fb0*/  BRA `(.L_x_2400) ;  /* 0xfffffff800907947 */ /* 0x000fec000383ffff */
.L_x_2401:
        /* <DEDUP_REMOVED lines=12> */
.L_x_3307:


//--------------------- .text._ZN10layer_norm40ln_parallel_residual_bwd_finalize_kernelINS_22Kernel_traits_finalizeILj6144Ef6__halffS2_fjLb0ELj1024ELj4ENS_18Kernel_traits_baseILj6144EfS2_fS2_fjLj1024EEEEELb1EEEvNS_9BwdParamsE --------------------------
	.section	.text._ZN10layer_norm40ln_parallel_residual_bwd_finalize_kernelINS_22Kernel_traits_finalizeILj6144Ef6__halffS2_fjLb0ELj1024ELj4ENS_18Kernel_traits_baseILj6144EfS2_fS2_fjLj1024EEEEELb1EEEvNS_9BwdParamsE,"ax",@progbits
	.align	128
        .global         _ZN10layer_norm40ln_parallel_residual_bwd_finalize_kernelINS_22Kernel_traits_finalizeILj6144Ef6__halffS2_fjLb0ELj1024ELj4ENS_18Kernel_traits_baseILj6144EfS2_fS2_fjLj1024EEEEELb1EEEvNS_9BwdParamsE
        .type           _ZN10layer_norm40ln_parallel_residual_bwd_finalize_kernelINS_22Kernel_traits_finalizeILj6144Ef6__halffS2_fjLb0ELj1024ELj4ENS_18Kernel_traits_baseILj6144EfS2_fS2_fjLj1024EEEEELb1EEEvNS_9BwdParamsE,@function
        .size           _ZN10layer_norm40ln_parallel_residual_bwd_finalize_kernelINS_22Kernel_traits_finalizeILj6144Ef6__halffS2_fjLb0ELj1024ELj4ENS_18Kernel_traits_baseILj6144EfS2_fS2_fjLj1024EEEEELb1EEEvNS_9BwdParamsE,(.L_x_3308 - _ZN10layer_norm40ln_parallel_residual_bwd_finalize_kernelINS_22Kernel_traits_finalizeILj6144Ef6__halffS2_fjLb0ELj1024ELj4ENS_18Kernel_traits_baseILj6144EfS2_fS2_fjLj1024EEEEELb1EEEvNS_9BwdParamsE)
        .other          _ZN10layer_norm40ln_parallel_residual_bwd_finalize_kernelINS_22Kernel_traits_finalizeILj6144Ef6__halffS2_fjLb0ELj1024ELj4ENS_18Kernel_traits_baseILj6144EfS2_fS2_fjLj1024EEEEELb1EEEvNS_9BwdParamsE,@"STO_CUDA_ENTRY STV_DEFAULT"
_ZN10layer_norm40ln_parallel_residual_bwd_finalize_kernelINS_22Kernel_traits_finalizeILj6144Ef6__halffS2_fjLb0ELj1024ELj4ENS_18Kernel_traits_baseILj6144EfS2_fS2_fjLj1024EEEEELb1EEEvNS_9BwdParamsE:
.text._ZN10layer_norm40ln_parallel_residual_bwd_finalize_kernelINS_22Kernel_traits_finalizeILj6144Ef6__halffS2_fjLb0ELj1024ELj4ENS_18Kernel_traits_baseILj6144EfS2_fS2_fjLj1024EEEEELb1EEEvNS_9BwdParamsE:
        /* <DEDUP_REMOVED lines=23> */
.L_x_2413:
        /* <DEDUP_REMOVED lines=41> */
.L_x_2406:
        /* <DEDUP_REMOVED lines=62> */
.L_x_2405:
[----:B------:R-:W-:Y:S05]  /*07e0*/  BSYNC B1 ;  /* 0x0000000000017941 */ /* 0x000fea0003800000 */
.L_x_2404:
        /* <DEDUP_REMOVED lines=39> */
.L_x_2408:
[----:B------:R-:W-:Y:S05]  /*0a60*/  BSYNC B1 ;  /* 0x0000000000017941 */ /* 0x000fea0003800000 */
.L_x_2407:
        /* <DEDUP_REMOVED lines=20> */
.L_x_2403:
[----:B------:R-:W-:Y:S05]  /*0bb0*/  BSYNC B0 ;  /* 0x0000000000007941 */ /* 0x000fea0003800000 */
.L_x_2402:
        /* <DEDUP_REMOVED lines=54> */
.L_x_2434:
        /* <DEDUP_REMOVED lines=10> */
.L_x_2409:
        /* <DEDUP_REMOVED lines=22> */
.L_x_2412:
[----:B------:R-:W-:Y:S05]  /*1120*/  BSYNC B0 ;  /* 0x0000000000007941 */ /* 0x000fea0003800000 */
.L_x_2411:
[C---:B------:R-:W-:Y:S02]  /*1130*/  ISETP.GT.U32.AND P1, PT, R4.reuse, -0x1801, PT ;  /* 0xffffe7ff0400780c */ /* 0x040fe40003f24070 */
[----:B------:R-:W-:Y:S02]  /*1140*/  IADD3 R4, R4, 0x1800, RZ ;  /* 0x0000180004047810 */ /* 0x000fe40007ffe0ff */
[----:B------:R-:W-:-:S09]  /*1150*/  IADD3 R5, R5, 0xc00, RZ ;  /* 0x00000c0005057810 */ /* 0x000fd20007ffe0ff */
[----:B------:R-:W-:Y:S05]  /*1160*/  @P1 BRA `(.L_x_2413) ;  /* 0xfffffff000001947 */ /* 0x000fea000383ffff */
[----:B------:R-:W-:Y:S05]  /*1170*/  EXIT ;  /* 0x000000000000794d */ /* 0x000fea0003800000 */
.L_x_2410:
[----:B------:R-:W-:Y:S01]  /*1180*/  HFMA2.MMA R13, -RZ, RZ, 0, 5.9604644775390625e-08 ;  /* 0x00000001ff0d7435 */ /* 0x000fe200000001ff */
[----:B0-----:R-:W-:Y:S02]  /*1190*/  MOV R26, R9 ;  /* 0x00000009001a7202 */ /* 0x001fe40000000f00 */
[----:B------:R-:W-:Y:S02]  /*11a0*/  MOV R12, 0x1f ;  /* 0x0000001f000c7802 */ /* 0x000fe40000000f00 */
[----:B------:R-:W-:-:S07]  /*11b0*/  MOV R11, 0xffffffff ;  /* 0xffffffff000b7802 */ /* 0x000fce0000000f00 */
[----:B-1234-:R-:W-:Y:S05]  /*11c0*/  WARPSYNC.COLLECTIVE R11, `(.L_x_2414) ;  /* 0x000000000b087348 */ /* 0x01efea0003c00000 */
[----:B------:R0:W0:Y:S02]  /*11d0*/  SHFL.BFLY P2, R16, R26, R13, R12 ;  /* 0x0c00000d1a107389 */ /* 0x000024000004000c */
[----:B01234-:R-:W-:Y:S01]  /*11e0*/  ENDCOLLECTIVE ;  /* 0x000000000000791b */ /* 0x01ffe20003800000 */
.L_x_2414:
[----:B------:R-:W-:Y:S01]  /*11f0*/  HFMA2.MMA R13, -RZ, RZ, 0, 1.1920928955078125e-07 ;  /* 0x00000002ff0d7435 */ /* 0x000fe200000001ff */
[----:B------:R-:W-:-:S05]  /*1200*/  FADD.FTZ R10, R9, R16 ;  /* 0x00000010090a7221 */ /* 0x000fca0000010000 */
[----:B------:R-:W-:-:S07]  /*1210*/  MOV R26, R10 ;  /* 0x0000000a001a7202 */ /* 0x000fce0000000f00 */
[----:B------:R-:W-:Y:S05]  /*1220*/  WARPSYNC.COLLECTIVE R11, `(.L_x_2415) ;  /* 0x000000000b087348 */ /* 0x000fea0003c00000 */
[----:B------:R0:W1:Y:S02]  /*1230*/  SHFL.BFLY P2, R16, R26, R13, R12 ;  /* 0x0c00000d1a107389 */ /* 0x000064000004000c */
[----:B01----:R-:W-:Y:S01]  /*1240*/  ENDCOLLECTIVE ;  /* 0x000000000000791b */ /* 0x003fe20003800000 */
.L_x_2415:
[----:B------:R-:W-:Y:S01]  /*1250*/  HFMA2.MMA R13, -RZ, RZ, 0, 2.384185791015625e-07 ;  /* 0x00000004ff0d7435 */ /* 0x000fe200000001ff */
[----:B------:R-:W-:-:S05]  /*1260*/  FADD.FTZ R9, R10, R16 ;  /* 0x000000100a097221 */ /* 0x000fca0000010000 */
[----:B------:R-:W-:-:S07]  /*1270*/  MOV R26, R9 ;  /* 0x00000009001a7202 */ /* 0x000fce0000000f00 */
[----:B------:R-:W-:Y:S05]  /*1280*/  WARPSYNC.COLLECTIVE R11, `(.L_x_2416) ;  /* 0x000000000b087348 */ /* 0x000fea0003c00000 */
[----:B------:R0:W1:Y:S02]  /*1290*/  SHFL.BFLY P2, R16, R26, R13, R12 ;  /* 0x0c00000d1a107389 */ /* 0x000064000004000c */
[----:B01----:R-:W-:Y:S01]  /*12a0*/  ENDCOLLECTIVE ;  /* 0x000000000000791b */ /* 0x003fe20003800000 */
.L_x_2416:
[----:B------:R-:W-:Y:S01]  /*12b0*/  HFMA2.MMA R13, -RZ, RZ, 0, 4.76837158203125e-07 ;  /* 0x00000008ff0d7435 */ /* 0x000fe200000001ff */
[----:B------:R-:W-:-:S05]  /*12c0*/  FADD.FTZ R18, R9, R16 ;  /* 0x0000001009127221 */ /* 0x000fca0000010000 */
[----:B------:R-:W-:-:S07]  /*12d0*/  MOV R26, R18 ;  /* 0x00000012001a7202 */ /* 0x000fce0000000f00 */
[----:B------:R-:W-:Y:S05]  /*12e0*/  WARPSYNC.COLLECTIVE R11, `(.L_x_2417) ;  /* 0x000000000b087348 */ /* 0x000fea0003c00000 */
[----:B------:R0:W1:Y:S02]  /*12f0*/  SHFL.BFLY P2, R16, R26, R13, R12 ;  /* 0x0c00000d1a107389 */ /* 0x000064000004000c */
[----:B01----:R-:W-:Y:S01]  /*1300*/  ENDCOLLECTIVE ;  /* 0x000000000000791b */ /* 0x003fe20003800000 */
.L_x_2417:
[----:B------:R-:W-:Y:S01]  /*1310*/  HFMA2.MMA R13, -RZ, RZ, 0, 9.5367431640625e-07 ;  /* 0x00000010ff0d7435 */ /* 0x000fe200000001ff */
[----:B------:R-:W-:-:S05]  /*1320*/  FADD.FTZ R10, R18, R16 ;  /* 0x00000010120a7221 */ /* 0x000fca0000010000 */
[----:B------:R-:W-:-:S07]  /*1330*/  MOV R26, R10 ;  /* 0x0000000a001a7202 */ /* 0x000fce0000000f00 */
[----:B------:R-:W-:Y:S05]  /*1340*/  WARPSYNC.COLLECTIVE R11, `(.L_x_2418) ;  /* 0x000000000b087348 */ /* 0x000fea0003c00000 */
[----:B------:R0:W1:Y:S02]  /*1350*/  SHFL.BFLY P2, R16, R26, R13, R12 ;  /* 0x0c00000d1a107389 */ /* 0x000064000004000c */
[----:B01----:R-:W-:Y:S01]  /*1360*/  ENDCOLLECTIVE ;  /* 0x000000000000791b */ /* 0x003fe20003800000 */
.L_x_2418:
[----:B------:R-:W-:Y:S01]  /*1370*/  HFMA2.MMA R13, -RZ, RZ, 0, 5.9604644775390625e-08 ;  /* 0x00000001ff0d7435 */ /* 0x000fe200000001ff */
[----:B------:R-:W-:Y:S02]  /*1380*/  MOV R26, R14 ;  /* 0x0000000e001a7202 */ /* 0x000fe40000000f00 */
[----:B------:R-:W-:-:S08]  /*1390*/  MOV R9, R16 ;  /* 0x0000001000097202 */ /* 0x000fd00000000f00 */
[----:B------:R-:W-:Y:S05]  /*13a0*/  WARPSYNC.COLLECTIVE R11, `(.L_x_2419) ;  /* 0x000000000b087348 */ /* 0x000fea0003c00000 */
[----:B------:R0:W1:Y:S02]  /*13b0*/  SHFL.BFLY P2, R16, R26, R13, R12 ;  /* 0x0c00000d1a107389 */ /* 0x000064000004000c */
[----:B01----:R-:W-:Y:S01]  /*13c0*/  ENDCOLLECTIVE ;  /* 0x000000000000791b */ /* 0x003fe20003800000 */
.L_x_2419:
[----:B------:R-:W-:Y:S01]  /*13d0*/  HFMA2.MMA R13, -RZ, RZ, 0, 1.1920928955078125e-07 ;  /* 0x00000002ff0d7435 */ /* 0x000fe200000001ff */
[----:B------:R-:W-:-:S05]  /*13e0*/  MOV R15, R16 ;  /* 0x00000010000f7202 */ /* 0x000fca0000000f00 */
[----:B------:R-:W-:-:S05]  /*13f0*/  FADD.FTZ R15, R14, R15 ;  /* 0x0000000f0e0f7221 */ /* 0x000fca0000010000 */
[----:B------:R-:W-:-:S07]  /*1400*/  MOV R26, R15 ;  /* 0x0000000f001a7202 */ /* 0x000fce0000000f00 */
[----:B------:R-:W-:Y:S05]  /*1410*/  WARPSYNC.COLLECTIVE R11, `(.L_x_2420) ;  /* 0x000000000b087348 */ /* 0x000fea0003c00000 */
[----:B------:R0:W1:Y:S02]  /*1420*/  SHFL.BFLY P2, R16, R26, R13, R12 ;  /* 0x0c00000d1a107389 */ /* 0x000064000004000c */
[----:B01----:R-:W-:Y:S01]  /*1430*/  ENDCOLLECTIVE ;  /* 0x000000000000791b */ /* 0x003fe20003800000 */
.L_x_2420:
[----:B------:R-:W-:Y:S01]  /*1440*/  HFMA2.MMA R13, -RZ, RZ, 0, 2.384185791015625e-07 ;  /* 0x00000004ff0d7435 */ /* 0x000fe200000001ff */
[----:B------:R-:W-:-:S05]  /*1450*/  MOV R18, R16 ;  /* 0x0000001000127202 */ /* 0x000fca0000000f00 */
[----:B------:R-:W-:-:S05]  /*1460*/  FADD.FTZ R14, R15, R18 ;  /* 0x000000120f0e7221 */ /* 0x000fca0000010000 */
[----:B------:R-:W-:-:S07]  /*1470*/  MOV R26, R14 ;  /* 0x0000000e001a7202 */ /* 0x000fce0000000f00 */
[----:B------:R-:W-:Y:S05]  /*1480*/  WARPSYNC.COLLECTIVE R11, `(.L_x_2421) ;  /* 0x000000000b087348 */ /* 0x000fea0003c00000 */
[----:B------:R0:W1:Y:S02]  /*1490*/  SHFL.BFLY P2, R16, R26, R13, R12 ;  /* 0x0c00000d1a107389 */ /* 0x000064000004000c */
[----:B01----:R-:W-:Y:S01]  /*14a0*/  ENDCOLLECTIVE ;  /* 0x000000000000791b */ /* 0x003fe20003800000 */
.L_x_2421:
[----:B------:R-:W-:Y:S01]  /*14b0*/  HFMA2.MMA R13, -RZ, RZ, 0, 4.76837158203125e-07 ;  /* 0x00000008ff0d7435 */ /* 0x000fe200000001ff */
[----:B------:R-:W-:-:S05]  /*14c0*/  MOV R17, R16 ;  /* 0x0000001000117202 */ /* 0x000fca0000000f00 */
[----:B------:R-:W-:-:S05]  /*14d0*/  FADD.FTZ R19, R14, R17 ;  /* 0x000000110e137221 */ /* 0x000fca0000010000 */
[----:B------:R-:W-:-:S07]  /*14e0*/  MOV R26, R19 ;  /* 0x00000013001a7202 */ /* 0x000fce0000000f00 */
[----:B------:R-:W-:Y:S05]  /*14f0*/  WARPSYNC.COLLECTIVE R11, `(.L_x_2422) ;  /* 0x000000000b087348 */ /* 0x000fea0003c00000 */
[----:B------:R0:W1:Y:S02]  /*1500*/  SHFL.BFLY P2, R16, R26, R13, R12 ;  /* 0x0c00000d1a107389 */ /* 0x000064000004000c */
[----:B01----:R-:W-:Y:S01]  /*1510*/  ENDCOLLECTIVE ;  /* 0x000000000000791b */ /* 0x003fe20003800000 */
.L_x_2422:
[----:B------:R-:W-:Y:S01]  /*1520*/  HFMA2.MMA R13, -RZ, RZ, 0, 9.5367431640625e-07 ;  /* 0x00000010ff0d7435 */ /* 0x000fe200000001ff */
[----:B------:R-:W-:-:S05]  /*1530*/  MOV R20, R16 ;  /* 0x0000001000147202 */ /* 0x000fca0000000f00 */
[----:B------:R-:W-:-:S05]  /*1540*/  FADD.FTZ R15, R19, R20 ;  /* 0x00000014130f7221 */ /* 0x000fca0000010000 */
[----:B------:R-:W-:-:S07]  /*1550*/  MOV R26, R15 ;  /* 0x0000000f001a7202 */ /* 0x000fce0000000f00 */
[----:B------:R-:W-:Y:S05]  /*1560*/  WARPSYNC.COLLECTIVE R11, `(.L_x_2423) ;  /* 0x000000000b087348 */ /* 0x000fea0003c00000 */
[----:B------:R0:W1:Y:S02]  /*1570*/  SHFL.BFLY P2, R16, R26, R13, R12 ;  /* 0x0c00000d1a107389 */ /* 0x000064000004000c */
[----:B01----:R-:W-:Y:S01]  /*1580*/  ENDCOLLECTIVE ;  /* 0x000000000000791b */ /* 0x003fe20003800000 */
.L_x_2423:
[----:B------:R-:W-:Y:S01]  /*1590*/  HFMA2.MMA R13, -RZ, RZ, 0, 5.9604644775390625e-08 ;  /* 0x00000001ff0d7435 */ /* 0x000fe200000001ff */
[----:B------:R-:W-:Y:S02]  /*15a0*/  MOV R26, R8 ;  /* 0x00000008001a7202 */ /* 0x000fe40000000f00 */
[----:B------:R-:W-:-:S08]  /*15b0*/  MOV R14, R16 ;  /* 0x00000010000e7202 */ /* 0x000fd00000000f00 */
[----:B------:R-:W-:Y:S05]  /*15c0*/  WARPSYNC.COLLECTIVE R11, `(.L_x_2424) ;  /* 0x000000000b087348 */ /* 0x000fea0003c00000 */
[----:B------:R0:W1:Y:S02]  /*15d0*/  SHFL.BFLY P2, R16, R26, R13, R12 ;  /* 0x0c00000d1a107389 */ /* 0x000064000004000c */
[----:B01----:R-:W-:Y:S01]  /*15e0*/  ENDCOLLECTIVE ;  /* 0x000000000000791b */ /* 0x003fe20003800000 */
.L_x_2424:
[----:B------:R-:W-:Y:S01]  /*15f0*/  HFMA2.MMA R13, -RZ, RZ, 0, 1.1920928955078125e-07 ;  /* 0x00000002ff0d7435 */ /* 0x000fe200000001ff */
[----:B------:R-:W-:-:S05]  /*1600*/  MOV R17, R16 ;  /* 0x0000001000117202 */ /* 0x000fca0000000f00 */
[----:B------:R-:W-:-:S05]  /*1610*/  FADD.FTZ R19, R8, R17 ;  /* 0x0000001108137221 */ /* 0x000fca0000010000 */
[----:B------:R-:W-:-:S07]  /*1620*/  MOV R26, R19 ;  /* 0x00000013001a7202 */ /* 0x000fce0000000f00 */
[----:B------:R-:W-:Y:S05]  /*1630*/  WARPSYNC.COLLECTIVE R11, `(.L_x_2425) ;  /* 0x000000000b087348 */ /* 0x000fea0003c00000 */
[----:B------:R0:W1:Y:S02]  /*1640*/  SHFL.BFLY P2, R16, R26, R13, R12 ;  /* 0x0c00000d1a107389 */ /* 0x000064000004000c */
[----:B01----:R-:W-:Y:S01]  /*1650*/  ENDCOLLECTIVE ;  /* 0x000000000000791b */ /* 0x003fe20003800000 */
.L_x_2425:
[----:B------:R-:W-:Y:S01]  /*1660*/  HFMA2.MMA R13, -RZ, RZ, 0, 2.384185791015625e-07 ;  /* 0x00000004ff0d7435 */ /* 0x000fe200000001ff */
[----:B------:R-:W-:-:S05]  /*1670*/  MOV R20, R16 ;  /* 0x0000001000147202 */ /* 0x000fca0000000f00 */
[----:B------:R-:W-:-:S05]  /*1680*/  FADD.FTZ R8, R19, R20 ;  /* 0x0000001413087221 */ /* 0x000fca0000010000 */
[----:B------:R-:W-:-:S07]  /*1690*/  MOV R26, R8 ;  /* 0x00000008001a7202 */ /* 0x000fce0000000f00 */
[----:B------:R-:W-:Y:S05]  /*16a0*/  WARPSYNC.COLLECTIVE R11, `(.L_x_2426) ;  /* 0x000000000b087348 */ /* 0x000fea0003c00000 */
[----:B------:R0:W1:Y:S02]  /*16b0*/  SHFL.BFLY P2, R16, R26, R13, R12 ;  /* 0x0c00000d1a107389 */ /* 0x000064000004000c */
[----:B01----:R-:W-:Y:S01]  /*16c0*/  ENDCOLLECTIVE ;  /* 0x000000000000791b */ /* 0x003fe20003800000 */
.L_x_2426:
[----:B------:R-:W-:Y:S01]  /*16d0*/  HFMA2.MMA R13, -RZ, RZ, 0, 4.76837158203125e-07 ;  /* 0x00000008ff0d7435 */ /* 0x000fe200000001ff */
[----:B------:R-:W-:-:S05]  /*16e0*/  MOV R21, R16 ;  /* 0x0000001000157202 */ /* 0x000fca0000000f00 */
[----:B------:R-:W-:-:S05]  /*16f0*/  FADD.FTZ R21, R8, R21 ;  /* 0x0000001508157221 */ /* 0x000fca0000010000 */
[----:B------:R-:W-:-:S07]  /*1700*/  MOV R26, R21 ;  /* 0x00000015001a7202 */ /* 0x000fce0000000f00 */
[----:B------:R-:W-:Y:S05]  /*1710*/  WARPSYNC.COLLECTIVE R11, `(.L_x_2427) ;  /* 0x000000000b087348 */ /* 0x000fea0003c00000 */
[----:B------:R0:W1:Y:S02]  /*1720*/  SHFL.BFLY P2, R16, R26, R13, R12 ;  /* 0x0c00000d1a107389 */ /* 0x000064000004000c */
[----:B01----:R-:W-:Y:S01]  /*1730*/  ENDCOLLECTIVE ;  /* 0x000000000000791b */ /* 0x003fe20003800000 */
.L_x_2427:
[----:B------:R-:W-:Y:S01]  /*1740*/  HFMA2.MMA R13, -RZ, RZ, 0, 9.5367431640625e-07 ;  /* 0x00000010ff0d7435 */ /* 0x000fe200000001ff */
[----:B------:R-:W-:-:S05]  /*1750*/  MOV R22, R16 ;  /* 0x0000001000167202 */ /* 0x000fca0000000f00 */
[----:B------:R-:W-:-:S05]  /*1760*/  FADD.FTZ R17, R21, R22 ;  /* 0x0000001615117221 */ /* 0x000fca0000010000 */
[----:B------:R-:W-:-:S07]  /*1770*/  MOV R26, R17 ;  /* 0x00000011001a7202 */ /* 0x000fce0000000f00 */
[----:B------:R-:W-:Y:S05]  /*1780*/  WARPSYNC.COLLECTIVE R11, `(.L_x_2428) ;  /* 0x000000000b087348 */ /* 0x000fea0003c00000 */
[----:B------:R0:W1:Y:S02]  /*1790*/  SHFL.BFLY P2, R16, R26, R13, R12 ;  /* 0x0c00000d1a107389 */ /* 0x000064000004000c */
[----:B01----:R-:W-:Y:S01]  /*17a0*/  ENDCOLLECTIVE ;  /* 0x000000000000791b */ /* 0x003fe20003800000 */
.L_x_2428:
[----:B------:R-:W-:Y:S01]  /*17b0*/  HFMA2.MMA R13, -RZ, RZ, 0, 5.9604644775390625e-08 ;  /* 0x00000001ff0d7435 */ /* 0x000fe200000001ff */
[----:B------:R-:W-:Y:S02]  /*17c0*/  MOV R26, R7 ;  /* 0x00000007001a7202 */ /* 0x000fe40000000f00 */
[----:B------:R-:W-:-:S08]  /*17d0*/  MOV R8, R16 ;  /* 0x0000001000087202 */ /* 0x000fd00000000f00 */
[----:B------:R-:W-:Y:S05]  /*17e0*/  WARPSYNC.COLLECTIVE R11, `(.L_x_2429) ;  /* 0x000000000b087348 */ /* 0x000fea0003c00000 */
[----:B------:R0:W1:Y:S02]  /*17f0*/  SHFL.BFLY P2, R16, R26, R13, R12 ;  /* 0x0c00000d1a107389 */ /* 0x000064000004000c */
[----:B01----:R-:W-:Y:S01]  /*1800*/  ENDCOLLECTIVE ;  /* 0x000000000000791b */ /* 0x003fe20003800000 */
.L_x_2429:
[----:B------:R-:W-:Y:S01]  /*1810*/  HFMA2.MMA R13, -RZ, RZ, 0, 1.1920928955078125e-07 ;  /* 0x00000002ff0d7435 */ /* 0x000fe200000001ff */
[----:B------:R-:W-:-:S05]  /*1820*/  MOV R18, R16 ;  /* 0x0000001000127202 */ /* 0x000fca0000000f00 */
[----:B------:R-:W-:-:S05]  /*1830*/  FADD.FTZ R22, R7, R18 ;  /* 0x0000001207167221 */ /* 0x000fca0000010000 */
[----:B------:R-:W-:-:S07]  /*1840*/  MOV R26, R22 ;  /* 0x00000016001a7202 */ /* 0x000fce0000000f00 */
[----:B------:R-:W-:Y:S05]  /*1850*/  WARPSYNC.COLLECTIVE R11, `(.L_x_2430) ;  /* 0x000000000b087348 */ /* 0x000fea0003c00000 */
[----:B------:R0:W1:Y:S02]  /*1860*/  SHFL.BFLY P2, R16, R26, R13, R12 ;  /* 0x0c00000d1a107389 */ /* 0x000064000004000c */
[----:B01----:R-:W-:Y:S01]  /*1870*/  ENDCOLLECTIVE ;  /* 0x000000000000791b */ /* 0x003fe20003800000 */
.L_x_2430:
[----:B------:R-:W-:Y:S01]  /*1880*/  HFMA2.MMA R13, -RZ, RZ, 0, 2.384185791015625e-07 ;  /* 0x00000004ff0d7435 */ /* 0x000fe200000001ff */
[----:B------:R-:W-:-:S05]  /*1890*/  MOV R21, R16 ;  /* 0x0000001000157202 */ /* 0x000fca0000000f00 */
[----:B------:R-:W-:-:S05]  /*18a0*/  FADD.FTZ R7, R22, R21 ;  /* 0x0000001516077221 */ /* 0x000fca0000010000 */
[----:B------:R-:W-:-:S07]  /*18b0*/  MOV R26, R7 ;  /* 0x00000007001a7202 */ /* 0x000fce0000000f00 */
[----:B------:R-:W-:Y:S05]  /*18c0*/  WARPSYNC.COLLECTIVE R11, `(.L_x_2431) ;  /* 0x000000000b087348 */ /* 0x000fea0003c00000 */
[----:B------:R0:W1:Y:S02]  /*18d0*/  SHFL.BFLY P2, R16, R26, R13, R12 ;  /* 0x0c00000d1a107389 */ /* 0x000064000004000c */
[----:B01----:R-:W-:Y:S01]  /*18e0*/  ENDCOLLECTIVE ;  /* 0x000000000000791b */ /* 0x003fe20003800000 */
.L_x_2431:
[----:B------:R-:W-:Y:S01]  /*18f0*/  HFMA2.MMA R13, -RZ, RZ, 0, 4.76837158203125e-07 ;  /* 0x00000008ff0d7435 */ /* 0x000fe200000001ff */
[----:B------:R-:W-:-:S05]  /*1900*/  MOV R20, R16 ;  /* 0x0000001000147202 */ /* 0x000fca0000000f00 */
[----:B------:R-:W-:-:S05]  /*1910*/  FADD.FTZ R23, R7, R20 ;  /* 0x0000001407177221 */ /* 0x000fca0000010000 */
[----:B------:R-:W-:-:S07]  /*1920*/  MOV R26, R23 ;  /* 0x00000017001a7202 */ /* 0x000fce0000000f00 */
[----:B------:R-:W-:Y:S05]  /*1930*/  WARPSYNC.COLLECTIVE R11, `(.L_x_2432) ;  /* 0x000000000b087348 */ /* 0x000fea0003c00000 */
[----:B------:R0:W1:Y:S02]  /*1940*/  SHFL.BFLY P2, R16, R26, R13, R12 ;  /* 0x0c00000d1a107389 */ /* 0x000064000004000c */
[----:B01----:R-:W-:Y:S01]  /*1950*/  ENDCOLLECTIVE ;  /* 0x000000000000791b */ /* 0x003fe20003800000 */
.L_x_2432:
[----:B------:R-:W-:Y:S01]  /*1960*/  HFMA2.MMA R13, -RZ, RZ, 0, 9.5367431640625e-07 ;  /* 0x00000010ff0d7435 */ /* 0x000fe200000001ff */
[----:B------:R-:W-:-:S05]  /*1970*/  MOV R24, R16 ;  /* 0x0000001000187202 */ /* 0x000fca0000000f00 */
[----:B------:R-:W-:-:S05]  /*1980*/  FADD.FTZ R24, R23, R24 ;  /* 0x0000001817187221 */ /* 0x000fca0000010000 */
[----:B------:R-:W-:-:S07]  /*1990*/  MOV R26, R24 ;  /* 0x00000018001a7202 */ /* 0x000fce0000000f00 */
[----:B------:R-:W-:Y:S05]  /*19a0*/  WARPSYNC.COLLECTIVE R11, `(.L_x_2433) ;  /* 0x000000000b087348 */ /* 0x000fea0003c00000 */
[----:B------:R0:W1:Y:S02]  /*19b0*/  SHFL.BFLY P2, R16, R26, R13, R12 ;  /* 0x0c00000d1a107389 */ /* 0x000064000004000c */
[----:B01----:R-:W-:Y:S01]  /*19c0*/  ENDCOLLECTIVE ;  /* 0x000000000000791b */ /* 0x003fe20003800000 */
.L_x_2433:
[----:B------:R-:W-:Y:S05]  /*19d0*/  BRA `(.L_x_2434) ;  /* 0xfffffff400507947 */ /* 0x000fea000383ffff */
.L_x_2435:
        /* <DEDUP_REMOVED lines=10> */
.L_x_3308:


//--------------------- .text._ZN10layer_norm31ln_parallel_residual_bwd_kernelINS_13Kernel_traitsIf6__halffS2_fjLj6144ELj1ELj1ELj8ELj16ENS_18Kernel_traits_baseILj6144EfS2_fS2_fjLj256EEEEELb1ELb1ELb1EEEvNS_9BwdParamsE --------------------------
	.section	.text._ZN10layer_norm31ln_parallel_residual_bwd_kernelINS_13Kernel_traitsIf6__halffS2_fjLj6144ELj1ELj1ELj8ELj16ENS_18Kernel_traits_baseILj6144EfS2_fS2_fjLj256EEEEELb1ELb1ELb1EEEvNS_9BwdParamsE,"ax",@progbits
	.align	128
        .global         _ZN10layer_norm31ln_parallel_residual_bwd_kernelINS_13Kernel_traitsIf6__halffS2_fjLj6144ELj1ELj1ELj8ELj16ENS_18Kernel_traits_baseILj6144EfS2_fS2_fjLj256EEEEELb1ELb1ELb1EEEvNS_9BwdParamsE
        .type           _ZN10layer_norm31ln_parallel_residual_bwd_kernelINS_13Kernel_traitsIf6__halffS2_fjLj6144ELj1ELj1ELj8ELj16ENS_18Kernel_traits_baseILj6144EfS2_fS2_fjLj256EEEEELb1ELb1ELb1EEEvNS_9BwdParamsE,@function
        .size           _ZN10layer_norm31ln_parallel_residual_bwd_kernelINS_13Kernel_traitsIf6__halffS2_fjLj6144ELj1ELj1ELj8ELj16ENS_18Kernel_traits_baseILj6144EfS2_fS2_fjLj256EEEEELb1ELb1ELb1EEEvNS_9BwdParamsE,(.L_x_3309 - _ZN10layer_norm31ln_parallel_residual_bwd_kernelINS_13Kernel_traitsIf6__halffS2_fjLj6144ELj1ELj1ELj8ELj16ENS_18Kernel_traits_baseILj6144EfS2_fS2_fjLj256EEEEELb1ELb1ELb1EEEvNS_9BwdParamsE)
        .other          _ZN10layer_norm31ln_parallel_residual_bwd_kernelINS_13Kernel_traitsIf6__halffS2_fjLj6144ELj1ELj1ELj8ELj16ENS_18Kernel_traits_baseILj6144EfS2_fS2_fjLj256EEEEELb1ELb1ELb1EEEvNS_9BwdParamsE,@"STO_CUDA_ENTRY STV_DEFAULT"
_ZN10layer_norm31ln_parallel_residual_bwd_kernelINS_13Kernel_traitsIf6__halffS2_fjLj6144ELj1ELj1ELj8ELj16ENS_18Kernel_traits_baseILj6144EfS2_fS2_fjLj256EEEEELb1ELb1ELb1EEEvNS_9BwdParamsE:
.text._ZN10layer_norm31ln_parallel_residual_bwd_kernelINS_13Kernel_traitsIf6__halffS2_fjLj6144ELj1ELj1ELj8ELj16ENS_18Kernel_traits_baseILj6144EfS2_fS2_fjLj256EEEEELb1ELb1ELb1EEEvNS_9BwdParamsE:
        /* <DEDUP_REMOVED lines=41> */
.L_x_2436:
        /* <DEDUP_REMOVED lines=43> */
.L_x_2439:
        /* <DEDUP_REMOVED lines=9> */
[----:B------:R-:W4:Y:S01]  /*05d0*/  LDG.E R178, desc[UR4][R84.64] ;  /* 0x0000000454b27981 */ /* 0x000f22000c1e1900 */
[C---:B-1----:R-:W-:Y:S01]  /*05e0*/  IMAD.WIDE.U32 R96, R163.reuse, 0x20, R106 ;  /* 0x00000020a3607825 */ /* 0x042fe200078e006a */
[C---:B------:R-:W-:Y:S01]  /*05f0*/  IADD3 R162, R163.reuse, 0x100, RZ ;  /* 0x00000100a3a27810 */ /* 0x040fe20007ffe0ff */
[----:B------:R-:W0:Y:S01]  /*0600*/  LDC.64 R174, c[0x0][0x240] ;  /* 0x00009000ffae7b82 */ /* 0x000e220000000a00 */
[C---:B------:R-:W-:Y:S02]  /*0610*/  IADD3 R110, R163.reuse, 0x200, RZ ;  /* 0x00000200a36e7810 */ /* 0x040fe40007ffe0ff */
[----:B------:R-:W4:Y:S01]  /*0620*/  LDG.E.128 R64, desc[UR4][R96.64] ;  /* 0x0000000460407981 */ /* 0x000f22000c1e1d00 */
[----:B--2---:R-:W-:-:S03]  /*0630*/  IMAD.WIDE.U32 R68, R163, 0x10, R98 ;  /* 0x00000010a3447825 */ /* 0x004fc600078e0062 */
[----:B------:R-:W2:Y:S01]  /*0640*/  LDG.E.128 R72, desc[UR4][R96.64+0x10] ;  /* 0x0000100460487981 */ /* 0x000ea2000c1e1d00 */
[----:B------:R-:W-:Y:S01]  /*0650*/  ISETP.NE.U32.AND P1, PT, RZ, UR12, PT ;  /* 0x0000000cff007c0c */ /* 0x000fe2000bf25070 */
[----:B------:R-:W1:Y:S01]  /*0660*/  @P0 LDC.64 R166, c[0x0][0x2c8] ;  /* 0x0000b200ffa60b82 */ /* 0x000e620000000a00 */
[----:B---3--:R-:W-:Y:S01]  /*0670*/  IMAD.WIDE R164, R160, 0x4, R164 ;  /* 0x00000004a0a47825 */ /* 0x008fe200078e02a4 */
[----:B------:R-:W3:Y:S06]  /*0680*/  LDG.E.128 R68, desc[UR4][R68.64] ;  /* 0x0000000444447981 */ /* 0x000eec000c1e1d00 */
[----:B------:R-:W0:Y:S01]  /*0690*/  @P0 LDC.64 R172, c[0x0][0x2c8] ;  /* 0x0000b200ffac0b82 */ /* 0x000e220000000a00 */
[--C-:B------:R-:W-:Y:S01]  /*06a0*/  IMAD.WIDE.U32 R104, R162, 0x20, R106.reuse ;  /* 0x00000020a2687825 */ /* 0x100fe200078e006a */
[----:B------:R-:W3:Y:S03]  /*06b0*/  LDG.E R164, desc[UR4][R164.64] ;  /* 0x00000004a4a47981 */ /* 0x000ee6000c1e1900 */
[----:B------:R-:W-:Y:S01]  /*06c0*/  IMAD.WIDE.U32 R106, R110, 0x20, R106 ;  /* 0x000000206e6a7825 */ /* 0x000fe200078e006a */
[----:B------:R-:W3:Y:S04]  /*06d0*/  LDG.E.128 R76, desc[UR4][R104.64] ;  /* 0x00000004684c7981 */ /* 0x000ee8000c1e1d00 */
[----:B------:R-:W3:Y:S04]  /*06e0*/  LDG.E.128 R88, desc[UR4][R106.64] ;  /* 0x000000046a587981 */ /* 0x000ee8000c1e1d00 */
[----:B------:R-:W3:Y:S01]  /*06f0*/  LDG.E.128 R92, desc[UR4][R106.64+0x10] ;  /* 0x000010046a5c7981 */ /* 0x000ee2000c1e1d00 */
[----:B------:R-:W-:-:S03]  /*0700*/  IMAD.WIDE.U32 R80, R162, 0x10, R98 ;  /* 0x00000010a2507825 */ /* 0x000fc600078e0062 */
[----:B------:R1:W3:Y:S04]  /*0710*/  LDG.E.128 R84, desc[UR4][R104.64+0x10] ;  /* 0x0000100468547981 */ /* 0x0002e8000c1e1d00 */
[----:B------:R-:W3:Y:S01]  /*0720*/  LDG.E.128 R80, desc[UR4][R80.64] ;  /* 0x0000000450507981 */ /* 0x000ee2000c1e1d00 */
[----:B------:R-:W-:Y:S01]  /*0730*/  IMAD.WIDE.U32 R98, R110, 0x10, R98 ;  /* 0x000000106e627825 */ /* 0x000fe200078e0062 */
[----:B------:R-:W-:Y:S02]  /*0740*/  ISETP.NE.AND.EX P1, PT, RZ, UR13, PT, P1 ;  /* 0x0000000dff007c0c */ /* 0x000fe4000bf25310 */
[----:B------:R-:W-:Y:S01]  /*0750*/  LOP3.LUT P6, RZ, R0, 0xff, RZ, 0xc0, !PT ;  /* 0x000000ff00ff7812 */ /* 0x000fe200078cc0ff */
[----:B-1----:R-:W-:Y:S01]  /*0760*/  @P0 IMAD.WIDE.U32 R166, R162, 0x20, R166 ;  /* 0x00000020a2a60825 */ /* 0x002fe200078e00a6 */
[----:B------:R-:W1:Y:S01]  /*0770*/  @P0 LDC.64 R104, c[0x0][0x2c8] ;  /* 0x0000b200ff680b82 */ /* 0x000e620000000a00 */
[----:B------:R-:W3:Y:S02]  /*0780*/  LDG.E.128 R96, desc[UR4][R98.64] ;  /* 0x0000000462607981 */ /* 0x000ee4000c1e1d00 */
[----:B0-----:R-:W-:-:S02]  /*0790*/  @P0 IMAD.WIDE.U32 R172, R110, 0x20, R172 ;  /* 0x000000206eac0825 */ /* 0x001fc400078e00ac */
[----:B-----5:R-:W5:Y:S04]  /*07a0*/  @P0 LDG.E.128 R36, desc[UR4][R166.64] ;  /* 0x00000004a6240981 */ /* 0x020f68000c1e1d00 */
[----:B------:R-:W0:Y:S01]  /*07b0*/  @P1 LDC.64 R108, c[0x0][0x248] ;  /* 0x00009200ff6c1b82 */ /* 0x000e220000000a00 */
[----:B------:R4:W5:Y:S04]  /*07c0*/  @P0 LDG.E.128 R40, desc[UR4][R166.64+0x10] ;  /* 0x00001004a6280981 */ /* 0x000968000c1e1d00 */
[----:B------:R-:W5:Y:S03]  /*07d0*/  @P0 LDG.E.128 R44, desc[UR4][R172.64] ;  /* 0x00000004ac2c0981 */ /* 0x000f66000c1e1d00 */
[----:B------:R-:W1:Y:S01]  /*07e0*/  @P1 LDC.64 R170, c[0x0][0x248] ;  /* 0x00009200ffaa1b82 */ /* 0x000e620000000a00 */
[----:B------:R3:W5:Y:S07]  /*07f0*/  @P0 LDG.E.128 R48, desc[UR4][R172.64+0x10] ;  /* 0x00001004ac300981 */ /* 0x00076e000c1e1d00 */
[----:B------:R-:W1:Y:S01]  /*0800*/  @P1 LDC.64 R176, c[0x0][0x248] ;  /* 0x00009200ffb01b82 */ /* 0x000e620000000a00 */
[----:B0-----:R-:W-:-:S04]  /*0810*/  @P1 IMAD.WIDE.U32 R106, R163, 0x8, R108 ;  /* 0x00000008a36a1825 */ /* 0x001fc800078e006c */
[--C-:B------:R-:W-:Y:S01]  /*0820*/  IMAD.WIDE.U32 R108, R163, 0x8, R174.reuse ;  /* 0x00000008a36c7825 */ /* 0x100fe200078e00ae */
[----:B------:R-:W5:Y:S05]  /*0830*/  @P1 LDG.E.64 R2, desc[UR4][R106.64] ;  /* 0x000000046a021981 */ /* 0x000f6a000c1e1b00 */
[----:B------:R-:W5:Y:S01]  /*0840*/  LDG.E.64 R108, desc[UR4][R108.64] ;  /* 0x000000046c6c7981 */ /* 0x000f62000c1e1b00 */
[----:B------:R-:W-:-:S05]  /*0850*/  IMAD.WIDE.U32 R168, R162, 0x8, R174 ;  /* 0x00000008a2a87825 */ /* 0x000fca00078e00ae */
[----:B------:R0:W5:Y:S01]  /*0860*/  LDG.E.64 R106, desc[UR4][R168.64] ;  /* 0x00000004a86a7981 */ /* 0x000162000c1e1b00 */
[----:B-1----:R-:W-:-:S04]  /*0870*/  @P0 IMAD.WIDE.U32 R104, R163, 0x20, R104 ;  /* 0x00000020a3680825 */ /* 0x002fc800078e0068 */
[----:B------:R-:W-:Y:S01]  /*0880*/  @P1 IMAD.WIDE.U32 R170, R162, 0x8, R170 ;  /* 0x00000008a2aa1825 */ /* 0x000fe200078e00aa */
[----:B------:R-:W5:Y:S03]  /*0890*/  @P0 LDG.E.128 R28, desc[UR4][R104.64] ;  /* 0x00000004681c0981 */ /* 0x000f66000c1e1d00 */
[C---:B------:R-:W-:Y:S01]  /*08a0*/  IMAD.WIDE.U32 R174, R110.reuse, 0x8, R174 ;  /* 0x000000086eae7825 */ /* 0x040fe200078e00ae */
[----:B------:R-:W5:Y:S03]  /*08b0*/  @P0 LDG.E.128 R32, desc[UR4][R104.64+0x10] ;  /* 0x0000100468200981 */ /* 0x000f66000c1e1d00 */
[----:B------:R-:W-:Y:S01]  /*08c0*/  @P1 IMAD.WIDE.U32 R176, R110, 0x8, R176 ;  /* 0x000000086eb01825 */ /* 0x000fe200078e00b0 */
[----:B------:R1:W5:Y:S04]  /*08d0*/  @P1 LDG.E.64 R100, desc[UR4][R170.64] ;  /* 0x00000004aa641981 */ /* 0x000368000c1e1b00 */
        /* <DEDUP_REMOVED lines=8> */
[C---:B------:R-:W-:Y:S01]  /*0960*/  FADD.FTZ R185, -R178.reuse, R65 ;  /* 0x00000041b2b97221 */ /* 0x040fe20000010100 */
[C---:B------:R-:W-:Y:S01]  /*0970*/  FADD.FTZ R167, -R178.reuse, R66 ;  /* 0x00000042b2a77221 */ /* 0x040fe20000010100 */
[C---:B------:R-:W-:Y:S01]  /*0980*/  FADD.FTZ R67, -R178.reuse, R67 ;  /* 0x00000043b2437221 */ /* 0x040fe20000010100 */
[----:B--2---:R-:W-:Y:S01]  /*0990*/  FADD.FTZ R73, -R178, R73 ;  /* 0x00000049b2497221 */ /* 0x004fe20000010100 */
[--C-:B---3--:R-:W-:Y:S02]  /*09a0*/  HADD2.F32 R189, -RZ, R68.reuse.H0_H0 ;  /* 0x20000044ffbd7230 */ /* 0x108fe40000004100 */
[C---:B------:R-:W-:Y:S01]  /*09b0*/  FMUL.FTZ R0, R164.reuse, R165 ;  /* 0x000000a5a4007220 */ /* 0x040fe20000410000 */
[----:B------:R-:W-:Y:S02]  /*09c0*/  HADD2.F32 R68, -RZ, R68.H1_H1 ;  /* 0x30000044ff447230 */ /* 0x000fe40000004100 */
[----:B------:R-:W-:Y:S01]  /*09d0*/  FADD.FTZ R137, R189, R137 ;  /* 0x00000089bd897221 */ /* 0x000fe20000010000 */
[----:B------:R-:W-:Y:S01]  /*09e0*/  FMUL.FTZ R185, R164, R185 ;  /* 0x000000b9a4b97220 */ /* 0x000fe20000410000 */
[-C--:B------:R-:W-:Y:S01]  /*09f0*/  FFMA.FTZ R113, R0, R189.reuse, R113 ;  /* 0x000000bd00717223 */ /* 0x080fe20000010071 */
[----:B------:R-:W-:Y:S01]  /*0a00*/  FMUL.FTZ R189, R24, R189 ;  /* 0x000000bd18bd7220 */ /* 0x000fe20000410000 */
[----:B------:R-:W-:-:S02]  /*0a10*/  HADD2.F32 R187, -RZ, R70.H0_H0 ;  /* 0x20000046ffbb7230 */ /* 0x000fc40000004100 */
[----:B------:R-:W-:Y:S01]  /*0a20*/  FMUL.FTZ R179, R164, R73 ;  /* 0x00000049a4b37220 */ /* 0x000fe20000410000 */
[--C-:B------:R-:W-:Y:S02]  /*0a30*/  HADD2.F32 R191, -RZ, R69.reuse.H0_H0 ;  /* 0x20000045ffbf7230 */ /* 0x100fe40000004100 */
[----:B------:R-:W-:Y:S01]  /*0a40*/  FADD.FTZ R205, -R178, R91 ;  /* 0x0000005bb2cd7221 */ /* 0x000fe20000010100 */
[----:B------:R-:W-:Y:S02]  /*0a50*/  HADD2.F32 R70, -RZ, R70.H1_H1 ;  /* 0x30000046ff467230 */ /* 0x000fe40000004100 */
[----:B------:R-:W-:Y:S01]  /*0a60*/  FMUL.FTZ R91, R164, R67 ;  /* 0x00000043a45b7220 */ /* 0x000fe20000410000 */
[----:B------:R-:W-:Y:S01]  /*0a70*/  FADD.FTZ R207, -R178, R92 ;  /* 0x0000005cb2cf7221 */ /* 0x000fe20000010100 */
[----:B------:R-:W-:Y:S01]  /*0a80*/  FMUL.FTZ R92, R164, R167 ;  /* 0x000000a7a45c7220 */ /* 0x000fe20000410000 */
[----:B------:R-:W-:Y:S01]  /*0a90*/  FADD.FTZ R136, R68, R136 ;  /* 0x0000008844887221 */ /* 0x000fe20000010000 */
[-C--:B------:R-:W-:Y:S01]  /*0aa0*/  FFMA.FTZ R112, R185, R68.reuse, R112 ;  /* 0x00000044b9707223 */ /* 0x080fe20000010070 */
[----:B------:R-:W-:Y:S01]  /*0ab0*/  FMUL.FTZ R186, R25, R68 ;  /* 0x0000004419ba7220 */ /* 0x000fe20000410000 */
[----:B------:R-:W-:Y:S01]  /*0ac0*/  FADD.FTZ R67, RZ, R189 ;  /* 0x000000bdff437221 */ /* 0x000fe20000010000 */
[----:B------:R-:W-:Y:S01]  /*0ad0*/  FFMA.FTZ R68, R0, R189, RZ ;  /* 0x000000bd00447223 */ /* 0x000fe200000100ff */
[----:B------:R-:W-:-:S02]  /*0ae0*/  HADD2.F32 R69, -RZ, R69.H1_H1 ;  /* 0x30000045ff457230 */ /* 0x000fc40000004100 */
[----:B------:R-:W-:Y:S01]  /*0af0*/  FADD.FTZ R139, R191, R139 ;  /* 0x0000008bbf8b7221 */ /* 0x000fe20000010000 */
[--C-:B------:R-:W-:Y:S02]  /*0b00*/  HADD2.F32 R181, -RZ, R71.reuse.H0_H0 ;  /* 0x20000047ffb57230 */ /* 0x100fe40000004100 */
[-C--:B------:R-:W-:Y:S01]  /*0b10*/  FFMA.FTZ R115, R92, R191.reuse, R115 ;  /* 0x000000bf5c737223 */ /* 0x080fe20000010073 */
[----:B------:R-:W-:Y:S02]  /*0b20*/  HADD2.F32 R173, -RZ, R71.H1_H1 ;  /* 0x30000047ffad7230 */ /* 0x000fe40000004100 */
[----:B------:R-:W-:Y:S01]  /*0b30*/  FADD.FTZ R71, -R178, R72 ;  /* 0x00000048b2477221 */ /* 0x000fe20000010100 */
[----:B------:R-:W-:Y:S01]  /*0b40*/  FADD.FTZ R140, R70, R140 ;  /* 0x0000008c468c7221 */ /* 0x000fe20000010000 */
[-C--:B------:R-:W-:Y:S01]  /*0b50*/  FFMA.FTZ R116, R179, R70.reuse, R116 ;  /* 0x00000046b3747223 */ /* 0x080fe20000010074 */
[----:B------:R-:W-:Y:S01]  /*0b60*/  FMUL.FTZ R182, R21, R70 ;  /* 0x0000004615b67220 */ /* 0x000fe20000410000 */
[----:B------:R-:W-:Y:S01]  /*0b70*/  FMUL.FTZ R191, R26, R191 ;  /* 0x000000bf1abf7220 */ /* 0x000fe20000410000 */
[----:B------:R-:W-:Y:S01]  /*0b80*/  FADD.FTZ R70, R67, R186 ;  /* 0x000000ba43467221 */ /* 0x000fe20000010000 */
[----:B------:R-:W-:Y:S01]  /*0b90*/  FFMA.FTZ R67, R185, R186, R68 ;  /* 0x000000bab9437223 */ /* 0x000fe20000010044 */
[----:B------:R-:W-:Y:S01]  /*0ba0*/  FADD.FTZ R203, -R178, R90 ;  /* 0x0000005ab2cb7221 */ /* 0x000fe20000010100 */
[----:B------:R-:W-:Y:S01]  /*0bb0*/  FADD.FTZ R138, R69, R138 ;  /* 0x0000008a458a7221 */ /* 0x000fe20000010000 */
[----:B------:R-:W-:Y:S01]  /*0bc0*/  FMUL.FTZ R90, R164, R71 ;  /* 0x00000047a45a7220 */ /* 0x000fe20000410000 */
[-C--:B------:R-:W-:Y:S01]  /*0bd0*/  FFMA.FTZ R114, R91, R69.reuse, R114 ;  /* 0x000000455b727223 */ /* 0x080fe20000010072 */
[----:B------:R-:W-:Y:S01]  /*0be0*/  FMUL.FTZ R184, R27, R69 ;  /* 0x000000451bb87220 */ /* 0x000fe20000410000 */
[----:B------:R-:W-:Y:S01]  /*0bf0*/  FADD.FTZ R69, R70, R191 ;  /* 0x000000bf46457221 */ /* 0x000fe20000010000 */
[----:B------:R-:W-:Y:S01]  /*0c00*/  FFMA.FTZ R68, R92, R191, R67 ;  /* 0x000000bf5c447223 */ /* 0x000fe20000010043 */
[----:B0-----:R-:W-:Y:S01]  /*0c10*/  FADD.FTZ R169, -R178, R74 ;  /* 0x0000004ab2a97221 */ /* 0x001fe20000010100 */
[----:B------:R-:W-:Y:S01]  /*0c20*/  FADD.FTZ R141, R187, R141 ;  /* 0x0000008dbb8d7221 */ /* 0x000fe20000010000 */
[-C--:B------:R-:W-:Y:S01]  /*0c30*/  FFMA.FTZ R117, R90, R187.reuse, R117 ;  /* 0x000000bb5a757223 */ /* 0x080fe20000010075 */
[----:B------:R-:W-:Y:S01]  /*0c40*/  FMUL.FTZ R187, R20, R187 ;  /* 0x000000bb14bb7220 */ /* 0x000fe20000410000 */
[----:B------:R-:W-:Y:S01]  /*0c50*/  FADD.FTZ R70, R69, R184 ;  /* 0x000000b845467221 */ /* 0x000fe20000010000 */
[----:B------:R-:W-:Y:S01]  /*0c60*/  FFMA.FTZ R67, R91, R184, R68 ;  /* 0x000000b85b437223 */ /* 0x000fe20000010044 */
[----:B------:R-:W-:Y:S01]  /*0c70*/  FADD.FTZ R75, -R178, R75 ;  /* 0x0000004bb24b7221 */ /* 0x000fe20000010100 */
[----:B------:R-:W-:Y:S01]  /*0c80*/  FMUL.FTZ R180, R164, R169 ;  /* 0x000000a9a4b47220 */ /* 0x000fe20000410000 */
[----:B------:R-:W-:Y:S01]  /*0c90*/  FADD.FTZ R69, R70, R187 ;  /* 0x000000bb46457221 */ /* 0x000fe20000010000 */
[----:B------:R-:W-:Y:S01]  /*0ca0*/  FFMA.FTZ R68, R90, R187, R67 ;  /* 0x000000bb5a447223 */ /* 0x000fe20000010043 */
[----:B-1----:R-:W-:Y:S01]  /*0cb0*/  FADD.FTZ R171, -R178, R76 ;  /* 0x0000004cb2ab7221 */ /* 0x002fe20000010100 */
[----:B------:R-:W-:Y:S01]  /*0cc0*/  FADD.FTZ R143, R181, R143 ;  /* 0x0000008fb58f7221 */ /* 0x000fe20000010000 */
[----:B------:R-:W-:Y:S01]  /*0cd0*/  FMUL.FTZ R175, R164, R75 ;  /* 0x0000004ba4af7220 */ /* 0x000fe20000410000 */
[-C--:B------:R-:W-:Y:S01]  /*0ce0*/  FFMA.FTZ R119, R180, R181.reuse, R119 ;  /* 0x000000b5b4777223 */ /* 0x080fe20000010077 */
[----:B------:R-:W-:Y:S01]  /*0cf0*/  FMUL.FTZ R181, R22, R181 ;  /* 0x000000b516b57220 */ /* 0x000fe20000410000 */
[----:B------:R-:W-:Y:S01]  /*0d00*/  FADD.FTZ R70, R69, R182 ;  /* 0x000000b645467221 */ /* 0x000fe20000010000 */
[----:B------:R-:W-:Y:S01]  /*0d10*/  FFMA.FTZ R67, R179, R182, R68 ;  /* 0x000000b6b3437223 */ /* 0x000fe20000010044 */
[----:B------:R-:W-:-:S02]  /*0d20*/  HADD2.F32 R177, -RZ, R80.H0_H0 ;  /* 0x20000050ffb17230 */ /* 0x000fc40000004100 */
[----:B------:R-:W-:Y:S01]  /*0d30*/  FADD.FTZ R142, R173, R142 ;  /* 0x0000008ead8e7221 */ /* 0x000fe20000010000 */
[----:B------:R-:W-:Y:S01]  /*0d40*/  FFMA.FTZ R118, R175, R173, R118 ;  /* 0x000000adaf767223 */ /* 0x000fe20000010076 */
[----:B------:R-:W-:Y:S01]  /*0d50*/  FMUL.FTZ R176, R164, R171 ;  /* 0x000000aba4b07220 */ /* 0x000fe20000410000 */
[----:B------:R-:W-:Y:S01]  /*0d60*/  FMUL.FTZ R173, R23, R173 ;  /* 0x000000ad17ad7220 */ /* 0x000fe20000410000 */
[----:B------:R-:W-:Y:S01]  /*0d70*/  FADD.FTZ R70, R70, R181 ;  /* 0x000000b546467221 */ /* 0x000fe20000010000 */
[----:B------:R-:W-:Y:S01]  /*0d80*/  FFMA.FTZ R68, R180, R181, R67 ;  /* 0x000000b5b4447223 */ /* 0x000fe20000010043 */
[----:B------:R-:W-:Y:S02]  /*0d90*/  HADD2.F32 R80, -RZ, R80.H1_H1 ;  /* 0x30000050ff507230 */ /* 0x000fe40000004100 */
[----:B------:R-:W-:Y:S01]  /*0da0*/  FADD.FTZ R145, R177, R145 ;  /* 0x00000091b1917221 */ /* 0x000fe20000010000 */
[-C--:B------:R-:W-:Y:S01]  /*0db0*/  FFMA.FTZ R121, R176, R177.reuse, R121 ;  /* 0x000000b1b0797223 */ /* 0x080fe20000010079 */
[----:B------:R-:W-:Y:S01]  /*0dc0*/  FMUL.FTZ R177, R16, R177 ;  /* 0x000000b110b17220 */ /* 0x000fe20000410000 */
[----:B------:R-:W-:Y:S01]  /*0dd0*/  FADD.FTZ R70, R70, R173 ;  /* 0x000000ad46467221 */ /* 0x000fe20000010000 */
[----:B------:R-:W-:Y:S01]  /*0de0*/  FADD.FTZ R77, -R178, R77 ;  /* 0x0000004db24d7221 */ /* 0x000fe20000010100 */
[----:B------:R-:W-:Y:S01]  /*0df0*/  FFMA.FTZ R69, R175, R173, R68 ;  /* 0x000000adaf457223 */ /* 0x000fe20000010044 */
[----:B------:R-:W-:-:S02]  /*0e00*/  HADD2.F32 R76, -RZ, R83.H0_H0 ;  /* 0x20000053ff4c7230 */ /* 0x000fc40000004100 */
[C---:B------:R-:W-:Y:S01]  /*0e10*/  FADD.FTZ R183, -R178.reuse, R78 ;  /* 0x0000004eb2b77221 */ /* 0x040fe20000010100 */
[----:B------:R-:W-:Y:S02]  /*0e20*/  HADD2.F32 R172, -RZ, R83.H1_H1 ;  /* 0x30000053ffac7230 */ /* 0x000fe40000004100 */
[C---:B------:R-:W-:Y:S01]  /*0e30*/  FADD.FTZ R79, -R178.reuse, R79 ;  /* 0x0000004fb24f7221 */ /* 0x040fe20000010100 */
[--C-:B------:R-:W-:Y:S02]  /*0e40*/  HADD2.F32 R72, -RZ, R81.reuse.H0_H0 ;  /* 0x20000051ff487230 */ /* 0x100fe40000004100 */
        /* <DEDUP_REMOVED lines=18> */
[----:B------:R-:W-:Y:S02]  /*0f70*/  HADD2.F32 R74, -RZ, R82.H0_H0 ;  /* 0x20000052ff4a7230 */ /* 0x000fe40000004100 */
[----:B------:R-:W-:Y:S01]  /*0f80*/  FMUL.FTZ R170, R19, R81 ;  /* 0x0000005113aa7220 */ /* 0x000fe20000410000 */
[--C-:B------:R-:W-:Y:S02]  /*0f90*/  HADD2.F32 R193, -RZ, R97.reuse.H0_H0 ;  /* 0x20000061ffc17230 */ /* 0x100fe40000004100 */
[----:B------:R-:W-:Y:S01]  /*0fa0*/  FADD.FTZ R69, R70, R171 ;  /* 0x000000ab46457221 */ /* 0x000fe20000010000 */
[----:B------:R-:W-:-:S02]  /*0fb0*/  HADD2.F32 R190, -RZ, R97.H1_H1 ;  /* 0x30000061ffbe7230 */ /* 0x000fc40000004100 */
[----:B------:R-:W-:Y:S01]  /*0fc0*/  FMUL.FTZ R97, R164, R79 ;  /* 0x0000004fa4617220 */ /* 0x000fe20000410000 */
[----:B------:R-:W-:Y:S01]  /*0fd0*/  FFMA.FTZ R68, R174, R171, R67 ;  /* 0x000000abae447223 */ /* 0x000fe20000010043 */
[----:B------:R-:W-:Y:S02]  /*0fe0*/  HADD2.F32 R82, -RZ, R82.H1_H1 ;  /* 0x30000052ff527230 */ /* 0x000fe40000004100 */
        /* <DEDUP_REMOVED lines=9> */
[----:B------:R-:W-:Y:S02]  /*1080*/  HADD2.F32 R66, -RZ, R99.H1_H1 ;  /* 0x30000063ff427230 */ /* 0x000fe40000004100 */
[----:B------:R-:W-:Y:S01]  /*1090*/  FMUL.FTZ R99, R164, R199 ;  /* 0x000000c7a4637220 */ /* 0x000fe20000410000 */
[--C-:B------:R-:W-:Y:S02]  /*10a0*/  HADD2.F32 R78, -RZ, R96.reuse.H0_H0 ;  /* 0x20000060ff4e7230 */ /* 0x100fe40000004100 */
[----:B------:R-:W-:Y:S01]  /*10b0*/  FMUL.FTZ R167, R14, R76 ;  /* 0x0000004c0ea77220 */ /* 0x000fe20000410000 */
[----:B------:R-:W-:Y:S02]  /*10c0*/  HADD2.F32 R188, -RZ, R96.H1_H1 ;  /* 0x30000060ffbc7230 */ /* 0x000fe40000004100 */
        /* <DEDUP_REMOVED lines=23> */
[-C--:B------:R-:W-:Y:S01]  /*1240*/  FFMA.FTZ R131, R94, R193.reuse, R131 ;  /* 0x000000c15e837223 */ /* 0x080fe20000010083 */
[----:B------:R-:W-:Y:S01]  /*1250*/  FADD.FTZ R70, R67, R188 ;  /* 0x000000bc43467221 */ /* 0x000fe20000010000 */
[----:B------:R-:W-:Y:S01]  /*1260*/  FMUL.FTZ R193, R10, R193 ;  /* 0x000000c10ac17220 */ /* 0x000fe20000410000 */
[----:B------:R-:W-:Y:S01]  /*1270*/  FFMA.FTZ R67, R165, R188, R68 ;  /* 0x000000bca5437223 */ /* 0x000fe20000010044 */
        /* <DEDUP_REMOVED lines=67> */
.L_x_2450:
        /* <DEDUP_REMOVED lines=120> */
[----:B------:R-:W-:Y:S01]  /*1e30*/  FADD.FTZ R93, R166, -R93 ;  /* 0x8000005da65d7221 */ /* 0x000fe20000010000 */
[----:B------:R-:W-:Y:S01]  /*1e40*/  FSEL R173, R181, RZ, P2 ;  /* 0x000000ffb5ad7208 */ /* 0x000fe20001000000 */
[----:B------:R-:W-:Y:S01]  /*1e50*/  FMUL.FTZ R191, R186, UR16 ;  /* 0x00000010babf7c20 */ /* 0x000fe20008410000 */
[----:B------:R-:W-:Y:S01]  /*1e60*/  @P1 LOP3.LUT P2, RZ, R3, 0xff00, RZ, 0xc0, !PT ;  /* 0x0000ff0003ff1812 */ /* 0x000fe2000784c0ff */
[----:B------:R-:W-:Y:S01]  /*1e70*/  @P3 FADD.FTZ R73, R36, R73 ;  /* 0x0000004924493221 */ /* 0x000fe20000010000 */
[-CC-:B------:R-:W-:Y:S01]  /*1e80*/  FFMA.FTZ R96, R96, R65.reuse, R64.reuse ;  /* 0x0000004160607223 */ /* 0x180fe20000010040 */
[-CC-:B------:R-:W-:Y:S01]  /*1e90*/  FFMA.FTZ R99, R99, R65.reuse, R64.reuse ;  /* 0x0000004163637223 */ /* 0x180fe20000010040 */
[----:B------:R-:W-:Y:S01]  /*1ea0*/  @P1 FSEL R181, R181, RZ, P2 ;  /* 0x000000ffb5b51208 */ /* 0x000fe20001000000 */
[----:B------:R-:W-:Y:S01]  /*1eb0*/  FMUL.FTZ R108, R73, UR16 ;  /* 0x00000010496c7c20 */ /* 0x000fe20008410000 */
[----:B------:R-:W-:Y:S01]  /*1ec0*/  LOP3.LUT P2, RZ, R109, 0xff0000, RZ, 0xc0, !PT ;  /* 0x00ff00006dff7812 */ /* 0x000fe2000784c0ff */
[----:B------:R-:W-:Y:S01]  /*1ed0*/  FADD.FTZ R99, R172, -R99 ;  /* 0x80000063ac637221 */ /* 0x000fe20000010000 */
[-CC-:B------:R-:W-:Y:S01]  /*1ee0*/  FFMA.FTZ R98, R98, R65.reuse, R64.reuse ;  /* 0x0000004162627223 */ /* 0x180fe20000010040 */
[----:B------:R-:W-:Y:S01]  /*1ef0*/  FFMA.FTZ R165, R165, R65, R64 ;  /* 0x00000041a5a57223 */ /* 0x000fe20000010040 */
[----:B------:R-:W-:Y:S01]  /*1f00*/  FSEL R176, R72, RZ, P2 ;  /* 0x000000ff48b07208 */ /* 0x000fe20001000000 */
[----:B------:R-:W-:Y:S01]  /*1f10*/  FMUL.FTZ R198, R164, R99 ;  /* 0x00000063a4c67220 */ /* 0x000fe20000410000 */
[----:B------:R-:W-:Y:S01]  /*1f20*/  @P1 LOP3.LUT P2, RZ, R3, 0xff0000, RZ, 0xc0, !PT ;  /* 0x00ff000003ff1812 */ /* 0x000fe2000784c0ff */
[----:B------:R-:W-:Y:S01]  /*1f30*/  FADD.FTZ R183, R183, -R98 ;  /* 0x80000062b7b77221 */ /* 0x000fe20000010000 */
[----:B------:R-:W-:Y:S01]  /*1f40*/  FADD.FTZ R165, R188, -R165 ;  /* 0x800000a5bca57221 */ /* 0x000fe20000010000 */
[----:B------:R-:W-:Y:S01]  /*1f50*/  @P3 FADD.FTZ R198, R43, R198 ;  /* 0x000000c62bc63221 */ /* 0x000fe20000010000 */
[----:B------:R-:W-:Y:S01]  /*1f60*/  @P1 FSEL R177, R72, RZ, P2 ;  /* 0x000000ff48b11208 */ /* 0x000fe20001000000 */
[-CC-:B------:R-:W-:Y:S01]  /*1f70*/  FFMA.FTZ R99, R89, R65.reuse, R64.reuse ;  /* 0x0000004159637223 */ /* 0x180fe20000010040 */
[----:B------:R-:W-:Y:S01]  /*1f80*/  LOP3.LUT P2, RZ, R109, 0xff000000, RZ, 0xc0, !PT ;  /* 0xff0000006dff7812 */ /* 0x000fe2000784c0ff */
[----:B------:R-:W-:Y:S01]  /*1f90*/  FMUL.FTZ R197, R198, UR16 ;  /* 0x00000010c6c57c20 */ /* 0x000fe20008410000 */
[----:B------:R-:W-:Y:S01]  /*1fa0*/  @P1 MOV R72, R100 ;  /* 0x0000006400481202 */ /* 0x000fe20000000f00 */
[----:B------:R-:W-:Y:S01]  /*1fb0*/  FFMA.FTZ R85, R85, R65, R64 ;  /* 0x0000004155557223 */ /* 0x000fe20000010040 */
[----:B------:R-:W-:-:S02]  /*1fc0*/  FSEL R185, R191, RZ, P2 ;  /* 0x000000ffbfb97208 */ /* 0x000fc40001000000 */
[----:B------:R-:W-:Y:S01]  /*1fd0*/  @P1 LOP3.LUT P2, RZ, R3, 0xff000000, RZ, 0xc0, !PT ;  /* 0xff00000003ff1812 */ /* 0x000fe2000784c0ff */
[----:B------:R-:W-:Y:S01]  /*1fe0*/  FADD.FTZ R85, R88, -R85 ;  /* 0x8000005558557221 */ /* 0x000fe20000010000 */
[----:B------:R-:W-:Y:S02]  /*1ff0*/  F2FP.F16.F32.PACK_AB R80, R91, R80 ;  /* 0x000000505b50723e */ /* 0x000fe400000000ff */
[----:B------:R-:W-:Y:S02]  /*2000*/  @P1 FSEL R191, R191, RZ, P2 ;  /* 0x000000ffbfbf1208 */ /* 0x000fe40001000000 */
[----:B------:R-:W-:Y:S02]  /*2010*/  LOP3.LUT P2, RZ, R0, 0xff, RZ, 0xc0, !PT ;  /* 0x000000ff00ff7812 */ /* 0x000fe4000784c0ff */
[----:B------:R-:W-:Y:S02]  /*2020*/  @P1 F2FP.F16.F32.PACK_AB R92, RZ, R92 ;  /* 0x0000005cff5c123e */ /* 0x000fe400000000ff */
[----:B------:R-:W-:-:S02]  /*2030*/  FSEL R0, R108, RZ, P2 ;  /* 0x000000ff6c007208 */ /* 0x000fc40001000000 */
[----:B------:R-:W-:Y:S01]  /*2040*/  @P1 LOP3.LUT P2, RZ, R72, 0xff, RZ, 0xc0, !PT ;  /* 0x000000ff48ff1812 */ /* 0x000fe2000784c0ff */
[----:B------:R-:W-:Y:S01]  /*2050*/  FFMA.FTZ R72, R168, R65, R64 ;  /* 0x00000041a8487223 */ /* 0x000fe20000010040 */
[----:B------:R-:W-:Y:S02]  /*2060*/  @P1 F2FP.F16.F32.PACK_AB R184, RZ, R184 ;  /* 0x000000b8ffb8123e */ /* 0x000fe400000000ff */
[----:B------:R-:W-:Y:S01]  /*2070*/  @P1 FSEL R108, R108, RZ, P2 ;  /* 0x000000ff6c6c1208 */ /* 0x000fe20001000000 */
[----:B------:R-:W-:Y:S01]  /*2080*/  FADD.FTZ R77, R95, -R72 ;  /* 0x800000485f4d7221 */ /* 0x000fe20000010000 */
[----:B------:R-:W-:Y:S01]  /*2090*/  LOP3.LUT P2, RZ, R106, 0xff00, RZ, 0xc0, !PT ;  /* 0x0000ff006aff7812 */ /* 0x000fe2000784c0ff */
[----:B------:R-:W-:Y:S01]  /*20a0*/  FMUL.FTZ R72, R76, UR16 ;  /* 0x000000104c487c20 */ /* 0x000fe20008410000 */
[C---:B------:R-:W-:Y:S01]  /*20b0*/  FMUL.FTZ R95, R164.reuse, R183 ;  /* 0x000000b7a45f7220 */ /* 0x040fe20000410000 */
[----:B------:R-:W-:Y:S01]  /*20c0*/  FMUL.FTZ R77, R164, R77 ;  /* 0x0000004da44d7220 */ /* 0x000fe20000410000 */
[----:B------:R-:W-:-:S02]  /*20d0*/  FSEL R97, R78, RZ, P2 ;  /* 0x000000ff4e617208 */ /* 0x000fc40001000000 */
[----:B------:R-:W-:Y:S01]  /*20e0*/  @P1 LOP3.LUT P2, RZ, R100, 0xff00, RZ, 0xc0, !PT ;  /* 0x0000ff0064ff1812 */ /* 0x000fe2000784c0ff */
[----:B------:R-:W-:Y:S01]  /*20f0*/  @P3 FADD.FTZ R77, R40, R77 ;  /* 0x0000004d284d3221 */ /* 0x000fe20000010000 */
[----:B------:R-:W-:Y:S01]  /*2100*/  @P3 FADD.FTZ R95, R44, R95 ;  /* 0x0000005f2c5f3221 */ /* 0x000fe20000010000 */
[----:B------:R-:W-:Y:S02]  /*2110*/  @P1 F2FP.F16.F32.PACK_AB R175, RZ, R175 ;  /* 0x000000afffaf123e */ /* 0x000fe400000000ff */
        /* <DEDUP_REMOVED lines=15> */
[----:B------:R-:W-:Y:S01]  /*2210*/  FMUL.FTZ R165, R95, UR16 ;  /* 0x000000105fa57c20 */ /* 0x000fe20008410000 */
[----:B------:R-:W-:Y:S01]  /*2220*/  FADD.FTZ R193, R193, -R96 ;  /* 0x80000060c1c17221 */ /* 0x000fe20000010000 */
[----:B------:R-:W-:Y:S01]  /*2230*/  FMUL.FTZ R194, R93, UR16 ;  /* 0x000000105dc27c20 */ /* 0x000fe20008410000 */
[----:B------:R-:W-:Y:S01]  /*2240*/  FSEL R106, R72, RZ, P2 ;  /* 0x000000ff486a7208 */ /* 0x000fe20001000000 */
[----:B------:R-:W-:Y:S01]  /*2250*/  @P3 FADD.FTZ R94, R45, R94 ;  /* 0x0000005e2d5e3221 */ /* 0x000fe20000010000 */
[----:B------:R-:W-:Y:S01]  /*2260*/  @P1 LOP3.LUT P2, RZ, R100, 0xff000000, RZ, 0xc0, !PT ;  /* 0xff00000064ff1812 */ /* 0x000fe2000784c0ff */
[----:B------:R-:W-:Y:S01]  /*2270*/  FMUL.FTZ R89, R164, R193 ;  /* 0x000000c1a4597220 */ /* 0x000fe20000410000 */
[----:B------:R-:W-:Y:S01]  /*2280*/  @P1 F2FP.F16.F32.PACK_AB R177, RZ, R177 ;  /* 0x000000b1ffb1123e */ /* 0x000fe200000000ff */
[----:B------:R-:W-:Y:S01]  /*2290*/  FMUL.FTZ R98, R94, UR16 ;  /* 0x000000105e627c20 */ /* 0x000fe20008410000 */
[----:B------:R-:W-:Y:S01]  /*22a0*/  @P1 FSEL R166, R72, RZ, P2 ;  /* 0x000000ff48a61208 */ /* 0x000fe20001000000 */
[----:B------:R-:W-:Y:S01]  /*22b0*/  @P3 FADD.FTZ R89, R46, R89 ;  /* 0x000000592e593221 */ /* 0x000fe20000010000 */
[----:B------:R-:W-:-:S02]  /*22c0*/  LOP3.LUT P2, RZ, R107, 0xff, RZ, 0xc0, !PT ;  /* 0x000000ff6bff7812 */ /* 0x000fc4000784c0ff */
[----:B------:R-:W-:Y:S01]  /*22d0*/  MOV R72, R104 ;  /* 0x0000006800487202 */ /* 0x000fe20000000f00 */
[----:B------:R-:W-:Y:S01]  /*22e0*/  FMUL.FTZ R172, R89, UR16 ;  /* 0x0000001059ac7c20 */ /* 0x000fe20008410000 */
[C---:B------:R-:W-:Y:S02]  /*22f0*/  FSEL R167, R170.reuse, RZ, P2 ;  /* 0x000000ffaaa77208 */ /* 0x040fe40001000000 */
        /* <DEDUP_REMOVED lines=10> */
[----:B------:R-:W-:Y:S02]  /*23a0*/  @P1 PRMT R61, R184, 0x7610, R61 ;  /* 0x00007610b83d1816 */ /* 0x000fe4000000003d */
[C---:B------:R-:W-:Y:S02]  /*23b0*/  FSEL R189, R194.reuse, RZ, P2 ;  /* 0x000000ffc2bd7208 */ /* 0x040fe40001000000 */
[----:B------:R-:W-:Y:S02]  /*23c0*/  @P1 LOP3.LUT P2, RZ, R101, 0xff0000, RZ, 0xc0, !PT ;  /* 0x00ff000065ff1812 */ /* 0x000fe4000784c0ff */
[----:B------:R-:W-:Y:S02]  /*23d0*/  @P1 PRMT R62, R175, 0x7610, R62 ;  /* 0x00007610af3e1816 */ /* 0x000fe4000000003e */
[----:B------:R-:W-:Y:S02]  /*23e0*/  @P1 FSEL R194, R194, RZ, P2 ;  /* 0x000000ffc2c21208 */ /* 0x000fe40001000000 */
[----:B------:R-:W-:Y:S01]  /*23f0*/  LOP3.LUT P2, RZ, R107, 0xff000000, RZ, 0xc0, !PT ;  /* 0xff0000006bff7812 */ /* 0x000fe2000784c0ff */
[----:B------:R-:W-:Y:S01]  /*2400*/  FADD.FTZ R107, R190, -R99 ;  /* 0x80000063be6b7221 */ /* 0x000fe20000010000 */
[----:B------:R-:W-:-:S02]  /*2410*/  @P1 PRMT R63, R177, 0x7610, R63 ;  /* 0x00007610b13f1816 */ /* 0x000fc4000000003f */
[----:B------:R-:W-:Y:S02]  /*2420*/  FSEL R196, R197, RZ, P2 ;  /* 0x000000ffc5c47208 */ /* 0x000fe40001000000 */
[----:B------:R-:W-:Y:S02]  /*2430*/  @P1 LOP3.LUT P2, RZ, R101, 0xff000000, RZ, 0xc0, !PT ;  /* 0xff00000065ff1812 */ /* 0x000fe4000784c0ff */
[----:B------:R-:W-:Y:S02]  /*2440*/  @P1 PRMT R61, R61, 0x5410, R182 ;  /* 0x000054103d3d1816 */ /* 0x000fe400000000b6 */
[----:B------:R-:W-:Y:S02]  /*2450*/  @P1 FSEL R197, R197, RZ, P2 ;  /* 0x000000ffc5c51208 */ /* 0x000fe40001000000 */
[----:B------:R-:W-:Y:S02]  /*2460*/  LOP3.LUT P2, RZ, R72, 0xff, RZ, 0xc0, !PT ;  /* 0x000000ff48ff7812 */ /* 0x000fe4000784c0ff */
[----:B------:R-:W-:-:S02]  /*2470*/  @P1 MOV R72, R102 ;  /* 0x0000006600481202 */ /* 0x000fc40000000f00 */
[C---:B------:R-:W-:Y:S02]  /*2480*/  FSEL R96, R165.reuse, RZ, P2 ;  /* 0x000000ffa5607208 */ /* 0x040fe40001000000 */
[----:B------:R-:W-:Y:S01]  /*2490*/  @P1 LOP3.LUT P2, RZ, R72, 0xff, RZ, 0xc0, !PT ;  /* 0x000000ff48ff1812 */ /* 0x000fe2000784c0ff */
[----:B------:R-:W-:Y:S01]  /*24a0*/  FFMA.FTZ R72, R86, R65, R64 ;  /* 0x0000004156487223 */ /* 0x000fe20000010040 */
[----:B------:R-:W-:Y:S01]  /*24b0*/  FMUL.FTZ R86, R164, R107 ;  /* 0x0000006ba4567220 */ /* 0x000fe20000410000 */
[----:B------:R-:W-:Y:S02]  /*24c0*/  @P1 PRMT R62, R62, 0x5410, R181 ;  /* 0x000054103e3e1816 */ /* 0x000fe400000000b5 */
        /* <DEDUP_REMOVED lines=36> */
[C---:B------:R-:W-:Y:S02]  /*2710*/  FSEL R104, R190.reuse, RZ, P2 ;  /* 0x000000ffbe687208 */ /* 0x040fe40001000000 */
[----:B------:R-:W-:Y:S02]  /*2720*/  @P1 LOP3.LUT P2, RZ, R103, 0xff, RZ, 0xc0, !PT ;  /* 0x000000ff67ff1812 */ /* 0x000fe4000784c0ff */
[----:B------:R-:W-:Y:S02]  /*2730*/  @P1 PRMT R63, R63, 0x5410, R191 ;  /* 0x000054103f3f1816 */ /* 0x000fe400000000bf */
[----:B------:R-:W-:Y:S02]  /*2740*/  @P1 FSEL R190, R190, RZ, P2 ;  /* 0x000000ffbebe1208 */ /* 0x000fe40001000000 */
[----:B------:R-:W-:Y:S02]  /*2750*/  LOP3.LUT P2, RZ, R105, 0xff00, RZ, 0xc0, !PT ;  /* 0x0000ff0069ff7812 */ /* 0x000fe4000784c0ff */
[----:B------:R-:W-:-:S02]  /*2760*/  @P1 F2FP.F16.F32.PACK_AB R108, RZ, R108 ;  /* 0x0000006cff6c123e */ /* 0x000fc400000000ff */
[C---:B------:R-:W-:Y:S02]  /*2770*/  FSEL R183, R192.reuse, RZ, P2 ;  /* 0x000000ffc0b77208 */ /* 0x040fe40001000000 */
[----:B------:R-:W-:Y:S02]  /*2780*/  @P1 LOP3.LUT P2, RZ, R103, 0xff00, RZ, 0xc0, !PT ;  /* 0x0000ff0067ff1812 */ /* 0x000fe4000784c0ff */
[----:B------:R-:W-:Y:S02]  /*2790*/  @P1 F2FP.F16.F32.PACK_AB R169, RZ, R169 ;  /* 0x000000a9ffa9123e */ /* 0x000fe400000000ff */
[----:B------:R-:W-:Y:S02]  /*27a0*/  @P1 FSEL R192, R192, RZ, P2 ;  /* 0x000000ffc0c01208 */ /* 0x000fe40001000000 */
[----:B------:R-:W-:Y:S02]  /*27b0*/  LOP3.LUT P2, RZ, R105, 0xff0000, RZ, 0xc0, !PT ;  /* 0x00ff000069ff7812 */ /* 0x000fe4000784c0ff */
[----:B------:R-:W-:-:S02]  /*27c0*/  @P1 F2FP.F16.F32.PACK_AB R170, RZ, R170 ;  /* 0x000000aaffaa123e */ /* 0x000fc400000000ff */
[----:B------:R-:W-:Y:S02]  /*27d0*/  FSEL R188, R193, RZ, P2 ;  /* 0x000000ffc1bc7208 */ /* 0x000fe40001000000 */
[----:B------:R-:W-:Y:S02]  /*27e0*/  @P1 LOP3.LUT P2, RZ, R103, 0xff0000, RZ, 0xc0, !PT ;  /* 0x00ff000067ff1812 */ /* 0x000fe4000784c0ff */
[----:B------:R-:W-:Y:S02]  /*27f0*/  @P1 F2FP.F16.F32.PACK_AB R194, RZ, R194 ;  /* 0x000000c2ffc2123e */ /* 0x000fe400000000ff */
[----:B------:R-:W-:Y:S02]  /*2800*/  @P1 FSEL R193, R193, RZ, P2 ;  /* 0x000000ffc1c11208 */ /* 0x000fe40001000000 */
[----:B------:R-:W-:Y:S02]  /*2810*/  ISETP.NE.U32.AND P2, PT, RZ, UR14, PT ;  /* 0x0000000eff007c0c */ /* 0x000fe4000bf45070 */
[----:B------:R-:W-:-:S02]  /*2820*/  @P1 F2FP.F16.F32.PACK_AB R168, RZ, R168 ;  /* 0x000000a8ffa8123e */ /* 0x000fc400000000ff */
[----:B------:R-:W-:Y:S02]  /*2830*/  ISETP.NE.AND.EX P2, PT, RZ, UR15, PT, P2 ;  /* 0x0000000fff007c0c */ /* 0x000fe4000bf45320 */
[----:B------:R-:W-:Y:S02]  /*2840*/  @P1 F2FP.F16.F32.PACK_AB R166, RZ, R166 ;  /* 0x000000a6ffa6123e */ /* 0x000fe400000000ff */
[----:B------:R-:W-:Y:S02]  /*2850*/  SEL R64, R73, R52, P2 ;  /* 0x0000003449407207 */ /* 0x000fe40001000000 */
[-C--:B------:R-:W-:Y:S02]  /*2860*/  SEL R73, R66, R53.reuse, P2 ;  /* 0x0000003542497207 */ /* 0x080fe40001000000 */
[----:B------:R-:W-:Y:S02]  /*2870*/  SEL R66, R75, R54, P2 ;  /* 0x000000364b427207 */ /* 0x000fe40001000000 */
[----:B------:R-:W-:-:S02]  /*2880*/  SEL R65, R74, R53, P2 ;  /* 0x000000354a417207 */ /* 0x000fc40001000000 */
[----:B------:R-:W-:Y:S02]  /*2890*/  SEL R75, R68, R55, P2 ;  /* 0x00000037444b7207 */ /* 0x000fe40001000000 */
[----:B------:R-:W-:Y:S02]  /*28a0*/  SEL R74, R69, R54, P2 ;  /* 0x00000036454a7207 */ /* 0x000fe40001000000 */
[----:B------:R-:W-:Y:S02]  /*28b0*/  SEL R68, R77, R56, P2 ;  /* 0x000000384d447207 */ /* 0x000fe40001000000 */
[----:B------:R-:W-:Y:S02]  /*28c0*/  SEL R72, R67, R52, P2 ;  /* 0x0000003443487207 */ /* 0x000fe40001000000 */
[-C--:B------:R-:W-:Y:S02]  /*28d0*/  SEL R77, R70, R57.reuse, P2 ;  /* 0x00000039464d7207 */ /* 0x080fe40001000000 */
[----:B------:R-:W-:-:S02]  /*28e0*/  SEL R69, R78, R57, P2 ;  /* 0x000000394e457207 */ /* 0x000fc40001000000 */
[-C--:B------:R-:W-:Y:S02]  /*28f0*/  SEL R67, R76, R55.reuse, P2 ;  /* 0x000000374c437207 */ /* 0x080fe40001000000 */
[-C--:B------:R-:W-:Y:S02]  /*2900*/  SEL R78, R79, R58.reuse, P2 ;  /* 0x0000003a4f4e7207 */ /* 0x080fe40001000000 */
[-C--:B------:R-:W-:Y:S02]  /*2910*/  SEL R70, R93, R58.reuse, P2 ;  /* 0x0000003a5d467207 */ /* 0x080fe40001000000 */
[----:B------:R-:W-:Y:S02]  /*2920*/  SEL R55, R86, R55, P2 ;  /* 0x0000003756377207 */ /* 0x000fe40001000000 */
[----:B------:R-:W-:Y:S02]  /*2930*/  SEL R58, R87, R58, P2 ;  /* 0x0000003a573a7207 */ /* 0x000fe40001000000 */
[----:B------:R-:W0:Y:S01]  /*2940*/  @P1 LDC.64 R86, c[0x0][0x300] ;  /* 0x0000c000ff561b82 */ /* 0x000e220000000a00 */
[----:B------:R-:W-:-:S02]  /*2950*/  SEL R54, R89, R54, P2 ;  /* 0x0000003659367207 */ /* 0x000fc40001000000 */
[----:B------:R-:W-:Y:S02]  /*2960*/  SEL R57, R84, R57, P2 ;  /* 0x0000003954397207 */ /* 0x000fe40001000000 */
[----:B------:R-:W-:Y:S02]  /*2970*/  @P1 F2FP.F16.F32.PACK_AB R93, RZ, R81 ;  /* 0x00000051ff5d123e */ /* 0x000fe400000000ff */
[----:B------:R-:W-:Y:S01]  /*2980*/  F2FP.F16.F32.PACK_AB R81, R179, R90 ;  /* 0x0000005ab351723e */ /* 0x000fe200000000ff */
[----:B------:R-:W1:Y:S01]  /*2990*/  @P3 LDC.64 R88, c[0x0][0x308] ;  /* 0x0000c200ff583b82 */ /* 0x000e620000000a00 */
[----:B------:R-:W-:Y:S02]  /*29a0*/  SEL R52, R95, R52, P2 ;  /* 0x000000345f347207 */ /* 0x000fe40001000000 */
[----:B------:R-:W-:Y:S02]  /*29b0*/  SEL R53, R94, R53, P2 ;  /* 0x000000355e357207 */ /* 0x000fe40001000000 */
[----:B------:R-:W-:-:S02]  /*29c0*/  @P1 PRMT R60, R93, 0x7610, R60 ;  /* 0x000076105d3c1816 */ /* 0x000fc4000000003c */
[-C--:B------:R-:W-:Y:S01]  /*29d0*/  SEL R76, R71, R56.reuse, P2 ;  /* 0x00000038474c7207 */ /* 0x080fe20001000000 */
[----:B------:R-:W2:Y:S01]  /*29e0*/  LDC.64 R84, c[0x0][0x2f8] ;  /* 0x0000be00ff547b82 */ /* 0x000ea20000000a00 */
[-C--:B------:R-:W-:Y:S02]  /*29f0*/  SEL R79, R186, R59.reuse, P2 ;  /* 0x0000003bba4f7207 */ /* 0x080fe40001000000 */
[----:B------:R-:W-:Y:S02]  /*2a00*/  @P1 PRMT R60, R60, 0x5410, R92 ;  /* 0x000054103c3c1816 */ /* 0x000fe4000000005c */
[-C--:B------:R-:W-:Y:S02]  /*2a10*/  SEL R71, R198, R59.reuse, P2 ;  /* 0x0000003bc6477207 */ /* 0x080fe40001000000 */
[----:B------:R-:W-:Y:S01]  /*2a20*/  SEL R56, R195, R56, P2 ;  /* 0x00000038c3387207 */ /* 0x000fe20001000000 */
[----:B0-----:R-:W-:Y:S01]  /*2a30*/  @P1 IMAD.WIDE.U32 R90, R163, 0x10, R86 ;  /* 0x00000010a35a1825 */ /* 0x001fe200078e0056 */
[----:B------:R-:W0:Y:S01]  /*2a40*/  @P1 LDC.64 R94, c[0x0][0x300] ;  /* 0x0000c000ff5e1b82 */ /* 0x000e220000000a00 */
[----:B------:R-:W-:-:S02]  /*2a50*/  SEL R59, R164, R59, P2 ;  /* 0x0000003ba43b7207 */ /* 0x000fc40001000000 */
[----:B------:R-:W-:Y:S02]  /*2a60*/  LOP3.LUT P2, RZ, R105, 0xff000000, RZ, 0xc0, !PT ;  /* 0xff00000069ff7812 */ /* 0x000fe4000784c0ff */
[----:B------:R-:W-:Y:S01]  /*2a70*/  @P1 F2FP.F16.F32.PACK_AB R178, RZ, R178 ;  /* 0x000000b2ffb2123e */ /* 0x000fe200000000ff */
[C---:B-1----:R-:W-:Y:S02]  /*2a80*/  @P3 IMAD.WIDE.U32 R88, R163.reuse, 0x20, R88 ;  /* 0x00000020a3583825 */ /* 0x042fe400078e0058 */
[----:B------:R-:W1:Y:S01]  /*2a90*/  @P3 LDC.64 R86, c[0x0][0x308] ;  /* 0x0000c200ff563b82 */ /* 0x000e620000000a00 */
[----:B------:R-:W-:Y:S02]  /*2aa0*/  @P1 F2FP.F16.F32.PACK_AB R197, RZ, R197 ;  /* 0x000000c5ffc5123e */ /* 0x000fe400000000ff */
[----:B------:R-:W-:Y:S01]  /*2ab0*/  @P1 F2FP.F16.F32.PACK_AB R165, RZ, R165 ;  /* 0x000000a5ffa5123e */ /* 0x000fe200000000ff */
[----:B------:R3:W-:Y:S01]  /*2ac0*/  @P3 STG.E.128 desc[UR4][R88.64+0x10], R76 ;  /* 0x0000104c58003986 */ /* 0x0007e2000c101d04 */
[----:B------:R-:W-:Y:S01]  /*2ad0*/  @P1 F2FP.F16.F32.PACK_AB R172, RZ, R172 ;  /* 0x000000acffac123e */ /* 0x000fe200000000ff */
[----:B--2---:R-:W-:-:S02]  /*2ae0*/  IMAD.WIDE.U32 R92, R163, 0x10, R84 ;  /* 0x00000010a35c7825 */ /* 0x004fc400078e0054 */
[----:B------:R2:W-:Y:S01]  /*2af0*/  @P3 STG.E.128 desc[UR4][R88.64], R72 ;  /* 0x0000004858003986 */ /* 0x0005e2000c101d04 */
[----:B------:R-:W-:Y:S02]  /*2b00*/  @P1 F2FP.F16.F32.PACK_AB R190, RZ, R190 ;  /* 0x000000beffbe123e */ /* 0x000fe400000000ff */
[----:B------:R-:W-:Y:S01]  /*2b10*/  @P1 F2FP.F16.F32.PACK_AB R193, RZ, R193 ;  /* 0x000000c1ffc1123e */ /* 0x000fe200000000ff */
[----:B------:R4:W-:Y:S01]  /*2b20*/  STG.E.128 desc[UR4][R92.64], R80 ;  /* 0x000000505c007986 */ /* 0x0009e2000c101d04 */
[----:B------:R-:W-:Y:S02]  /*2b30*/  @P1 F2FP.F16.F32.PACK_AB R107, RZ, R107 ;  /* 0x0000006bff6b123e */ /* 0x000fe400000000ff */
[----:B------:R-:W-:Y:S01]  /*2b40*/  @P1 F2FP.F16.F32.PACK_AB R187, RZ, R187 ;  /* 0x000000bbffbb123e */ /* 0x000fe200000000ff */
[----:B------:R4:W-:Y:S01]  /*2b50*/  @P1 STG.E.128 desc[UR4][R90.64], R60 ;  /* 0x0000003c5a001986 */ /* 0x0009e2000c101d04 */
[C---:B0-----:R-:W-:Y:S01]  /*2b60*/  @P1 IMAD.WIDE.U32 R94, R162.reuse, 0x10, R94 ;  /* 0x00000010a25e1825 */ /* 0x041fe200078e005e */
[----:B------:R-:W-:Y:S01]  /*2b70*/  @P1 F2FP.F16.F32.PACK_AB R192, RZ, R192 ;  /* 0x000000c0ffc0123e */ /* 0x000fe200000000ff */
[----:B---3--:R-:W0:Y:S02]  /*2b80*/  @P3 LDC.64 R78, c[0x0][0x308] ;  /* 0x0000c200ff4e3b82 */ /* 0x008e240000000a00 */
[----:B------:R-:W-:Y:S01]  /*2b90*/  IMAD.WIDE.U32 R76, R162, 0x10, R84 ;  /* 0x00000010a24c7825 */ /* 0x000fe200078e0054 */
[----:B--2---:R-:W-:-:S03]  /*2ba0*/  F2FP.F16.F32.PACK_AB R72, R97, R0 ;  /* 0x000000006148723e */ /* 0x004fc600000000ff */
[----:B------:R-:W-:Y:S01]  /*2bb0*/  FMUL.FTZ R0, R164, UR16 ;  /* 0x00000010a4007c20 */ /* 0x000fe20008410000 */
[----:B-1----:R-:W-:Y:S01]  /*2bc0*/  @P3 IMAD.WIDE.U32 R86, R162, 0x20, R86 ;  /* 0x00000020a2563825 */ /* 0x002fe200078e0056 */
[----:B------:R-:W-:Y:S01]  /*2bd0*/  F2FP.F16.F32.PACK_AB R75, R196, R189 ;  /* 0x000000bdc44b723e */ /* 0x000fe200000000ff */
[----:B----4-:R-:W1:Y:S01]  /*2be0*/  @P1 LDC.64 R80, c[0x0][0x300] ;  /* 0x0000c000ff501b82 */ /* 0x010e620000000a00 */
[----:B------:R-:W-:Y:S01]  /*2bf0*/  F2FP.F16.F32.PACK_AB R74, R174, R167 ;  /* 0x000000a7ae4a723e */ /* 0x000fe200000000ff */
[----:B------:R-:W-:Y:S01]  /*2c00*/  IMAD.WIDE.U32 R84, R110, 0x10, R84 ;  /* 0x000000106e547825 */ /* 0x000fe200078e0054 */
[----:B------:R-:W-:Y:S01]  /*2c10*/  FSEL R83, R0, RZ, P2 ;  /* 0x000000ff00537208 */ /* 0x000fe20001000000 */
[----:B------:R-:W-:Y:S01]  /*2c20*/  @P3 STG.E.128 desc[UR4][R86.64], R64 ;  /* 0x0000004056003986 */ /* 0x000fe2000c101d04 */
[----:B------:R-:W-:Y:S02]  /*2c30*/  @P1 PRMT R60, R108, 0x7610, R60 ;  /* 0x000076106c3c1816 */ /* 0x000fe4000000003c */
[----:B------:R-:W-:Y:S01]  /*2c40*/  @P1 PRMT R61, R169, 0x7610, R61 ;  /* 0x00007610a93d1816 */ /* 0x000fe2000000003d */
[----:B------:R0:W-:Y:S01]  /*2c50*/  @P3 STG.E.128 desc[UR4][R86.64+0x10], R68 ;  /* 0x0000104456003986 */ /* 0x0001e2000c101d04 */
[----:B------:R-:W-:-:S02]  /*2c60*/  @P1 PRMT R62, R170, 0x7610, R62 ;  /* 0x00007610aa3e1816 */ /* 0x000fc4000000003e */
[----:B------:R-:W-:Y:S02]  /*2c70*/  @P1 PRMT R63, R194, 0x7610, R63 ;  /* 0x00007610c23f1816 */ /* 0x000fe4000000003f */
[----:B------:R-:W-:Y:S02]  /*2c80*/  @P1 LOP3.LUT P2, RZ, R103, 0xff000000, RZ, 0xc0, !PT ;  /* 0xff00000067ff1812 */ /* 0x000fe4000784c0ff */
[----:B------:R-:W-:Y:S02]  /*2c90*/  F2FP.F16.F32.PACK_AB R73, R106, R109 ;  /* 0x0000006d6a49723e */ /* 0x000fe400000000ff */
[----:B------:R-:W-:Y:S02]  /*2ca0*/  @P1 PRMT R60, R60, 0x5410, R168 ;  /* 0x000054103c3c1816 */ /* 0x000fe400000000a8 */
[----:B------:R-:W-:Y:S01]  /*2cb0*/  @P1 PRMT R61, R61, 0x5410, R166 ;  /* 0x000054103d3d1816 */ /* 0x000fe200000000a6 */
[----:B------:R-:W-:Y:S01]  /*2cc0*/  STG.E.128 desc[UR4][R76.64], R72 ;  /* 0x000000484c007986 */ /* 0x000fe2000c101d04 */
[----:B------:R-:W-:-:S02]  /*2cd0*/  @P1 PRMT R62, R62, 0x5410, R178 ;  /* 0x000054103e3e1816 */ /* 0x000fc400000000b2 */
[----:B------:R-:W-:Y:S02]  /*2ce0*/  @P1 PRMT R63, R63, 0x5410, R197 ;  /* 0x000054103f3f1816 */ /* 0x000fe400000000c5 */
[----:B------:R-:W-:Y:S01]  /*2cf0*/  @P1 FSEL R0, R0, RZ, P2 ;  /* 0x000000ff00001208 */ /* 0x000fe20001000000 */
[C---:B0-----:R-:W-:Y:S01]  /*2d00*/  @P3 IMAD.WIDE.U32 R68, R110.reuse, 0x20, R78 ;  /* 0x000000206e443825 */ /* 0x041fe200078e004e */
[----:B------:R-:W-:Y:S01]  /*2d10*/  F2FP.F16.F32.PACK_AB R67, R83, R188 ;  /* 0x000000bc5343723e */ /* 0x000fe200000000ff */
[----:B------:R0:W-:Y:S01]  /*2d20*/  @P1 STG.E.128 desc[UR4][R94.64], R60 ;  /* 0x0000003c5e001986 */ /* 0x0001e2000c101d04 */
[----:B------:R-:W-:Y:S01]  /*2d30*/  @P1 F2FP.F16.F32.PACK_AB R0, RZ, R0 ;  /* 0x00000000ff00123e */ /* 0x000fe200000000ff */
[----:B-1----:R-:W-:Y:S01]  /*2d40*/  @P1 IMAD.WIDE.U32 R70, R110, 0x10, R80 ;  /* 0x000000106e461825 */ /* 0x002fe200078e0050 */
[----:B------:R-:W-:Y:S01]  /*2d50*/  F2FP.F16.F32.PACK_AB R66, R183, R104 ;  /* 0x00000068b742723e */ /* 0x000fe200000000ff */
[----:B------:R1:W-:Y:S01]  /*2d60*/  @P3 STG.E.128 desc[UR4][R68.64], R52 ;  /* 0x0000003444003986 */ /* 0x0003e2000c101d04 */
[----:B------:R-:W-:-:S02]  /*2d70*/  F2FP.F16.F32.PACK_AB R65, R171, R98 ;  /* 0x00000062ab41723e */ /* 0x000fc400000000ff */
[----:B------:R-:W-:Y:S01]  /*2d80*/  F2FP.F16.F32.PACK_AB R64, R99, R96 ;  /* 0x000000606340723e */ /* 0x000fe200000000ff */
[----:B------:R1:W-:Y:S04]  /*2d90*/  @P3 STG.E.128 desc[UR4][R68.64+0x10], R56 ;  /* 0x0000103844003986 */ /* 0x0003e8000c101d04 */
[----:B------:R1:W-:Y:S01]  /*2da0*/  STG.E.128 desc[UR4][R84.64], R64 ;  /* 0x0000004054007986 */ /* 0x0003e2000c101d04 */
[----:B0-----:R-:W-:Y:S02]  /*2db0*/  @P1 PRMT R60, R165, 0x7610, R60 ;  /* 0x00007610a53c1816 */ /* 0x001fe4000000003c */
[----:B------:R-:W-:Y:S02]  /*2dc0*/  @P1 PRMT R61, R172, 0x7610, R61 ;  /* 0x00007610ac3d1816 */ /* 0x000fe4000000003d */
[----:B------:R-:W-:-:S02]  /*2dd0*/  @P1 PRMT R62, R190, 0x7610, R62 ;  /* 0x00007610be3e1816 */ /* 0x000fc4000000003e */
[----:B------:R-:W-:Y:S02]  /*2de0*/  @P1 PRMT R63, R193, 0x7610, R63 ;  /* 0x00007610c13f1816 */ /* 0x000fe4000000003f */
[----:B------:R-:W-:Y:S02]  /*2df0*/  @P1 PRMT R60, R60, 0x5410, R107 ;  /* 0x000054103c3c1816 */ /* 0x000fe4000000006b */
[----:B------:R-:W-:Y:S02]  /*2e00*/  @P1 PRMT R61, R61, 0x5410, R187 ;  /* 0x000054103d3d1816 */ /* 0x000fe400000000bb */
        /* <DEDUP_REMOVED lines=46> */
[----:B-1----:R-:W-:-:S02]  /*30f0*/  MOV R52, R157 ;  /* 0x0000009d00347202 */ /* 0x002fc40000000f00 */
[----:B------:R-:W-:Y:S02]  /*3100*/  MOV R49, R132 ;  /* 0x0000008400317202 */ /* 0x000fe40000000f00 */
[----:B------:R-:W-:Y:S02]  /*3110*/  MOV R53, R156 ;  /* 0x0000009c00357202 */ /* 0x000fe40000000f00 */
[----:B------:R-:W-:Y:S02]  /*3120*/  MOV R50, R135 ;  /* 0x0000008700327202 */ /* 0x000fe40000000f00 */
[----:B------:R-:W-:Y:S02]  /*3130*/  MOV R54, R159 ;  /* 0x0000009f00367202 */ /* 0x000fe40000000f00 */
[----:B------:R-:W-:Y:S02]  /*3140*/  MOV R51, R134 ;  /* 0x0000008600337202 */ /* 0x000fe40000000f00 */
[----:B------:R-:W-:-:S07]  /*3150*/  MOV R55, R158 ;  /* 0x0000009e00377202 */ /* 0x000fce0000000f00 */
.L_x_2437:
        /* <DEDUP_REMOVED lines=23> */
.L_x_2438:
[----:B------:R-:W-:Y:S01]  /*32d0*/  HFMA2.MMA R76, -RZ, RZ, 0, 9.5367431640625e-07 ;  /* 0x00000010ff4c7435 */ /* 0x000fe200000001ff */
[----:B------:R-:W-:Y:S02]  /*32e0*/  MOV R77, R69 ;  /* 0x00000045004d7202 */ /* 0x000fe40000000f00 */
[----:B------:R-:W-:Y:S02]  /*32f0*/  MOV R79, 0x1f ;  /* 0x0000001f004f7802 */ /* 0x000fe40000000f00 */
[----:B------:R-:W-:-:S07]  /*3300*/  MOV R74, 0xffffffff ;  /* 0xffffffff004a7802 */ /* 0x000fce0000000f00 */
[----:B-----5:R-:W-:Y:S05]  /*3310*/  WARPSYNC.COLLECTIVE R74, `(.L_x_2440) ;  /* 0x000000004a087348 */ /* 0x020fea0003c00000 */
[----:B------:R0:W1:Y:S02]  /*3320*/  SHFL.DOWN P3, R75, R77, R76, R79 ;  /* 0x0800004c4d4b7389 */ /* 0x000064000006004f */
[----:B01---5:R-:W-:Y:S01]  /*3330*/  ENDCOLLECTIVE ;  /* 0x000000000000791b */ /* 0x023fe20003800000 */
.L_x_2440:
[----:B------:R-:W-:Y:S02]  /*3340*/  MOV R77, R67 ;  /* 0x00000043004d7202 */ /* 0x000fe40000000f00 */
[----:B------:R-:W-:-:S07]  /*3350*/  MOV R66, R75 ;  /* 0x0000004b00427202 */ /* 0x000fce0000000f00 */
[----:B------:R-:W-:Y:S05]  /*3360*/  WARPSYNC.COLLECTIVE R74, `(.L_x_2441) ;  /* 0x000000004a087348 */ /* 0x000fea0003c00000 */
[----:B------:R0:W1:Y:S02]  /*3370*/  SHFL.DOWN P3, R75, R77, R76, R79 ;  /* 0x0800004c4d4b7389 */ /* 0x000064000006004f */
[----:B01----:R-:W-:Y:S01]  /*3380*/  ENDCOLLECTIVE ;  /* 0x000000000000791b */ /* 0x003fe20003800000 */
.L_x_2441:
[----:B------:R-:W-:Y:S01]  /*3390*/  FADD.FTZ R66, R69, R66 ;  /* 0x0000004245427221 */ /* 0x000fe20000010000 */
[----:B------:R-:W-:-:S04]  /*33a0*/  HFMA2.MMA R76, -RZ, RZ, 0, 4.76837158203125e-07 ;  /* 0x00000008ff4c7435 */ /* 0x000fc800000001ff */
[----:B------:R-:W-:Y:S02]  /*33b0*/  MOV R77, R66 ;  /* 0x00000042004d7202 */ /* 0x000fe40000000f00 */
[----:B------:R-:W-:-:S07]  /*33c0*/  MOV R68, R75 ;  /* 0x0000004b00447202 */ /* 0x000fce0000000f00 */
[----:B------:R-:W-:Y:S05]  /*33d0*/  WARPSYNC.COLLECTIVE R74, `(.L_x_2442) ;  /* 0x000000004a087348 */ /* 0x000fea0003c00000 */
[----:B------:R0:W1:Y:S02]  /*33e0*/  SHFL.DOWN P3, R75, R77, R76, R79 ;  /* 0x0800004c4d4b7389 */ /* 0x000064000006004f */
[----:B01----:R-:W-:Y:S01]  /*33f0*/  ENDCOLLECTIVE ;  /* 0x000000000000791b */ /* 0x003fe20003800000 */
.L_x_2442:
[----:B------:R-:W-:-:S05]  /*3400*/  FADD.FTZ R68, R67, R68 ;  /* 0x0000004443447221 */ /* 0x000fca0000010000 */
[----:B------:R-:W-:Y:S02]  /*3410*/  MOV R77, R68 ;  /* 0x00000044004d7202 */ /* 0x000fe40000000f00 */
[----:B------:R-:W-:-:S07]  /*3420*/  MOV R71, R75 ;  /* 0x0000004b00477202 */ /* 0x000fce0000000f00 */
[----:B------:R-:W-:Y:S05]  /*3430*/  WARPSYNC.COLLECTIVE R74, `(.L_x_2443) ;  /* 0x000000004a087348 */ /* 0x000fea0003c00000 */
[----:B------:R0:W1:Y:S02]  /*3440*/  SHFL.DOWN P3, R75, R77, R76, R79 ;  /* 0x0800004c4d4b7389 */ /* 0x000064000006004f */
[----:B01----:R-:W-:Y:S01]  /*3450*/  ENDCOLLECTIVE ;  /* 0x000000000000791b */ /* 0x003fe20003800000 */
.L_x_2443:
[----:B------:R-:W-:Y:S01]  /*3460*/  FADD.FTZ R71, R66, R71 ;  /* 0x0000004742477221 */ /* 0x000fe20000010000 */
[----:B------:R-:W-:-:S04]  /*3470*/  HFMA2.MMA R76, -RZ, RZ, 0, 2.384185791015625e-07 ;  /* 0x00000004ff4c7435 */ /* 0x000fc800000001ff */
[----:B------:R-:W-:Y:S02]  /*3480*/  MOV R77, R71 ;  /* 0x00000047004d7202 */ /* 0x000fe40000000f00 */
[----:B------:R-:W-:-:S07]  /*3490*/  MOV R73, R75 ;  /* 0x0000004b00497202 */ /* 0x000fce0000000f00 */
[----:B------:R-:W-:Y:S05]  /*34a0*/  WARPSYNC.COLLECTIVE R74, `(.L_x_2444) ;  /* 0x000000004a087348 */ /* 0x000fea0003c00000 */
[----:B------:R0:W1:Y:S02]  /*34b0*/  SHFL.DOWN P3, R75, R77, R76, R79 ;  /* 0x0800004c4d4b7389 */ /* 0x000064000006004f */
[----:B01----:R-:W-:Y:S01]  /*34c0*/  ENDCOLLECTIVE ;  /* 0x000000000000791b */ /* 0x003fe20003800000 */
.L_x_2444:
[----:B------:R-:W-:-:S05]  /*34d0*/  FADD.FTZ R73, R68, R73 ;  /* 0x0000004944497221 */ /* 0x000fca0000010000 */
[----:B------:R-:W-:Y:S02]  /*34e0*/  MOV R77, R73 ;  /* 0x00000049004d7202 */ /* 0x000fe40000000f00 */
[----:B------:R-:W-:-:S07]  /*34f0*/  MOV R70, R75 ;  /* 0x0000004b00467202 */ /* 0x000fce0000000f00 */
[----:B------:R-:W-:Y:S05]  /*3500*/  WARPSYNC.COLLECTIVE R74, `(.L_x_2445) ;  /* 0x000000004a087348 */ /* 0x000fea0003c00000 */
[----:B------:R0:W1:Y:S02]  /*3510*/  SHFL.DOWN P3, R75, R77, R76, R79 ;  /* 0x0800004c4d4b7389 */ /* 0x000064000006004f */
[----:B01----:R-:W-:Y:S01]  /*3520*/  ENDCOLLECTIVE ;  /* 0x000000000000791b */ /* 0x003fe20003800000 */
.L_x_2445:
[----:B------:R-:W-:Y:S01]  /*3530*/  FADD.FTZ R70, R71, R70 ;  /* 0x0000004647467221 */ /* 0x000fe20000010000 */
[----:B------:R-:W-:-:S04]  /*3540*/  HFMA2.MMA R76, -RZ, RZ, 0, 1.1920928955078125e-07 ;  /* 0x00000002ff4c7435 */ /* 0x000fc800000001ff */
[----:B------:R-:W-:Y:S02]  /*3550*/  MOV R77, R70 ;  /* 0x00000046004d7202 */ /* 0x000fe40000000f00 */
[----:B------:R-:W-:-:S07]  /*3560*/  MOV R72, R75 ;  /* 0x0000004b00487202 */ /* 0x000fce0000000f00 */
[----:B------:R-:W-:Y:S05]  /*3570*/  WARPSYNC.COLLECTIVE R74, `(.L_x_2446) ;  /* 0x000000004a087348 */ /* 0x000fea0003c00000 */
[----:B------:R0:W1:Y:S02]  /*3580*/  SHFL.DOWN P3, R75, R77, R76, R79 ;  /* 0x0800004c4d4b7389 */ /* 0x000064000006004f */
[----:B01----:R-:W-:Y:S01]  /*3590*/  ENDCOLLECTIVE ;  /* 0x000000000000791b */ /* 0x003fe20003800000 */
.L_x_2446:
[----:B------:R-:W-:-:S05]  /*35a0*/  FADD.FTZ R72, R73, R72 ;  /* 0x0000004849487221 */ /* 0x000fca0000010000 */
[----:B------:R-:W-:Y:S02]  /*35b0*/  MOV R77, R72 ;  /* 0x00000048004d7202 */ /* 0x000fe40000000f00 */
[----:B------:R-:W-:-:S07]  /*35c0*/  MOV R67, R75 ;  /* 0x0000004b00437202 */ /* 0x000fce0000000f00 */
[----:B------:R-:W-:Y:S05]  /*35d0*/  WARPSYNC.COLLECTIVE R74, `(.L_x_2447) ;  /* 0x000000004a087348 */ /* 0x000fea0003c00000 */
[----:B------:R0:W1:Y:S02]  /*35e0*/  SHFL.DOWN P3, R75, R77, R76, R79 ;  /* 0x0800004c4d4b7389 */ /* 0x000064000006004f */
[----:B01----:R-:W-:Y:S01]  /*35f0*/  ENDCOLLECTIVE ;  /* 0x000000000000791b */ /* 0x003fe20003800000 */
.L_x_2447:
[----:B------:R-:W-:Y:S01]  /*3600*/  FADD.FTZ R67, R70, R67 ;  /* 0x0000004346437221 */ /* 0x000fe20000010000 */
[----:B------:R-:W-:-:S04]  /*3610*/  HFMA2.MMA R76, -RZ, RZ, 0, 5.9604644775390625e-08 ;  /* 0x00000001ff4c7435 */ /* 0x000fc800000001ff */
[----:B------:R-:W-:Y:S02]  /*3620*/  MOV R77, R67 ;  /* 0x00000043004d7202 */ /* 0x000fe40000000f00 */
[----:B------:R-:W-:-:S07]  /*3630*/  MOV R69, R75 ;  /* 0x0000004b00457202 */ /* 0x000fce0000000f00 */
[----:B------:R-:W-:Y:S05]  /*3640*/  WARPSYNC.COLLECTIVE R74, `(.L_x_2448) ;  /* 0x000000004a087348 */ /* 0x000fea0003c00000 */
[----:B------:R0:W1:Y:S02]  /*3650*/  SHFL.DOWN P3, R75, R77, R76, R79 ;  /* 0x0800004c4d4b7389 */ /* 0x000064000006004f */
[----:B01----:R-:W-:Y:S01]  /*3660*/  ENDCOLLECTIVE ;  /* 0x000000000000791b */ /* 0x003fe20003800000 */
.L_x_2448:
[----:B------:R-:W-:-:S05]  /*3670*/  FADD.FTZ R69, R72, R69 ;  /* 0x0000004548457221 */ /* 0x000fca0000010000 */
[----:B------:R-:W-:Y:S02]  /*3680*/  MOV R77, R69 ;  /* 0x00000045004d7202 */ /* 0x000fe40000000f00 */
[----:B------:R-:W-:-:S07]  /*3690*/  MOV R80, R75 ;  /* 0x0000004b00507202 */ /* 0x000fce0000000f00 */
[----:B------:R-:W-:Y:S05]  /*36a0*/  WARPSYNC.COLLECTIVE R74, `(.L_x_2449) ;  /* 0x000000004a087348 */ /* 0x000fea0003c00000 */
[----:B------:R0:W1:Y:S02]  /*36b0*/  SHFL.DOWN P3, R75, R77, R76, R79 ;  /* 0x0800004c4d4b7389 */ /* 0x000064000006004f */
[----:B01----:R-:W-:Y:S01]  /*36c0*/  ENDCOLLECTIVE ;  /* 0x000000000000791b */ /* 0x003fe20003800000 */
.L_x_2449:
[----:B------:R-:W-:Y:S01]  /*36d0*/  MOV R66, R75 ;  /* 0x0000004b00427202 */ /* 0x000fe20000000f00 */
[----:B------:R-:W-:Y:S06]  /*36e0*/  BRA `(.L_x_2450) ;  /* 0xffffffdc00f07947 */ /* 0x000fec000383ffff */
.L_x_2451:
        /* <DEDUP_REMOVED lines=9> */
.L_x_3309:


//--------------------- .text._ZN10layer_norm31ln_parallel_residual_bwd_kernelINS_13Kernel_traitsI6__halfffffjLj6144ELj1ELj1ELj8ELj16ENS_18Kernel_traits_baseILj6144ES2_ffffjLj256EEEEELb0ELb0ELb0EEEvNS_9BwdParamsE --------------------------
	.section	.text._ZN10layer_norm31ln_parallel_residual_bwd_kernelINS_13Kernel_traitsI6__halfffffjLj6144ELj1ELj1ELj8ELj16ENS_18Kernel_traits_baseILj6144ES2_ffffjLj256EEEEELb0ELb0ELb0EEEvNS_9BwdParamsE,"ax",@progbits
	.align	128
        .global         _ZN10layer_norm31ln_parallel_residual_bwd_kernelINS_13Kernel_traitsI6__halfffffjLj6144ELj1ELj1ELj8ELj16ENS_18Kernel_traits_baseILj6144ES2_ffffjLj256EEEEELb0ELb0ELb0EEEvNS_9BwdParamsE
        .type           _ZN10layer_norm31ln_parallel_residual_bwd_kernelINS_13Kernel_traitsI6__halfffffjLj6144ELj1ELj1ELj8ELj16ENS_18Kernel_traits_baseILj6144ES2_ffffjLj256EEEEELb0ELb0ELb0EEEvNS_9BwdParamsE,@function
        .size           _ZN10layer_norm31ln_parallel_residual_bwd_kernelINS_13Kernel_traitsI6__halfffffjLj6144ELj1ELj1ELj8ELj16ENS_18Kernel_traits_baseILj6144ES2_ffffjLj256EEEEELb0ELb0ELb0EEEvNS_9BwdParamsE,(.L_x_3310 - _ZN10layer_norm31ln_parallel_residual_bwd_kernelINS_13Kernel_traitsI6__halfffffjLj6144ELj1ELj1ELj8ELj16ENS_18Kernel_traits_baseILj6144ES2_ffffjLj256EEEEELb0ELb0ELb0EEEvNS_9BwdParamsE)
        .other          _ZN10layer_norm31ln_parallel_residual_bwd_kernelINS_13Kernel_traitsI6__halfffffjLj6144ELj1ELj1ELj8ELj16ENS_18Kernel_traits_baseILj6144ES2_ffffjLj256EEEEELb0ELb0ELb0EEEvNS_9BwdParamsE,@"STO_CUDA_ENTRY STV_DEFAULT"
_ZN10layer_norm31ln_parallel_residual_bwd_kernelINS_13Kernel_traitsI6__halfffffjLj6144ELj1ELj1ELj8ELj16ENS_18Kernel_traits_baseILj6144ES2_ffffjLj256EEEEELb0ELb0ELb0EEEvNS_9BwdParamsE:
.text._ZN10layer_norm31ln_parallel_residual_bwd_kernelINS_13Kernel_traitsI6__halfffffjLj6144ELj1ELj1ELj8ELj16ENS_18Kernel_traits_baseILj6144ES2_ffffjLj256EEEEELb0ELb0ELb0EEEvNS_9BwdParamsE:
        /* <DEDUP_REMOVED lines=21> */
[----:B------:R-:W-:-:S02]  /*0150*/  ISETP.GE.U32.AND P1, PT, R0, 0x300, PT ;  /* 0x000003000000780c */ /* 0x000fc40003f26070 */
[C---:B------:R-:W-:Y:S02]  /*0160*/  ISETP.GE.U32.AND P2, PT, R0.reuse, 0x400, PT ;  /* 0x000004000000780c */ /* 0x040fe40003f46070 */
[C---:B------:R-:W-:Y:S02]  /*0170*/  ISETP.GE.U32.AND P3, PT, R0.reuse, 0x500, PT ;  /* 0x000005000000780c */ /* 0x040fe40003f66070 */
[----:B------:R-:W-:Y:S02]  /*0180*/  ISETP.GE.U32.AND P4, PT, R0, 0x600, PT ;  /* 0x000006000000780c */ /* 0x000fe40003f86070 */
[----:B-1----:R-:W-:Y:S01]  /*0190*/  LEA.HI R197, R195, UR6, RZ, 0x18 ;  /* 0x00000006c3c57c11 */ /* 0x002fe2000f8fc0ff */
[----:B------:R-:W0:Y:S01]  /*01a0*/  @P5 LDC.64 R16, c[0x0][0x268] ;  /* 0x00009a00ff105b82 */ /* 0x000e220000000a00 */
[----:B------:R-:W-:Y:S02]  /*01b0*/  P2R R199, PR, RZ, 0x10 ;  /* 0x00000010ffc77803 */ /* 0x000fe40000000000 */
[----:B------:R-:W-:-:S02]  /*01c0*/  CS2R R120, SRZ ;  /* 0x0000000000787805 */ /* 0x000fc4000001ff00 */
[----:B------:R-:W-:-:S03]  /*01d0*/  P2R R200, PR, RZ, 0x20 ;  /* 0x00000020ffc87803 */ /* 0x000fc60000000000 */
[----:B------:R-:W1:Y:S08]  /*01e0*/  @P5 LDC.64 R12, c[0x0][0x260] ;  /* 0x00009800ff0c5b82 */ /* 0x000e700000000a00 */
[----:B------:R-:W2:Y:S01]  /*01f0*/  @P0 LDC.64 R28, c[0x0][0x260] ;  /* 0x00009800ff1c0b82 */ /* 0x000ea20000000a00 */
[----:B0-----:R-:W-:-:S07]  /*0200*/  @P5 IMAD.WIDE.U32 R16, R49, 0x8, R16 ;  /* 0x0000000831105825 */ /* 0x001fce00078e0010 */
[----:B------:R-:W0:Y:S01]  /*0210*/  @P0 LDC.64 R32, c[0x0][0x268] ;  /* 0x00009a00ff200b82 */ /* 0x000e220000000a00 */
[----:B------:R-:W5:Y:S01]  /*0220*/  @P5 LDG.E.64 R18, desc[UR4][R16.64] ;  /* 0x0000000410125981 */ /* 0x000f62000c1e1b00 */
[----:B-1----:R-:W-:-:S06]  /*0230*/  @P5 IMAD.WIDE.U32 R12, R49, 0x8, R12 ;  /* 0x00000008310c5825 */ /* 0x002fcc00078e000c */
[----:B------:R-:W1:Y:S01]  /*0240*/  @P1 LDC.64 R34, c[0x0][0x260] ;  /* 0x00009800ff221b82 */ /* 0x000e620000000a00 */
[----:B------:R-:W-:Y:S01]  /*0250*/  @P5 LOP3.LUT R49, R49, 0x100, RZ, 0xfc, !PT ;  /* 0x0000010031315812 */ /* 0x000fe200078efcff */
[----:B------:R3:W5:Y:S04]  /*0260*/  @P5 LDG.E.64 R14, desc[UR4][R12.64] ;  /* 0x000000040c0e5981 */ /* 0x000768000c1e1b00 */
[----:B--2---:R-:W-:Y:S02]  /*0270*/  @P0 IMAD.WIDE.U32 R30, R49, 0x8, R28 ;  /* 0x00000008311e0825 */ /* 0x004fe400078e001c */
[----:B------:R-:W2:Y:S01]  /*0280*/  @P1 LDC.64 R36, c[0x0][0x268] ;  /* 0x00009a00ff241b82 */ /* 0x000ea20000000a00 */
[----:B------:R-:W-:Y:S02]  /*0290*/  CS2R R122, SRZ ;  /* 0x00000000007a7805 */ /* 0x000fe4000001ff00 */
[----:B------:R-:W-:-:S02]  /*02a0*/  CS2R R116, SRZ ;  /* 0x0000000000747805 */ /* 0x000fc4000001ff00 */
[----:B------:R-:W-:Y:S01]  /*02b0*/  CS2R R118, SRZ ;  /* 0x0000000000767805 */ /* 0x000fe2000001ff00 */
[----:B------:R-:W5:Y:S02]  /*02c0*/  @P0 LDG.E.64 R20, desc[UR4][R30.64] ;  /* 0x000000041e140981 */ /* 0x000f64000c1e1b00 */
[----:B------:R-:W4:Y:S01]  /*02d0*/  @P2 LDC.64 R38, c[0x0][0x260] ;  /* 0x00009800ff262b82 */ /* 0x000f220000000a00 */
[C---:B0-----:R-:W-:Y:S01]  /*02e0*/  @P0 IMAD.WIDE.U32 R32, R49.reuse, 0x8, R32 ;  /* 0x0000000831200825 */ /* 0x041fe200078e0020 */
[----:B------:R-:W-:Y:S02]  /*02f0*/  @P0 IADD3 R49, R49, 0x100, RZ ;  /* 0x0000010031310810 */ /* 0x000fe40007ffe0ff */
[----:B------:R-:W-:Y:S02]  /*0300*/  CS2R R112, SRZ ;  /* 0x0000000000707805 */ /* 0x000fe4000001ff00 */
[----:B------:R-:W-:Y:S02]  /*0310*/  CS2R R114, SRZ ;  /* 0x0000000000727805 */ /* 0x000fe4000001ff00 */
[----:B------:R-:W-:Y:S01]  /*0320*/  CS2R R108, SRZ ;  /* 0x00000000006c7805 */ /* 0x000fe2000001ff00 */
[----:B------:R-:W5:Y:S01]  /*0330*/  @P0 LDG.E.64 R22, desc[UR4][R32.64] ;  /* 0x0000000420160981 */ /* 0x000f62000c1e1b00 */
[----:B------:R-:W0:Y:S01]  /*0340*/  @P2 LDC.64 R40, c[0x0][0x268] ;  /* 0x00009a00ff282b82 */ /* 0x000e220000000a00 */
[----:B-1----:R-:W-:-:S07]  /*0350*/  @P1 IMAD.WIDE.U32 R34, R49, 0x8, R34 ;  /* 0x0000000831221825 */ /* 0x002fce00078e0022 */
[----:B------:R-:W1:Y:S01]  /*0360*/  @P3 LDC.64 R42, c[0x0][0x260] ;  /* 0x00009800ff2a3b82 */ /* 0x000e620000000a00 */
[C---:B--2---:R-:W-:Y:S01]  /*0370*/  @P1 IMAD.WIDE.U32 R36, R49.reuse, 0x8, R36 ;  /* 0x0000000831241825 */ /* 0x044fe200078e0024 */
[----:B------:R-:W-:Y:S01]  /*0380*/  @P1 IADD3 R49, R49, 0x100, RZ ;  /* 0x0000010031311810 */ /* 0x000fe20007ffe0ff */
[----:B------:R-:W5:Y:S05]  /*0390*/  @P1 LDG.E.64 R24, desc[UR4][R34.64] ;  /* 0x0000000422181981 */ /* 0x000f6a000c1e1b00 */
[----:B------:R-:W2:Y:S01]  /*03a0*/  @P3 LDC.64 R44, c[0x0][0x268] ;  /* 0x00009a00ff2c3b82 */ /* 0x000ea20000000a00 */
[C---:B----4-:R-:W-:Y:S01]  /*03b0*/  @P2 IMAD.WIDE.U32 R38, R49.reuse, 0x8, R38 ;  /* 0x0000000831262825 */ /* 0x050fe200078e0026 */
[----:B------:R-:W5:Y:S06]  /*03c0*/  @P1 LDG.E.64 R26, desc[UR4][R36.64] ;  /* 0x00000004241a1981 */ /* 0x000f6c000c1e1b00 */
[----:B------:R-:W4:Y:S01]  /*03d0*/  @P4 LDC.64 R28, c[0x0][0x260] ;  /* 0x00009800ff1c4b82 */ /* 0x000f220000000a00 */
[C---:B0-----:R-:W-:Y:S01]  /*03e0*/  @P2 IMAD.WIDE.U32 R40, R49.reuse, 0x8, R40 ;  /* 0x0000000831282825 */ /* 0x041fe200078e0028 */
[----:B------:R-:W-:Y:S01]  /*03f0*/  @P2 IADD3 R49, R49, 0x100, RZ ;  /* 0x0000010031312810 */ /* 0x000fe20007ffe0ff */
[----:B------:R-:W5:Y:S05]  /*0400*/  @P2 LDG.E.64 R124, desc[UR4][R38.64] ;  /* 0x00000004267c2981 */ /* 0x000f6a000c1e1b00 */
[----:B------:R-:W3:Y:S01]  /*0410*/  @P4 LDC.64 R46, c[0x0][0x268] ;  /* 0x00009a00ff2e4b82 */ /* 0x000ee20000000a00 */
[C---:B-1----:R-:W-:Y:S01]  /*0420*/  @P3 IMAD.WIDE.U32 R42, R49.reuse, 0x8, R42 ;  /* 0x00000008312a3825 */ /* 0x042fe200078e002a */
[----:B------:R-:W5:Y:S03]  /*0430*/  @P2 LDG.E.64 R10, desc[UR4][R40.64] ;  /* 0x00000004280a2981 */ /* 0x000f66000c1e1b00 */
[C---:B--2---:R-:W-:Y:S01]  /*0440*/  @P3 IMAD.WIDE.U32 R44, R49.reuse, 0x8, R44 ;  /* 0x00000008312c3825 */ /* 0x044fe200078e002c */
[----:B------:R-:W-:Y:S01]  /*0450*/  @P3 IADD3 R49, R49, 0x100, RZ ;  /* 0x0000010031313810 */ /* 0x000fe20007ffe0ff */
[----:B------:R-:W5:Y:S01]  /*0460*/  @P3 LDG.E.64 R8, desc[UR4][R42.64] ;  /* 0x000000042a083981 */ /* 0x000f62000c1e1b00 */
[----:B------:R-:W-:-:S02]  /*0470*/  CS2R R110, SRZ ;  /* 0x00000000006e7805 */ /* 0x000fc4000001ff00 */
[----:B------:R-:W-:Y:S02]  /*0480*/  CS2R R104, SRZ ;  /* 0x0000000000687805 */ /* 0x000fe4000001ff00 */
[----:B------:R-:W-:Y:S01]  /*0490*/  CS2R R106, SRZ ;  /* 0x00000000006a7805 */ /* 0x000fe2000001ff00 */
[----:B------:R0:W5:Y:S01]  /*04a0*/  @P3 LDG.E.64 R6, desc[UR4][R44.64] ;  /* 0x000000042c063981 */ /* 0x000162000c1e1b00 */
[----:B----4-:R-:W-:-:S05]  /*04b0*/  @P4 IMAD.WIDE.U32 R28, R49, 0x8, R28 ;  /* 0x00000008311c4825 */ /* 0x010fca00078e001c */
[----:B------:R1:W5:Y:S01]  /*04c0*/  @P4 LDG.E.64 R4, desc[UR4][R28.64] ;  /* 0x000000041c044981 */ /* 0x000362000c1e1b00 */
[----:B---3--:R-:W-:-:S05]  /*04d0*/  @P4 IMAD.WIDE.U32 R12, R49, 0x8, R46 ;  /* 0x00000008310c4825 */ /* 0x008fca00078e002e */
[----:B------:R2:W5:Y:S01]  /*04e0*/  @P4 LDG.E.64 R2, desc[UR4][R12.64] ;  /* 0x000000040c024981 */ /* 0x000562000c1e1b00 */
        /* <DEDUP_REMOVED lines=38> */
[----:B-1----:R-:W-:Y:S02]  /*0750*/  CS2R R28, SRZ ;  /* 0x00000000001c7805 */ /* 0x002fe4000001ff00 */
[----:B------:R-:W-:Y:S01]  /*0760*/  CS2R R30, SRZ ;  /* 0x00000000001e7805 */ /* 0x000fe2000001ff00 */
[----:B--2---:R-:W-:Y:S06]  /*0770*/  @P4 BRA `(.L_x_2452) ;  /* 0x0000003000a44947 */ /* 0x004fec0003800000 */
[----:B------:R-:W0:Y:S01]  /*0780*/  LDC.U8 R192, c[0x0][0x2a0] ;  /* 0x0000a800ffc07b82 */ /* 0x000e220000000000 */
[--C-:B-----5:R-:W-:Y:S01]  /*0790*/  SHF.R.U64 R190, R14, 0x10, R15.reuse ;  /* 0x000000100ebe7819 */ /* 0x120fe2000000120f */
[----:B------:R-:W-:Y:S01]  /*07a0*/  HFMA2.MMA R168, -RZ, RZ, 0, 5.9604644775390625e-08 ;  /* 0x00000001ffa87435 */ /* 0x000fe200000001ff */
[----:B------:R-:W-:Y:S02]  /*07b0*/  MOV R189, R15 ;  /* 0x0000000f00bd7202 */ /* 0x000fe40000000f00 */
[----:B------:R-:W-:Y:S01]  /*07c0*/  SHF.R.U32.HI R186, RZ, 0x10, R15 ;  /* 0x00000010ffba7819 */ /* 0x000fe2000001160f */
[----:B------:R-:W-:Y:S01]  /*07d0*/  HADD2.F32 R190, -RZ, R190.H0_H0 ;  /* 0x200000beffbe7230 */ /* 0x000fe20000004100 */
[----:B------:R-:W-:Y:S01]  /*07e0*/  MOV R15, R125 ;  /* 0x0000007d000f7202 */ /* 0x000fe20000000f00 */
[----:B------:R-:W-:Y:S01]  /*07f0*/  HADD2.F32 R189, -RZ, R189.H0_H0 ;  /* 0x200000bdffbd7230 */ /* 0x000fe20000004100 */
[----:B------:R-:W-:Y:S01]  /*0800*/  MOV R193, R14 ;  /* 0x0000000e00c17202 */ /* 0x000fe20000000f00 */
[----:B------:R-:W-:Y:S01]  /*0810*/  HADD2.F32 R186, -RZ, R186.H0_H0 ;  /* 0x200000baffba7230 */ /* 0x000fe20000004100 */
[----:B------:R-:W-:-:S02]  /*0820*/  MOV R191, R18 ;  /* 0x0000001200bf7202 */ /* 0x000fc40000000f00 */
[--C-:B------:R-:W-:Y:S01]  /*0830*/  SHF.R.U64 R188, R18, 0x10, R19.reuse ;  /* 0x0000001012bc7819 */ /* 0x100fe20000001213 */
[----:B------:R-:W-:Y:S01]  /*0840*/  HADD2.F32 R193, -RZ, R193.H0_H0 ;  /* 0x200000c1ffc17230 */ /* 0x000fe20000004100 */
[----:B------:R-:W-:Y:S01]  /*0850*/  MOV R13, R124 ;  /* 0x0000007c000d7202 */ /* 0x000fe20000000f00 */
[----:B------:R-:W-:Y:S01]  /*0860*/  HADD2.F32 R191, -RZ, R191.H0_H0 ;  /* 0x200000bfffbf7230 */ /* 0x000fe20000004100 */
[----:B------:R-:W-:Y:S01]  /*0870*/  MOV R17, R8 ;  /* 0x0000000800117202 */ /* 0x000fe20000000f00 */
[----:B------:R-:W-:Y:S01]  /*0880*/  HADD2.F32 R188, -RZ, R188.H0_H0 ;  /* 0x200000bcffbc7230 */ /* 0x000fe20000004100 */
[----:B------:R-:W-:Y:S02]  /*0890*/  MOV R187, R19 ;  /* 0x0000001300bb7202 */ /* 0x000fe40000000f00 */
[----:B------:R-:W-:Y:S02]  /*08a0*/  SHF.R.U32.HI R184, RZ, 0x10, R19 ;  /* 0x00000010ffb87819 */ /* 0x000fe40000011613 */
[----:B------:R-:W-:Y:S01]  /*08b0*/  MOV R185, R20 ;  /* 0x0000001400b97202 */ /* 0x000fe20000000f00 */
[----:B------:R-:W-:Y:S01]  /*08c0*/  HADD2.F32 R187, -RZ, R187.H0_H0 ;  /* 0x200000bbffbb7230 */ /* 0x000fe20000004100 */
[--C-:B------:R-:W-:Y:S01]  /*08d0*/  SHF.R.U64 R182, R20, 0x10, R21.reuse ;  /* 0x0000001014b67819 */ /* 0x100fe20000001215 */
[----:B------:R-:W-:Y:S01]  /*08e0*/  HADD2.F32 R184, -RZ, R184.H0_H0 ;  /* 0x200000b8ffb87230 */ /* 0x000fe20000004100 */
[----:B------:R-:W-:Y:S01]  /*08f0*/  MOV R181, R21 ;  /* 0x0000001500b57202 */ /* 0x000fe20000000f00 */
[----:B------:R-:W-:Y:S01]  /*0900*/  HADD2.F32 R185, -RZ, R185.H0_H0 ;  /* 0x200000b9ffb97230 */ /* 0x000fe20000004100 */
[----:B------:R-:W-:Y:S01]  /*0910*/  SHF.R.U32.HI R178, RZ, 0x10, R21 ;  /* 0x00000010ffb27819 */ /* 0x000fe20000011615 */
[----:B------:R-:W-:Y:S01]  /*0920*/  HADD2.F32 R182, -RZ, R182.H0_H0 ;  /* 0x200000b6ffb67230 */ /* 0x000fe20000004100 */
        /* <DEDUP_REMOVED lines=16> */
[----:B------:R-:W-:-:S02]  /*0a30*/  MOV R175, R26 ;  /* 0x0000001a00af7202 */ /* 0x000fc40000000f00 */
[--C-:B------:R-:W-:Y:S02]  /*0a40*/  SHF.R.U64 R132, R26, 0x10, R27.reuse ;  /* 0x000000101a847819 */ /* 0x100fe4000000121b */
[----:B------:R-:W-:Y:S01]  /*0a50*/  MOV R12, R27 ;  /* 0x0000001b000c7202 */ /* 0x000fe20000000f00 */
[----:B------:R-:W-:Y:S01]  /*0a60*/  HADD2.F32 R175, -RZ, R175.H0_H0 ;  /* 0x200000afffaf7230 */ /* 0x000fe20000004100 */
[----:B------:R-:W-:Y:S02]  /*0a70*/  SHF.R.U32.HI R130, RZ, 0x10, R27 ;  /* 0x00000010ff827819 */ /* 0x000fe4000001161b */
[--C-:B------:R-:W-:Y:S02]  /*0a80*/  SHF.R.U64 R129, R124, 0x10, R125.reuse ;  /* 0x000000107c817819 */ /* 0x100fe4000000127d */
[----:B------:R-:W-:Y:S02]  /*0a90*/  SHF.R.U32.HI R128, RZ, 0x10, R125 ;  /* 0x00000010ff807819 */ /* 0x000fe4000001167d */
[----:B------:R-:W-:-:S02]  /*0aa0*/  MOV R14, R10 ;  /* 0x0000000a000e7202 */ /* 0x000fc40000000f00 */
[----:B------:R-:W-:Y:S02]  /*0ab0*/  MOV R16, R11 ;  /* 0x0000000b00107202 */ /* 0x000fe40000000f00 */
[----:B------:R-:W-:Y:S02]  /*0ac0*/  MOV R18, R9 ;  /* 0x0000000900127202 */ /* 0x000fe40000000f00 */
[--C-:B------:R-:W-:Y:S02]  /*0ad0*/  SHF.R.U64 R10, R10, 0x10, R11.reuse ;  /* 0x000000100a0a7819 */ /* 0x100fe4000000120b */
[----:B------:R-:W-:Y:S01]  /*0ae0*/  SHF.R.U32.HI R127, RZ, 0x10, R11 ;  /* 0x00000010ff7f7819 */ /* 0x000fe2000001160b */
[----:B------:R-:W-:Y:S01]  /*0af0*/  HADD2.F32 R11, -RZ, R14.H0_H0 ;  /* 0x2000000eff0b7230 */ /* 0x000fe20000004100 */
[--C-:B------:R-:W-:Y:S01]  /*0b00*/  SHF.R.U64 R126, R8, 0x10, R9.reuse ;  /* 0x00000010087e7819 */ /* 0x100fe20000001209 */
        /* <DEDUP_REMOVED lines=27> */
[----:B------:R-:W-:Y:S01]  /*0cc0*/  MOV R121, RZ ;  /* 0x000000ff00797202 */ /* 0x000fe20000000f00 */
[----:B------:R-:W-:-:S02]  /*0cd0*/  HADD2.F32 R0, -RZ, R131.H0_H0 ;  /* 0x20000083ff007230 */ /* 0x000fc40000004100 */
[----:B------:R-:W-:Y:S02]  /*0ce0*/  HADD2.F32 R16, -RZ, R124.H0_H0 ;  /* 0x2000007cff107230 */ /* 0x000fe40000004100 */
[----:B------:R-:W-:Y:S02]  /*0cf0*/  HADD2.F32 R19, -RZ, R19.H0_H0 ;  /* 0x20000013ff137230 */ /* 0x000fe40000004100 */
[----:B------:R-:W-:Y:S02]  /*0d00*/  HADD2.F32 R18, -RZ, R125.H0_H0 ;  /* 0x2000007dff127230 */ /* 0x000fe40000004100 */
[----:B------:R-:W-:Y:S02]  /*0d10*/  HADD2.F32 R21, -RZ, R21.H0_H0 ;  /* 0x20000015ff157230 */ /* 0x000fe40000004100 */
[----:B------:R-:W-:Y:S02]  /*0d20*/  HADD2.F32 R20, -RZ, R20.H0_H0 ;  /* 0x20000014ff147230 */ /* 0x000fe40000004100 */
[----:B------:R-:W-:-:S02]  /*0d30*/  HADD2.F32 R23, -RZ, R23.H0_H0 ;  /* 0x20000017ff177230 */ /* 0x000fc40000004100 */
[----:B------:R-:W-:Y:S02]  /*0d40*/  HADD2.F32 R22, -RZ, R22.H0_H0 ;  /* 0x20000016ff167230 */ /* 0x000fe40000004100 */
[----:B------:R-:W-:Y:S02]  /*0d50*/  HADD2.F32 R25, -RZ, R25.H0_H0 ;  /* 0x20000019ff197230 */ /* 0x000fe40000004100 */
[----:B------:R-:W-:Y:S02]  /*0d60*/  HADD2.F32 R24, -RZ, R24.H0_H0 ;  /* 0x20000018ff187230 */ /* 0x000fe40000004100 */
[----:B------:R-:W-:Y:S02]  /*0d70*/  HADD2.F32 R27, -RZ, R27.H0_H0 ;  /* 0x2000001bff1b7230 */ /* 0x000fe40000004100 */
[----:B------:R-:W-:Y:S02]  /*0d80*/  HADD2.F32 R26, -RZ, R26.H0_H0 ;  /* 0x2000001aff1a7230 */ /* 0x000fe40000004100 */
[----:B------:R-:W-:-:S02]  /*0d90*/  HADD2.F32 R173, -RZ, R173.H0_H0 ;  /* 0x200000adffad7230 */ /* 0x000fc40000004100 */
[----:B0-----:R-:W-:-:S07]  /*0da0*/  HADD2.F32 R172, -RZ, R172.H0_H0 ;  /* 0x200000acffac7230 */ /* 0x001fce0000004100 */
.L_x_2478:
[----:B01234-:R-:W0:Y:S01]  /*0db0*/  LDC.64 R158, c[0x0][0x250] ;  /* 0x00009400ff9e7b82 */ /* 0x01fe220000000a00 */
[----:B------:R-:W-:-:S07]  /*0dc0*/  ISETP.NE.AND P4, PT, R200, RZ, PT ;  /* 0x000000ffc800720c */ /* 0x000fce0003f85270 */
[----:B------:R-:W1:Y:S01]  /*0dd0*/  LDC.64 R156, c[0x0][0x258] ;  /* 0x00009600ff9c7b82 */ /* 0x000e620000000a00 */
[----:B0-----:R-:W-:-:S05]  /*0de0*/  IMAD.WIDE R158, R197, 0x4, R158 ;  /* 0x00000004c59e7825 */ /* 0x001fca00078e029e */
[----:B------:R0:W5:Y:S01]  /*0df0*/  LDG.E R169, desc[UR4][R158.64] ;  /* 0x000000049ea97981 */ /* 0x000162000c1e1900 */
[----:B-1----:R-:W-:-:S05]  /*0e00*/  IMAD.WIDE R156, R197, 0x4, R156 ;  /* 0x00000004c59c7825 */ /* 0x002fca00078e029c */
[----:B------:R0:W5:Y:S01]  /*0e10*/  LDG.E R201, desc[UR4][R156.64] ;  /* 0x000000049cc97981 */ /* 0x000162000c1e1900 */
[----:B------:R-:W-:-:S05]  /*0e20*/  MOV R194, UR18 ;  /* 0x0000001200c27c02 */ /* 0x000fca0008000f00 */
[----:B------:R-:W-:-:S05]  /*0e30*/  IMAD R160, R197, R194, RZ ;  /* 0x000000c2c5a07224 */ /* 0x000fca00078e02ff */
[----:B------:R-:W-:-:S04]  /*0e40*/  SHF.R.S32.HI R161, RZ, 0x1f, R160 ;  /* 0x0000001fffa17819 */ /* 0x000fc800000114a0 */
[----:B------:R-:W-:Y:S01]  /*0e50*/  LEA.HI R161, R161, R160, RZ, 0x2 ;  /* 0x000000a0a1a17211 */ /* 0x000fe200078f10ff */
[----:B------:R-:W-:Y:S03]  /*0e60*/  BSSY B0, `(.L_x_2453) ;  /* 0x000003e000007945 */ /* 0x000fe60003800000 */
[----:B------:R-:W-:Y:S02]  /*0e70*/  LEA.HI.SX32 R196, R161, R198, 0x1e ;  /* 0x000000c6a1c47211 */ /* 0x000fe400078ff2ff */
[----:B------:R-:W-:Y:S02]  /*0e80*/  CS2R R170, SRZ ;  /* 0x0000000000aa7805 */ /* 0x000fe4000001ff00 */
[----:B------:R-:W-:Y:S01]  /*0e90*/  MOV R208, R196 ;  /* 0x000000c400d07202 */ /* 0x000fe20000000f00 */
[----:B0-----:R-:W-:Y:S06]  /*0ea0*/  @!P4 BRA `(.L_x_2454) ;  /* 0x0000000000e4c947 */ /* 0x001fec0003800000 */
[----:B------:R-:W0:Y:S01]  /*0eb0*/  LDC.64 R160, c[0x0][0x2c0] ;  /* 0x0000b000ffa07b82 */ /* 0x000e220000000a00 */
[----:B------:R-:W-:-:S04]  /*0ec0*/  LEA R156, P4, R196, UR10, 0x4 ;  /* 0x0000000ac49c7c11 */ /* 0x000fc8000f8820ff */
[----:B------:R-:W-:Y:S02]  /*0ed0*/  LEA.HI.X R157, R196, UR11, RZ, 0x4, P4 ;  /* 0x0000000bc49d7c11 */ /* 0x000fe4000a0f24ff */
[----:B------:R-:W-:Y:S01]  /*0ee0*/  ISETP.NE.AND P4, PT, R192, RZ, PT ;  /* 0x000000ffc000720c */ /* 0x000fe20003f85270 */
[----:B------:R-:W1:Y:S03]  /*0ef0*/  LDC.64 R164, c[0x0][0x2b8] ;  /* 0x0000ae00ffa47b82 */ /* 0x000e660000000a00 */
[----:B------:R-:W2:Y:S01]  /*0f00*/  LDG.E.128 R156, desc[UR4][R156.64] ;  /* 0x000000049c9c7981 */ /* 0x000ea2000c1e1d00 */
[----:B-----5:R-:W-:Y:S02]  /*0f10*/  FSEL R208, R169, RZ, !P4 ;  /* 0x000000ffa9d07208 */ /* 0x020fe40006000000 */
[----:B------:R-:W-:-:S04]  /*0f20*/  ISETP.NE.U32.AND P4, PT, RZ, UR8, PT ;  /* 0x00000008ff007c0c */ /* 0x000fc8000bf85070 */
[----:B------:R-:W-:Y:S01]  /*0f30*/  ISETP.NE.AND.EX P4, PT, RZ, UR9, PT, P4 ;  /* 0x00000009ff007c0c */ /* 0x000fe2000bf85340 */
[----:B0-----:R-:W-:-:S06]  /*0f40*/  IMAD.WIDE.U32 R160, R196, 0x10, R160 ;  /* 0x00000010c4a07825 */ /* 0x001fcc00078e00a0 */
[----:B------:R-:W3:Y:S06]  /*0f50*/  LDG.E.128 R160, desc[UR4][R160.64] ;  /* 0x00000004a0a07981 */ /* 0x000eec000c1e1d00 */
[C---:B------:R-:W-:Y:S01]  /*0f60*/  @P4 LEA R170, P5, R196.reuse, UR8, 0x4 ;  /* 0x00000008c4aa4c11 */ /* 0x040fe2000f8a20ff */
[----:B-1----:R-:W-:-:S03]  /*0f70*/  IMAD.WIDE.U32 R164, R196, 0x10, R164 ;  /* 0x00000010c4a47825 */ /* 0x002fc600078e00a4 */
[----:B------:R-:W-:-:S03]  /*0f80*/  @P4 LEA.HI.X R171, R196, UR9, RZ, 0x4, P5 ;  /* 0x00000009c4ab4c11 */ /* 0x000fc6000a8f24ff */
[----:B------:R-:W4:Y:S04]  /*0f90*/  LDG.E.128 R164, desc[UR4][R164.64] ;  /* 0x00000004a4a47981 */ /* 0x000f28000c1e1d00 */
[----:B------:R0:W5:Y:S01]  /*0fa0*/  @P4 LDG.E.128 R124, desc[UR4][R170.64] ;  /* 0x00000004aa7c4981 */ /* 0x000162000c1e1d00 */
[----:B--2---:R-:W-:-:S04]  /*0fb0*/  FADD.FTZ R214, -R208, R156 ;  /* 0x0000009cd0d67221 */ /* 0x004fc80000010100 */
[C---:B------:R-:W-:Y:S01]  /*0fc0*/  FMUL.FTZ R215, R201.reuse, R214 ;  /* 0x000000d6c9d77220 */ /* 0x040fe20000410000 */
[C---:B------:R-:W-:Y:S01]  /*0fd0*/  FADD.FTZ R226, -R208.reuse, R157 ;  /* 0x0000009dd0e27221 */ /* 0x040fe20000010100 */
[C---:B------:R-:W-:Y:S01]  /*0fe0*/  FADD.FTZ R158, -R208.reuse, R158 ;  /* 0x0000009ed09e7221 */ /* 0x040fe20000010100 */
[----:B------:R-:W-:Y:S02]  /*0ff0*/  FADD.FTZ R250, -R208, R159 ;  /* 0x0000009fd0fa7221 */ /* 0x000fe40000010100 */
[----:B------:R-:W-:Y:S01]  /*1000*/  FMUL.FTZ R226, R201, R226 ;  /* 0x000000e2c9e27220 */ /* 0x000fe20000410000 */
[----:B---3--:R-:W-:Y:S01]  /*1010*/  FMUL.FTZ R214, R191, R160 ;  /* 0x000000a0bfd67220 */ /* 0x008fe20000410000 */
[----:B------:R-:W-:Y:S01]  /*1020*/  FMUL.FTZ R227, R188, R161 ;  /* 0x000000a1bce37220 */ /* 0x000fe20000410000 */
[----:B------:R-:W-:Y:S02]  /*1030*/  FMUL.FTZ R238, R187, R162 ;  /* 0x000000a2bbee7220 */ /* 0x000fe40000410000 */
[----:B----4-:R-:W-:Y:S01]  /*1040*/  FFMA.FTZ R214, R193, R164, R214 ;  /* 0x000000a4c1d67223 */ /* 0x010fe200000100d6 */
[----:B------:R-:W-:-:S03]  /*1050*/  FFMA.FTZ R227, R190, R165, R227 ;  /* 0x000000a5bee37223 */ /* 0x000fc600000100e3 */
[----:B------:R-:W-:Y:S01]  /*1060*/  FADD.FTZ R156, RZ, R214 ;  /* 0x000000d6ff9c7221 */ /* 0x000fe20000010000 */
[----:B------:R-:W-:Y:S01]  /*1070*/  FFMA.FTZ R157, R215, R214, RZ ;  /* 0x000000d6d79d7223 */ /* 0x000fe200000100ff */
[----:B------:R-:W-:Y:S01]  /*1080*/  FMUL.FTZ R239, R201, R158 ;  /* 0x0000009ec9ef7220 */ /* 0x000fe20000410000 */
[----:B------:R-:W-:Y:S01]  /*1090*/  FFMA.FTZ R238, R189, R166, R238 ;  /* 0x000000a6bdee7223 */ /* 0x000fe200000100ee */
[----:B------:R-:W-:Y:S01]  /*10a0*/  FADD.FTZ R159, R156, R227 ;  /* 0x000000e39c9f7221 */ /* 0x000fe20000010000 */
[----:B------:R-:W-:Y:S01]  /*10b0*/  FMUL.FTZ R251, R184, R163 ;  /* 0x000000a3b8fb7220 */ /* 0x000fe20000410000 */
[----:B------:R-:W-:Y:S01]  /*10c0*/  FFMA.FTZ R156, R226, R227, R157 ;  /* 0x000000e3e29c7223 */ /* 0x000fe2000001009d */
[----:B------:R-:W-:Y:S01]  /*10d0*/  FMUL.FTZ R250, R201, R250 ;  /* 0x000000fac9fa7220 */ /* 0x000fe20000410000 */
[----:B------:R-:W-:Y:S01]  /*10e0*/  FADD.FTZ R158, R159, R238 ;  /* 0x000000ee9f9e7221 */ /* 0x000fe20000010000 */
[----:B------:R-:W-:Y:S01]  /*10f0*/  FFMA.FTZ R251, R186, R167, R251 ;  /* 0x000000a7bafb7223 */ /* 0x000fe200000100fb */
[----:B------:R-:W-:Y:S01]  /*1100*/  FFMA.FTZ R157, R239, R238, R156 ;  /* 0x000000eeef9d7223 */ /* 0x000fe2000001009c */
[----:B------:R-:W-:Y:S01]  /*1110*/  FADD.FTZ R96, R96, R164 ;  /* 0x000000a460607221 */ /* 0x000fe20000010000 */
[-C--:B------:R-:W-:Y:S01]  /*1120*/  FFMA.FTZ R120, R164, R215.reuse, R120 ;  /* 0x000000d7a4787223 */ /* 0x080fe20000010078 */
[----:B------:R-:W-:Y:S01]  /*1130*/  FADD.FTZ R48, R48, R160 ;  /* 0x000000a030307221 */ /* 0x000fe20000010000 */
        /* <DEDUP_REMOVED lines=13> */
[----:B0-----:R-:W-:Y:S01]  /*1210*/  FADD.FTZ R171, R158, R251 ;  /* 0x000000fb9eab7221 */ /* 0x001fe20000010000 */
[----:B------:R-:W-:Y:S01]  /*1220*/  FFMA.FTZ R170, R250, R251, R157 ;  /* 0x000000fbfaaa7223 */ /* 0x000fe2000001009d */
[----:B------:R-:W-:-:S07]  /*1230*/  IADD3 R208, R196, 0x100, RZ ;  /* 0x00000100c4d07810 */ /* 0x000fce0007ffe0ff */
.L_x_2454:
[----:B------:R-:W-:Y:S05]  /*1240*/  BSYNC B0 ;  /* 0x0000000000007941 */ /* 0x000fea0003800000 */
.L_x_2453:
[----:B------:R-:W-:Y:S04]  /*1250*/  BSSY B0, `(.L_x_2455) ;  /* 0x000003b000007945 */ /* 0x000fe80003800000 */
[----:B------:R-:W-:Y:S05]  /*1260*/  @!P0 BRA `(.L_x_2456) ;  /* 0x0000000000e48947 */ /* 0x000fea0003800000 */
        /* <DEDUP_REMOVED lines=16> */
[----:B------:R-:W-:Y:S01]  /*1370*/  IADD3 R208, R208, 0x100, RZ ;  /* 0x00000100d0d07810 */ /* 0x000fe20007ffe0ff */
[----:B--2---:R-:W-:-:S04]  /*1380*/  FADD.FTZ R212, -R209, R156 ;  /* 0x0000009cd1d47221 */ /* 0x004fc80000010100 */
[----:B------:R-:W-:Y:S01]  /*1390*/  FMUL.FTZ R213, R201, R212 ;  /* 0x000000d4c9d57220 */ /* 0x000fe20000410000 */
[C---:B------:R-:W-:Y:S01]  /*13a0*/  FADD.FTZ R236, -R209.reuse, R157 ;  /* 0x0000009dd1ec7221 */ /* 0x040fe20000010100 */
[----:B------:R-:W-:-:S03]  /*13b0*/  FADD.FTZ R158, -R209, R158 ;  /* 0x0000009ed19e7221 */ /* 0x000fc60000010100 */
[----:B0-----:R-:W-:Y:S01]  /*13c0*/  FMUL.FTZ R224, R201, R236 ;  /* 0x000000ecc9e07220 */ /* 0x001fe20000410000 */
[----:B---3--:R-:W-:Y:S01]  /*13d0*/  FMUL.FTZ R212, R183, R160 ;  /* 0x000000a0b7d47220 */ /* 0x008fe20000410000 */
[----:B------:R-:W-:Y:S01]  /*13e0*/  FMUL.FTZ R225, R180, R161 ;  /* 0x000000a1b4e17220 */ /* 0x000fe20000410000 */
[----:B------:R-:W-:Y:S02]  /*13f0*/  FMUL.FTZ R236, R179, R162 ;  /* 0x000000a2b3ec7220 */ /* 0x000fe40000410000 */
[----:B----4-:R-:W-:Y:S01]  /*1400*/  FFMA.FTZ R212, R185, R164, R212 ;  /* 0x000000a4b9d47223 */ /* 0x010fe200000100d4 */
[----:B------:R-:W-:-:S03]  /*1410*/  FFMA.FTZ R225, R182, R165, R225 ;  /* 0x000000a5b6e17223 */ /* 0x000fc600000100e1 */
        /* <DEDUP_REMOVED lines=29> */
[----:B------:R-:W-:-:S07]  /*15f0*/  FFMA.FTZ R170, R248, R249, R157 ;  /* 0x000000f9f8aa7223 */ /* 0x000fce000001009d */
.L_x_2456:
[----:B------:R-:W-:Y:S05]  /*1600*/  BSYNC B0 ;  /* 0x0000000000007941 */ /* 0x000fea0003800000 */
.L_x_2455:
        /* <DEDUP_REMOVED lines=59> */
.L_x_2458:
[----:B------:R-:W-:Y:S05]  /*19c0*/  BSYNC B0 ;  /* 0x0000000000007941 */ /* 0x000fea0003800000 */
.L_x_2457:
        /* <DEDUP_REMOVED lines=19> */
[C---:B--2---:R-:W-:Y:S01]  /*1b00*/  FADD.FTZ R232, -R206.reuse, R156 ;  /* 0x0000009ccee87221 */ /* 0x044fe20000010100 */
[C---:B------:R-:W-:Y:S01]  /*1b10*/  FADD.FTZ R244, -R206.reuse, R157 ;  /* 0x0000009dcef47221 */ /* 0x040fe20000010100 */
[C---:B------:R-:W-:Y:S01]  /*1b20*/  FADD.FTZ R158, -R206.reuse, R158 ;  /* 0x0000009ece9e7221 */ /* 0x040fe20000010100 */
[----:B------:R-:W-:Y:S01]  /*1b30*/  FADD.FTZ R252, -R206, R159 ;  /* 0x0000009fcefc7221 */ /* 0x000fe20000010100 */
[C---:B------:R-:W-:Y:S01]  /*1b40*/  FMUL.FTZ R207, R201.reuse, R232 ;  /* 0x000000e8c9cf7220 */ /* 0x040fe20000410000 */
[C---:B0-----:R-:W-:Y:S01]  /*1b50*/  FMUL.FTZ R220, R201.reuse, R244 ;  /* 0x000000f4c9dc7220 */ /* 0x041fe20000410000 */
[----:B------:R-:W-:Y:S01]  /*1b60*/  FMUL.FTZ R233, R201, R158 ;  /* 0x0000009ec9e97220 */ /* 0x000fe20000410000 */
[----:B---3--:R-:W-:Y:S01]  /*1b70*/  FMUL.FTZ R206, R11, R160 ;  /* 0x000000a00bce7220 */ /* 0x008fe20000410000 */
[----:B------:R-:W-:Y:S01]  /*1b80*/  FMUL.FTZ R221, R10, R161 ;  /* 0x000000a10add7220 */ /* 0x000fe20000410000 */
[----:B------:R-:W-:-:S02]  /*1b90*/  FMUL.FTZ R232, R13, R162 ;  /* 0x000000a20de87220 */ /* 0x000fc40000410000 */
[----:B----4-:R-:W-:Y:S01]  /*1ba0*/  FFMA.FTZ R206, R7, R164, R206 ;  /* 0x000000a407ce7223 */ /* 0x010fe200000100ce */
[----:B------:R-:W-:-:S03]  /*1bb0*/  FFMA.FTZ R221, R6, R165, R221 ;  /* 0x000000a506dd7223 */ /* 0x000fc600000100dd */
        /* <DEDUP_REMOVED lines=28> */
.L_x_2460:
[----:B------:R-:W-:Y:S05]  /*1d80*/  BSYNC B0 ;  /* 0x0000000000007941 */ /* 0x000fea0003800000 */
.L_x_2459:
        /* <DEDUP_REMOVED lines=59> */
.L_x_2462:
[----:B------:R-:W-:Y:S05]  /*2140*/  BSYNC B0 ;  /* 0x0000000000007941 */ /* 0x000fea0003800000 */
.L_x_2461:
[----:B------:R-:W-:Y:S01]  /*2150*/  ISETP.NE.AND P4, PT, R199, RZ, PT ;  /* 0x000000ffc700720c */ /* 0x000fe20003f85270 */
[----:B------:R-:W-:-:S12]  /*2160*/  BSSY B0, `(.L_x_2463) ;  /* 0x000003a000007945 */ /* 0x000fd80003800000 */
[----:B------:R-:W-:Y:S05]  /*2170*/  @!P4 BRA `(.L_x_2464) ;  /* 0x0000000000e0c947 */ /* 0x000fea0003800000 */
[----:B------:R-:W0:Y:S01]  /*2180*/  LDC.64 R160, c[0x0][0x2c0] ;  /* 0x0000b000ffa07b82 */ /* 0x000e220000000a00 */
[----:B------:R-:W-:-:S04]  /*2190*/  ISETP.NE.AND P4, PT, R192, RZ, PT ;  /* 0x000000ffc000720c */ /* 0x000fc80003f85270 */
[----:B-----5:R-:W-:Y:S02]  /*21a0*/  FSEL R169, R169, RZ, !P4 ;  /* 0x000000ffa9a97208 */ /* 0x020fe40006000000 */
[C---:B------:R-:W-:Y:S01]  /*21b0*/  LEA R156, P4, R208.reuse, UR10, 0x4 ;  /* 0x0000000ad09c7c11 */ /* 0x040fe2000f8820ff */
[----:B------:R-:W1:Y:S03]  /*21c0*/  LDC.64 R164, c[0x0][0x2b8] ;  /* 0x0000ae00ffa47b82 */ /* 0x000e660000000a00 */
[----:B------:R-:W-:Y:S02]  /*21d0*/  LEA.HI.X R157, R208, UR11, RZ, 0x4, P4 ;  /* 0x0000000bd09d7c11 */ /* 0x000fe4000a0f24ff */
[----:B------:R-:W-:-:S04]  /*21e0*/  ISETP.NE.U32.AND P4, PT, RZ, UR8, PT ;  /* 0x00000008ff007c0c */ /* 0x000fc8000bf85070 */
[----:B------:R-:W2:Y:S01]  /*21f0*/  LDG.E.128 R156, desc[UR4][R156.64] ;  /* 0x000000049c9c7981 */ /* 0x000ea2000c1e1d00 */
        /* <DEDUP_REMOVED lines=9> */
[----:B------:R-:W-:Y:S01]  /*2290*/  FMUL.FTZ R203, R201, R202 ;  /* 0x000000cac9cb7220 */ /* 0x000fe20000410000 */
[----:B------:R-:W-:Y:S01]  /*22a0*/  FADD.FTZ R208, -R169, R157 ;  /* 0x0000009da9d07221 */ /* 0x000fe20000010100 */
[----:B---3--:R-:W-:Y:S01]  /*22b0*/  FMUL.FTZ R202, R27, R160 ;  /* 0x000000a01bca7220 */ /* 0x008fe20000410000 */
[----:B0-----:R-:W-:Y:S01]  /*22c0*/  FMUL.FTZ R217, R26, R161 ;  /* 0x000000a11ad97220 */ /* 0x001fe20000410000 */
[----:B------:R-:W-:Y:S01]  /*22d0*/  FADD.FTZ R158, -R169, R158 ;  /* 0x0000009ea99e7221 */ /* 0x000fe20000010100 */
[----:B------:R-:W-:Y:S01]  /*22e0*/  FMUL.FTZ R216, R201, R208 ;  /* 0x000000d0c9d87220 */ /* 0x000fe20000410000 */
[----:B----4-:R-:W-:Y:S01]  /*22f0*/  FFMA.FTZ R202, R23, R164, R202 ;  /* 0x000000a417ca7223 */ /* 0x010fe200000100ca */
[----:B------:R-:W-:Y:S01]  /*2300*/  FFMA.FTZ R217, R22, R165, R217 ;  /* 0x000000a516d97223 */ /* 0x000fe200000100d9 */
[----:B------:R-:W-:Y:S02]  /*2310*/  FMUL.FTZ R228, R173, R162 ;  /* 0x000000a2ade47220 */ /* 0x000fe40000410000 */
        /* <DEDUP_REMOVED lines=30> */
.L_x_2464:
[----:B------:R-:W-:Y:S05]  /*2500*/  BSYNC B0 ;  /* 0x0000000000007941 */ /* 0x000fea0003800000 */
.L_x_2463:
[----:B------:R-:W-:Y:S01]  /*2510*/  LOP3.LUT P4, RZ, R168, 0xff, RZ, 0xc0, !PT ;  /* 0x000000ffa8ff7812 */ /* 0x000fe2000788c0ff */
[----:B------:R-:W-:Y:S01]  /*2520*/  UMOV UR13, 0xffffffff ;  /* 0xffffffff000d7882 */ /* 0x000fe20000000000 */
[----:B------:R-:W-:Y:S02]  /*2530*/  SHF.R.U32.HI R157, RZ, 0x5, R195 ;  /* 0x00000005ff9d7819 */ /* 0x000fe400000116c3 */
[----:B------:R-:W-:Y:S02]  /*2540*/  LOP3.LUT P5, RZ, R195, 0x1f, RZ, 0xc0, !PT ;  /* 0x0000001fc3ff7812 */ /* 0x000fe400078ac0ff */
[----:B------:R-:W-:-:S07]  /*2550*/  LOP3.LUT R156, R157, 0x7fffff8, RZ, 0xc0, !PT ;  /* 0x07fffff89d9c7812 */ /* 0x000fce00078ec0ff */
        /* <DEDUP_REMOVED lines=20> */
.L_x_2499:
[----:B------:R-:W3:Y:S01]  /*26a0*/  S2R R159, SR_CgaCtaId ;  /* 0x00000000009f7919 */ /* 0x000ee20000008800 */
[----:B------:R-:W-:Y:S01]  /*26b0*/  @!P5 LOP3.LUT R157, R157, 0x7, RZ, 0xc0, !PT ;  /* 0x000000079d9dd812 */ /* 0x000fe200078ec0ff */
[----:B-1----:R-:W-:Y:S01]  /*26c0*/  FADD.FTZ R208, R165, R208 ;  /* 0x000000d0a5d07221 */ /* 0x002fe20000010000 */
[----:B------:R-:W-:Y:S01]  /*26d0*/  MOV R158, 0x400 ;  /* 0x00000400009e7802 */ /* 0x000fe20000000f00 */
[----:B--2---:R-:W-:Y:S01]  /*26e0*/  FADD.FTZ R209, R164, R209 ;  /* 0x000000d1a4d17221 */ /* 0x004fe20000010000 */
[----:B------:R-:W-:Y:S01]  /*26f0*/  @!P5 IADD3 R157, R156, R157, RZ ;  /* 0x0000009d9c9dd210 */ /* 0x000fe20007ffe0ff */
[----:B------:R-:W-:Y:S05]  /*2700*/  WARPSYNC.ALL ;  /* 0x0000000000007948 */ /* 0x000fea0003800000 */
[----:B------:R-:W-:Y:S01]  /*2710*/  ISETP.NE.AND P6, PT, R200, RZ, PT ;  /* 0x000000ffc800720c */ /* 0x000fe20003fc5270 */
[----:B------:R-:W-:Y:S01]  /*2720*/  BSSY B0, `(.L_x_2466) ;  /* 0x0000049000007945 */ /* 0x000fe20003800000 */
[----:B---3--:R-:W-:-:S04]  /*2730*/  LEA R158, R159, R158, 0x18 ;  /* 0x0000009e9f9e7211 */ /* 0x008fc800078ec0ff */
[----:B------:R-:W-:-:S05]  /*2740*/  @!P5 LEA R252, R157, R158, 0x3 ;  /* 0x0000009e9dfcd211 */ /* 0x000fca00078e18ff */
[----:B------:R1:W-:Y:S01]  /*2750*/  @!P5 STS.64 [R252+0x6000], R208 ;  /* 0x006000d0fc00d388 */ /* 0x0003e20000000a00 */
[----:B------:R-:W-:Y:S01]  /*2760*/  BAR.SYNC.DEFER_BLOCKING 0x0 ;  /* 0x0000000000007b1d */ /* 0x000fe20000010000 */
[----:B------:R-:W-:Y:S02]  /*2770*/  ISETP.NE.AND P5, PT, R192, RZ, PT ;  /* 0x000000ffc000720c */ /* 0x000fe40003fa5270 */
[----:B-1----:R-:W-:-:S05]  /*2780*/  LEA R208, R156, R158, 0x3 ;  /* 0x0000009e9cd07211 */ /* 0x002fca00078e18ff */
[----:B------:R-:W1:Y:S04]  /*2790*/  LDS.128 R156, [R208+0x6000] ;  /* 0x00600000d09c7984 */ /* 0x000e680000000c00 */
[----:B------:R-:W2:Y:S04]  /*27a0*/  LDS.128 R160, [R208+0x6010] ;  /* 0x00601000d0a07984 */ /* 0x000ea80000000c00 */
[----:B0-----:R-:W0:Y:S04]  /*27b0*/  LDS.128 R164, [R208+0x6020] ;  /* 0x00602000d0a47984 */ /* 0x001e280000000c00 */
[----:B-----5:R-:W3:Y:S01]  /*27c0*/  LDS.128 R168, [R208+0x6030] ;  /* 0x00603000d0a87984 */ /* 0x020ee20000000c00 */
[----:B-1----:R-:W-:-:S04]  /*27d0*/  FADD.FTZ R156, RZ, R156 ;  /* 0x0000009cff9c7221 */ /* 0x002fc80000010000 */
[----:B------:R-:W-:-:S04]  /*27e0*/  FADD.FTZ R156, R158, R156 ;  /* 0x0000009c9e9c7221 */ /* 0x000fc80000010000 */
[----:B--2---:R-:W-:-:S04]  /*27f0*/  FADD.FTZ R156, R156, R160 ;  /* 0x000000a09c9c7221 */ /* 0x004fc80000010000 */
[----:B------:R-:W-:Y:S01]  /*2800*/  FADD.FTZ R209, R162, R156 ;  /* 0x0000009ca2d17221 */ /* 0x000fe20000010000 */
[----:B------:R-:W-:-:S03]  /*2810*/  FADD.FTZ R156, RZ, R157 ;  /* 0x0000009dff9c7221 */ /* 0x000fc60000010000 */
        /* <DEDUP_REMOVED lines=10> */
[----:B------:R-:W-:Y:S01]  /*28c0*/  FADD.FTZ R156, R156, R169 ;  /* 0x000000a99c9c7221 */ /* 0x000fe20000010000 */
[----:B------:R-:W-:-:S03]  /*28d0*/  FSEL R160, R160, RZ, !P5 ;  /* 0x000000ffa0a07208 */ /* 0x000fc60006800000 */
[----:B------:R-:W-:-:S04]  /*28e0*/  FADD.FTZ R156, R171, R156 ;  /* 0x0000009cab9c7221 */ /* 0x000fc80000010000 */
[----:B------:R-:W-:Y:S01]  /*28f0*/  FMUL.FTZ R161, R156, UR12 ;  /* 0x0000000c9ca17c20 */ /* 0x000fe20008410000 */
[----:B------:R-:W-:Y:S06]  /*2900*/  @!P6 BRA `(.L_x_2467) ;  /* 0x0000000000a8e947 */ /* 0x000fec0003800000 */
[-CC-:B------:R-:W-:Y:S01]  /*2910*/  FFMA.FTZ R157, R215, R161.reuse, R160.reuse ;  /* 0x000000a1d79d7223 */ /* 0x180fe200000100a0 */
[----:B------:R-:W-:Y:S01]  /*2920*/  ISETP.NE.U32.AND P5, PT, RZ, UR8, PT ;  /* 0x00000008ff007c0c */ /* 0x000fe2000bfa5070 */
[-CC-:B------:R-:W-:Y:S01]  /*2930*/  FFMA.FTZ R158, R226, R161.reuse, R160.reuse ;  /* 0x000000a1e29e7223 */ /* 0x180fe200000100a0 */
[-CC-:B------:R-:W-:Y:S01]  /*2940*/  FFMA.FTZ R164, R250, R161.reuse, R160.reuse ;  /* 0x000000a1faa47223 */ /* 0x180fe200000100a0 */
[----:B------:R-:W-:Y:S01]  /*2950*/  FADD.FTZ R156, R214, -R157 ;  /* 0x8000009dd69c7221 */ /* 0x000fe20000010000 */
[----:B------:R-:W-:Y:S01]  /*2960*/  ISETP.NE.AND.EX P5, PT, RZ, UR9, PT, P5 ;  /* 0x00000009ff007c0c */ /* 0x000fe2000bfa5350 */
[----:B------:R-:W-:Y:S01]  /*2970*/  FFMA.FTZ R157, R239, R161, R160 ;  /* 0x000000a1ef9d7223 */ /* 0x000fe200000100a0 */
[----:B------:R-:W-:Y:S01]  /*2980*/  FADD.FTZ R158, R227, -R158 ;  /* 0x8000009ee39e7221 */ /* 0x000fe20000010000 */
[----:B------:R-:W-:Y:S01]  /*2990*/  FADD.FTZ R164, R251, -R164 ;  /* 0x800000a4fba47221 */ /* 0x000fe20000010000 */
[C---:B------:R-:W-:Y:S01]  /*29a0*/  FMUL.FTZ R156, R201.reuse, R156 ;  /* 0x0000009cc99c7220 */ /* 0x040fe20000410000 */
[----:B------:R-:W-:Y:S01]  /*29b0*/  FADD.FTZ R162, R238, -R157 ;  /* 0x8000009deea27221 */ /* 0x000fe20000010000 */
[C---:B------:R-:W-:Y:S01]  /*29c0*/  FMUL.FTZ R157, R201.reuse, R158 ;  /* 0x0000009ec99d7220 */ /* 0x040fe20000410000 */
[----:B------:R-:W-:-:S02]  /*29d0*/  FMUL.FTZ R159, R201, R164 ;  /* 0x000000a4c99f7220 */ /* 0x000fc40000410000 */
[----:B------:R-:W-:-:S04]  /*29e0*/  FMUL.FTZ R158, R201, R162 ;  /* 0x000000a2c99e7220 */ /* 0x000fc80000410000 */
[----:B------:R-:W-:Y:S01]  /*29f0*/  @P5 FADD.FTZ R156, R124, R156 ;  /* 0x0000009c7c9c5221 */ /* 0x000fe20000010000 */
[----:B------:R-:W-:Y:S01]  /*2a00*/  @P5 FADD.FTZ R157, R125, R157 ;  /* 0x0000009d7d9d5221 */ /* 0x000fe20000010000 */
[----:B------:R-:W-:Y:S01]  /*2a10*/  @P5 FADD.FTZ R158, R126, R158 ;  /* 0x0000009e7e9e5221 */ /* 0x000fe20000010000 */
[----:B------:R-:W-:Y:S01]  /*2a20*/  @P5 FADD.FTZ R159, R127, R159 ;  /* 0x0000009f7f9f5221 */ /* 0x000fe20000010000 */
[----:B------:R-:W-:-:S04]  /*2a30*/  ISETP.NE.U32.AND P5, PT, RZ, UR14, PT ;  /* 0x0000000eff007c0c */ /* 0x000fc8000bfa5070 */
[----:B------:R-:W-:-:S04]  /*2a40*/  ISETP.NE.AND.EX P5, PT, RZ, UR15, PT, P5 ;  /* 0x0000000fff007c0c */ /* 0x000fc8000bfa5350 */
[----:B------:R-:W-:Y:S02]  /*2a50*/  SEL R148, R156, R148, P5 ;  /* 0x000000949c947207 */ /* 0x000fe40002800000 */
[----:B------:R-:W-:Y:S02]  /*2a60*/  SEL R149, R157, R149, P5 ;  /* 0x000000959d957207 */ /* 0x000fe40002800000 */
[----:B------:R-:W-:Y:S02]  /*2a70*/  SEL R150, R158, R150, P5 ;  /* 0x000000969e967207 */ /* 0x000fe40002800000 */
[----:B------:R-:W-:-:S03]  /*2a80*/  SEL R151, R159, R151, P5 ;  /* 0x000000979f977207 */ /* 0x000fc60002800000 */
[----:B------:R-:W0:Y:S02]  /*2a90*/  @P5 LDC.64 R162, c[0x0][0x308] ;  /* 0x0000c200ffa25b82 */ /* 0x000e240000000a00 */
[----:B0-----:R-:W-:-:S05]  /*2aa0*/  @P5 IMAD.WIDE.U32 R162, R196, 0x10, R162 ;  /* 0x00000010c4a25825 */ /* 0x001fca00078e00a2 */
[----:B------:R0:W-:Y:S01]  /*2ab0*/  @P5 STG.E.128 desc[UR4][R162.64], R148 ;  /* 0x00000094a2005986 */ /* 0x0001e2000c101d04 */
[----:B------:R-:W-:-:S04]  /*2ac0*/  ISETP.NE.U32.AND P5, PT, RZ, UR6, PT ;  /* 0x00000006ff007c0c */ /* 0x000fc8000bfa5070 */
[----:B------:R-:W-:-:S04]  /*2ad0*/  ISETP.NE.AND.EX P5, PT, RZ, UR7, PT, P5 ;  /* 0x00000007ff007c0c */ /* 0x000fc8000bfa5350 */
[----:B------:R-:W-:Y:S02]  /*2ae0*/  SEL R152, R156, R152, P5 ;  /* 0x000000989c987207 */ /* 0x000fe40002800000 */
[----:B------:R-:W-:Y:S02]  /*2af0*/  SEL R153, R157, R153, P5 ;  /* 0x000000999d997207 */ /* 0x000fe40002800000 */
[----:B------:R-:W-:Y:S02]  /*2b00*/  SEL R154, R158, R154, P5 ;  /* 0x0000009a9e9a7207 */ /* 0x000fe40002800000 */
[----:B------:R-:W-:Y:S02]  /*2b10*/  SEL R155, R159, R155, P5 ;  /* 0x0000009b9f9b7207 */ /* 0x000fe40002800000 */
[----:B------:R-:W-:Y:S01]  /*2b20*/  ISETP.NE.U32.AND P5, PT, RZ, UR6, PT ;  /* 0x00000006ff007c0c */ /* 0x000fe2000bfa5070 */
[----:B0-----:R-:W0:Y:S03]  /*2b30*/  LDC.64 R162, c[0x0][0x2f8] ;  /* 0x0000be00ffa27b82 */ /* 0x001e260000000a00 */
[----:B------:R-:W-:-:S13]  /*2b40*/  ISETP.NE.AND.EX P5, PT, RZ, UR7, PT, P5 ;  /* 0x00000007ff007c0c */ /* 0x000fda000bfa5350 */
[----:B------:R-:W-:-:S04]  /*2b50*/  @P5 LEA R164, P6, R196, UR6, 0x4 ;  /* 0x00000006c4a45c11 */ /* 0x000fc8000f8c20ff */
[C---:B------:R-:W-:Y:S01]  /*2b60*/  @P5 LEA.HI.X R165, R196.reuse, UR7, RZ, 0x4, P6 ;  /* 0x00000007c4a55c11 */ /* 0x040fe2000b0f24ff */
[C---:B0-----:R-:W-:Y:S01]  /*2b70*/  IMAD.WIDE.U32 R162, R196.reuse, 0x10, R162 ;  /* 0x00000010c4a27825 */ /* 0x041fe200078e00a2 */
[----:B------:R-:W-:-:S04]  /*2b80*/  IADD3 R196, R196, 0x100, RZ ;  /* 0x00000100c4c47810 */ /* 0x000fc80007ffe0ff */
[----:B------:R0:W-:Y:S04]  /*2b90*/  STG.E.128 desc[UR4][R162.64], R156 ;  /* 0x0000009ca2007986 */ /* 0x0001e8000c101d04 */
[----:B------:R0:W-:Y:S02]  /*2ba0*/  @P5 STG.E.128 desc[UR4][R164.64], R152 ;  /* 0x00000098a4005986 */ /* 0x0001e4000c101d04 */
.L_x_2467:
[----:B------:R-:W-:Y:S05]  /*2bb0*/  BSYNC B0 ;  /* 0x0000000000007941 */ /* 0x000fea0003800000 */
.L_x_2466:
[----:B------:R-:W-:Y:S04]  /*2bc0*/  BSSY B0, `(.L_x_2468) ;  /* 0x000002c000007945 */ /* 0x000fe80003800000 */
[----:B------:R-:W-:Y:S05]  /*2bd0*/  @!P0 BRA `(.L_x_2469) ;  /* 0x0000000000a88947 */ /* 0x000fea0003800000 */
[-CC-:B0-----:R-:W-:Y:S01]  /*2be0*/  FFMA.FTZ R157, R213, R161.reuse, R160.reuse ;  /* 0x000000a1d59d7223 */ /* 0x181fe200000100a0 */
        /* <DEDUP_REMOVED lines=41> */
.L_x_2469:
[----:B------:R-:W-:Y:S05]  /*2e80*/  BSYNC B0 ;  /* 0x0000000000007941 */ /* 0x000fea0003800000 */
.L_x_2468:
[----:B------:R-:W-:Y:S04]  /*2e90*/  BSSY B0, `(.L_x_2470) ;  /* 0x000002c000007945 */ /* 0x000fe80003800000 */
[----:B------:R-:W-:Y:S05]  /*2ea0*/  @!P1 BRA `(.L_x_2471) ;  /* 0x0000000000a89947 */ /* 0x000fea0003800000 */
[-CC-:B01----:R-:W-:Y:S01]  /*2eb0*/  FFMA.FTZ R157, R211, R161.reuse, R160.reuse ;  /* 0x000000a1d39d7223 */ /* 0x183fe200000100a0 */
        /* <DEDUP_REMOVED lines=41> */
.L_x_2471:
[----:B------:R-:W-:Y:S05]  /*3150*/  BSYNC B0 ;  /* 0x0000000000007941 */ /* 0x000fea0003800000 */
.L_x_2470:
[----:B------:R-:W-:Y:S04]  /*3160*/  BSSY B0, `(.L_x_2472) ;  /* 0x000002c000007945 */ /* 0x000fe80003800000 */
[----:B------:R-:W-:Y:S05]  /*3170*/  @!P2 BRA `(.L_x_2473) ;  /* 0x0000000000a8a947 */ /* 0x000fea0003800000 */
[-CC-:B012---:R-:W-:Y:S01]  /*3180*/  FFMA.FTZ R157, R207, R161.reuse, R160.reuse ;  /* 0x000000a1cf9d7223 */ /* 0x187fe200000100a0 */
        /* <DEDUP_REMOVED lines=41> */
.L_x_2473:
[----:B------:R-:W-:Y:S05]  /*3420*/  BSYNC B0 ;  /* 0x0000000000007941 */ /* 0x000fea0003800000 */
.L_x_2472:
[----:B------:R-:W-:Y:S04]  /*3430*/  BSSY B0, `(.L_x_2474) ;  /* 0x000002c000007945 */ /* 0x000fe80003800000 */
[----:B------:R-:W-:Y:S05]  /*3440*/  @!P3 BRA `(.L_x_2475) ;  /* 0x0000000000a8b947 */ /* 0x000fea0003800000 */
[-CC-:B0123--:R-:W-:Y:S01]  /*3450*/  FFMA.FTZ R157, R205, R161.reuse, R160.reuse ;  /* 0x000000a1cd9d7223 */ /* 0x18ffe200000100a0 */
        /* <DEDUP_REMOVED lines=41> */
.L_x_2475:
[----:B------:R-:W-:Y:S05]  /*36f0*/  BSYNC B0 ;  /* 0x0000000000007941 */ /* 0x000fea0003800000 */
.L_x_2474:
[----:B------:R-:W-:Y:S01]  /*3700*/  ISETP.NE.AND P5, PT, R199, RZ, PT ;  /* 0x000000ffc700720c */ /* 0x000fe20003fa5270 */
[----:B------:R-:W-:-:S12]  /*3710*/  BSSY B0, `(.L_x_2476) ;  /* 0x000002b000007945 */ /* 0x000fd80003800000 */
[----:B------:R-:W-:Y:S05]  /*3720*/  @!P5 BRA `(.L_x_2477) ;  /* 0x0000000000a4d947 */ /* 0x000fea0003800000 */
[----:B------:R-:W-:Y:S01]  /*3730*/  ISETP.NE.U32.AND P5, PT, RZ, UR8, PT ;  /* 0x00000008ff007c0c */ /* 0x000fe2000bfa5070 */
[-CC-:B01234-:R-:W-:Y:S01]  /*3740*/  FFMA.FTZ R158, R216, R161.reuse, R160.reuse ;  /* 0x000000a1d89e7223 */ /* 0x19ffe200000100a0 */
        /* <DEDUP_REMOVED lines=8> */
[C---:B------:R-:W-:Y:S01]  /*37d0*/  FMUL.FTZ R157, R201.reuse, R158 ;  /* 0x0000009ec99d7220 */ /* 0x040fe20000410000 */
[C---:B------:R-:W-:Y:S01]  /*37e0*/  FMUL.FTZ R156, R201.reuse, R156 ;  /* 0x0000009cc99c7220 */ /* 0x040fe20000410000 */
[C---:B------:R-:W-:Y:S01]  /*37f0*/  FMUL.FTZ R158, R201.reuse, R160 ;  /* 0x000000a0c99e7220 */ /* 0x040fe20000410000 */
        /* <DEDUP_REMOVED lines=25> */
[----:B0-----:R-:W-:-:S05]  /*3990*/  IMAD.WIDE.U32 R160, R196, 0x10, R160 ;  /* 0x00000010c4a07825 */ /* 0x001fca00078e00a0 */
[----:B------:R0:W-:Y:S04]  /*39a0*/  STG.E.128 desc[UR4][R160.64], R156 ;  /* 0x0000009ca0007986 */ /* 0x0001e8000c101d04 */
[----:B------:R0:W-:Y:S02]  /*39b0*/  @P5 STG.E.128 desc[UR4][R162.64], R152 ;  /* 0x00000098a2005986 */ /* 0x0001e4000c101d04 */
.L_x_2477:
[----:B------:R-:W-:Y:S05]  /*39c0*/  BSYNC B0 ;  /* 0x0000000000007941 */ /* 0x000fea0003800000 */
.L_x_2476:
[----:B------:R-:W-:Y:S02]  /*39d0*/  IADD3 R197, R197, UR16, RZ ;  /* 0x00000010c5c57c10 */ /* 0x000fe4000fffe0ff */
[----:B------:R-:W-:Y:S02]  /*39e0*/  SEL R168, RZ, 0x1, P4 ;  /* 0x00000001ffa87807 */ /* 0x000fe40002000000 */
[----:B------:R-:W-:-:S13]  /*39f0*/  ISETP.GE.AND P4, PT, R197, UR17, PT ;  /* 0x00000011c5007c0c */ /* 0x000fda000bf86270 */
[----:B------:R-:W-:Y:S05]  /*3a00*/  @!P4 BRA `(.L_x_2478) ;  /* 0xffffffd000e8c947 */ /* 0x000fea000383ffff */
.L_x_2452:
[----:B------:R-:W0:Y:S01]  /*3a10*/  S2R R0, SR_TID.X ;  /* 0x0000000000007919 */ /* 0x000e220000002100 */
[----:B------:R-:W0:Y:S01]  /*3a20*/  S2UR UR13, SR_CTAID.X ;  /* 0x00000000000d79c3 */ /* 0x000e220000002500 */
[----:B------:R-:W-:Y:S01]  /*3a30*/  ISETP.NE.AND P4, PT, R200, RZ, PT ;  /* 0x000000ffc800720c */ /* 0x000fe20003f85270 */
[----:B------:R-:W-:Y:S01]  /*3a40*/  BSSY B0, `(.L_x_2479) ;  /* 0x0000013000007945 */ /* 0x000fe20003800000 */
[C---:B0----5:R-:W-:Y:S02]  /*3a50*/  LEA.HI R3, R0.reuse, UR13, RZ, 0x18 ;  /* 0x0000000d00037c11 */ /* 0x061fe4000f8fc0ff */
[----:B------:R-:W-:-:S03]  /*3a60*/  LOP3.LUT R11, R0, 0xff, RZ, 0xc0, !PT ;  /* 0x000000ff000b7812 */ /* 0x000fc600078ec0ff */
[----:B------:R-:W-:-:S05]  /*3a70*/  IMAD R194, R3, R194, RZ ;  /* 0x000000c203c27224 */ /* 0x000fca00078e02ff */
[----:B------:R-:W-:Y:S01]  /*3a80*/  LEA.HI R11, R194, R11, RZ, 0x1e ;  /* 0x0000000bc20b7211 */ /* 0x000fe200078ff0ff */
[----:B------:R-:W-:Y:S06]  /*3a90*/  @!P4 BRA `(.L_x_2480) ;  /* 0x000000000034c947 */ /* 0x000fec0003800000 */
[----:B------:R-:W0:Y:S08]  /*3aa0*/  LDC.64 R2, c[0x0][0x2d0] ;  /* 0x0000b400ff027b82 */ /* 0x000e300000000a00 */
[----:B------:R-:W5:Y:S08]  /*3ab0*/  LDC.64 R4, c[0x0][0x2d8] ;  /* 0x0000b600ff047b82 */ /* 0x000f700000000a00 */
[----:B------:R-:W1:Y:S08]  /*3ac0*/  LDC.64 R6, c[0x0][0x2e0] ;  /* 0x0000b800ff067b82 */ /* 0x000e700000000a00 */
[----:B------:R-:W2:Y:S01]  /*3ad0*/  LDC.64 R8, c[0x0][0x2e8] ;  /* 0x0000ba00ff087b82 */ /* 0x000ea20000000a00 */
[----:B0-----:R-:W-:-:S05]  /*3ae0*/  IMAD.WIDE.U32 R2, R11, 0x10, R2 ;  /* 0x000000100b027825 */ /* 0x001fca00078e0002 */
[----:B------:R0:W-:Y:S01]  /*3af0*/  STG.E.128 desc[UR4][R2.64], R96 ;  /* 0x0000006002007986 */ /* 0x0001e2000c101d04 */
[----:B-----5:R-:W-:-:S05]  /*3b00*/  IMAD.WIDE.U32 R4, R11, 0x10, R4 ;  /* 0x000000100b047825 */ /* 0x020fca00078e0004 */
[----:B------:R0:W-:Y:S01]  /*3b10*/  STG.E.128 desc[UR4][R4.64], R120 ;  /* 0x0000007804007986 */ /* 0x0001e2000c101d04 */
[----:B-1----:R-:W-:-:S05]  /*3b20*/  IMAD.WIDE.U32 R6, R11, 0x10, R6 ;  /* 0x000000100b067825 */ /* 0x002fca00078e0006 */
[----:B------:R0:W-:Y:S01]  /*3b30*/  STG.E.128 desc[UR4][R6.64], R48 ;  /* 0x0000003006007986 */ /* 0x0001e2000c101d04 */
[C---:B--2---:R-:W-:Y:S01]  /*3b40*/  IMAD.WIDE.U32 R8, R11.reuse, 0x10, R8 ;  /* 0x000000100b087825 */ /* 0x044fe200078e0008 */
[----:B------:R-:W-:-:S04]  /*3b50*/  IADD3 R11, R11, 0x100, RZ ;  /* 0x000001000b0b7810 */ /* 0x000fc80007ffe0ff */
[----:B------:R0:W-:Y:S03]  /*3b60*/  STG.E.128 desc[UR4][R8.64], R72 ;  /* 0x0000004808007986 */ /* 0x0001e6000c101d04 */
.L_x_2480:
[----:B------:R-:W-:Y:S05]  /*3b70*/  BSYNC B0 ;  /* 0x0000000000007941 */ /* 0x000fea0003800000 */
.L_x_2479:
[----:B------:R-:W-:Y:S04]  /*3b80*/  BSSY B0, `(.L_x_2481) ;  /* 0x000000f000007945 */ /* 0x000fe80003800000 */
[----:B------:R-:W-:Y:S05]  /*3b90*/  @!P0 BRA `(.L_x_2482) ;  /* 0x0000000000348947 */ /* 0x000fea0003800000 */
[----:B0-----:R-:W0:Y:S08]  /*3ba0*/  LDC.64 R2, c[0x0][0x2d0] ;  /* 0x0000b400ff027b82 */ /* 0x001e300000000a00 */
        /* <DEDUP_REMOVED lines=12> */
.L_x_2482:
[----:B------:R-:W-:Y:S05]  /*3c70*/  BSYNC B0 ;  /* 0x0000000000007941 */ /* 0x000fea0003800000 */
.L_x_2481:
        /* <DEDUP_REMOVED lines=15> */
.L_x_2484:
[----:B------:R-:W-:Y:S05]  /*3d70*/  BSYNC B0 ;  /* 0x0000000000007941 */ /* 0x000fea0003800000 */
.L_x_2483:
        /* <DEDUP_REMOVED lines=15> */
.L_x_2486:
[----:B------:R-:W-:Y:S05]  /*3e70*/  BSYNC B0 ;  /* 0x0000000000007941 */ /* 0x000fea0003800000 */
.L_x_2485:
        /* <DEDUP_REMOVED lines=15> */
.L_x_2488:
[----:B------:R-:W-:Y:S05]  /*3f70*/  BSYNC B0 ;  /* 0x0000000000007941 */ /* 0x000fea0003800000 */
.L_x_2487:
[----:B------:R-:W-:-:S13]  /*3f80*/  ISETP.NE.AND P0, PT, R199, RZ, PT ;  /* 0x000000ffc700720c */ /* 0x000fda0003f05270 */
[----:B------:R-:W-:Y:S05]  /*3f90*/  @!P0 EXIT ;  /* 0x000000000000894d */ /* 0x000fea0003800000 */
[----:B0-----:R-:W0:Y:S08]  /*3fa0*/  LDC.64 R2, c[0x0][0x2d0] ;  /* 0x0000b400ff027b82 */ /* 0x001e300000000a00 */
[----:B------:R-:W5:Y:S08]  /*3fb0*/  LDC.64 R4, c[0x0][0x2d8] ;  /* 0x0000b600ff047b82 */ /* 0x000f700000000a00 */
[----:B------:R-:W1:Y:S08]  /*3fc0*/  LDC.64 R6, c[0x0][0x2e0] ;  /* 0x0000b800ff067b82 */ /* 0x000e700000000a00 */
[----:B------:R-:W2:Y:S01]  /*3fd0*/  LDC.64 R8, c[0x0][0x2e8] ;  /* 0x0000ba00ff087b82 */ /* 0x000ea20000000a00 */
[----:B0-----:R-:W-:-:S05]  /*3fe0*/  IMAD.WIDE.U32 R2, R11, 0x10, R2 ;  /* 0x000000100b027825 */ /* 0x001fca00078e0002 */
[----:B------:R-:W-:Y:S01]  /*3ff0*/  STG.E.128 desc[UR4][R2.64], R76 ;  /* 0x0000004c02007986 */ /* 0x000fe2000c101d04 */
[----:B-----5:R-:W-:-:S05]  /*4000*/  IMAD.WIDE.U32 R4, R11, 0x10, R4 ;  /* 0x000000100b047825 */ /* 0x020fca00078e0004 */
[----:B------:R-:W-:Y:S01]  /*4010*/  STG.E.128 desc[UR4][R4.64], R100 ;  /* 0x0000006404007986 */ /* 0x000fe2000c101d04 */
[----:B-1----:R-:W-:-:S05]  /*4020*/  IMAD.WIDE.U32 R6, R11, 0x10, R6 ;  /* 0x000000100b067825 */ /* 0x002fca00078e0006 */
[----:B------:R-:W-:Y:S01]  /*4030*/  STG.E.128 desc[UR4][R6.64], R28 ;  /* 0x0000001c06007986 */ /* 0x000fe2000c101d04 */
[----:B--2---:R-:W-:-:S05]  /*4040*/  IMAD.WIDE.U32 R8, R11, 0x10, R8 ;  /* 0x000000100b087825 */ /* 0x004fca00078e0008 */
[----:B------:R-:W-:Y:S01]  /*4050*/  STG.E.128 desc[UR4][R8.64], R52 ;  /* 0x0000003408007986 */ /* 0x000fe2000c101d04 */
[----:B------:R-:W-:Y:S05]  /*4060*/  EXIT ;  /* 0x000000000000794d */ /* 0x000fea0003800000 */
.L_x_2465:
[----:B------:R-:W-:Y:S01]  /*4070*/  HFMA2.MMA R167, -RZ, RZ, 0, 9.5367431640625e-07 ;  /* 0x00000010ffa77435 */ /* 0x000fe200000001ff */
[----:B------:R-:W-:Y:S02]  /*4080*/  MOV R168, 0x1f ;  /* 0x0000001f00a87802 */ /* 0x000fe40000000f00 */
[----:B------:R-:W-:-:S08]  /*4090*/  MOV R166, 0xffffffff ;  /* 0xffffffff00a67802 */ /* 0x000fd00000000f00 */
[----:B-----5:R-:W-:Y:S05]  /*40a0*/  WARPSYNC.COLLECTIVE R166, `(.L_x_2489) ;  /* 0x00000000a6087348 */ /* 0x020fea0003c00000 */
[----:B------:R0:W1:Y:S02]  /*40b0*/  SHFL.DOWN P6, R209, R171, R167, R168 ;  /* 0x080000a7abd17389 */ /* 0x00006400000c00a8 */
[----:B01---5:R-:W-:Y:S01]  /*40c0*/  ENDCOLLECTIVE ;  /* 0x000000000000791b */ /* 0x023fe20003800000 */
.L_x_2489:
[----:B------:R-:W-:-:S05]  /*40d0*/  MOV R158, R209 ;  /* 0x000000d1009e7202 */ /* 0x000fca0000000f00 */
[----:B------:R-:W-:Y:S01]  /*40e0*/  FADD.FTZ R158, R158, R171 ;  /* 0x000000ab9e9e7221 */ /* 0x000fe20000010000 */
[----:B------:R-:W-:-:S07]  /*40f0*/  MOV R171, R170 ;  /* 0x000000aa00ab7202 */ /* 0x000fce0000000f00 */
[----:B------:R-:W-:Y:S05]  /*4100*/  WARPSYNC.COLLECTIVE R166, `(.L_x_2490) ;  /* 0x00000000a6087348 */ /* 0x000fea0003c00000 */
[----:B------:R0:W1:Y:S02]  /*4110*/  SHFL.DOWN P6, R209, R171, R167, R168 ;  /* 0x080000a7abd17389 */ /* 0x00006400000c00a8 */
[----:B01----:R-:W-:Y:S01]  /*4120*/  ENDCOLLECTIVE ;  /* 0x000000000000791b */ /* 0x003fe20003800000 */
.L_x_2490:
[----:B------:R-:W-:Y:S01]  /*4130*/  HFMA2.MMA R167, -RZ, RZ, 0, 4.76837158203125e-07 ;  /* 0x00000008ffa77435 */ /* 0x000fe200000001ff */
[----:B------:R-:W-:Y:S02]  /*4140*/  MOV R171, R158 ;  /* 0x0000009e00ab7202 */ /* 0x000fe40000000f00 */
[----:B------:R-:W-:-:S08]  /*4150*/  MOV R159, R209 ;  /* 0x000000d1009f7202 */ /* 0x000fd00000000f00 */
[----:B------:R-:W-:Y:S05]  /*4160*/  WARPSYNC.COLLECTIVE R166, `(.L_x_2491) ;  /* 0x00000000a6087348 */ /* 0x000fea0003c00000 */
[----:B------:R0:W1:Y:S02]  /*4170*/  SHFL.DOWN P6, R209, R171, R167, R168 ;  /* 0x080000a7abd17389 */ /* 0x00006400000c00a8 */
[----:B01----:R-:W-:Y:S01]  /*4180*/  ENDCOLLECTIVE ;  /* 0x000000000000791b */ /* 0x003fe20003800000 */
.L_x_2491:
[----:B------:R-:W-:-:S05]  /*4190*/  FADD.FTZ R159, R159, R170 ;  /* 0x000000aa9f9f7221 */ /* 0x000fca0000010000 */
[----:B------:R-:W-:Y:S02]  /*41a0*/  MOV R171, R159 ;  /* 0x0000009f00ab7202 */ /* 0x000fe40000000f00 */
[----:B------:R-:W-:-:S07]  /*41b0*/  MOV R161, R209 ;  /* 0x000000d100a17202 */ /* 0x000fce0000000f00 */
[----:B------:R-:W-:Y:S05]  /*41c0*/  WARPSYNC.COLLECTIVE R166, `(.L_x_2492) ;  /* 0x00000000a6087348 */ /* 0x000fea0003c00000 */
[----:B------:R0:W1:Y:S02]  /*41d0*/  SHFL.DOWN P6, R209, R171, R167, R168 ;  /* 0x080000a7abd17389 */ /* 0x00006400000c00a8 */
[----:B01----:R-:W-:Y:S01]  /*41e0*/  ENDCOLLECTIVE ;  /* 0x000000000000791b */ /* 0x003fe20003800000 */
.L_x_2492:
[----:B------:R-:W-:Y:S01]  /*41f0*/  FADD.FTZ R161, R158, R161 ;  /* 0x000000a19ea17221 */ /* 0x000fe20000010000 */
[----:B------:R-:W-:-:S04]  /*4200*/  HFMA2.MMA R167, -RZ, RZ, 0, 2.384185791015625e-07 ;  /* 0x00000004ffa77435 */ /* 0x000fc800000001ff */
[----:B------:R-:W-:Y:S02]  /*4210*/  MOV R171, R161 ;  /* 0x000000a100ab7202 */ /* 0x000fe40000000f00 */
[----:B------:R-:W-:-:S07]  /*4220*/  MOV R160, R209 ;  /* 0x000000d100a07202 */ /* 0x000fce0000000f00 */
[----:B------:R-:W-:Y:S05]  /*4230*/  WARPSYNC.COLLECTIVE R166, `(.L_x_2493) ;  /* 0x00000000a6087348 */ /* 0x000fea0003c00000 */
[----:B------:R0:W1:Y:S02]  /*4240*/  SHFL.DOWN P6, R209, R171, R167, R168 ;  /* 0x080000a7abd17389 */ /* 0x00006400000c00a8 */
[----:B01----:R-:W-:Y:S01]  /*4250*/  ENDCOLLECTIVE ;  /* 0x000000000000791b */ /* 0x003fe20003800000 */
.L_x_2493:
[----:B------:R-:W-:-:S05]  /*4260*/  FADD.FTZ R160, R159, R160 ;  /* 0x000000a09fa07221 */ /* 0x000fca0000010000 */
[----:B------:R-:W-:Y:S02]  /*4270*/  MOV R171, R160 ;  /* 0x000000a000ab7202 */ /* 0x000fe40000000f00 */
[----:B------:R-:W-:-:S07]  /*4280*/  MOV R162, R209 ;  /* 0x000000d100a27202 */ /* 0x000fce0000000f00 */
[----:B------:R-:W-:Y:S05]  /*4290*/  WARPSYNC.COLLECTIVE R166, `(.L_x_2494) ;  /* 0x00000000a6087348 */ /* 0x000fea0003c00000 */
[----:B------:R0:W1:Y:S02]  /*42a0*/  SHFL.DOWN P6, R209, R171, R167, R168 ;  /* 0x080000a7abd17389 */ /* 0x00006400000c00a8 */
[----:B01----:R-:W-:Y:S01]  /*42b0*/  ENDCOLLECTIVE ;  /* 0x000000000000791b */ /* 0x003fe20003800000 */
.L_x_2494:
[----:B------:R-:W-:Y:S01]  /*42c0*/  FADD.FTZ R162, R161, R162 ;  /* 0x000000a2a1a27221 */ /* 0x000fe20000010000 */
[----:B------:R-:W-:-:S04]  /*42d0*/  HFMA2.MMA R167, -RZ, RZ, 0, 1.1920928955078125e-07 ;  /* 0x00000002ffa77435 */ /* 0x000fc800000001ff */
[----:B------:R-:W-:Y:S02]  /*42e0*/  MOV R171, R162 ;  /* 0x000000a200ab7202 */ /* 0x000fe40000000f00 */
[----:B------:R-:W-:-:S07]  /*42f0*/  MOV R163, R209 ;  /* 0x000000d100a37202 */ /* 0x000fce0000000f00 */
[----:B------:R-:W-:Y:S05]  /*4300*/  WARPSYNC.COLLECTIVE R166, `(.L_x_2495) ;  /* 0x00000000a6087348 */ /* 0x000fea0003c00000 */
[----:B------:R0:W1:Y:S02]  /*4310*/  SHFL.DOWN P6, R209, R171, R167, R168 ;  /* 0x080000a7abd17389 */ /* 0x00006400000c00a8 */
[----:B01----:R-:W-:Y:S01]  /*4320*/  ENDCOLLECTIVE ;  /* 0x000000000000791b */ /* 0x003fe20003800000 */
.L_x_2495:
[----:B------:R-:W-:-:S05]  /*4330*/  FADD.FTZ R163, R160, R163 ;  /* 0x000000a3a0a37221 */ /* 0x000fca0000010000 */
[----:B------:R-:W-:Y:S02]  /*4340*/  MOV R171, R163 ;  /* 0x000000a300ab7202 */ /* 0x000fe40000000f00 */
[----:B------:R-:W-:-:S07]  /*4350*/  MOV R165, R209 ;  /* 0x000000d100a57202 */ /* 0x000fce0000000f00 */
[----:B------:R-:W-:Y:S05]  /*4360*/  WARPSYNC.COLLECTIVE R166, `(.L_x_2496) ;  /* 0x00000000a6087348 */ /* 0x000fea0003c00000 */
[----:B------:R0:W1:Y:S02]  /*4370*/  SHFL.DOWN P6, R209, R171, R167, R168 ;  /* 0x080000a7abd17389 */ /* 0x00006400000c00a8 */
[----:B01----:R-:W-:Y:S01]  /*4380*/  ENDCOLLECTIVE ;  /* 0x000000000000791b */ /* 0x003fe20003800000 */
.L_x_2496:
[----:B------:R-:W-:Y:S01]  /*4390*/  FADD.FTZ R165, R162, R165 ;  /* 0x000000a5a2a57221 */ /* 0x000fe20000010000 */
[----:B------:R-:W-:-:S04]  /*43a0*/  HFMA2.MMA R167, -RZ, RZ, 0, 5.9604644775390625e-08 ;  /* 0x00000001ffa77435 */ /* 0x000fc800000001ff */
[----:B------:R-:W-:Y:S02]  /*43b0*/  MOV R171, R165 ;  /* 0x000000a500ab7202 */ /* 0x000fe40000000f00 */
[----:B------:R-:W-:-:S07]  /*43c0*/  MOV R164, R209 ;  /* 0x000000d100a47202 */ /* 0x000fce0000000f00 */
[----:B------:R-:W-:Y:S05]  /*43d0*/  WARPSYNC.COLLECTIVE R166, `(.L_x_2497) ;  /* 0x00000000a6087348 */ /* 0x000fea0003c00000 */
[----:B------:R0:W1:Y:S02]  /*43e0*/  SHFL.DOWN P6, R209, R171, R167, R168 ;  /* 0x080000a7abd17389 */ /* 0x00006400000c00a8 */
[----:B01----:R-:W-:Y:S01]  /*43f0*/  ENDCOLLECTIVE ;  /* 0x000000000000791b */ /* 0x003fe20003800000 */
.L_x_2497:
[----:B------:R-:W-:-:S05]  /*4400*/  FADD.FTZ R164, R163, R164 ;  /* 0x000000a4a3a47221 */ /* 0x000fca0000010000 */
[----:B------:R-:W-:Y:S02]  /*4410*/  MOV R171, R164 ;  /* 0x000000a400ab7202 */ /* 0x000fe40000000f00 */
[----:B------:R-:W-:-:S07]  /*4420*/  MOV R208, R209 ;  /* 0x000000d100d07202 */ /* 0x000fce0000000f00 */
[----:B------:R-:W-:Y:S05]  /*4430*/  WARPSYNC.COLLECTIVE R166, `(.L_x_2498) ;  /* 0x00000000a6087348 */ /* 0x000fea0003c00000 */
[----:B------:R0:W1:Y:S02]  /*4440*/  SHFL.DOWN P6, R209, R171, R167, R168 ;  /* 0x080000a7abd17389 */ /* 0x00006400000c00a8 */
[----:B01----:R-:W-:Y:S01]  /*4450*/  ENDCOLLECTIVE ;  /* 0x000000000000791b */ /* 0x003fe20003800000 */
.L_x_2498:
[----:B------:R-:W-:Y:S05]  /*4460*/  BRA `(.L_x_2499) ;  /* 0xffffffe0008c7947 */ /* 0x000fea000383ffff */
.L_x_2500:
        /* <DEDUP_REMOVED lines=9> */
.L_x_3310:


//--------------------- .text._ZN10layer_norm31ln_parallel_residual_bwd_kernelINS_13Kernel_traitsI6__halfffffjLj6144ELj1ELj1ELj8ELj16ENS_18Kernel_traits_baseILj6144ES2_ffffjLj256EEEEELb0ELb0ELb1EEEvNS_9BwdParamsE --------------------------
	.section	.text._ZN10layer_norm31ln_parallel_residual_bwd_kernelINS_13Kernel_traitsI6__halfffffjLj6144ELj1ELj1ELj8ELj16ENS_18Kernel_traits_baseILj6144ES2_ffffjLj256EEEEELb0ELb0ELb1EEEvNS_9BwdParamsE,"ax",@progbits
	.align	128
        .global         _ZN10layer_norm31ln_parallel_residual_bwd_kernelINS_13Kernel_traitsI6__halfffffjLj6144ELj1ELj1ELj8ELj16ENS_18Kernel_traits_baseILj6144ES2_ffffjLj256EEEEELb0ELb0ELb1EEEvNS_9BwdParamsE
        .type           _ZN10layer_norm31ln_parallel_residual_bwd_kernelINS_13Kernel_traitsI6__halfffffjLj6144ELj1ELj1ELj8ELj16ENS_18Kernel_traits_baseILj6144ES2_ffffjLj256EEEEELb0ELb0ELb1EEEvNS_9BwdParamsE,@function
        .size           _ZN10layer_norm31ln_parallel_residual_bwd_kernelINS_13Kernel_traitsI6__halfffffjLj6144ELj1ELj1ELj8ELj16ENS_18Kernel_traits_baseILj6144ES2_ffffjLj256EEEEELb0ELb0ELb1EEEvNS_9BwdParamsE,(.L_x_3311 - _ZN10layer_norm31ln_parallel_residual_bwd_kernelINS_13Kernel_traitsI6__halfffffjLj6144ELj1ELj1ELj8ELj16ENS_18Kernel_traits_baseILj6144ES2_ffffjLj256EEEEELb0ELb0ELb1EEEvNS_9BwdParamsE)
        .other          _ZN10layer_norm31ln_parallel_residual_bwd_kernelINS_13Kernel_traitsI6__halfffffjLj6144ELj1ELj1ELj8ELj16ENS_18Kernel_traits_baseILj6144ES2_ffffjLj256EEEEELb0ELb0ELb1EEEvNS_9BwdParamsE,@"STO_CUDA_ENTRY STV_DEFAULT"
_ZN10layer_norm31ln_parallel_residual_bwd_kernelINS_13Kernel_traitsI6__halfffffjLj6144ELj1ELj1ELj8ELj16ENS_18Kernel_traits_baseILj6144ES2_ffffjLj256EEEEELb0ELb0ELb1EEEvNS_9BwdParamsE:
.text._ZN10layer_norm31ln_parallel_residual_bwd_kernelINS_13Kernel_traitsI6__halfffffjLj6144ELj1ELj1ELj8ELj16ENS_18Kernel_traits_baseILj6144ES2_ffffjLj256EEEEELb0ELb0ELb1EEEvNS_9BwdParamsE:
        /* <DEDUP_REMOVED lines=64> */
.L_x_2501:
[----:B------:R-:W-:Y:S01]  /*0400*/  SHF.L.U32 R0, R0, 0x3, RZ ;  /* 0x0000000300007819 */ /* 0x000fe200000006ff */
[----:B------:R-:W-:-:S03]  /*0410*/  ULDC.64 UR4, c[0x0][0x260] ;  /* 0x0000980000047ab9 */ /* 0x000fc60000000a00 */
[----:B------:R-:W-:-:S04]  /*0420*/  LOP3.LUT R0, R0, 0x7f8, RZ, 0xc0, !PT ;  /* 0x000007f800007812 */ /* 0x000fc800078ec0ff */
[----:B------:R-:W-:-:S04]  /*0430*/  IADD3 R2, P0, R0, UR4, RZ ;  /* 0x0000000400027c10 */ /* 0x000fc8000ff1e0ff */
[----:B------:R-:W-:Y:S01]  /*0440*/  IADD3.X R3, RZ, UR5, RZ, P0, !PT ;  /* 0x00000005ff037c10 */ /* 0x000fe200087fe4ff */
[----:B------:R-:W-:Y:S02]  /*0450*/  ULDC.64 UR4, c[0x0][0x268] ;  /* 0x00009a0000047ab9 */ /* 0x000fe40000000a00 */
[----:B------:R-:W-:Y:S02]  /*0460*/  IADD3 R4, P0, R0, UR4, RZ ;  /* 0x0000000400047c10 */ /* 0x000fe4000ff1e0ff */
[----:B------:R-:W2:Y:S02]  /*0470*/  LDG.E.64 R244, desc[UR6][R2.64+0x800] ;  /* 0x0008000602f47981 */ /* 0x000ea4000c1e1b00 */
[----:B------:R-:W-:Y:S01]  /*0480*/  IADD3.X R5, RZ, UR5, RZ, P0, !PT ;  /* 0x00000005ff057c10 */ /* 0x000fe200087fe4ff */
[----:B------:R-:W-:Y:S01]  /*0490*/  ULDC.64 UR4, c[0x0][0x2c8] ;  /* 0x0000b20000047ab9 */ /* 0x000fe20000000a00 */
[----:B------:R-:W3:Y:S04]  /*04a0*/  LDG.E.64 R236, desc[UR6][R2.64+0x1000] ;  /* 0x0010000602ec7981 */ /* 0x000ee8000c1e1b00 */
[----:B------:R-:W4:Y:S04]  /*04b0*/  LDG.E.64 R228, desc[UR6][R2.64+0x1800] ;  /* 0x0018000602e47981 */ /* 0x000f28000c1e1b00 */
[----:B------:R-:W5:Y:S04]  /*04c0*/  LDG.E.64 R220, desc[UR6][R2.64+0x2000] ;  /* 0x0020000602dc7981 */ /* 0x000f68000c1e1b00 */
[----:B------:R-:W5:Y:S04]  /*04d0*/  LDG.E.64 R212, desc[UR6][R2.64+0x2800] ;  /* 0x0028000602d47981 */ /* 0x000f68000c1e1b00 */
[----:B------:R-:W5:Y:S04]  /*04e0*/  LDG.E.64 R6, desc[UR6][R2.64] ;  /* 0x0000000602067981 */ /* 0x000f68000c1e1b00 */
[----:B------:R-:W5:Y:S04]  /*04f0*/  LDG.E.64 R10, desc[UR6][R4.64] ;  /* 0x00000006040a7981 */ /* 0x000f68000c1e1b00 */
[----:B------:R-:W5:Y:S04]  /*0500*/  LDG.E.64 R12, desc[UR6][R4.64+0x800] ;  /* 0x00080006040c7981 */ /* 0x000f68000c1e1b00 */
[----:B------:R-:W5:Y:S04]  /*0510*/  LDG.E.64 R14, desc[UR6][R4.64+0x1000] ;  /* 0x00100006040e7981 */ /* 0x000f68000c1e1b00 */
[----:B------:R-:W5:Y:S04]  /*0520*/  LDG.E.64 R16, desc[UR6][R4.64+0x1800] ;  /* 0x0018000604107981 */ /* 0x000f68000c1e1b00 */
[----:B------:R-:W5:Y:S04]  /*0530*/  LDG.E.64 R18, desc[UR6][R4.64+0x2000] ;  /* 0x0020000604127981 */ /* 0x000f68000c1e1b00 */
[----:B------:R0:W5:Y:S01]  /*0540*/  LDG.E.64 R20, desc[UR6][R4.64+0x2800] ;  /* 0x0028000604147981 */ /* 0x000162000c1e1b00 */
[----:B------:R-:W-:Y:S01]  /*0550*/  ISETP.NE.U32.AND P0, PT, RZ, UR4, PT ;  /* 0x00000004ff007c0c */ /* 0x000fe2000bf05070 */
[----:B------:R-:W-:-:S02]  /*0560*/  HFMA2.MMA R160, -RZ, RZ, 0, 5.9604644775390625e-08 ;  /* 0x00000001ffa07435 */ /* 0x000fc400000001ff */
[----:B------:R-:W-:Y:S02]  /*0570*/  HFMA2.MMA R8, -RZ, RZ, 0, 0 ;  /* 0x00000000ff087435 */ /* 0x000fe400000001ff */
[----:B------:R-:W-:Y:S02]  /*0580*/  HFMA2.MMA R185, -RZ, RZ, 0, 0 ;  /* 0x00000000ffb97435 */ /* 0x000fe400000001ff */
[----:B------:R-:W-:Y:S01]  /*0590*/  HFMA2.MMA R0, -RZ, RZ, 0, 0 ;  /* 0x00000000ff007435 */ /* 0x000fe200000001ff */
[----:B------:R-:W-:Y:S02]  /*05a0*/  ISETP.NE.AND.EX P0, PT, RZ, UR5, PT, P0 ;  /* 0x00000005ff007c0c */ /* 0x000fe4000bf05300 */
[----:B------:R-:W-:Y:S02]  /*05b0*/  CS2R R202, SRZ ;  /* 0x0000000000ca7805 */ /* 0x000fe4000001ff00 */
[----:B------:R-:W-:Y:S02]  /*05c0*/  MOV R204, RZ ;  /* 0x000000ff00cc7202 */ /* 0x000fe40000000f00 */
        /* <DEDUP_REMOVED lines=39> */
[--C-:B--2---:R-:W-:Y:S01]  /*0840*/  SHF.R.U64 R242, R244, 0x10, R245.reuse ;  /* 0x00000010f4f27819 */ /* 0x104fe200000012f5 */
[----:B------:R-:W-:Y:S01]  /*0850*/  HADD2.F32 R240, -RZ, R245.H0_H0 ;  /* 0x200000f5fff07230 */ /* 0x000fe20000004100 */
[----:B------:R-:W-:Y:S02]  /*0860*/  SHF.R.U32.HI R238, RZ, 0x10, R245 ;  /* 0x00000010ffee7819 */ /* 0x000fe400000116f5 */
[--C-:B---3--:R-:W-:Y:S01]  /*0870*/  SHF.R.U64 R234, R236, 0x10, R237.reuse ;  /* 0x00000010ecea7819 */ /* 0x108fe200000012ed */
[----:B------:R-:W-:Y:S01]  /*0880*/  HADD2.F32 R232, -RZ, R237.H0_H0 ;  /* 0x200000edffe87230 */ /* 0x000fe20000004100 */
[----:B------:R-:W-:-:S02]  /*0890*/  SHF.R.U32.HI R230, RZ, 0x10, R237 ;  /* 0x00000010ffe67819 */ /* 0x000fc400000116ed */
[--C-:B----4-:R-:W-:Y:S01]  /*08a0*/  SHF.R.U64 R226, R228, 0x10, R229.reuse ;  /* 0x00000010e4e27819 */ /* 0x110fe200000012e5 */
[----:B------:R-:W-:Y:S01]  /*08b0*/  HADD2.F32 R224, -RZ, R229.H0_H0 ;  /* 0x200000e5ffe07230 */ /* 0x000fe20000004100 */
[----:B------:R-:W-:Y:S02]  /*08c0*/  SHF.R.U32.HI R222, RZ, 0x10, R229 ;  /* 0x00000010ffde7819 */ /* 0x000fe400000116e5 */
[--C-:B-----5:R-:W-:Y:S01]  /*08d0*/  SHF.R.U64 R218, R220, 0x10, R221.reuse ;  /* 0x00000010dcda7819 */ /* 0x120fe200000012dd */
[----:B------:R-:W-:Y:S01]  /*08e0*/  HADD2.F32 R216, -RZ, R221.H0_H0 ;  /* 0x200000ddffd87230 */ /* 0x000fe20000004100 */
[----:B------:R-:W-:Y:S02]  /*08f0*/  SHF.R.U32.HI R214, RZ, 0x10, R221 ;  /* 0x00000010ffd67819 */ /* 0x000fe400000116dd */
[--C-:B------:R-:W-:Y:S01]  /*0900*/  SHF.R.U64 R210, R212, 0x10, R213.reuse ;  /* 0x00000010d4d27819 */ /* 0x100fe200000012d5 */
[----:B------:R-:W-:Y:S01]  /*0910*/  HADD2.F32 R208, -RZ, R213.H0_H0 ;  /* 0x200000d5ffd07230 */ /* 0x000fe20000004100 */
[----:B------:R-:W-:-:S02]  /*0920*/  SHF.R.U32.HI R206, RZ, 0x10, R213 ;  /* 0x00000010ffce7819 */ /* 0x000fc400000116d5 */
[--C-:B------:R-:W-:Y:S02]  /*0930*/  SHF.R.U64 R250, R6, 0x10, R7.reuse ;  /* 0x0000001006fa7819 */ /* 0x100fe40000001207 */
[----:B------:R-:W-:Y:S02]  /*0940*/  SHF.R.U32.HI R246, RZ, 0x10, R7 ;  /* 0x00000010fff67819 */ /* 0x000fe40000011607 */
[--C-:B------:R-:W-:Y:S02]  /*0950*/  SHF.R.U64 R249, R10, 0x10, R11.reuse ;  /* 0x000000100af97819 */ /* 0x100fe4000000120b */
[----:B------:R-:W-:Y:S02]  /*0960*/  SHF.R.U32.HI R245, RZ, 0x10, R11 ;  /* 0x00000010fff57819 */ /* 0x000fe4000001160b */
[--C-:B------:R-:W-:Y:S02]  /*0970*/  SHF.R.U64 R241, R12, 0x10, R13.reuse ;  /* 0x000000100cf17819 */ /* 0x100fe4000000120d */
        /* <DEDUP_REMOVED lines=8> */
[----:B------:R-:W-:Y:S01]  /*0a00*/  SHF.R.U32.HI R205, RZ, 0x10, R21 ;  /* 0x00000010ffcd7819 */ /* 0x000fe20000011615 */
[----:B------:R-:W-:Y:S02]  /*0a10*/  HADD2.F32 R252, -RZ, R6.H0_H0 ;  /* 0x20000006fffc7230 */ /* 0x000fe40000004100 */
[----:B------:R-:W-:Y:S01]  /*0a20*/  HADD2.F32 R248, -RZ, R7.H0_H0 ;  /* 0x20000007fff87230 */ /* 0x000fe20000004100 */
[----:B------:R-:W-:Y:S01]  /*0a30*/  CS2R R6, SRZ ;  /* 0x0000000000067805 */ /* 0x000fe2000001ff00 */
[----:B------:R-:W-:Y:S02]  /*0a40*/  HADD2.F32 R251, -RZ, R10.H0_H0 ;  /* 0x2000000afffb7230 */ /* 0x000fe40000004100 */
[----:B------:R-:W-:Y:S01]  /*0a50*/  HADD2.F32 R247, -RZ, R11.H0_H0 ;  /* 0x2000000bfff77230 */ /* 0x000fe20000004100 */
[----:B------:R-:W-:Y:S01]  /*0a60*/  CS2R R10, SRZ ;  /* 0x00000000000a7805 */ /* 0x000fe2000001ff00 */
[----:B------:R-:W-:-:S02]  /*0a70*/  HADD2.F32 R243, -RZ, R12.H0_H0 ;  /* 0x2000000cfff37230 */ /* 0x000fc40000004100 */
[----:B------:R-:W-:Y:S01]  /*0a80*/  HADD2.F32 R239, -RZ, R13.H0_H0 ;  /* 0x2000000dffef7230 */ /* 0x000fe20000004100 */
[----:B------:R-:W-:Y:S01]  /*0a90*/  CS2R R12, SRZ ;  /* 0x00000000000c7805 */ /* 0x000fe2000001ff00 */
        /* <DEDUP_REMOVED lines=40> */
[----:B------:R-:W-:-:S07]  /*0d20*/  HADD2.F32 R205, -RZ, R205.H0_H0 ;  /* 0x200000cdffcd7230 */ /* 0x000fce0000004100 */
.L_x_2511:
[----:B--2---:R-:W0:Y:S01]  /*0d30*/  S2R R79, SR_TID.X ;  /* 0x00000000004f7919 */ /* 0x004e220000002100 */
[----:B------:R-:W1:Y:S01]  /*0d40*/  LDC.64 R76, c[0x0][0x250] ;  /* 0x00009400ff4c7b82 */ /* 0x000e620000000a00 */
[----:B------:R-:W-:-:S07]  /*0d50*/  IMAD R78, R9, UR8, RZ ;  /* 0x00000008094e7c24 */ /* 0x000fce000f8e02ff */
[----:B------:R-:W2:Y:S08]  /*0d60*/  LDC.64 R112, c[0x0][0x238] ;  /* 0x00008e00ff707b82 */ /* 0x000eb00000000a00 */
[----:B------:R-:W3:Y:S08]  /*0d70*/  LDC.64 R116, c[0x0][0x2c0] ;  /* 0x0000b000ff747b82 */ /* 0x000ef00000000a00 */
[----:B------:R-:W4:Y:S01]  /*0d80*/  LDC.64 R118, c[0x0][0x2b8] ;  /* 0x0000ae00ff767b82 */ /* 0x000f220000000a00 */
[----:B-1----:R-:W-:-:S05]  /*0d90*/  IMAD.WIDE R76, R9, 0x4, R76 ;  /* 0x00000004094c7825 */ /* 0x002fca00078e024c */
[----:B------:R2:W4:Y:S01]  /*0da0*/  LDG.E R175, desc[UR6][R76.64] ;  /* 0x000000064caf7981 */ /* 0x000522000c1e1900 */
[----:B0-----:R-:W-:Y:S01]  /*0db0*/  LOP3.LUT R80, R79, 0xff, RZ, 0xc0, !PT ;  /* 0x000000ff4f507812 */ /* 0x001fe200078ec0ff */
[----:B------:R-:W0:Y:S01]  /*0dc0*/  LDC.64 R82, c[0x0][0x258] ;  /* 0x00009600ff527b82 */ /* 0x000e220000000a00 */
[----:B------:R-:W-:-:S04]  /*0dd0*/  SHF.R.S32.HI R79, RZ, 0x1f, R78 ;  /* 0x0000001fff4f7819 */ /* 0x000fc8000001144e */
[----:B------:R-:W-:-:S04]  /*0de0*/  LEA.HI R79, R79, R78, RZ, 0x2 ;  /* 0x0000004e4f4f7211 */ /* 0x000fc800078f10ff */
[----:B------:R-:W-:-:S04]  /*0df0*/  LEA.HI.SX32 R164, R79, R80, 0x1e ;  /* 0x000000504fa47211 */ /* 0x000fc800078ff2ff */
[C---:B------:R-:W-:Y:S01]  /*0e00*/  IADD3 R163, R164.reuse, 0x100, RZ ;  /* 0x00000100a4a37810 */ /* 0x040fe20007ffe0ff */
[----:B--2---:R-:W-:-:S04]  /*0e10*/  IMAD.WIDE.U32 R76, R164, 0x10, R112 ;  /* 0x00000010a44c7825 */ /* 0x004fc800078e0070 */
[C---:B---3--:R-:W-:Y:S02]  /*0e20*/  IMAD.WIDE.U32 R92, R163.reuse, 0x10, R116 ;  /* 0x00000010a35c7825 */ /* 0x048fe400078e0074 */
[----:B------:R-:W2:Y:S02]  /*0e30*/  LDG.E.128 R76, desc[UR6][R76.64] ;  /* 0x000000064c4c7981 */ /* 0x000ea4000c1e1d00 */
[----:B----4-:R-:W-:Y:S02]  /*0e40*/  IMAD.WIDE.U32 R96, R163, 0x10, R118 ;  /* 0x00000010a3607825 */ /* 0x010fe400078e0076 */
[----:B------:R-:W3:Y:S02]  /*0e50*/  LDG.E.128 R92, desc[UR6][R92.64] ;  /* 0x000000065c5c7981 */ /* 0x000ee4000c1e1d00 */
[----:B0-----:R-:W-:Y:S02]  /*0e60*/  IMAD.WIDE R82, R9, 0x4, R82 ;  /* 0x0000000409527825 */ /* 0x001fe400078e0252 */
[----:B------:R-:W4:Y:S02]  /*0e70*/  LDG.E.128 R96, desc[UR6][R96.64] ;  /* 0x0000000660607981 */ /* 0x000f24000c1e1d00 */
[----:B------:R-:W-:-:S02]  /*0e80*/  IMAD.WIDE.U32 R88, R163, 0x10, R112 ;  /* 0x00000010a3587825 */ /* 0x000fc400078e0070 */
[----:B------:R-:W4:Y:S04]  /*0e90*/  LDG.E R153, desc[UR6][R82.64] ;  /* 0x0000000652997981 */ /* 0x000f28000c1e1900 */
[----:B------:R-:W4:Y:S01]  /*0ea0*/  LDG.E.128 R88, desc[UR6][R88.64] ;  /* 0x0000000658587981 */ /* 0x000f22000c1e1d00 */
[----:B------:R-:W-:-:S05]  /*0eb0*/  IADD3 R162, R164, 0x200, RZ ;  /* 0x00000200a4a27810 */ /* 0x000fca0007ffe0ff */
[----:B------:R-:W-:-:S04]  /*0ec0*/  IMAD.WIDE.U32 R100, R162, 0x10, R112 ;  /* 0x00000010a2647825 */ /* 0x000fc800078e0070 */
[C---:B------:R-:W-:Y:S02]  /*0ed0*/  IMAD.WIDE.U32 R104, R162.reuse, 0x10, R116 ;  /* 0x00000010a2687825 */ /* 0x040fe400078e0074 */
[----:B------:R-:W4:Y:S02]  /*0ee0*/  LDG.E.128 R100, desc[UR6][R100.64] ;  /* 0x0000000664647981 */ /* 0x000f24000c1e1d00 */
[----:B------:R-:W-:Y:S01]  /*0ef0*/  IMAD.WIDE.U32 R108, R162, 0x10, R118 ;  /* 0x00000010a26c7825 */ /* 0x000fe200078e0076 */
[C---:B------:R-:W-:Y:S01]  /*0f00*/  IADD3 R161, R164.reuse, 0x300, RZ ;  /* 0x00000300a4a17810 */ /* 0x040fe20007ffe0ff */
[----:B------:R-:W4:Y:S02]  /*0f10*/  LDG.E.128 R104, desc[UR6][R104.64] ;  /* 0x0000000668687981 */ /* 0x000f24000c1e1d00 */
[C---:B------:R-:W-:Y:S02]  /*0f20*/  IMAD.WIDE.U32 R80, R164.reuse, 0x10, R116 ;  /* 0x00000010a4507825 */ /* 0x040fe400078e0074 */
[----:B------:R-:W4:Y:S02]  /*0f30*/  LDG.E.128 R108, desc[UR6][R108.64] ;  /* 0x000000066c6c7981 */ /* 0x000f24000c1e1d00 */
[----:B------:R-:W-:-:S02]  /*0f40*/  IMAD.WIDE.U32 R84, R164, 0x10, R118 ;  /* 0x00000010a4547825 */ /* 0x000fc400078e0076 */
[----:B------:R-:W4:Y:S02]  /*0f50*/  LDG.E.128 R80, desc[UR6][R80.64] ;  /* 0x0000000650507981 */ /* 0x000f24000c1e1d00 */
[C---:B------:R-:W-:Y:S02]  /*0f60*/  IMAD.WIDE.U32 R112, R161.reuse, 0x10, R112 ;  /* 0x00000010a1707825 */ /* 0x040fe400078e0070 */
[----:B------:R-:W4:Y:S02]  /*0f70*/  LDG.E.128 R84, desc[UR6][R84.64] ;  /* 0x0000000654547981 */ /* 0x000f24000c1e1d00 */
[C---:B------:R-:W-:Y:S02]  /*0f80*/  IMAD.WIDE.U32 R116, R161.reuse, 0x10, R116 ;  /* 0x00000010a1747825 */ /* 0x040fe400078e0074 */
[----:B------:R-:W4:Y:S02]  /*0f90*/  LDG.E.128 R112, desc[UR6][R112.64] ;  /* 0x0000000670707981 */ /* 0x000f24000c1e1d00 */
[----:B------:R-:W-:-:S02]  /*0fa0*/  IMAD.WIDE.U32 R120, R161, 0x10, R118 ;  /* 0x00000010a1787825 */ /* 0x000fc400078e0076 */
[----:B------:R-:W4:Y:S04]  /*0fb0*/  LDG.E.128 R116, desc[UR6][R116.64] ;  /* 0x0000000674747981 */ /* 0x000f28000c1e1d00 */
[----:B------:R-:W4:Y:S01]  /*0fc0*/  LDG.E.128 R120, desc[UR6][R120.64] ;  /* 0x0000000678787981 */ /* 0x000f22000c1e1d00 */
[----:B------:R-:W-:Y:S02]  /*0fd0*/  ISETP.NE.AND P3, PT, RZ, UR9, PT ;  /* 0x00000009ff007c0c */ /* 0x000fe4000bf65270 */
[----:B------:R-:W-:Y:S02]  /*0fe0*/  LOP3.LUT P1, RZ, R160, 0xff, RZ, 0xc0, !PT ;  /* 0x000000ffa0ff7812 */ /* 0x000fe4000782c0ff */
[----:B------:R-:W-:-:S05]  /*0ff0*/  FSEL R175, R175, RZ, !P3 ;  /* 0x000000ffafaf7208 */ /* 0x000fca0005800000 */
[----:B--2---:R-:W-:Y:S01]  /*1000*/  FADD.FTZ R166, -R175, R77 ;  /* 0x0000004dafa67221 */ /* 0x004fe20000010100 */
[----:B---3--:R-:W-:Y:S01]  /*1010*/  FMUL.FTZ R77, R241, R93 ;  /* 0x0000005df14d7220 */ /* 0x008fe20000410000 */
[----:B------:R-:W-:-:S03]  /*1020*/  FADD.FTZ R76, -R175, R76 ;  /* 0x0000004caf4c7221 */ /* 0x000fc60000010100 */
[----:B----4-:R-:W-:Y:S01]  /*1030*/  FFMA.FTZ R176, R242, R97, R77 ;  /* 0x00000061f2b07223 */ /* 0x010fe2000001004d */
[----:B------:R-:W-:Y:S01]  /*1040*/  FMUL.FTZ R77, R239, R94 ;  /* 0x0000005eef4d7220 */ /* 0x000fe20000410000 */
[----:B------:R-:W-:Y:S01]  /*1050*/  FADD.FTZ R78, -R175, R78 ;  /* 0x0000004eaf4e7221 */ /* 0x000fe20000010100 */
[----:B------:R-:W-:Y:S02]  /*1060*/  FMUL.FTZ R160, R153, R76 ;  /* 0x0000004c99a07220 */ /* 0x000fe40000410000 */
[----:B------:R-:W-:Y:S02]  /*1070*/  FFMA.FTZ R178, R240, R98, R77 ;  /* 0x00000062f0b27223 */ /* 0x000fe4000001004d */
[----:B------:R-:W0:Y:S01]  /*1080*/  @P0 LDC.64 R76, c[0x0][0x2c8] ;  /* 0x0000b200ff4c0b82 */ /* 0x000e220000000a00 */
[C---:B------:R-:W-:Y:S01]  /*1090*/  FADD.FTZ R90, -R175.reuse, R90 ;  /* 0x0000005aaf5a7221 */ /* 0x040fe20000010100 */
[C---:B------:R-:W-:Y:S01]  /*10a0*/  FADD.FTZ R88, -R175.reuse, R88 ;  /* 0x00000058af587221 */ /* 0x040fe20000010100 */
[----:B------:R-:W-:Y:S01]  /*10b0*/  FADD.FTZ R174, -R175, R89 ;  /* 0x00000059afae7221 */ /* 0x000fe20000010100 */
[C---:B------:R-:W-:Y:S01]  /*10c0*/  FMUL.FTZ R168, R153.reuse, R78 ;  /* 0x0000004e99a87220 */ /* 0x040fe20000410000 */
[----:B------:R-:W-:Y:S01]  /*10d0*/  FMUL.FTZ R177, R153, R90 ;  /* 0x0000005a99b17220 */ /* 0x000fe20000410000 */
[----:B------:R-:W-:Y:S01]  /*10e0*/  FADD.FTZ R78, -R175, R91 ;  /* 0x0000005baf4e7221 */ /* 0x000fe20000010100 */
[C---:B------:R-:W-:Y:S01]  /*10f0*/  FMUL.FTZ R172, R153.reuse, R88 ;  /* 0x0000005899ac7220 */ /* 0x040fe20000410000 */
[----:B------:R-:W1:Y:S01]  /*1100*/  LDC.64 R90, c[0x0][0x238] ;  /* 0x00008e00ff5a7b82 */ /* 0x000e620000000a00 */
[----:B------:R-:W-:Y:S01]  /*1110*/  FMUL.FTZ R174, R153, R174 ;  /* 0x000000ae99ae7220 */ /* 0x000fe20000410000 */
[----:B------:R-:W-:Y:S01]  /*1120*/  FMUL.FTZ R173, R243, R92 ;  /* 0x0000005cf3ad7220 */ /* 0x000fe20000410000 */
[C---:B------:R-:W-:Y:S01]  /*1130*/  FADD.FTZ R191, R92.reuse, R191 ;  /* 0x000000bf5cbf7221 */ /* 0x040fe20000010000 */
[----:B------:R-:W-:Y:S01]  /*1140*/  FFMA.FTZ R15, R92, R172, R15 ;  /* 0x000000ac5c0f7223 */ /* 0x000fe2000001000f */
[C---:B------:R-:W-:Y:S01]  /*1150*/  FADD.FTZ R192, R93.reuse, R192 ;  /* 0x000000c05dc07221 */ /* 0x040fe20000010000 */
[----:B------:R-:W-:-:S02]  /*1160*/  FFMA.FTZ R16, R93, R174, R16 ;  /* 0x000000ae5d107223 */ /* 0x000fc40000010010 */
[----:B------:R-:W2:Y:S01]  /*1170*/  LDC.64 R92, c[0x0][0x2c0] ;  /* 0x0000b000ff5c7b82 */ /* 0x000ea20000000a00 */
[C---:B------:R-:W-:Y:S01]  /*1180*/  FADD.FTZ R39, R96.reuse, R39 ;  /* 0x0000002760277221 */ /* 0x040fe20000010000 */
[----:B------:R-:W-:Y:S01]  /*1190*/  FFMA.FTZ R143, R96, R172, R143 ;  /* 0x000000ac608f7223 */ /* 0x000fe2000001008f */
[----:B------:R-:W-:Y:S01]  /*11a0*/  FFMA.FTZ R173, R244, R96, R173 ;  /* 0x00000060f4ad7223 */ /* 0x000fe200000100ad */
[C---:B------:R-:W-:Y:S01]  /*11b0*/  FADD.FTZ R40, R97.reuse, R40 ;  /* 0x0000002861287221 */ /* 0x040fe20000010000 */
[----:B------:R-:W-:-:S03]  /*11c0*/  FFMA.FTZ R144, R97, R174, R144 ;  /* 0x000000ae61907223 */ /* 0x000fc60000010090 */
[----:B------:R-:W3:Y:S01]  /*11d0*/  LDC.64 R96, c[0x0][0x2b8] ;  /* 0x0000ae00ff607b82 */ /* 0x000ee20000000a00 */
[----:B------:R-:W-:Y:S01]  /*11e0*/  FADD.FTZ R170, -R175, R79 ;  /* 0x0000004fafaa7221 */ /* 0x000fe20000010100 */
[----:B------:R-:W-:Y:S01]  /*11f0*/  FMUL.FTZ R79, R237, R95 ;  /* 0x0000005fed4f7220 */ /* 0x000fe20000410000 */
[----:B------:R-:W-:Y:S01]  /*1200*/  FADD.FTZ R100, -R175, R100 ;  /* 0x00000064af647221 */ /* 0x000fe20000010100 */
[----:B0-----:R-:W-:-:S04]  /*1210*/  @P0 IMAD.WIDE.U32 R76, R164, 0x10, R76 ;  /* 0x00000010a44c0825 */ /* 0x001fc800078e004c */
[----:B------:R-:W-:Y:S01]  /*1220*/  FADD.FTZ R182, -R175, R101 ;  /* 0x00000065afb67221 */ /* 0x000fe20000010100 */
[----:B------:R-:W-:Y:S01]  /*1230*/  FFMA.FTZ R180, R238, R99, R79 ;  /* 0x00000063eeb47223 */ /* 0x000fe2000001004f */
[----:B------:R-:W-:Y:S01]  /*1240*/  FMUL.FTZ R181, R153, R100 ;  /* 0x0000006499b57220 */ /* 0x000fe20000410000 */
[----:B------:R-:W-:Y:S01]  /*1250*/  FMUL.FTZ R79, R235, R104 ;  /* 0x00000068eb4f7220 */ /* 0x000fe20000410000 */
[----:B------:R-:W-:Y:S01]  /*1260*/  IADD3 R100, R164, 0x400, RZ ;  /* 0x00000400a4647810 */ /* 0x000fe20007ffe0ff */
[----:B------:R-:W-:Y:S01]  /*1270*/  FADD.FTZ R102, -R175, R102 ;  /* 0x00000066af667221 */ /* 0x000fe20000010100 */
[C---:B------:R-:W-:Y:S01]  /*1280*/  FADD.FTZ R35, R108.reuse, R35 ;  /* 0x000000236c237221 */ /* 0x040fe20000010000 */
[-C--:B------:R-:W-:Y:S01]  /*1290*/  FFMA.FTZ R139, R108, R181.reuse, R139 ;  /* 0x000000b56c8b7223 */ /* 0x080fe2000001008b */
[C---:B------:R-:W-:Y:S01]  /*12a0*/  FADD.FTZ R187, R104.reuse, R187 ;  /* 0x000000bb68bb7221 */ /* 0x040fe20000010000 */
[----:B------:R-:W-:Y:S01]  /*12b0*/  FFMA.FTZ R11, R104, R181, R11 ;  /* 0x000000b5680b7223 */ /* 0x000fe2000001000b */
[----:B------:R-:W-:Y:S01]  /*12c0*/  FFMA.FTZ R108, R236, R108, R79 ;  /* 0x0000006cec6c7223 */ /* 0x000fe2000001004f */
[C---:B------:R-:W-:Y:S01]  /*12d0*/  FMUL.FTZ R182, R153.reuse, R182 ;  /* 0x000000b699b67220 */ /* 0x040fe20000410000 */
[----:B------:R1:W5:Y:S01]  /*12e0*/  @P0 LDG.E.128 R44, desc[UR6][R76.64] ;  /* 0x000000064c2c0981 */ /* 0x000362000c1e1d00 */
[----:B------:R-:W-:Y:S01]  /*12f0*/  FMUL.FTZ R104, R153, R102 ;  /* 0x0000006699687220 */ /* 0x000fe20000410000 */
[----:B------:R-:W-:Y:S01]  /*1300*/  FMUL.FTZ R79, R233, R105 ;  /* 0x00000069e94f7220 */ /* 0x000fe20000410000 */
[----:B------:R-:W-:Y:S01]  /*1310*/  FMUL.FTZ R89, R231, R106 ;  /* 0x0000006ae7597220 */ /* 0x000fe20000410000 */
[----:B------:R-:W-:Y:S01]  /*1320*/  FADD.FTZ R88, -R175, R103 ;  /* 0x00000067af587221 */ /* 0x000fe20000010100 */
[----:B------:R-:W-:Y:S01]  /*1330*/  FMUL.FTZ R165, R251, R80 ;  /* 0x00000050fba57220 */ /* 0x000fe20000410000 */
[----:B------:R-:W-:Y:S01]  /*1340*/  FMUL.FTZ R166, R153, R166 ;  /* 0x000000a699a67220 */ /* 0x000fe20000410000 */
[----:B------:R-:W-:Y:S01]  /*1350*/  FMUL.FTZ R167, R249, R81 ;  /* 0x00000051f9a77220 */ /* 0x000fe20000410000 */
[----:B-1----:R-:W-:-:S04]  /*1360*/  IMAD.WIDE.U32 R76, R100, 0x10, R90 ;  /* 0x00000010644c7825 */ /* 0x002fc800078e005a */
[C---:B------:R-:W-:Y:S01]  /*1370*/  FADD.FTZ R188, R105.reuse, R188 ;  /* 0x000000bc69bc7221 */ /* 0x040fe20000010000 */
[----:B------:R-:W-:Y:S01]  /*1380*/  FFMA.FTZ R12, R105, R182, R12 ;  /* 0x000000b6690c7223 */ /* 0x000fe2000001000c */
[C---:B------:R-:W-:Y:S01]  /*1390*/  FADD.FTZ R33, R110.reuse, R33 ;  /* 0x000000216e217221 */ /* 0x040fe20000010000 */
[----:B------:R-:W-:Y:S01]  /*13a0*/  FFMA.FTZ R137, R110, R104, R137 ;  /* 0x000000686e897223 */ /* 0x000fe20000010089 */
[C---:B------:R-:W-:Y:S01]  /*13b0*/  FADD.FTZ R36, R109.reuse, R36 ;  /* 0x000000246d247221 */ /* 0x040fe20000010000 */
[----:B------:R-:W-:Y:S01]  /*13c0*/  FFMA.FTZ R140, R109, R182, R140 ;  /* 0x000000b66d8c7223 */ /* 0x000fe2000001008c */
[----:B------:R-:W-:Y:S01]  /*13d0*/  FFMA.FTZ R110, R232, R110, R89 ;  /* 0x0000006ee86e7223 */ /* 0x000fe20000010059 */
[----:B------:R-:W-:Y:S01]  /*13e0*/  FMUL.FTZ R105, R153, R88 ;  /* 0x0000005899697220 */ /* 0x000fe20000410000 */
[C---:B------:R-:W-:Y:S01]  /*13f0*/  FADD.FTZ R43, R84.reuse, R43 ;  /* 0x0000002b542b7221 */ /* 0x040fe20000010000 */
[----:B------:R-:W-:Y:S01]  /*1400*/  FFMA.FTZ R147, R84, R160, R147 ;  /* 0x000000a054937223 */ /* 0x000fe20000010093 */
[----:B------:R-:W-:Y:S01]  /*1410*/  FFMA.FTZ R165, R252, R84, R165 ;  /* 0x00000054fca57223 */ /* 0x000fe200000100a5 */
[C---:B------:R-:W-:Y:S01]  /*1420*/  FADD.FTZ R124, R85.reuse, R124 ;  /* 0x0000007c557c7221 */ /* 0x040fe20000010000 */
[----:B------:R-:W-:Y:S01]  /*1430*/  FFMA.FTZ R148, R85, R166, R148 ;  /* 0x000000a655947223 */ /* 0x000fe20000010094 */
[----:B------:R-:W-:Y:S01]  /*1440*/  FFMA.FTZ R167, R250, R85, R167 ;  /* 0x00000055faa77223 */ /* 0x000fe200000100a7 */
[----:B------:R-:W-:Y:S01]  /*1450*/  FMUL.FTZ R179, R153, R78 ;  /* 0x0000004e99b37220 */ /* 0x000fe20000410000 */
[----:B------:R-:W-:Y:S01]  /*1460*/  FFMA.FTZ R109, R234, R109, R79 ;  /* 0x0000006dea6d7223 */ /* 0x000fe2000001004f */
[----:B------:R-:W-:Y:S01]  /*1470*/  FMUL.FTZ R89, R229, R107 ;  /* 0x0000006be5597220 */ /* 0x000fe20000410000 */
[----:B------:R-:W-:Y:S01]  /*1480*/  IADD3 R101, R164, 0x500, RZ ;  /* 0x00000500a4657810 */ /* 0x000fe20007ffe0ff */
[----:B--2---:R-:W-:Y:S01]  /*1490*/  IMAD.WIDE.U32 R84, R100, 0x10, R92 ;  /* 0x0000001064547825 */ /* 0x004fe200078e005c */
[----:B------:R-:W2:Y:S03]  /*14a0*/  LDG.E.128 R76, desc[UR6][R76.64] ;  /* 0x000000064c4c7981 */ /* 0x000ea6000c1e1d00 */
[C---:B------:R-:W-:Y:S01]  /*14b0*/  FADD.FTZ R159, R106.reuse, R159 ;  /* 0x0000009f6a9f7221 */ /* 0x040fe20000010000 */
[----:B------:R-:W-:Y:S01]  /*14c0*/  FFMA.FTZ R149, R106, R104, R149 ;  /* 0x000000686a957223 */ /* 0x000fe20000010095 */
[----:B------:R-:W-:Y:S01]  /*14d0*/  FMUL.FTZ R169, R247, R82 ;  /* 0x00000052f7a97220 */ /* 0x000fe20000410000 */
[----:B------:R-:W-:Y:S01]  /*14e0*/  FMUL.FTZ R170, R153, R170 ;  /* 0x000000aa99aa7220 */ /* 0x000fe20000410000 */
[----:B------:R-:W-:Y:S01]  /*14f0*/  FMUL.FTZ R171, R245, R83 ;  /* 0x00000053f5ab7220 */ /* 0x000fe20000410000 */
[----:B------:R-:W-:Y:S01]  /*1500*/  FADD.FTZ R106, -R175, R112 ;  /* 0x00000070af6a7221 */ /* 0x000fe20000010100 */
[C---:B------:R-:W-:Y:S01]  /*1510*/  FADD.FTZ R34, R111.reuse, R34 ;  /* 0x000000226f227221 */ /* 0x040fe20000010000 */
[----:B------:R-:W-:Y:S01]  /*1520*/  FFMA.FTZ R138, R111, R105, R138 ;  /* 0x000000696f8a7223 */ /* 0x000fe2000001008a */
[C---:B------:R-:W-:Y:S01]  /*1530*/  FADD.FTZ R195, R80.reuse, R195 ;  /* 0x000000c350c37221 */ /* 0x040fe20000010000 */
[----:B------:R-:W-:Y:S01]  /*1540*/  FFMA.FTZ R19, R80, R160, R19 ;  /* 0x000000a050137223 */ /* 0x000fe20000010013 */
[C---:B------:R-:W-:Y:S01]  /*1550*/  FADD.FTZ R196, R81.reuse, R196 ;  /* 0x000000c451c47221 */ /* 0x040fe20000010000 */
[----:B------:R-:W-:Y:S01]  /*1560*/  FFMA.FTZ R20, R81, R166, R20 ;  /* 0x000000a651147223 */ /* 0x000fe20000010014 */
[----:B------:R-:W-:Y:S01]  /*1570*/  FFMA.FTZ R111, R230, R111, R89 ;  /* 0x0000006fe66f7223 */ /* 0x000fe20000010059 */
[----:B---3--:R-:W-:-:S04]  /*1580*/  IMAD.WIDE.U32 R80, R100, 0x10, R96 ;  /* 0x0000001064507825 */ /* 0x008fc800078e0060 */
[C---:B------:R-:W-:Y:S01]  /*1590*/  FADD.FTZ R41, R86.reuse, R41 ;  /* 0x0000002956297221 */ /* 0x040fe20000010000 */
[----:B------:R-:W-:Y:S01]  /*15a0*/  FFMA.FTZ R145, R86, R168, R145 ;  /* 0x000000a856917223 */ /* 0x000fe20000010091 */
[----:B------:R-:W-:Y:S01]  /*15b0*/  FFMA.FTZ R169, R248, R86, R169 ;  /* 0x00000056f8a97223 */ /* 0x000fe200000100a9 */
[----:B------:R-:W-:-:S04]  /*15c0*/  IMAD.WIDE.U32 R88, R101, 0x10, R90 ;  /* 0x0000001065587825 */ /* 0x000fc800078e005a */
[C---:B------:R-:W-:Y:S01]  /*15d0*/  FADD.FTZ R42, R87.reuse, R42 ;  /* 0x0000002a572a7221 */ /* 0x040fe20000010000 */
[----:B------:R-:W-:Y:S01]  /*15e0*/  FFMA.FTZ R146, R87, R170, R146 ;  /* 0x000000aa57927223 */ /* 0x000fe20000010092 */
[----:B------:R-:W-:Y:S01]  /*15f0*/  FFMA.FTZ R171, R246, R87, R171 ;  /* 0x00000057f6ab7223 */ /* 0x000fe200000100ab */
[----:B------:R-:W-:Y:S01]  /*1600*/  FMUL.FTZ R106, R153, R106 ;  /* 0x0000006a996a7220 */ /* 0x000fe20000410000 */
[----:B------:R-:W-:Y:S01]  /*1610*/  FMUL.FTZ R91, R227, R116 ;  /* 0x00000074e35b7220 */ /* 0x000fe20000410000 */
[----:B------:R-:W3:Y:S01]  /*1620*/  LDG.E.128 R84, desc[UR6][R84.64] ;  /* 0x0000000654547981 */ /* 0x000ee2000c1e1d00 */
[C---:B------:R-:W-:Y:S01]  /*1630*/  FADD.FTZ R193, R82.reuse, R193 ;  /* 0x000000c152c17221 */ /* 0x040fe20000010000 */
[----:B------:R-:W-:Y:S01]  /*1640*/  FFMA.FTZ R17, R82, R168, R17 ;  /* 0x000000a852117223 */ /* 0x000fe20000010011 */
[C---:B------:R-:W-:Y:S01]  /*1650*/  FADD.FTZ R194, R83.reuse, R194 ;  /* 0x000000c253c27221 */ /* 0x040fe20000010000 */
[----:B------:R-:W-:Y:S01]  /*1660*/  FFMA.FTZ R18, R83, R170, R18 ;  /* 0x000000aa53127223 */ /* 0x000fe20000010012 */
[C---:B------:R-:W-:Y:S01]  /*1670*/  FADD.FTZ R31, R120.reuse, R31 ;  /* 0x0000001f781f7221 */ /* 0x040fe20000010000 */
[----:B------:R-:W-:Y:S01]  /*1680*/  FFMA.FTZ R135, R120, R106, R135 ;  /* 0x0000006a78877223 */ /* 0x000fe20000010087 */
[----:B------:R-:W4:Y:S01]  /*1690*/  LDG.E.128 R80, desc[UR6][R80.64] ;  /* 0x0000000650507981 */ /* 0x000f22000c1e1d00 */
[----:B------:R-:W-:Y:S01]  /*16a0*/  FFMA.FTZ R120, R228, R120, R91 ;  /* 0x00000078e4787223 */ /* 0x000fe2000001005b */
[----:B------:R-:W-:-:S04]  /*16b0*/  IMAD.WIDE.U32 R92, R101, 0x10, R92 ;  /* 0x00000010655c7825 */ /* 0x000fc800078e005c */
[C---:B------:R-:W-:Y:S01]  /*16c0*/  FADD.FTZ R189, R94.reuse, R189 ;  /* 0x000000bd5ebd7221 */ /* 0x040fe20000010000 */
[----:B------:R-:W4:Y:S01]  /*16d0*/  LDG.E.128 R88, desc[UR6][R88.64] ;  /* 0x0000000658587981 */ /* 0x000f22000c1e1d00 */
[----:B------:R-:W-:Y:S01]  /*16e0*/  FFMA.FTZ R13, R94, R177, R13 ;  /* 0x000000b15e0d7223 */ /* 0x000fe2000001000d */
[----:B------:R-:W-:-:S04]  /*16f0*/  IMAD.WIDE.U32 R96, R101, 0x10, R96 ;  /* 0x0000001065607825 */ /* 0x000fc800078e0060 */
[C---:B------:R-:W-:Y:S01]  /*1700*/  FADD.FTZ R190, R95.reuse, R190 ;  /* 0x000000be5fbe7221 */ /* 0x040fe20000010000 */
[----:B------:R-:W-:Y:S01]  /*1710*/  FFMA.FTZ R14, R95, R179, R14 ;  /* 0x000000b35f0e7223 */ /* 0x000fe2000001000e */
[C---:B------:R-:W-:Y:S01]  /*1720*/  FADD.FTZ R37, R98.reuse, R37 ;  /* 0x0000002562257221 */ /* 0x040fe20000010000 */
[----:B------:R-:W4:Y:S01]  /*1730*/  LDG.E.128 R92, desc[UR6][R92.64] ;  /* 0x000000065c5c7981 */ /* 0x000f22000c1e1d00 */
[----:B------:R-:W-:Y:S01]  /*1740*/  FFMA.FTZ R141, R98, R177, R141 ;  /* 0x000000b1628d7223 */ /* 0x000fe2000001008d */
[C---:B------:R-:W-:Y:S01]  /*1750*/  FADD.FTZ R38, R99.reuse, R38 ;  /* 0x0000002663267221 */ /* 0x040fe20000010000 */
[----:B------:R-:W-:Y:S01]  /*1760*/  FFMA.FTZ R142, R99, R179, R142 ;  /* 0x000000b3638e7223 */ /* 0x000fe2000001008e */
[----:B------:R-:W0:Y:S01]  /*1770*/  @P0 LDC.64 R102, c[0x0][0x2c8] ;  /* 0x0000b200ff660b82 */ /* 0x000e220000000a00 */
[----:B------:R-:W4:Y:S01]  /*1780*/  LDG.E.128 R96, desc[UR6][R96.64] ;  /* 0x0000000660607981 */ /* 0x000f22000c1e1d00 */
[----:B0-----:R-:W-:-:S05]  /*1790*/  @P0 IMAD.WIDE.U32 R102, R163, 0x10, R102 ;  /* 0x00000010a3660825 */ /* 0x001fca00078e0066 */
[----:B------:R0:W5:Y:S02]  /*17a0*/  @P0 LDG.E.128 R48, desc[UR6][R102.64] ;  /* 0x0000000666300981 */ /* 0x000164000c1e1d00 */
[----:B0-----:R-:W0:Y:S02]  /*17b0*/  @P0 LDC.64 R102, c[0x0][0x2c8] ;  /* 0x0000b200ff660b82 */ /* 0x001e240000000a00 */
        /* <DEDUP_REMOVED lines=8> */
[----:B0-----:R-:W0:Y:S01]  /*1840*/  @P0 LDC.64 R102, c[0x0][0x2c8] ;  /* 0x0000b200ff660b82 */ /* 0x001e220000000a00 */
[----:B------:R-:W-:Y:S01]  /*1850*/  FADD.FTZ R112, -R175, R113 ;  /* 0x00000071af707221 */ /* 0x000fe20000010100 */
[C---:B------:R-:W-:Y:S01]  /*1860*/  FADD.FTZ R185, R107.reuse, R185 ;  /* 0x000000b96bb97221 */ /* 0x040fe20000010000 */
[----:B------:R-:W-:Y:S01]  /*1870*/  FFMA.FTZ R10, R107, R105, R10 ;  /* 0x000000696b0a7223 */ /* 0x000fe2000001000a */
[----:B------:R-:W-:Y:S01]  /*1880*/  FMUL.FTZ R107, R225, R117 ;  /* 0x00000075e16b7220 */ /* 0x000fe20000410000 */
[----:B------:R-:W-:Y:S01]  /*1890*/  FMUL.FTZ R183, R153, R112 ;  /* 0x0000007099b77220 */ /* 0x000fe20000410000 */
[----:B------:R-:W-:Y:S01]  /*18a0*/  FADD.FTZ R114, -R175, R114 ;  /* 0x00000072af727221 */ /* 0x000fe20000010100 */
[----:B------:R-:W-:Y:S01]  /*18b0*/  FADD.FTZ R32, R121, R32 ;  /* 0x0000002079207221 */ /* 0x000fe20000010000 */
[----:B------:R-:W-:Y:S01]  /*18c0*/  FADD.FTZ R186, -R175, R115 ;  /* 0x00000073afba7221 */ /* 0x000fe20000010100 */
[----:B------:R-:W-:Y:S01]  /*18d0*/  FFMA.FTZ R136, R121, R183, R136 ;  /* 0x000000b779887223 */ /* 0x000fe20000010088 */
[----:B0-----:R-:W-:-:S05]  /*18e0*/  @P0 IMAD.WIDE.U32 R102, R101, 0x10, R102 ;  /* 0x0000001065660825 */ /* 0x001fca00078e0066 */
[----:B------:R0:W5:Y:S01]  /*18f0*/  @P0 LDG.E.128 R64, desc[UR6][R102.64] ;  /* 0x0000000666400981 */ /* 0x000162000c1e1d00 */
[----:B------:R-:W-:Y:S01]  /*1900*/  FFMA.FTZ R121, R226, R121, R107 ;  /* 0x00000079e2797223 */ /* 0x000fe2000001006b */
[----:B------:R-:W-:Y:S01]  /*1910*/  FMUL.FTZ R184, R153, R114 ;  /* 0x0000007299b87220 */ /* 0x000fe20000410000 */
[C---:B------:R-:W-:Y:S01]  /*1920*/  FADD.FTZ R157, R116.reuse, R157 ;  /* 0x0000009d749d7221 */ /* 0x040fe20000010000 */
[----:B------:R-:W-:Y:S01]  /*1930*/  FFMA.FTZ R203, R116, R106, R203 ;  /* 0x0000006a74cb7223 */ /* 0x000fe200000100cb */
[----:B--2---:R-:W-:-:S04]  /*1940*/  FADD.FTZ R76, -R175, R76 ;  /* 0x0000004caf4c7221 */ /* 0x004fc80000010100 */
[----:B0-----:R-:W-:Y:S01]  /*1950*/  FMUL.FTZ R102, R153, R76 ;  /* 0x0000004c99667220 */ /* 0x001fe20000410000 */
[----:B------:R-:W-:-:S04]  /*1960*/  FADD.FTZ R76, -R175, R77 ;  /* 0x0000004daf4c7221 */ /* 0x000fc80000010100 */
[----:B------:R-:W-:Y:S01]  /*1970*/  FMUL.FTZ R107, R153, R76 ;  /* 0x0000004c996b7220 */ /* 0x000fe20000410000 */
[----:B---3--:R-:W-:-:S04]  /*1980*/  FMUL.FTZ R77, R217, R85 ;  /* 0x00000055d94d7220 */ /* 0x008fc80000410000 */
[----:B----4-:R-:W-:Y:S01]  /*1990*/  FFMA.FTZ R112, R218, R81, R77 ;  /* 0x00000051da707223 */ /* 0x010fe2000001004d */
[----:B------:R-:W-:Y:S01]  /*19a0*/  FMUL.FTZ R77, R215, R86 ;  /* 0x00000056d74d7220 */ /* 0x000fe20000410000 */
[----:B------:R-:W-:-:S03]  /*19b0*/  FADD.FTZ R88, -R175, R88 ;  /* 0x00000058af587221 */ /* 0x000fc60000010100 */
[----:B------:R-:W-:Y:S01]  /*19c0*/  FFMA.FTZ R114, R216, R82, R77 ;  /* 0x00000052d8727223 */ /* 0x000fe2000001004d */
[----:B------:R-:W-:Y:S01]  /*19d0*/  FADD.FTZ R76, -R175, R89 ;  /* 0x00000059af4c7221 */ /* 0x000fe20000010100 */
[----:B------:R-:W-:Y:S01]  /*19e0*/  FMUL.FTZ R115, R153, R88 ;  /* 0x0000005899737220 */ /* 0x000fe20000410000 */
[----:B------:R-:W-:Y:S01]  /*19f0*/  FMUL.FTZ R77, R211, R92 ;  /* 0x0000005cd34d7220 */ /* 0x000fe20000410000 */
[C---:B------:R-:W-:Y:S02]  /*1a00*/  FADD.FTZ R3, R92.reuse, R3 ;  /* 0x000000035c037221 */ /* 0x040fe40000010000 */
[-C--:B------:R-:W-:Y:S01]  /*1a10*/  FFMA.FTZ R7, R92, R115.reuse, R7 ;  /* 0x000000735c077223 */ /* 0x080fe20000010007 */
[----:B------:R-:W-:Y:S01]  /*1a20*/  FMUL.FTZ R92, R153, R76 ;  /* 0x0000004c995c7220 */ /* 0x000fe20000410000 */
[C---:B------:R-:W-:Y:S01]  /*1a30*/  FADD.FTZ R23, R96.reuse, R23 ;  /* 0x0000001760177221 */ /* 0x040fe20000010000 */
[----:B------:R-:W-:Y:S01]  /*1a40*/  FFMA.FTZ R127, R96, R115, R127 ;  /* 0x00000073607f7223 */ /* 0x000fe2000001007f */
[----:B------:R-:W-:Y:S01]  /*1a50*/  FFMA.FTZ R96, R212, R96, R77 ;  /* 0x00000060d4607223 */ /* 0x000fe2000001004d */
[----:B------:R-:W-:Y:S01]  /*1a60*/  FADD.FTZ R90, -R175, R90 ;  /* 0x0000005aaf5a7221 */ /* 0x000fe20000010100 */
[----:B------:R-:W-:Y:S01]  /*1a70*/  FMUL.FTZ R77, R209, R93 ;  /* 0x0000005dd14d7220 */ /* 0x000fe20000410000 */
[C---:B------:R-:W-:Y:S01]  /*1a80*/  FADD.FTZ R24, R97.reuse, R24 ;  /* 0x0000001861187221 */ /* 0x040fe20000010000 */
[-C--:B------:R-:W-:Y:S01]  /*1a90*/  FFMA.FTZ R128, R97, R92.reuse, R128 ;  /* 0x0000005c61807223 */ /* 0x080fe20000010080 */
[C---:B------:R-:W-:Y:S01]  /*1aa0*/  FADD.FTZ R4, R93.reuse, R4 ;  /* 0x000000045d047221 */ /* 0x040fe20000010000 */
[----:B------:R-:W-:Y:S01]  /*1ab0*/  FFMA.FTZ R8, R93, R92, R8 ;  /* 0x0000005c5d087223 */ /* 0x000fe20000010008 */
[----:B------:R-:W-:Y:S01]  /*1ac0*/  FFMA.FTZ R97, R210, R97, R77 ;  /* 0x00000061d2617223 */ /* 0x000fe2000001004d */
[----:B------:R-:W-:Y:S01]  /*1ad0*/  FMUL.FTZ R93, R153, R90 ;  /* 0x0000005a995d7220 */ /* 0x000fe20000410000 */
        /* <DEDUP_REMOVED lines=8> */
[----:B------:R-:W-:Y:S01]  /*1b60*/  FMUL.FTZ R77, R205, R95 ;  /* 0x0000005fcd4d7220 */ /* 0x000fe20000410000 */
[----:B------:R-:W-:-:S02]  /*1b70*/  FADD.FTZ R22, R99, R22 ;  /* 0x0000001663167221 */ /* 0x000fc40000010000 */
        /* <DEDUP_REMOVED lines=9> */
[----:B------:R-:W-:Y:S01]  /*1c10*/  FADD.FTZ R76, R171, R76 ;  /* 0x0000004cab4c7221 */ /* 0x000fe20000010000 */
[----:B------:R-:W-:Y:S02]  /*1c20*/  FADD.FTZ R116, -R175, R79 ;  /* 0x0000004faf747221 */ /* 0x000fe40000010100 */
        /* <DEDUP_REMOVED lines=12> */
[----:B------:R-:W-:Y:S01]  /*1cf0*/  FADD.FTZ R79, R109, R76 ;  /* 0x0000004c6d4f7221 */ /* 0x000fe20000010000 */
[----:B------:R-:W-:Y:S02]  /*1d00*/  FMUL.FTZ R113, R153, R78 ;  /* 0x0000004e99717220 */ /* 0x000fe40000410000 */
[----:B------:R-:W-:Y:S01]  /*1d10*/  FFMA.FTZ R76, R104, R110, R77 ;  /* 0x0000006e684c7223 */ /* 0x000fe2000001004d */
[----:B------:R-:W-:Y:S01]  /*1d20*/  FADD.FTZ R78, R110, R79 ;  /* 0x0000004f6e4e7221 */ /* 0x000fe20000010000 */
[----:B------:R-:W-:-:S02]  /*1d30*/  FMUL.FTZ R103, R223, R118 ;  /* 0x00000076df677220 */ /* 0x000fc40000410000 */
[----:B------:R-:W-:Y:S01]  /*1d40*/  FFMA.FTZ R79, R105, R111, R76 ;  /* 0x0000006f694f7223 */ /* 0x000fe2000001004c */
[----:B------:R-:W-:Y:S01]  /*1d50*/  FADD.FTZ R77, R111, R78 ;  /* 0x0000004e6f4d7221 */ /* 0x000fe20000010000 */
[C---:B------:R-:W-:Y:S01]  /*1d60*/  FADD.FTZ R29, R122.reuse, R29 ;  /* 0x0000001d7a1d7221 */ /* 0x040fe20000010000 */
[----:B------:R-:W-:Y:S01]  /*1d70*/  FFMA.FTZ R133, R122, R184, R133 ;  /* 0x000000b87a857223 */ /* 0x000fe20000010085 */
[----:B------:R-:W-:Y:S01]  /*1d80*/  FFMA.FTZ R76, R106, R120, R79 ;  /* 0x000000786a4c7223 */ /* 0x000fe2000001004f */
[----:B------:R-:W-:Y:S01]  /*1d90*/  FADD.FTZ R78, R120, R77 ;  /* 0x0000004d784e7221 */ /* 0x000fe20000010000 */
[----:B------:R-:W-:Y:S01]  /*1da0*/  FFMA.FTZ R122, R224, R122, R103 ;  /* 0x0000007ae07a7223 */ /* 0x000fe20000010067 */
[----:B------:R-:W-:Y:S01]  /*1db0*/  FMUL.FTZ R186, R153, R186 ;  /* 0x000000ba99ba7220 */ /* 0x000fe20000410000 */
[----:B------:R-:W-:Y:S01]  /*1dc0*/  FMUL.FTZ R103, R221, R119 ;  /* 0x00000077dd677220 */ /* 0x000fe20000410000 */
[----:B------:R-:W-:Y:S01]  /*1dd0*/  FFMA.FTZ R77, R183, R121, R76 ;  /* 0x00000079b74d7223 */ /* 0x000fe2000001004c */
[----:B------:R-:W-:Y:S01]  /*1de0*/  FADD.FTZ R79, R121, R78 ;  /* 0x0000004e794f7221 */ /* 0x000fe20000010000 */
[C---:B------:R-:W-:Y:S01]  /*1df0*/  FADD.FTZ R30, R123.reuse, R30 ;  /* 0x0000001e7b1e7221 */ /* 0x040fe20000010000 */
[----:B------:R-:W-:Y:S01]  /*1e00*/  FFMA.FTZ R134, R123, R186, R134 ;  /* 0x000000ba7b867223 */ /* 0x000fe20000010086 */
[----:B------:R-:W-:Y:S01]  /*1e10*/  FFMA.FTZ R123, R222, R123, R103 ;  /* 0x0000007bde7b7223 */ /* 0x000fe20000010067 */
[----:B------:R-:W-:Y:S01]  /*1e20*/  FMUL.FTZ R103, R219, R84 ;  /* 0x00000054db677220 */ /* 0x000fe20000410000 */
[----:B------:R-:W-:Y:S01]  /*1e30*/  FFMA.FTZ R77, R184, R122, R77 ;  /* 0x0000007ab84d7223 */ /* 0x000fe2000001004d */
[----:B------:R-:W-:Y:S01]  /*1e40*/  FADD.FTZ R76, R122, R79 ;  /* 0x0000004f7a4c7221 */ /* 0x000fe20000010000 */
[C---:B------:R-:W-:Y:S01]  /*1e50*/  FADD.FTZ R155, R118.reuse, R155 ;  /* 0x0000009b769b7221 */ /* 0x040fe20000010000 */
[----:B------:R-:W-:Y:S01]  /*1e60*/  FFMA.FTZ R201, R118, R184, R201 ;  /* 0x000000b876c97223 */ /* 0x000fe200000100c9 */
[----:B------:R-:W-:Y:S01]  /*1e70*/  FFMA.FTZ R103, R220, R80, R103 ;  /* 0x00000050dc677223 */ /* 0x000fe20000010067 */
[----:B------:R-:W-:Y:S01]  /*1e80*/  FFMA.FTZ R77, R186, R123, R77 ;  /* 0x0000007bba4d7223 */ /* 0x000fe2000001004d */
[----:B------:R-:W-:Y:S01]  /*1e90*/  FADD.FTZ R78, R123, R76 ;  /* 0x0000004c7b4e7221 */ /* 0x000fe20000010000 */
[----:B------:R-:W0:Y:S02]  /*1ea0*/  S2R R118, SR_TID.X ;  /* 0x0000000000767919 */ /* 0x000e240000002100 */
[----:B------:R-:W-:Y:S01]  /*1eb0*/  FFMA.FTZ R76, R102, R103, R77 ;  /* 0x00000067664c7223 */ /* 0x000fe2000001004d */
[----:B------:R-:W-:Y:S01]  /*1ec0*/  FADD.FTZ R77, R103, R78 ;  /* 0x0000004e674d7221 */ /* 0x000fe20000010000 */
[C---:B------:R-:W-:Y:S01]  /*1ed0*/  FADD.FTZ R158, R117.reuse, R158 ;  /* 0x0000009e759e7221 */ /* 0x040fe20000010000 */
[----:B------:R-:W-:Y:S01]  /*1ee0*/  FFMA.FTZ R204, R117, R183, R204 ;  /* 0x000000b775cc7223 */ /* 0x000fe200000100cc */
        /* <DEDUP_REMOVED lines=8> */
[----:B------:R-:W-:-:S03]  /*1f70*/  FADD.FTZ R77, R117, R76 ;  /* 0x0000004c754d7221 */ /* 0x000fc60000010000 */
[----:B------:R-:W-:Y:S01]  /*1f80*/  FFMA.FTZ R79, R115, R96, R78 ;  /* 0x00000060734f7223 */ /* 0x000fe2000001004e */
[----:B------:R-:W-:Y:S01]  /*1f90*/  FADD.FTZ R76, R96, R77 ;  /* 0x0000004d604c7221 */ /* 0x000fe20000010000 */
[----:B------:R-:W-:Y:S02]  /*1fa0*/  IADD3 R9, R9, UR10, RZ ;  /* 0x0000000a09097c10 */ /* 0x000fe4000fffe0ff */
[----:B------:R-:W-:Y:S01]  /*1fb0*/  FFMA.FTZ R78, R92, R97, R79 ;  /* 0x000000615c4e7223 */ /* 0x000fe2000001004f */
[----:B------:R-:W-:Y:S01]  /*1fc0*/  FADD.FTZ R77, R76, R97 ;  /* 0x000000614c4d7221 */ /* 0x000fe20000010000 */
[----:B------:R-:W-:Y:S01]  /*1fd0*/  UMOV UR4, 0xffffffff ;  /* 0xffffffff00047882 */ /* 0x000fe20000000000 */
[----:B------:R-:W-:Y:S01]  /*1fe0*/  ISETP.GE.AND P4, PT, R9, UR11, PT ;  /* 0x0000000b09007c0c */ /* 0x000fe2000bf86270 */
[----:B------:R-:W-:Y:S01]  /*1ff0*/  FFMA.FTZ R79, R93, R98, R78 ;  /* 0x000000625d4f7223 */ /* 0x000fe2000001004e */
[----:B------:R-:W-:Y:S01]  /*2000*/  FADD.FTZ R76, R77, R98 ;  /* 0x000000624d4c7221 */ /* 0x000fe20000010000 */
[C---:B------:R-:W-:Y:S01]  /*2010*/  FADD.FTZ R2, R95.reuse, R2 ;  /* 0x000000025f027221 */ /* 0x040fe20000010000 */
[----:B------:R-:W-:Y:S01]  /*2020*/  FFMA.FTZ R6, R95, R94, R6 ;  /* 0x0000005e5f067223 */ /* 0x000fe20000010006 */
[C---:B------:R-:W-:Y:S01]  /*2030*/  FADD.FTZ R156, R119.reuse, R156 ;  /* 0x0000009c779c7221 */ /* 0x040fe20000010000 */
[----:B------:R-:W-:Y:S01]  /*2040*/  FFMA.FTZ R202, R119, R186, R202 ;  /* 0x000000ba77ca7223 */ /* 0x000fe200000100ca */
[C---:B------:R-:W-:Y:S01]  /*2050*/  FADD.FTZ R27, R80.reuse, R27 ;  /* 0x0000001b501b7221 */ /* 0x040fe20000010000 */
[-C--:B------:R-:W-:Y:S01]  /*2060*/  FFMA.FTZ R131, R80, R102.reuse, R131 ;  /* 0x0000006650837223 */ /* 0x080fe20000010083 */
        /* <DEDUP_REMOVED lines=14> */
[----:B0-----:R-:W-:Y:S01]  /*2150*/  LOP3.LUT P2, RZ, R118, 0x1f, RZ, 0xc0, !PT ;  /* 0x0000001f76ff7812 */ /* 0x001fe2000784c0ff */
[----:B------:R-:W-:Y:S01]  /*2160*/  FFMA.FTZ R79, R94, R99, R79 ;  /* 0x000000635e4f7223 */ /* 0x000fe2000001004f */
[----:B------:R-:W-:Y:S01]  /*2170*/  P2R R95, PR, RZ, 0x10 ;  /* 0x00000010ff5f7803 */ /* 0x000fe20000000000 */
[----:B------:R-:W-:Y:S01]  /*2180*/  FADD.FTZ R76, R76, R99 ;  /* 0x000000634c4c7221 */ /* 0x000fe20000010000 */
        /* <DEDUP_REMOVED lines=19> */
.L_x_2522:
[----:B01----:R-:W-:Y:S01]  /*22c0*/  FADD.FTZ R76, R76, R79 ;  /* 0x0000004f4c4c7221 */ /* 0x003fe20000010000 */
[----:B--2---:R-:W-:Y:S01]  /*22d0*/  FADD.FTZ R77, R77, R78 ;  /* 0x0000004e4d4d7221 */ /* 0x004fe20000010000 */
[----:B------:R-:W-:Y:S06]  /*22e0*/  @P2 BRA `(.L_x_2504) ;  /* 0x0000000000242947 */ /* 0x000fec0003800000 */
        /* <DEDUP_REMOVED lines=9> */
.L_x_2504:
        /* <DEDUP_REMOVED lines=8> */
[----:B------:R-:W-:Y:S02]  /*2400*/  @!P1 IADD3 R76, R76, 0x8, RZ ;  /* 0x000000084c4c9810 */ /* 0x000fe40007ffe0ff */
[----:B------:R-:W-:-:S04]  /*2410*/  ISETP.NE.U32.AND P4, PT, RZ, UR14, PT ;  /* 0x0000000eff007c0c */ /* 0x000fc8000bf85070 */
[----:B------:R-:W-:Y:S01]  /*2420*/  ISETP.NE.AND.EX P6, PT, RZ, UR15, PT, P4 ;  /* 0x0000000fff007c0c */ /* 0x000fe2000bfc5340 */
        /* <DEDUP_REMOVED lines=15> */
[----:B------:R-:W-:Y:S02]  /*2520*/  FADD.FTZ R76, R76, R85 ;  /* 0x000000554c4c7221 */ /* 0x000fe40000010000 */
[----:B------:R-:W0:Y:S01]  /*2530*/  @P2 LDC.64 R84, c[0x0][0x300] ;  /* 0x0000c000ff542b82 */ /* 0x000e220000000a00 */
        /* <DEDUP_REMOVED lines=11> */
[----:B------:R-:W-:Y:S01]  /*25f0*/  ISETP.NE.AND.EX P3, PT, RZ, UR19, PT, P3 ;  /* 0x00000013ff007c0c */ /* 0x000fe2000bf65330 */
[-CC-:B------:R-:W-:Y:S01]  /*2600*/  FFMA.FTZ R76, R160, R119.reuse, R118.reuse ;  /* 0x00000077a04c7223 */ /* 0x180fe20000010076 */
[-C--:B------:R-:W-:Y:S01]  /*2610*/  FFMA.FTZ R80, R168, R119.reuse, R118 ;  /* 0x00000077a8507223 */ /* 0x080fe20000010076 */
[----:B------:R-:W-:Y:S01]  /*2620*/  FADD.FTZ R78, R167, -R78 ;  /* 0x8000004ea74e7221 */ /* 0x000fe20000010000 */
[-CC-:B------:R-:W-:Y:S01]  /*2630*/  FFMA.FTZ R82, R170, R119.reuse, R118.reuse ;  /* 0x00000077aa527223 */ /* 0x180fe20000010076 */
[----:B------:R-:W1:Y:S01]  /*2640*/  LDC.64 R166, c[0x0][0x2f8] ;  /* 0x0000be00ffa67b82 */ /* 0x000e620000000a00 */
[-C--:B------:R-:W-:Y:S01]  /*2650*/  FFMA.FTZ R77, R174, R119.reuse, R118 ;  /* 0x00000077ae4d7223 */ /* 0x080fe20000010076 */
[----:B------:R-:W-:Y:S01]  /*2660*/  FADD.FTZ R76, R165, -R76 ;  /* 0x8000004ca54c7221 */ /* 0x000fe20000010000 */
[----:B------:R-:W-:Y:S01]  /*2670*/  FADD.FTZ R80, R169, -R80 ;  /* 0x80000050a9507221 */ /* 0x000fe20000010000 */
[----:B------:R-:W-:Y:S01]  /*2680*/  FADD.FTZ R82, R171, -R82 ;  /* 0x80000052ab527221 */ /* 0x000fe20000010000 */
[----:B------:R-:W-:Y:S01]  /*2690*/  FADD.FTZ R176, R176, -R77 ;  /* 0x8000004db0b07221 */ /* 0x000fe20000010000 */
[-CC-:B------:R-:W-:Y:S01]  /*26a0*/  FFMA.FTZ R181, R181, R119.reuse, R118.reuse ;  /* 0x00000077b5b57223 */ /* 0x180fe20000010076 */
[----:B------:R-:W-:Y:S01]  /*26b0*/  FMUL.FTZ R77, R153, R78 ;  /* 0x0000004e994d7220 */ /* 0x000fe20000410000 */
[-CC-:B------:R-:W-:Y:S01]  /*26c0*/  FFMA.FTZ R172, R172, R119.reuse, R118.reuse ;  /* 0x00000077acac7223 */ /* 0x180fe20000010076 */
[-CC-:B------:R-:W-:Y:S01]  /*26d0*/  FFMA.FTZ R177, R177, R119.reuse, R118.reuse ;  /* 0x00000077b1b17223 */ /* 0x180fe20000010076 */
[-CC-:B------:R-:W-:Y:S01]  /*26e0*/  FFMA.FTZ R179, R179, R119.reuse, R118.reuse ;  /* 0x00000077b3b37223 */ /* 0x180fe20000010076 */
[----:B------:R-:W-:Y:S01]  /*26f0*/  FFMA.FTZ R182, R182, R119, R118 ;  /* 0x00000077b6b67223 */ /* 0x000fe20000010076 */
[C---:B------:R-:W-:Y:S01]  /*2700*/  FMUL.FTZ R76, R153.reuse, R76 ;  /* 0x0000004c994c7220 */ /* 0x040fe20000410000 */
[C---:B------:R-:W-:Y:S01]  /*2710*/  FMUL.FTZ R78, R153.reuse, R80 ;  /* 0x00000050994e7220 */ /* 0x040fe20000410000 */
[----:B------:R-:W-:Y:S01]  /*2720*/  FMUL.FTZ R79, R153, R82 ;  /* 0x00000052994f7220 */ /* 0x000fe20000410000 */
[----:B------:R-:W-:Y:S01]  /*2730*/  FADD.FTZ R160, R108, -R181 ;  /* 0x800000b56ca07221 */ /* 0x000fe20000010000 */
[----:B------:R-:W-:Y:S01]  /*2740*/  FADD.FTZ R173, R173, -R172 ;  /* 0x800000acadad7221 */ /* 0x000fe20000010000 */
[----:B------:R-:W-:Y:S01]  /*2750*/  FADD.FTZ R178, R178, -R177 ;  /* 0x800000b1b2b27221 */ /* 0x000fe20000010000 */
[----:B------:R-:W-:Y:S01]  /*2760*/  FADD.FTZ R180, R180, -R179 ;  /* 0x800000b3b4b47221 */ /* 0x000fe20000010000 */
[----:B------:R-:W-:Y:S01]  /*2770*/  FADD.FTZ R109, R109, -R182 ;  /* 0x800000b66d6d7221 */ /* 0x000fe20000010000 */
[----:B------:R-:W-:Y:S01]  /*2780*/  P2R R108, PR, RZ, 0x40 ;  /* 0x00000040ff6c7803 */ /* 0x000fe20000000000 */
[----:B-----5:R-:W-:Y:S01]  /*2790*/  @P3 FADD.FTZ R76, R44, R76 ;  /* 0x0000004c2c4c3221 */ /* 0x020fe20000010000 */
[----:B------:R-:W-:Y:S01]  /*27a0*/  @P3 FADD.FTZ R77, R45, R77 ;  /* 0x0000004d2d4d3221 */ /* 0x000fe20000010000 */
[----:B------:R-:W-:Y:S01]  /*27b0*/  @P3 FADD.FTZ R78, R46, R78 ;  /* 0x0000004e2e4e3221 */ /* 0x000fe20000010000 */
[----:B-1----:R-:W-:-:S04]  /*27c0*/  IMAD.WIDE.U32 R86, R164, 0x10, R166 ;  /* 0x00000010a4567825 */ /* 0x002fc800078e00a6 */
[----:B------:R-:W-:Y:S01]  /*27d0*/  @P3 FADD.FTZ R79, R47, R79 ;  /* 0x0000004f2f4f3221 */ /* 0x000fe20000010000 */
[----:B0-----:R-:W-:Y:S06]  /*27e0*/  @!P6 BRA `(.L_x_2505) ;  /* 0x000000000024e947 */ /* 0x001fec0003800000 */
[----:B------:R-:W0:Y:S01]  /*27f0*/  LDC.64 R88, c[0x0][0x308] ;  /* 0x0000c200ff587b82 */ /* 0x000e220000000a00 */
[----:B------:R-:W-:-:S04]  /*2800*/  ISETP.NE.U32.AND P4, PT, RZ, UR14, PT ;  /* 0x0000000eff007c0c */ /* 0x000fc8000bf85070 */
[----:B------:R-:W-:-:S04]  /*2810*/  ISETP.NE.AND.EX P4, PT, RZ, UR15, PT, P4 ;  /* 0x0000000fff007c0c */ /* 0x000fc8000bf85340 */
[----:B------:R-:W-:Y:S02]  /*2820*/  SEL R83, R79, R71, P4 ;  /* 0x000000474f537207 */ /* 0x000fe40002000000 */
[----:B------:R-:W-:Y:S02]  /*2830*/  SEL R82, R78, R70, P4 ;  /* 0x000000464e527207 */ /* 0x000fe40002000000 */
[----:B------:R-:W-:Y:S02]  /*2840*/  SEL R81, R77, R69, P4 ;  /* 0x000000454d517207 */ /* 0x000fe40002000000 */
[----:B------:R-:W-:Y:S01]  /*2850*/  SEL R80, R76, R68, P4 ;  /* 0x000000444c507207 */ /* 0x000fe20002000000 */
[----:B0-----:R-:W-:-:S05]  /*2860*/  IMAD.WIDE.U32 R88, R164, 0x10, R88 ;  /* 0x00000010a4587825 */ /* 0x001fca00078e0058 */
[----:B------:R0:W-:Y:S02]  /*2870*/  STG.E.128 desc[UR6][R88.64], R80 ;  /* 0x0000005058007986 */ /* 0x0001e4000c101d06 */
.L_x_2505:
[----:B------:R1:W-:Y:S01]  /*2880*/  STG.E.128 desc[UR6][R86.64], R76 ;  /* 0x0000004c56007986 */ /* 0x0003e2000c101d06 */
[----:B------:R-:W-:Y:S05]  /*2890*/  @!P2 BRA `(.L_x_2506) ;  /* 0x000000000024a947 */ /* 0x000fea0003800000 */
[----:B0-----:R-:W0:Y:S01]  /*28a0*/  LDC.64 R80, c[0x0][0x300] ;  /* 0x0000c000ff507b82 */ /* 0x001e220000000a00 */
[----:B------:R-:W-:-:S04]  /*28b0*/  ISETP.NE.U32.AND P4, PT, RZ, UR16, PT ;  /* 0x00000010ff007c0c */ /* 0x000fc8000bf85070 */
[----:B------:R-:W-:-:S04]  /*28c0*/  ISETP.NE.AND.EX P4, PT, RZ, UR17, PT, P4 ;  /* 0x00000011ff007c0c */ /* 0x000fc8000bf85340 */
[----:B-1----:R-:W-:Y:S02]  /*28d0*/  SEL R79, R79, R75, P4 ;  /* 0x0000004b4f4f7207 */ /* 0x002fe40002000000 */
[----:B------:R-:W-:Y:S02]  /*28e0*/  SEL R78, R78, R74, P4 ;  /* 0x0000004a4e4e7207 */ /* 0x000fe40002000000 */
[----:B------:R-:W-:Y:S02]  /*28f0*/  SEL R77, R77, R73, P4 ;  /* 0x000000494d4d7207 */ /* 0x000fe40002000000 */
[----:B------:R-:W-:Y:S01]  /*2900*/  SEL R76, R76, R72, P4 ;  /* 0x000000484c4c7207 */ /* 0x000fe20002000000 */
[----:B0-----:R-:W-:-:S05]  /*2910*/  IMAD.WIDE.U32 R164, R164, 0x10, R80 ;  /* 0x00000010a4a47825 */ /* 0x001fca00078e0050 */
[----:B------:R2:W-:Y:S02]  /*2920*/  STG.E.128 desc[UR6][R164.64], R76 ;  /* 0x0000004ca4007986 */ /* 0x0005e4000c101d06 */
.L_x_2506:
[-CC-:B-12---:R-:W-:Y:S01]  /*2930*/  FFMA.FTZ R77, R104, R119.reuse, R118.reuse ;  /* 0x00000077684d7223 */ /* 0x186fe20000010076 */
[-CC-:B------:R-:W-:Y:S01]  /*2940*/  FFMA.FTZ R76, R105, R119.reuse, R118.reuse ;  /* 0x00000077694c7223 */ /* 0x180fe20000010076 */
[----:B------:R-:W-:Y:S01]  /*2950*/  FFMA.FTZ R79, R106, R119, R118 ;  /* 0x000000776a4f7223 */ /* 0x000fe20000010076 */
[----:B------:R-:W-:Y:S01]  /*2960*/  ISETP.NE.U32.AND P4, PT, RZ, UR14, PT ;  /* 0x0000000eff007c0c */ /* 0x000fe2000bf85070 */
[----:B------:R-:W-:Y:S01]  /*2970*/  FADD.FTZ R110, R110, -R77 ;  /* 0x8000004d6e6e7221 */ /* 0x000fe20000010000 */
[----:B------:R-:W-:Y:S01]  /*2980*/  FADD.FTZ R111, R111, -R76 ;  /* 0x8000004c6f6f7221 */ /* 0x000fe20000010000 */
[----:B------:R-:W-:Y:S01]  /*2990*/  FADD.FTZ R120, R120, -R79 ;  /* 0x8000004f78787221 */ /* 0x000fe20000010000 */
        /* <DEDUP_REMOVED lines=9> */
[----:B------:R-:W-:Y:S08]  /*2a30*/  @!P6 BRA `(.L_x_2507) ;  /* 0x00000000001ce947 */ /* 0x000ff00003800000 */
[----:B------:R-:W1:Y:S01]  /*2a40*/  LDC.64 R86, c[0x0][0x308] ;  /* 0x0000c200ff567b82 */ /* 0x000e620000000a00 */
[----:B0-----:R-:W-:Y:S02]  /*2a50*/  SEL R83, R79, R71, P4 ;  /* 0x000000474f537207 */ /* 0x001fe40002000000 */
[----:B------:R-:W-:Y:S02]  /*2a60*/  SEL R82, R78, R70, P4 ;  /* 0x000000464e527207 */ /* 0x000fe40002000000 */
[----:B------:R-:W-:Y:S02]  /*2a70*/  SEL R81, R77, R69, P4 ;  /* 0x000000454d517207 */ /* 0x000fe40002000000 */
[----:B------:R-:W-:Y:S01]  /*2a80*/  SEL R80, R76, R68, P4 ;  /* 0x000000444c507207 */ /* 0x000fe20002000000 */
[----:B-1----:R-:W-:-:S05]  /*2a90*/  IMAD.WIDE.U32 R86, R163, 0x10, R86 ;  /* 0x00000010a3567825 */ /* 0x002fca00078e0056 */
[----:B------:R1:W-:Y:S02]  /*2aa0*/  STG.E.128 desc[UR6][R86.64], R80 ;  /* 0x0000005056007986 */ /* 0x0003e4000c101d06 */
.L_x_2507:
[----:B0-----:R-:W0:Y:S01]  /*2ab0*/  @P2 LDC.64 R88, c[0x0][0x300] ;  /* 0x0000c000ff582b82 */ /* 0x001e220000000a00 */
[----:B------:R-:W-:Y:S01]  /*2ac0*/  ISETP.NE.U32.AND P5, PT, RZ, UR16, PT ;  /* 0x00000010ff007c0c */ /* 0x000fe2000bfa5070 */
[----:B-1----:R-:W-:-:S04]  /*2ad0*/  IMAD.WIDE.U32 R86, R163, 0x10, R166 ;  /* 0x00000010a3567825 */ /* 0x002fc800078e00a6 */
[-CC-:B------:R-:W-:Y:S01]  /*2ae0*/  FFMA.FTZ R104, R183, R119.reuse, R118.reuse ;  /* 0x00000077b7687223 */ /* 0x180fe20000010076 */
[----:B------:R-:W-:Y:S01]  /*2af0*/  FFMA.FTZ R105, R184, R119, R118 ;  /* 0x00000077b8697223 */ /* 0x000fe20000010076 */
[----:B------:R-:W-:Y:S01]  /*2b00*/  ISETP.NE.AND.EX P5, PT, RZ, UR17, PT, P5 ;  /* 0x00000011ff007c0c */ /* 0x000fe2000bfa5350 */
[----:B------:R-:W-:Y:S01]  /*2b10*/  @P2 IMAD.WIDE.U32 R84, R163, 0x10, R84 ;  /* 0x00000010a3542825 */ /* 0x000fe200078e0054 */
[----:B------:R1:W-:Y:S01]  /*2b20*/  STG.E.128 desc[UR6][R86.64], R76 ;  /* 0x0000004c56007986 */ /* 0x0003e2000c101d06 */
[----:B------:R-:W2:Y:S01]  /*2b30*/  @P2 LDC.64 R90, c[0x0][0x300] ;  /* 0x0000c000ff5a2b82 */ /* 0x000ea20000000a00 */
[----:B------:R-:W-:Y:S01]  /*2b40*/  SEL R83, R79, R75, P5 ;  /* 0x0000004b4f537207 */ /* 0x000fe20002800000 */
[----:B------:R-:W-:Y:S01]  /*2b50*/  FFMA.FTZ R186, R186, R119, R118 ;  /* 0x00000077baba7223 */ /* 0x000fe20000010076 */
[----:B------:R-:W-:Y:S01]  /*2b60*/  SEL R82, R78, R74, P5 ;  /* 0x0000004a4e527207 */ /* 0x000fe20002800000 */
[----:B------:R-:W-:Y:S01]  /*2b70*/  FADD.FTZ R121, R121, -R104 ;  /* 0x8000006879797221 */ /* 0x000fe20000010000 */
[----:B------:R-:W-:Y:S01]  /*2b80*/  SEL R81, R77, R73, P5 ;  /* 0x000000494d517207 */ /* 0x000fe20002800000 */
[----:B------:R-:W-:Y:S01]  /*2b90*/  FADD.FTZ R122, R122, -R105 ;  /* 0x800000697a7a7221 */ /* 0x000fe20000010000 */
[----:B------:R-:W-:Y:S01]  /*2ba0*/  SEL R80, R76, R72, P5 ;  /* 0x000000484c507207 */ /* 0x000fe20002800000 */
[----:B------:R-:W-:-:S04]  /*2bb0*/  FADD.FTZ R123, R123, -R186 ;  /* 0x800000ba7b7b7221 */ /* 0x000fc80000010000 */
[----:B------:R3:W-:Y:S01]  /*2bc0*/  @P2 STG.E.128 desc[UR6][R84.64], R80 ;  /* 0x0000005054002986 */ /* 0x0007e2000c101d06 */
[C---:B-1----:R-:W-:Y:S01]  /*2bd0*/  FMUL.FTZ R86, R153.reuse, R110 ;  /* 0x0000006e99567220 */ /* 0x042fe20000410000 */
[----:B------:R-:W-:-:S03]  /*2be0*/  FMUL.FTZ R87, R153, R111 ;  /* 0x0000006f99577220 */ /* 0x000fc60000410000 */
[----:B------:R-:W-:Y:S01]  /*2bf0*/  @P3 FADD.FTZ R86, R54, R86 ;  /* 0x0000005636563221 */ /* 0x000fe20000010000 */
[----:B------:R-:W-:Y:S01]  /*2c00*/  @P3 FADD.FTZ R87, R55, R87 ;  /* 0x0000005737573221 */ /* 0x000fe20000010000 */
[C---:B---3--:R-:W-:Y:S01]  /*2c10*/  FMUL.FTZ R84, R153.reuse, R160 ;  /* 0x000000a099547220 */ /* 0x048fe20000410000 */
[----:B------:R-:W-:Y:S01]  /*2c20*/  FMUL.FTZ R85, R153, R109 ;  /* 0x0000006d99557220 */ /* 0x000fe20000410000 */
[----:B------:R-:W-:-:S04]  /*2c30*/  IMAD.WIDE.U32 R80, R162, 0x10, R166 ;  /* 0x00000010a2507825 */ /* 0x000fc800078e00a6 */
[----:B------:R-:W-:Y:S01]  /*2c40*/  @P3 FADD.FTZ R84, R52, R84 ;  /* 0x0000005434543221 */ /* 0x000fe20000010000 */
[----:B------:R-:W-:Y:S01]  /*2c50*/  @P3 FADD.FTZ R85, R53, R85 ;  /* 0x0000005535553221 */ /* 0x000fe20000010000 */
[----:B0-----:R-:W-:Y:S06]  /*2c60*/  @!P6 BRA `(.L_x_2508) ;  /* 0x00000000001ce947 */ /* 0x001fec0003800000 */
[----:B------:R-:W0:Y:S01]  /*2c70*/  LDC.64 R82, c[0x0][0x308] ;  /* 0x0000c200ff527b82 */ /* 0x000e220000000a00 */
[----:B------:R-:W-:Y:S02]  /*2c80*/  SEL R79, R87, R71, P4 ;  /* 0x00000047574f7207 */ /* 0x000fe40002000000 */
[----:B------:R-:W-:Y:S02]  /*2c90*/  SEL R78, R86, R70, P4 ;  /* 0x00000046564e7207 */ /* 0x000fe40002000000 */
[----:B------:R-:W-:Y:S02]  /*2ca0*/  SEL R77, R85, R69, P4 ;  /* 0x00000045554d7207 */ /* 0x000fe40002000000 */
[----:B------:R-:W-:Y:S01]  /*2cb0*/  SEL R76, R84, R68, P4 ;  /* 0x00000044544c7207 */ /* 0x000fe20002000000 */
[----:B0-----:R-:W-:-:S05]  /*2cc0*/  IMAD.WIDE.U32 R82, R162, 0x10, R82 ;  /* 0x00000010a2527825 */ /* 0x001fca00078e0052 */
[----:B------:R0:W-:Y:S02]  /*2cd0*/  STG.E.128 desc[UR6][R82.64], R76 ;  /* 0x0000004c52007986 */ /* 0x0001e4000c101d06 */
.L_x_2508:
[----:B------:R1:W-:Y:S01]  /*2ce0*/  STG.E.128 desc[UR6][R80.64], R84 ;  /* 0x0000005450007986 */ /* 0x0003e2000c101d06 */
[----:B------:R-:W-:-:S04]  /*2cf0*/  @P2 IMAD.WIDE.U32 R162, R162, 0x10, R88 ;  /* 0x00000010a2a22825 */ /* 0x000fc800078e0058 */
[C---:B0-----:R-:W-:Y:S01]  /*2d00*/  FMUL.FTZ R76, R153.reuse, R120 ;  /* 0x00000078994c7220 */ /* 0x041fe20000410000 */
[C---:B------:R-:W-:Y:S01]  /*2d10*/  FMUL.FTZ R77, R153.reuse, R121 ;  /* 0x00000079994d7220 */ /* 0x040fe20000410000 */
[C---:B------:R-:W-:Y:S01]  /*2d20*/  FMUL.FTZ R78, R153.reuse, R122 ;  /* 0x0000007a994e7220 */ /* 0x040fe20000410000 */
[----:B------:R-:W-:Y:S01]  /*2d30*/  FMUL.FTZ R79, R153, R123 ;  /* 0x0000007b994f7220 */ /* 0x000fe20000410000 */
[----:B------:R-:W-:Y:S01]  /*2d40*/  @P3 FADD.FTZ R76, R56, R76 ;  /* 0x0000004c384c3221 */ /* 0x000fe20000010000 */
[----:B------:R-:W-:Y:S01]  /*2d50*/  @P3 FADD.FTZ R77, R57, R77 ;  /* 0x0000004d394d3221 */ /* 0x000fe20000010000 */
[----:B------:R-:W-:Y:S01]  /*2d60*/  @P3 FADD.FTZ R78, R58, R78 ;  /* 0x0000004e3a4e3221 */ /* 0x000fe20000010000 */
[----:B------:R-:W-:Y:S01]  /*2d70*/  @P3 FADD.FTZ R79, R59, R79 ;  /* 0x0000004f3b4f3221 */ /* 0x000fe20000010000 */
[----:B------:R-:W-:-:S03]  /*2d80*/  IMAD.WIDE.U32 R88, R161, 0x10, R166 ;  /* 0x00000010a1587825 */ /* 0x000fc600078e00a6 */
[----:B------:R-:W-:Y:S01]  /*2d90*/  SEL R82, R78, R74, P5 ;  /* 0x0000004a4e527207 */ /* 0x000fe20002800000 */
[----:B--2---:R-:W-:Y:S01]  /*2da0*/  @P2 IMAD.WIDE.U32 R90, R161, 0x10, R90 ;  /* 0x00000010a15a2825 */ /* 0x004fe200078e005a */
[----:B------:R-:W-:Y:S02]  /*2db0*/  SEL R83, R79, R75, P5 ;  /* 0x0000004b4f537207 */ /* 0x000fe40002800000 */
[----:B-1----:R-:W-:Y:S02]  /*2dc0*/  SEL R84, R84, R72, P5 ;  /* 0x0000004854547207 */ /* 0x002fe40002800000 */
[----:B------:R-:W-:Y:S02]  /*2dd0*/  SEL R85, R85, R73, P5 ;  /* 0x0000004955557207 */ /* 0x000fe40002800000 */
[----:B------:R-:W-:Y:S02]  /*2de0*/  SEL R86, R86, R74, P5 ;  /* 0x0000004a56567207 */ /* 0x000fe40002800000 */
[----:B------:R-:W-:-:S02]  /*2df0*/  SEL R87, R87, R75, P5 ;  /* 0x0000004b57577207 */ /* 0x000fc40002800000 */
[----:B------:R-:W-:Y:S02]  /*2e00*/  SEL R81, R77, R73, P5 ;  /* 0x000000494d517207 */ /* 0x000fe40002800000 */
[----:B------:R-:W-:Y:S01]  /*2e10*/  SEL R80, R76, R72, P5 ;  /* 0x000000484c507207 */ /* 0x000fe20002800000 */
[----:B------:R0:W-:Y:S01]  /*2e20*/  @P2 STG.E.128 desc[UR6][R162.64], R84 ;  /* 0x00000054a2002986 */ /* 0x0001e2000c101d06 */
[----:B------:R-:W-:Y:S05]  /*2e30*/  @!P6 BRA `(.L_x_2509) ;  /* 0x00000000001ce947 */ /* 0x000fea0003800000 */
[----:B------:R-:W1:Y:S01]  /*2e40*/  LDC.64 R104, c[0x0][0x308] ;  /* 0x0000c200ff687b82 */ /* 0x000e620000000a00 */
[----:B0-----:R-:W-:Y:S02]  /*2e50*/  SEL R87, R79, R71, P4 ;  /* 0x000000474f577207 */ /* 0x001fe40002000000 */
[----:B------:R-:W-:Y:S02]  /*2e60*/  SEL R86, R78, R70, P4 ;  /* 0x000000464e567207 */ /* 0x000fe40002000000 */
[----:B------:R-:W-:Y:S02]  /*2e70*/  SEL R85, R77, R69, P4 ;  /* 0x000000454d557207 */ /* 0x000fe40002000000 */
[----:B------:R-:W-:Y:S01]  /*2e80*/  SEL R84, R76, R68, P4 ;  /* 0x000000444c547207 */ /* 0x000fe20002000000 */
[----:B-1----:R-:W-:-:S05]  /*2e90*/  IMAD.WIDE.U32 R104, R161, 0x10, R104 ;  /* 0x00000010a1687825 */ /* 0x002fca00078e0068 */
[----:B------:R1:W-:Y:S02]  /*2ea0*/  STG.E.128 desc[UR6][R104.64], R84 ;  /* 0x0000005468007986 */ /* 0x0003e4000c101d06 */
.L_x_2509:
[----:B------:R2:W-:Y:S01]  /*2eb0*/  STG.E.128 desc[UR6][R88.64], R76 ;  /* 0x0000004c58007986 */ /* 0x0005e2000c101d06 */
[-CC-:B------:R-:W-:Y:S01]  /*2ec0*/  FFMA.FTZ R102, R102, R119.reuse, R118.reuse ;  /* 0x0000007766667223 */ /* 0x180fe20000010076 */
[-CC-:B------:R-:W-:Y:S01]  /*2ed0*/  FFMA.FTZ R107, R107, R119.reuse, R118.reuse ;  /* 0x000000776b6b7223 */ /* 0x180fe20000010076 */
[-CC-:B------:R-:W-:Y:S01]  /*2ee0*/  FFMA.FTZ R113, R113, R119.reuse, R118.reuse ;  /* 0x0000007771717223 */ /* 0x180fe20000010076 */
[----:B------:R3:W-:Y:S01]  /*2ef0*/  @P2 STG.E.128 desc[UR6][R90.64], R80 ;  /* 0x000000505a002986 */ /* 0x0007e2000c101d06 */
[----:B------:R-:W-:Y:S01]  /*2f00*/  FFMA.FTZ R116, R116, R119, R118 ;  /* 0x0000007774747223 */ /* 0x000fe20000010076 */
[----:B------:R-:W-:Y:S01]  /*2f10*/  FADD.FTZ R102, R103, -R102 ;  /* 0x8000006667667221 */ /* 0x000fe20000010000 */
[----:B------:R-:W-:Y:S01]  /*2f20*/  FADD.FTZ R112, R112, -R107 ;  /* 0x8000006b70707221 */ /* 0x000fe20000010000 */
[----:B------:R-:W-:Y:S01]  /*2f30*/  FADD.FTZ R114, R114, -R113 ;  /* 0x8000007172727221 */ /* 0x000fe20000010000 */
[----:B------:R-:W-:Y:S01]  /*2f40*/  FADD.FTZ R116, R117, -R116 ;  /* 0x8000007475747221 */ /* 0x000fe20000010000 */
[C---:B--2---:R-:W-:Y:S01]  /*2f50*/  FMUL.FTZ R76, R153.reuse, R102 ;  /* 0x00000066994c7220 */ /* 0x044fe20000410000 */
[C---:B------:R-:W-:Y:S01]  /*2f60*/  FMUL.FTZ R77, R153.reuse, R112 ;  /* 0x00000070994d7220 */ /* 0x040fe20000410000 */
[C---:B------:R-:W-:Y:S01]  /*2f70*/  FMUL.FTZ R78, R153.reuse, R114 ;  /* 0x00000072994e7220 */ /* 0x040fe20000410000 */
[----:B------:R-:W-:Y:S01]  /*2f80*/  FMUL.FTZ R79, R153, R116 ;  /* 0x00000074994f7220 */ /* 0x000fe20000410000 */
[----:B------:R-:W-:Y:S01]  /*2f90*/  @P3 FADD.FTZ R76, R60, R76 ;  /* 0x0000004c3c4c3221 */ /* 0x000fe20000010000 */
[----:B------:R-:W-:Y:S01]  /*2fa0*/  @P3 FADD.FTZ R77, R61, R77 ;  /* 0x0000004d3d4d3221 */ /* 0x000fe20000010000 */
[----:B------:R-:W-:Y:S01]  /*2fb0*/  @P3 FADD.FTZ R78, R62, R78 ;  /* 0x0000004e3e4e3221 */ /* 0x000fe20000010000 */
[----:B------:R-:W-:Y:S01]  /*2fc0*/  @P3 FADD.FTZ R79, R63, R79 ;  /* 0x0000004f3f4f3221 */ /* 0x000fe20000010000 */
[----:B---3--:R-:W-:Y:S06]  /*2fd0*/  @!P6 BRA `(.L_x_2510) ;  /* 0x00000000001ce947 */ /* 0x008fec0003800000 */
[----:B01----:R-:W0:Y:S01]  /*2fe0*/  LDC.64 R84, c[0x0][0x308] ;  /* 0x0000c200ff547b82 */ /* 0x003e220000000a00 */
[----:B------:R-:W-:Y:S02]  /*2ff0*/  SEL R83, R79, R71, P4 ;  /* 0x000000474f537207 */ /* 0x000fe40002000000 */
[----:B------:R-:W-:Y:S02]  /*3000*/  SEL R82, R78, R70, P4 ;  /* 0x000000464e527207 */ /* 0x000fe40002000000 */
[----:B------:R-:W-:Y:S02]  /*3010*/  SEL R81, R77, R69, P4 ;  /* 0x000000454d517207 */ /* 0x000fe40002000000 */
[----:B------:R-:W-:Y:S01]  /*3020*/  SEL R80, R76, R68, P4 ;  /* 0x000000444c507207 */ /* 0x000fe20002000000 */
[----:B0-----:R-:W-:-:S05]  /*3030*/  IMAD.WIDE.U32 R84, R100, 0x10, R84 ;  /* 0x0000001064547825 */ /* 0x001fca00078e0054 */
[----:B------:R2:W-:Y:S02]  /*3040*/  STG.E.128 desc[UR6][R84.64], R80 ;  /* 0x0000005054007986 */ /* 0x0005e4000c101d06 */
.L_x_2510:
[-CC-:B------:R-:W-:Y:S01]  /*3050*/  FFMA.FTZ R115, R115, R119.reuse, R118.reuse ;  /* 0x0000007773737223 */ /* 0x180fe20000010076 */
[-CC-:B------:R-:W-:Y:S01]  /*3060*/  FFMA.FTZ R92, R92, R119.reuse, R118.reuse ;  /* 0x000000775c5c7223 */ /* 0x180fe20000010076 */
[-CC-:B------:R-:W-:Y:S01]  /*3070*/  FFMA.FTZ R93, R93, R119.reuse, R118.reuse ;  /* 0x000000775d5d7223 */ /* 0x180fe20000010076 */
[----:B------:R-:W-:Y:S01]  /*3080*/  FFMA.FTZ R94, R94, R119, R118 ;  /* 0x000000775e5e7223 */ /* 0x000fe20000010076 */
[----:B--2---:R-:W-:Y:S01]  /*3090*/  FADD.FTZ R80, R96, -R115 ;  /* 0x8000007360507221 */ /* 0x004fe20000010000 */
[----:B------:R-:W-:Y:S01]  /*30a0*/  FADD.FTZ R92, R97, -R92 ;  /* 0x8000005c615c7221 */ /* 0x000fe20000010000 */
[----:B------:R-:W-:Y:S01]  /*30b0*/  FADD.FTZ R82, R98, -R93 ;  /* 0x8000005d62527221 */ /* 0x000fe20000010000 */
[----:B------:R-:W-:Y:S01]  /*30c0*/  FADD.FTZ R94, R99, -R94 ;  /* 0x8000005e635e7221 */ /* 0x000fe20000010000 */
        /* <DEDUP_REMOVED lines=8> */
[----:B------:R-:W-:Y:S01]  /*3150*/  ISETP.NE.AND P3, PT, R108, RZ, PT ;  /* 0x000000ff6c00720c */ /* 0x000fe20003f65270 */
[----:B01----:R-:W0:Y:S01]  /*3160*/  @P2 LDC.64 R84, c[0x0][0x300] ;  /* 0x0000c000ff542b82 */ /* 0x003e220000000a00 */
[----:B------:R-:W-:Y:S01]  /*3170*/  ISETP.NE.AND P6, PT, R95, RZ, PT ;  /* 0x000000ff5f00720c */ /* 0x000fe20003fc5270 */
[----:B------:R-:W-:Y:S01]  /*3180*/  IMAD.WIDE.U32 R90, R100, 0x10, R166 ;  /* 0x00000010645a7825 */ /* 0x000fe200078e00a6 */
[----:B------:R-:W-:-:S02]  /*3190*/  SEL R87, R79, R75, P5 ;  /* 0x0000004b4f577207 */ /* 0x000fc40002800000 */
[----:B------:R-:W-:Y:S01]  /*31a0*/  SEL R86, R78, R74, P5 ;  /* 0x0000004a4e567207 */ /* 0x000fe20002800000 */
[----:B------:R-:W-:Y:S01]  /*31b0*/  IMAD.WIDE.U32 R92, R101, 0x10, R166 ;  /* 0x00000010655c7825 */ /* 0x000fe200078e00a6 */
[----:B------:R-:W-:Y:S01]  /*31c0*/  SEL R68, R80, R68, P4 ;  /* 0x0000004450447207 */ /* 0x000fe20002000000 */
[----:B------:R-:W1:Y:S01]  /*31d0*/  @P2 LDC.64 R88, c[0x0][0x300] ;  /* 0x0000c000ff582b82 */ /* 0x000e620000000a00 */
[----:B------:R-:W-:Y:S01]  /*31e0*/  SEL R69, R81, R69, P4 ;  /* 0x0000004551457207 */ /* 0x000fe20002000000 */
[----:B------:R2:W-:Y:S01]  /*31f0*/  STG.E.128 desc[UR6][R90.64], R76 ;  /* 0x0000004c5a007986 */ /* 0x0005e2000c101d06 */
[C---:B------:R-:W-:Y:S02]  /*3200*/  SEL R70, R82.reuse, R70, P4 ;  /* 0x0000004652467207 */ /* 0x040fe40002000000 */
[C---:B------:R-:W-:Y:S02]  /*3210*/  SEL R71, R83.reuse, R71, P4 ;  /* 0x0000004753477207 */ /* 0x040fe40002000000 */
[----:B------:R-:W-:Y:S01]  /*3220*/  SEL R74, R82, R74, P5 ;  /* 0x0000004a524a7207 */ /* 0x000fe20002800000 */
[----:B------:R-:W3:Y:S01]  /*3230*/  @P3 LDC.64 R94, c[0x0][0x308] ;  /* 0x0000c200ff5e3b82 */ /* 0x000ee20000000a00 */
[----:B------:R-:W-:-:S02]  /*3240*/  SEL R75, R83, R75, P5 ;  /* 0x0000004b534b7207 */ /* 0x000fc40002800000 */
[----:B------:R-:W-:Y:S01]  /*3250*/  SEL R160, RZ, 0x1, P1 ;  /* 0x00000001ffa07807 */ /* 0x000fe20000800000 */
[----:B0-----:R-:W-:Y:S01]  /*3260*/  @P2 IMAD.WIDE.U32 R96, R101, 0x10, R84 ;  /* 0x0000001065602825 */ /* 0x001fe200078e0054 */
[-C--:B------:R-:W-:Y:S02]  /*3270*/  SEL R85, R77, R73.reuse, P5 ;  /* 0x000000494d557207 */ /* 0x080fe40002800000 */
[-C--:B------:R-:W-:Y:S02]  /*3280*/  SEL R84, R76, R72.reuse, P5 ;  /* 0x000000484c547207 */ /* 0x080fe40002800000 */
[----:B------:R-:W-:Y:S02]  /*3290*/  SEL R72, R80, R72, P5 ;  /* 0x0000004850487207 */ /* 0x000fe40002800000 */
[----:B------:R-:W-:Y:S01]  /*32a0*/  SEL R73, R81, R73, P5 ;  /* 0x0000004951497207 */ /* 0x000fe20002800000 */
[----:B-1----:R-:W-:-:S05]  /*32b0*/  @P2 IMAD.WIDE.U32 R88, R100, 0x10, R88 ;  /* 0x0000001064582825 */ /* 0x002fca00078e0058 */
[----:B------:R2:W-:Y:S01]  /*32c0*/  @P2 STG.E.128 desc[UR6][R88.64], R84 ;  /* 0x0000005458002986 */ /* 0x0005e2000c101d06 */
[----:B---3--:R-:W-:-:S05]  /*32d0*/  @P3 IMAD.WIDE.U32 R94, R101, 0x10, R94 ;  /* 0x00000010655e3825 */ /* 0x008fca00078e005e */
[----:B------:R2:W-:Y:S04]  /*32e0*/  @P3 STG.E.128 desc[UR6][R94.64], R68 ;  /* 0x000000445e003986 */ /* 0x0005e8000c101d06 */
[----:B------:R2:W-:Y:S04]  /*32f0*/  STG.E.128 desc[UR6][R92.64], R80 ;  /* 0x000000505c007986 */ /* 0x0005e8000c101d06 */
[----:B------:R2:W-:Y:S01]  /*3300*/  @P2 STG.E.128 desc[UR6][R96.64], R72 ;  /* 0x0000004860002986 */ /* 0x0005e2000c101d06 */
[----:B------:R-:W-:Y:S05]  /*3310*/  @!P6 BRA `(.L_x_2511) ;  /* 0xffffffd80084e947 */ /* 0x000fea000383ffff */
[----:B--2---:R-:W-:Y:S02]  /*3320*/  MOV R78, R41 ;  /* 0x00000029004e7202 */ /* 0x004fe40000000f00 */
        /* <DEDUP_REMOVED lines=93> */
.L_x_2502:
        /* <DEDUP_REMOVED lines=40> */
.L_x_2503:
[----:B------:R-:W-:Y:S01]  /*3b80*/  HFMA2.MMA R86, -RZ, RZ, 0, 9.5367431640625e-07 ;  /* 0x00000010ff567435 */ /* 0x000fe200000001ff */
[----:B------:R-:W-:Y:S02]  /*3b90*/  MOV R87, R76 ;  /* 0x0000004c00577202 */ /* 0x000fe40000000f00 */
[----:B------:R-:W-:Y:S02]  /*3ba0*/  MOV R89, 0x1f ;  /* 0x0000001f00597802 */ /* 0x000fe40000000f00 */
[----:B------:R-:W-:-:S07]  /*3bb0*/  MOV R84, 0xffffffff ;  /* 0xffffffff00547802 */ /* 0x000fce0000000f00 */
[----:B-----5:R-:W-:Y:S05]  /*3bc0*/  WARPSYNC.COLLECTIVE R84, `(.L_x_2512) ;  /* 0x0000000054087348 */ /* 0x020fea0003c00000 */
[----:B------:R0:W1:Y:S02]  /*3bd0*/  SHFL.DOWN P4, R85, R87, R86, R89 ;  /* 0x0800005657557389 */ /* 0x0000640000080059 */
[----:B01---5:R-:W-:Y:S01]  /*3be0*/  ENDCOLLECTIVE ;  /* 0x000000000000791b */ /* 0x023fe20003800000 */
.L_x_2512:
[----:B------:R-:W-:Y:S02]  /*3bf0*/  MOV R87, R79 ;  /* 0x0000004f00577202 */ /* 0x000fe40000000f00 */
[----:B------:R-:W-:-:S07]  /*3c00*/  MOV R77, R85 ;  /* 0x00000055004d7202 */ /* 0x000fce0000000f00 */
[----:B------:R-:W-:Y:S05]  /*3c10*/  WARPSYNC.COLLECTIVE R84, `(.L_x_2513) ;  /* 0x0000000054087348 */ /* 0x000fea0003c00000 */
[----:B------:R0:W1:Y:S02]  /*3c20*/  SHFL.DOWN P4, R85, R87, R86, R89 ;  /* 0x0800005657557389 */ /* 0x0000640000080059 */
[----:B01----:R-:W-:Y:S01]  /*3c30*/  ENDCOLLECTIVE ;  /* 0x000000000000791b */ /* 0x003fe20003800000 */
.L_x_2513:
[----:B------:R-:W-:Y:S01]  /*3c40*/  FADD.FTZ R77, R76, R77 ;  /* 0x0000004d4c4d7221 */ /* 0x000fe20000010000 */
[----:B------:R-:W-:-:S04]  /*3c50*/  HFMA2.MMA R86, -RZ, RZ, 0, 4.76837158203125e-07 ;  /* 0x00000008ff567435 */ /* 0x000fc800000001ff */
[----:B------:R-:W-:Y:S02]  /*3c60*/  MOV R87, R77 ;  /* 0x0000004d00577202 */ /* 0x000fe40000000f00 */
[----:B------:R-:W-:-:S07]  /*3c70*/  MOV R78, R85 ;  /* 0x00000055004e7202 */ /* 0x000fce0000000f00 */
[----:B------:R-:W-:Y:S05]  /*3c80*/  WARPSYNC.COLLECTIVE R84, `(.L_x_2514) ;  /* 0x0000000054087348 */ /* 0x000fea0003c00000 */
[----:B------:R0:W1:Y:S02]  /*3c90*/  SHFL.DOWN P4, R85, R87, R86, R89 ;  /* 0x0800005657557389 */ /* 0x0000640000080059 */
[----:B01----:R-:W-:Y:S01]  /*3ca0*/  ENDCOLLECTIVE ;  /* 0x000000000000791b */ /* 0x003fe20003800000 */
.L_x_2514:
[----:B------:R-:W-:-:S05]  /*3cb0*/  FADD.FTZ R78, R79, R78 ;  /* 0x0000004e4f4e7221 */ /* 0x000fca0000010000 */
[----:B------:R-:W-:Y:S02]  /*3cc0*/  MOV R87, R78 ;  /* 0x0000004e00577202 */ /* 0x000fe40000000f00 */
[----:B------:R-:W-:-:S07]  /*3cd0*/  MOV R80, R85 ;  /* 0x0000005500507202 */ /* 0x000fce0000000f00 */
[----:B------:R-:W-:Y:S05]  /*3ce0*/  WARPSYNC.COLLECTIVE R84, `(.L_x_2515) ;  /* 0x0000000054087348 */ /* 0x000fea0003c00000 */
[----:B------:R0:W1:Y:S02]  /*3cf0*/  SHFL.DOWN P4, R85, R87, R86, R89 ;  /* 0x0800005657557389 */ /* 0x0000640000080059 */
[----:B01----:R-:W-:Y:S01]  /*3d00*/  ENDCOLLECTIVE ;  /* 0x000000000000791b */ /* 0x003fe20003800000 */
.L_x_2515:
[----:B------:R-:W-:Y:S01]  /*3d10*/  FADD.FTZ R80, R77, R80 ;  /* 0x000000504d507221 */ /* 0x000fe20000010000 */
[----:B------:R-:W-:-:S04]  /*3d20*/  HFMA2.MMA R86, -RZ, RZ, 0, 2.384185791015625e-07 ;  /* 0x00000004ff567435 */ /* 0x000fc800000001ff */
[----:B------:R-:W-:Y:S02]  /*3d30*/  MOV R87, R80 ;  /* 0x0000005000577202 */ /* 0x000fe40000000f00 */
[----:B------:R-:W-:-:S07]  /*3d40*/  MOV R81, R85 ;  /* 0x0000005500517202 */ /* 0x000fce0000000f00 */
[----:B------:R-:W-:Y:S05]  /*3d50*/  WARPSYNC.COLLECTIVE R84, `(.L_x_2516) ;  /* 0x0000000054087348 */ /* 0x000fea0003c00000 */
[----:B------:R0:W1:Y:S02]  /*3d60*/  SHFL.DOWN P4, R85, R87, R86, R89 ;  /* 0x0800005657557389 */ /* 0x0000640000080059 */
[----:B01----:R-:W-:Y:S01]  /*3d70*/  ENDCOLLECTIVE ;  /* 0x000000000000791b */ /* 0x003fe20003800000 */
.L_x_2516:
[----:B------:R-:W-:-:S05]  /*3d80*/  FADD.FTZ R81, R78, R81 ;  /* 0x000000514e517221 */ /* 0x000fca0000010000 */
[----:B------:R-:W-:Y:S02]  /*3d90*/  MOV R87, R81 ;  /* 0x0000005100577202 */ /* 0x000fe40000000f00 */
[----:B------:R-:W-:-:S07]  /*3da0*/  MOV R83, R85 ;  /* 0x0000005500537202 */ /* 0x000fce0000000f00 */
[----:B------:R-:W-:Y:S05]  /*3db0*/  WARPSYNC.COLLECTIVE R84, `(.L_x_2517) ;  /* 0x0000000054087348 */ /* 0x000fea0003c00000 */
[----:B------:R0:W1:Y:S02]  /*3dc0*/  SHFL.DOWN P4, R85, R87, R86, R89 ;  /* 0x0800005657557389 */ /* 0x0000640000080059 */
[----:B01----:R-:W-:Y:S01]  /*3dd0*/  ENDCOLLECTIVE ;  /* 0x000000000000791b */ /* 0x003fe20003800000 */
.L_x_2517:
[----:B------:R-:W-:Y:S01]  /*3de0*/  FADD.FTZ R83, R80, R83 ;  /* 0x0000005350537221 */ /* 0x000fe20000010000 */
[----:B------:R-:W-:-:S04]  /*3df0*/  HFMA2.MMA R86, -RZ, RZ, 0, 1.1920928955078125e-07 ;  /* 0x00000002ff567435 */ /* 0x000fc800000001ff */
[----:B------:R-:W-:Y:S02]  /*3e00*/  MOV R87, R83 ;  /* 0x0000005300577202 */ /* 0x000fe40000000f00 */
[----:B------:R-:W-:-:S07]  /*3e10*/  MOV R82, R85 ;  /* 0x0000005500527202 */ /* 0x000fce0000000f00 */
[----:B------:R-:W-:Y:S05]  /*3e20*/  WARPSYNC.COLLECTIVE R84, `(.L_x_2518) ;  /* 0x0000000054087348 */ /* 0x000fea0003c00000 */
[----:B------:R0:W1:Y:S02]  /*3e30*/  SHFL.DOWN P4, R85, R87, R86, R89 ;  /* 0x0800005657557389 */ /* 0x0000640000080059 */
[----:B01----:R-:W-:Y:S01]  /*3e40*/  ENDCOLLECTIVE ;  /* 0x000000000000791b */ /* 0x003fe20003800000 */
.L_x_2518:
[----:B------:R-:W-:-:S05]  /*3e50*/  FADD.FTZ R82, R81, R82 ;  /* 0x0000005251527221 */ /* 0x000fca0000010000 */
[----:B------:R-:W-:Y:S02]  /*3e60*/  MOV R87, R82 ;  /* 0x0000005200577202 */ /* 0x000fe40000000f00 */
[----:B------:R-:W-:-:S07]  /*3e70*/  MOV R76, R85 ;  /* 0x00000055004c7202 */ /* 0x000fce0000000f00 */
[----:B------:R-:W-:Y:S05]  /*3e80*/  WARPSYNC.COLLECTIVE R84, `(.L_x_2519) ;  /* 0x0000000054087348 */ /* 0x000fea0003c00000 */
[----:B------:R0:W1:Y:S02]  /*3e90*/  SHFL.DOWN P4, R85, R87, R86, R89 ;  /* 0x0800005657557389 */ /* 0x0000640000080059 */
[----:B01----:R-:W-:Y:S01]  /*3ea0*/  ENDCOLLECTIVE ;  /* 0x000000000000791b */ /* 0x003fe20003800000 */
.L_x_2519:
[----:B------:R-:W-:Y:S01]  /*3eb0*/  FADD.FTZ R76, R83, R76 ;  /* 0x0000004c534c7221 */ /* 0x000fe20000010000 */
[----:B------:R-:W-:-:S04]  /*3ec0*/  HFMA2.MMA R86, -RZ, RZ, 0, 5.9604644775390625e-08 ;  /* 0x00000001ff567435 */ /* 0x000fc800000001ff */
[----:B------:R-:W-:Y:S02]  /*3ed0*/  MOV R87, R76 ;  /* 0x0000004c00577202 */ /* 0x000fe40000000f00 */
[----:B------:R-:W-:-:S07]  /*3ee0*/  MOV R79, R85 ;  /* 0x00000055004f7202 */ /* 0x000fce0000000f00 */
[----:B------:R-:W-:Y:S05]  /*3ef0*/  WARPSYNC.COLLECTIVE R84, `(.L_x_2520) ;  /* 0x0000000054087348 */ /* 0x000fea0003c00000 */
[----:B------:R0:W1:Y:S02]  /*3f00*/  SHFL.DOWN P4, R85, R87, R86, R89 ;  /* 0x0800005657557389 */ /* 0x0000640000080059 */
[----:B01----:R-:W-:Y:S01]  /*3f10*/  ENDCOLLECTIVE ;  /* 0x000000000000791b */ /* 0x003fe20003800000 */
.L_x_2520:
[----:B------:R-:W-:-:S05]  /*3f20*/  FADD.FTZ R77, R82, R79 ;  /* 0x0000004f524d7221 */ /* 0x000fca0000010000 */
[----:B------:R-:W-:Y:S02]  /*3f30*/  MOV R87, R77 ;  /* 0x0000004d00577202 */ /* 0x000fe40000000f00 */
[----:B------:R-:W-:-:S07]  /*3f40*/  MOV R79, R85 ;  /* 0x00000055004f7202 */ /* 0x000fce0000000f00 */
[----:B------:R-:W-:Y:S05]  /*3f50*/  WARPSYNC.COLLECTIVE R84, `(.L_x_2521) ;  /* 0x0000000054087348 */ /* 0x000fea0003c00000 */
[----:B------:R0:W1:Y:S02]  /*3f60*/  SHFL.DOWN P4, R85, R87, R86, R89 ;  /* 0x0800005657557389 */ /* 0x0000640000080059 */
[----:B01----:R-:W-:Y:S01]  /*3f70*/  ENDCOLLECTIVE ;  /* 0x000000000000791b */ /* 0x003fe20003800000 */
.L_x_2521:
[----:B------:R-:W-:Y:S01]  /*3f80*/  MOV R78, R85 ;  /* 0x00000055004e7202 */ /* 0x000fe20000000f00 */
[----:B------:R-:W-:Y:S06]  /*3f90*/  BRA `(.L_x_2522) ;  /* 0xffffffe000c87947 */ /* 0x000fec000383ffff */
.L_x_2523:
        /* <DEDUP_REMOVED lines=14> */
.L_x_3311:


//--------------------- .text._ZN10layer_norm31ln_parallel_residual_bwd_kernelINS_13Kernel_traitsI6__halfffffjLj6144ELj1ELj1ELj8ELj16ENS_18Kernel_traits_baseILj6144ES2_ffffjLj256EEEEELb0ELb1ELb0EEEvNS_9BwdParamsE --------------------------
	.section	.text._ZN10layer_norm31ln_parallel_residual_bwd_kernelINS_13Kernel_traitsI6__halfffffjLj6144ELj1ELj1ELj8ELj16ENS_18Kernel_traits_baseILj6144ES2_ffffjLj256EEEEELb0ELb1ELb0EEEvNS_9BwdParamsE,"ax",@progbits
	.align	128
        .global         _ZN10layer_norm31ln_parallel_residual_bwd_kernelINS_13Kernel_traitsI6__halfffffjLj6144ELj1ELj1ELj8ELj16ENS_18Kernel_traits_baseILj6144ES2_ffffjLj256EEEEELb0ELb1ELb0EEEvNS_9BwdParamsE
        .type           _ZN10layer_norm31ln_parallel_residual_bwd_kernelINS_13Kernel_traitsI6__halfffffjLj6144ELj1ELj1ELj8ELj16ENS_18Kernel_traits_baseILj6144ES2_ffffjLj256EEEEELb0ELb1ELb0EEEvNS_9BwdParamsE,@function
        .size           _ZN10layer_norm31ln_parallel_residual_bwd_kernelINS_13Kernel_traitsI6__halfffffjLj6144ELj1ELj1ELj8ELj16ENS_18Kernel_traits_baseILj6144ES2_ffffjLj256EEEEELb0ELb1ELb0EEEvNS_9BwdParamsE,(.L_x_3312 - _ZN10layer_norm31ln_parallel_residual_bwd_kernelINS_13Kernel_traitsI6__halfffffjLj6144ELj1ELj1ELj8ELj16ENS_18Kernel_traits_baseILj6144ES2_ffffjLj256EEEEELb0ELb1ELb0EEEvNS_9BwdParamsE)
        .other          _ZN10layer_norm31ln_parallel_residual_bwd_kernelINS_13Kernel_traitsI6__halfffffjLj6144ELj1ELj1ELj8ELj16ENS_18Kernel_traits_baseILj6144ES2_ffffjLj256EEEEELb0ELb1ELb0EEEvNS_9BwdParamsE,@"STO_CUDA_ENTRY STV_DEFAULT"
_ZN10layer_norm31ln_parallel_residual_bwd_kernelINS_13Kernel_traitsI6__halfffffjLj6144ELj1ELj1ELj8ELj16ENS_18Kernel_traits_baseILj6144ES2_ffffjLj256EEEEELb0ELb1ELb0EEEvNS_9BwdParamsE:
.text._ZN10layer_norm31ln_parallel_residual_bwd_kernelINS_13Kernel_traitsI6__halfffffjLj6144ELj1ELj1ELj8ELj16ENS_18Kernel_traits_baseILj6144ES2_ffffjLj256EEEEELb0ELb1ELb0EEEvNS_9BwdParamsE:
        /* <DEDUP_REMOVED lines=16> */
[----:B------:R-:W-:Y:S02]  /*0100*/  LEA.HI.SX32 R3, R3, R2, 0x1e ;  /* 0x0000000203037211 */ /* 0x000fe400078ff2ff */
[----:B------:R-:W-:Y:S02]  /*0110*/  LOP3.LUT R2, R169, 0xff, RZ, 0xc0, !PT ;  /* 0x000000ffa9027812 */ /* 0x000fe400078ec0ff */
[C---:B------:R-:W-:Y:S02]  /*0120*/  LOP3.LUT P5, RZ, R3.reuse, 0xffffff00, RZ, 0xc0, !PT ;  /* 0xffffff0003ff7812 */ /* 0x040fe400078ac0ff */
[C---:B------:R-:W-:Y:S02]  /*0130*/  ISETP.GE.U32.AND P0, PT, R3.reuse, 0x200, PT ;  /* 0x000002000300780c */ /* 0x040fe40003f06070 */
[C---:B------:R-:W-:Y:S02]  /*0140*/  ISETP.GE.U32.AND P1, PT, R3.reuse, 0x300, PT ;  /* 0x000003000300780c */ /* 0x040fe40003f26070 */
[----:B------:R-:W-:-:S02]  /*0150*/  ISETP.GE.U32.AND P2, PT, R3, 0x400, PT ;  /* 0x000004000300780c */ /* 0x000fc40003f46070 */
[C---:B------:R-:W-:Y:S02]  /*0160*/  ISETP.GE.U32.AND P3, PT, R3.reuse, 0x500, PT ;  /* 0x000005000300780c */ /* 0x040fe40003f66070 */
[----:B------:R-:W-:Y:S02]  /*0170*/  ISETP.GE.U32.AND P4, PT, R3, 0x600, PT ;  /* 0x000006000300780c */ /* 0x000fe40003f86070 */
[----:B------:R-:W-:Y:S01]  /*0180*/  MOV R3, R2 ;  /* 0x0000000200037202 */ /* 0x000fe20000000f00 */
[----:B------:R-:W0:Y:S01]  /*0190*/  @P5 LDC.64 R4, c[0x0][0x260] ;  /* 0x00009800ff045b82 */ /* 0x000e220000000a00 */
[----:B-1----:R-:W-:Y:S02]  /*01a0*/  LEA.HI R101, R169, UR6, RZ, 0x18 ;  /* 0x00000006a9657c11 */ /* 0x002fe4000f8fc0ff */
[----:B------:R-:W-:Y:S02]  /*01b0*/  P2R R175, PR, RZ, 0x10 ;  /* 0x00000010ffaf7803 */ /* 0x000fe40000000000 */
[----:B------:R-:W-:-:S02]  /*01c0*/  CS2R R48, SRZ ;  /* 0x0000000000307805 */ /* 0x000fc4000001ff00 */
[----:B------:R-:W-:Y:S01]  /*01d0*/  P2R R173, PR, RZ, 0x20 ;  /* 0x00000020ffad7803 */ /* 0x000fe20000000000 */
[----:B------:R-:W1:Y:S08]  /*01e0*/  @P0 LDC.64 R6, c[0x0][0x260] ;  /* 0x00009800ff060b82 */ /* 0x000e700000000a00 */
[----:B------:R-:W2:Y:S08]  /*01f0*/  @P1 LDC.64 R10, c[0x0][0x260] ;  /* 0x00009800ff0a1b82 */ /* 0x000eb00000000a00 */
[----:B------:R-:W3:Y:S01]  /*0200*/  @P2 LDC.64 R12, c[0x0][0x260] ;  /* 0x00009800ff0c2b82 */ /* 0x000ee20000000a00 */
[C---:B0-----:R-:W-:Y:S01]  /*0210*/  @P5 IMAD.WIDE.U32 R4, R3.reuse, 0x8, R4 ;  /* 0x0000000803045825 */ /* 0x041fe200078e0004 */
[----:B------:R-:W-:-:S02]  /*0220*/  @P5 LOP3.LUT R3, R3, 0x100, RZ, 0xfc, !PT ;  /* 0x0000010003035812 */ /* 0x000fc400078efcff */
[----:B------:R-:W-:Y:S02]  /*0230*/  CS2R R50, SRZ ;  /* 0x0000000000327805 */ /* 0x000fe4000001ff00 */
[----:B------:R-:W-:Y:S02]  /*0240*/  CS2R R44, SRZ ;  /* 0x00000000002c7805 */ /* 0x000fe4000001ff00 */
[----:B------:R-:W-:Y:S01]  /*0250*/  CS2R R46, SRZ ;  /* 0x00000000002e7805 */ /* 0x000fe2000001ff00 */
[----:B------:R-:W5:Y:S01]  /*0260*/  @P5 LDG.E.64 R52, desc[UR4][R4.64] ;  /* 0x0000000404345981 */ /* 0x000f62000c1e1b00 */
[----:B------:R-:W0:Y:S01]  /*0270*/  @P3 LDC.64 R14, c[0x0][0x260] ;  /* 0x00009800ff0e3b82 */ /* 0x000e220000000a00 */
[C---:B-1----:R-:W-:Y:S01]  /*0280*/  @P0 IMAD.WIDE.U32 R8, R3.reuse, 0x8, R6 ;  /* 0x0000000803080825 */ /* 0x042fe200078e0006 */
[----:B------:R-:W-:Y:S02]  /*0290*/  @P0 IADD3 R3, R3, 0x100, RZ ;  /* 0x0000010003030810 */ /* 0x000fe40007ffe0ff */
[----:B------:R-:W-:-:S02]  /*02a0*/  CS2R R40, SRZ ;  /* 0x0000000000287805 */ /* 0x000fc4000001ff00 */
[----:B------:R-:W-:Y:S02]  /*02b0*/  CS2R R42, SRZ ;  /* 0x00000000002a7805 */ /* 0x000fe4000001ff00 */
[----:B------:R-:W-:Y:S01]  /*02c0*/  CS2R R36, SRZ ;  /* 0x0000000000247805 */ /* 0x000fe2000001ff00 */
[----:B------:R-:W5:Y:S01]  /*02d0*/  @P0 LDG.E.64 R54, desc[UR4][R8.64] ;  /* 0x0000000408360981 */ /* 0x000f62000c1e1b00 */
[----:B------:R-:W1:Y:S01]  /*02e0*/  @P4 LDC.64 R16, c[0x0][0x260] ;  /* 0x00009800ff104b82 */ /* 0x000e620000000a00 */
[C---:B--2---:R-:W-:Y:S01]  /*02f0*/  @P1 IMAD.WIDE.U32 R10, R3.reuse, 0x8, R10 ;  /* 0x00000008030a1825 */ /* 0x044fe200078e000a */
[----:B------:R-:W-:Y:S02]  /*0300*/  @P1 IADD3 R3, R3, 0x100, RZ ;  /* 0x0000010003031810 */ /* 0x000fe40007ffe0ff */
[----:B------:R-:W-:Y:S02]  /*0310*/  CS2R R38, SRZ ;  /* 0x0000000000267805 */ /* 0x000fe4000001ff00 */
[----:B------:R-:W-:-:S02]  /*0320*/  CS2R R32, SRZ ;  /* 0x0000000000207805 */ /* 0x000fc4000001ff00 */
[----:B------:R-:W-:Y:S01]  /*0330*/  CS2R R34, SRZ ;  /* 0x0000000000227805 */ /* 0x000fe2000001ff00 */
[----:B------:R-:W5:Y:S01]  /*0340*/  @P1 LDG.E.64 R56, desc[UR4][R10.64] ;  /* 0x000000040a381981 */ /* 0x000f62000c1e1b00 */
[C---:B---3--:R-:W-:Y:S01]  /*0350*/  @P2 IMAD.WIDE.U32 R12, R3.reuse, 0x8, R12 ;  /* 0x00000008030c2825 */ /* 0x048fe200078e000c */
[----:B------:R-:W-:Y:S02]  /*0360*/  @P2 IADD3 R3, R3, 0x100, RZ ;  /* 0x0000010003032810 */ /* 0x000fe40007ffe0ff */
[----:B------:R-:W-:Y:S02]  /*0370*/  CS2R R28, SRZ ;  /* 0x00000000001c7805 */ /* 0x000fe4000001ff00 */
[----:B------:R-:W-:Y:S02]  /*0380*/  CS2R R30, SRZ ;  /* 0x00000000001e7805 */ /* 0x000fe4000001ff00 */
[----:B------:R-:W-:Y:S01]  /*0390*/  CS2R R24, SRZ ;  /* 0x0000000000187805 */ /* 0x000fe2000001ff00 */
[----:B------:R2:W5:Y:S01]  /*03a0*/  @P2 LDG.E.64 R58, desc[UR4][R12.64] ;  /* 0x000000040c3a2981 */ /* 0x000562000c1e1b00 */
[C---:B0-----:R-:W-:Y:S01]  /*03b0*/  @P3 IMAD.WIDE.U32 R14, R3.reuse, 0x8, R14 ;  /* 0x00000008030e3825 */ /* 0x041fe200078e000e */
[----:B------:R-:W-:-:S02]  /*03c0*/  @P3 IADD3 R3, R3, 0x100, RZ ;  /* 0x0000010003033810 */ /* 0x000fc40007ffe0ff */
[----:B------:R-:W-:Y:S02]  /*03d0*/  CS2R R26, SRZ ;  /* 0x00000000001a7805 */ /* 0x000fe4000001ff00 */
[----:B------:R-:W-:Y:S02]  /*03e0*/  CS2R R20, SRZ ;  /* 0x0000000000147805 */ /* 0x000fe4000001ff00 */
[----:B------:R-:W-:Y:S01]  /*03f0*/  CS2R R22, SRZ ;  /* 0x0000000000167805 */ /* 0x000fe2000001ff00 */
[----:B------:R0:W5:Y:S01]  /*0400*/  @P3 LDG.E.64 R60, desc[UR4][R14.64] ;  /* 0x000000040e3c3981 */ /* 0x000162000c1e1b00 */
[----:B-1----:R-:W-:-:S05]  /*0410*/  @P4 IMAD.WIDE.U32 R6, R3, 0x8, R16 ;  /* 0x0000000803064825 */ /* 0x002fca00078e0010 */
[----:B------:R1:W5:Y:S01]  /*0420*/  @P4 LDG.E.64 R62, desc[UR4][R6.64] ;  /* 0x00000004063e4981 */ /* 0x000362000c1e1b00 */
[----:B------:R-:W-:Y:S01]  /*0430*/  ISETP.GE.AND P4, PT, R101, UR7, PT ;  /* 0x0000000765007c0c */ /* 0x000fe2000bf86270 */
[----:B------:R-:W-:Y:S01]  /*0440*/  ULDC.64 UR6, c[0x0][0x300] ;  /* 0x0000c00000067ab9 */ /* 0x000fe20000000a00 */
[----:B------:R-:W-:Y:S02]  /*0450*/  CS2R R16, SRZ ;  /* 0x0000000000107805 */ /* 0x000fe4000001ff00 */
[----:B------:R-:W-:Y:S02]  /*0460*/  CS2R R18, SRZ ;  /* 0x0000000000127805 */ /* 0x000fe4000001ff00 */
[----:B--2---:R-:W-:Y:S02]  /*0470*/  CS2R R12, SRZ ;  /* 0x00000000000c7805 */ /* 0x004fe4000001ff00 */
[----:B0-----:R-:W-:Y:S02]  /*0480*/  CS2R R14, SRZ ;  /* 0x00000000000e7805 */ /* 0x001fe4000001ff00 */
[----:B------:R-:W-:-:S02]  /*0490*/  CS2R R8, SRZ ;  /* 0x0000000000087805 */ /* 0x000fc4000001ff00 */
[----:B------:R-:W-:Y:S02]  /*04a0*/  CS2R R10, SRZ ;  /* 0x00000000000a7805 */ /* 0x000fe4000001ff00 */
[----:B------:R-:W-:Y:S02]  /*04b0*/  CS2R R4, SRZ ;  /* 0x0000000000047805 */ /* 0x000fe4000001ff00 */
[----:B-1----:R-:W-:Y:S01]  /*04c0*/  CS2R R6, SRZ ;  /* 0x0000000000067805 */ /* 0x002fe2000001ff00 */
[----:B------:R-:W-:Y:S06]  /*04d0*/  @P4 BRA `(.L_x_2524) ;  /* 0x0000002800804947 */ /* 0x000fec0003800000 */
[----:B------:R-:W0:Y:S01]  /*04e0*/  LDC.U8 R171, c[0x0][0x2a0] ;  /* 0x0000a800ffab7b82 */ /* 0x000e220000000000 */
[----:B-----5:R-:W-:Y:S01]  /*04f0*/  MOV R103, R52 ;  /* 0x0000003400677202 */ /* 0x020fe20000000f00 */
[----:B------:R-:W-:Y:S01]  /*0500*/  HFMA2.MMA R92, -RZ, RZ, 0, 5.9604644775390625e-08 ;  /* 0x00000001ff5c7435 */ /* 0x000fe200000001ff */
[--C-:B------:R-:W-:Y:S02]  /*0510*/  SHF.R.U64 R100, R52, 0x10, R53.reuse ;  /* 0x0000001034647819 */ /* 0x100fe40000001235 */
        /* <DEDUP_REMOVED lines=46> */
[----:B0-----:R-:W-:-:S07]  /*0800*/  HADD2.F32 R122, -RZ, R122.H0_H0 ;  /* 0x2000007aff7a7230 */ /* 0x001fce0000004100 */
.L_x_2550:
[----:B------:R-:W0:Y:S01]  /*0810*/  LDC.64 R84, c[0x0][0x250] ;  /* 0x00009400ff547b82 */ /* 0x000e220000000a00 */
        /* <DEDUP_REMOVED lines=12> */
[----:B------:R-:W-:Y:S02]  /*08e0*/  MOV R97, RZ ;  /* 0x000000ff00617202 */ /* 0x000fe40000000f00 */
[----:B------:R-:W-:Y:S02]  /*08f0*/  MOV R98, RZ ;  /* 0x000000ff00627202 */ /* 0x000fe40000000f00 */
[----:B------:R-:W-:Y:S01]  /*0900*/  MOV R96, R124 ;  /* 0x0000007c00607202 */ /* 0x000fe20000000f00 */
[----:B0-----:R-:W-:Y:S06]  /*0910*/  @!P4 BRA `(.L_x_2526) ;  /* 0x0000000000a8c947 */ /* 0x001fec0003800000 */
[----:B------:R-:W0:Y:S01]  /*0920*/  LDC.64 R84, c[0x0][0x2b8] ;  /* 0x0000ae00ff547b82 */ /* 0x000e220000000a00 */
[----:B------:R-:W-:-:S04]  /*0930*/  LEA R88, P4, R124, UR10, 0x4 ;  /* 0x0000000a7c587c11 */ /* 0x000fc8000f8820ff */
[----:B------:R-:W-:Y:S02]  /*0940*/  LEA.HI.X R89, R124, UR11, RZ, 0x4, P4 ;  /* 0x0000000b7c597c11 */ /* 0x000fe4000a0f24ff */
[----:B------:R-:W-:-:S04]  /*0950*/  ISETP.NE.U32.AND P4, PT, RZ, UR8, PT ;  /* 0x00000008ff007c0c */ /* 0x000fc8000bf85070 */
[----:B------:R-:W2:Y:S01]  /*0960*/  LDG.E.128 R88, desc[UR4][R88.64] ;  /* 0x0000000458587981 */ /* 0x000ea2000c1e1d00 */
[----:B------:R-:W-:Y:S01]  /*0970*/  ISETP.NE.AND.EX P4, PT, RZ, UR9, PT, P4 ;  /* 0x00000009ff007c0c */ /* 0x000fe2000bf85340 */
[----:B0-----:R-:W-:-:S12]  /*0980*/  IMAD.WIDE.U32 R84, R124, 0x10, R84 ;  /* 0x000000107c547825 */ /* 0x001fd800078e0054 */
[----:B------:R-:W-:-:S04]  /*0990*/  @P4 LEA R94, P5, R124, UR8, 0x4 ;  /* 0x000000087c5e4c11 */ /* 0x000fc8000f8a20ff */
[----:B------:R-:W-:Y:S01]  /*09a0*/  @P4 LEA.HI.X R95, R124, UR9, RZ, 0x4, P5 ;  /* 0x000000097c5f4c11 */ /* 0x000fe2000a8f24ff */
[----:B------:R-:W3:Y:S04]  /*09b0*/  LDG.E.128 R84, desc[UR4][R84.64] ;  /* 0x0000000454547981 */ /* 0x000ee8000c1e1d00 */
[----:B------:R0:W5:Y:S01]  /*09c0*/  @P4 LDG.E.128 R52, desc[UR4][R94.64] ;  /* 0x000000045e344981 */ /* 0x000162000c1e1d00 */
[----:B------:R-:W-:-:S04]  /*09d0*/  ISETP.NE.AND P4, PT, R171, RZ, PT ;  /* 0x000000ffab00720c */ /* 0x000fc80003f85270 */
[----:B-----5:R-:W-:-:S05]  /*09e0*/  FSEL R96, R93, RZ, !P4 ;  /* 0x000000ff5d607208 */ /* 0x020fca0006000000 */
[C---:B--2---:R-:W-:Y:S01]  /*09f0*/  FADD.FTZ R3, -R96.reuse, R88 ;  /* 0x0000005860037221 */ /* 0x044fe20000010100 */
[----:B------:R-:W-:-:S03]  /*0a00*/  FADD.FTZ R97, -R96, R89 ;  /* 0x0000005960617221 */ /* 0x000fc60000010100 */
[C---:B------:R-:W-:Y:S01]  /*0a10*/  FMUL.FTZ R3, R126.reuse, R3 ;  /* 0x000000037e037220 */ /* 0x040fe20000410000 */
[----:B------:R-:W-:Y:S01]  /*0a20*/  FMUL.FTZ R128, R126, R97 ;  /* 0x000000617e807220 */ /* 0x000fe20000410000 */
[C---:B------:R-:W-:Y:S01]  /*0a30*/  FADD.FTZ R139, -R96.reuse, R90 ;  /* 0x0000005a608b7221 */ /* 0x040fe20000010100 */
[----:B------:R-:W-:-:S03]  /*0a40*/  FADD.FTZ R91, -R96, R91 ;  /* 0x0000005b605b7221 */ /* 0x000fc60000010100 */
[----:B------:R-:W-:Y:S01]  /*0a50*/  FMUL.FTZ R139, R126, R139 ;  /* 0x0000008b7e8b7220 */ /* 0x000fe20000410000 */
[----:B---3--:R-:W-:Y:S01]  /*0a60*/  FMUL.FTZ R140, R103, R84 ;  /* 0x00000054678c7220 */ /* 0x008fe20000410000 */
[----:B------:R-:W-:Y:S01]  /*0a70*/  FADD.FTZ R24, R24, R84 ;  /* 0x0000005418187221 */ /* 0x000fe20000010000 */
[----:B------:R-:W-:Y:S01]  /*0a80*/  FFMA.FTZ R48, R84, R3, R48 ;  /* 0x0000000354307223 */ /* 0x000fe20000010030 */
[----:B------:R-:W-:Y:S01]  /*0a90*/  FADD.FTZ R25, R25, R85 ;  /* 0x0000005519197221 */ /* 0x000fe20000010000 */
[----:B------:R-:W-:Y:S01]  /*0aa0*/  FFMA.FTZ R49, R85, R128, R49 ;  /* 0x0000008055317223 */ /* 0x000fe20000010031 */
[----:B------:R-:W-:Y:S01]  /*0ab0*/  FMUL.FTZ R137, R100, R85 ;  /* 0x0000005564897220 */ /* 0x000fe20000410000 */
[----:B------:R-:W-:Y:S01]  /*0ac0*/  FADD.FTZ R84, RZ, R140 ;  /* 0x0000008cff547221 */ /* 0x000fe20000010000 */
[----:B------:R-:W-:Y:S01]  /*0ad0*/  FFMA.FTZ R85, R3, R140, RZ ;  /* 0x0000008c03557223 */ /* 0x000fe200000100ff */
[----:B------:R-:W-:Y:S02]  /*0ae0*/  FMUL.FTZ R152, R105, R86 ;  /* 0x0000005669987220 */ /* 0x000fe40000410000 */
        /* <DEDUP_REMOVED lines=12> */
[----:B0-----:R-:W-:-:S07]  /*0bb0*/  FFMA.FTZ R98, R156, R154, R85 ;  /* 0x0000009a9c627223 */ /* 0x001fce0000010055 */
.L_x_2526:
[----:B------:R-:W-:Y:S05]  /*0bc0*/  BSYNC B0 ;  /* 0x0000000000007941 */ /* 0x000fea0003800000 */
.L_x_2525:
[----:B------:R-:W-:Y:S04]  /*0bd0*/  BSSY B0, `(.L_x_2527) ;  /* 0x000002c000007945 */ /* 0x000fe80003800000 */
[----:B------:R-:W-:Y:S05]  /*0be0*/  @!P0 BRA `(.L_x_2528) ;  /* 0x0000000000a88947 */ /* 0x000fea0003800000 */
        /* <DEDUP_REMOVED lines=12> */
[----:B-----5:R-:W-:Y:S02]  /*0cb0*/  FSEL R130, R93, RZ, !P4 ;  /* 0x000000ff5d827208 */ /* 0x020fe40006000000 */
[----:B------:R-:W-:-:S03]  /*0cc0*/  IADD3 R96, R96, 0x100, RZ ;  /* 0x0000010060607810 */ /* 0x000fc60007ffe0ff */
[C---:B--2---:R-:W-:Y:S01]  /*0cd0*/  FADD.FTZ R127, -R130.reuse, R88 ;  /* 0x00000058827f7221 */ /* 0x044fe20000010100 */
[C---:B------:R-:W-:Y:S01]  /*0ce0*/  FADD.FTZ R99, -R130.reuse, R89 ;  /* 0x0000005982637221 */ /* 0x040fe20000010100 */
[C---:B------:R-:W-:Y:S01]  /*0cf0*/  FADD.FTZ R143, -R130.reuse, R90 ;  /* 0x0000005a828f7221 */ /* 0x040fe20000010100 */
[----:B------:R-:W-:Y:S01]  /*0d00*/  FADD.FTZ R91, -R130, R91 ;  /* 0x0000005b825b7221 */ /* 0x000fe20000010100 */
[C---:B------:R-:W-:Y:S01]  /*0d10*/  FMUL.FTZ R127, R126.reuse, R127 ;  /* 0x0000007f7e7f7220 */ /* 0x040fe20000410000 */
[C---:B------:R-:W-:Y:S01]  /*0d20*/  FMUL.FTZ R130, R126.reuse, R99 ;  /* 0x000000637e827220 */ /* 0x040fe20000410000 */
[----:B------:R-:W-:Y:S01]  /*0d30*/  FMUL.FTZ R143, R126, R143 ;  /* 0x0000008f7e8f7220 */ /* 0x000fe20000410000 */
[----:B---3--:R-:W-:Y:S01]  /*0d40*/  FMUL.FTZ R142, R107, R84 ;  /* 0x000000546b8e7220 */ /* 0x008fe20000410000 */
[----:B------:R-:W-:Y:S01]  /*0d50*/  FADD.FTZ R20, R20, R84 ;  /* 0x0000005414147221 */ /* 0x000fe20000010000 */
[----:B------:R-:W-:Y:S01]  /*0d60*/  FFMA.FTZ R44, R84, R127, R44 ;  /* 0x0000007f542c7223 */ /* 0x000fe2000001002c */
[----:B------:R-:W-:Y:S01]  /*0d70*/  FADD.FTZ R21, R21, R85 ;  /* 0x0000005515157221 */ /* 0x000fe20000010000 */
[----:B------:R-:W-:Y:S01]  /*0d80*/  FFMA.FTZ R45, R85, R130, R45 ;  /* 0x00000082552d7223 */ /* 0x000fe2000001002d */
        /* <DEDUP_REMOVED lines=15> */
[----:B0-----:R-:W-:-:S07]  /*0e80*/  FFMA.FTZ R98, R162, R160, R85 ;  /* 0x000000a0a2627223 */ /* 0x001fce0000010055 */
.L_x_2528:
[----:B------:R-:W-:Y:S05]  /*0e90*/  BSYNC B0 ;  /* 0x0000000000007941 */ /* 0x000fea0003800000 */
.L_x_2527:
        /* <DEDUP_REMOVED lines=43> */
[----:B0-----:R-:W-:-:S07]  /*1150*/  FFMA.FTZ R98, R166, R161, R85 ;  /* 0x000000a1a6627223 */ /* 0x001fce0000010055 */
.L_x_2530:
[----:B------:R-:W-:Y:S05]  /*1160*/  BSYNC B0 ;  /* 0x0000000000007941 */ /* 0x000fea0003800000 */
.L_x_2529:
        /* <DEDUP_REMOVED lines=44> */
.L_x_2532:
[----:B------:R-:W-:Y:S05]  /*1430*/  BSYNC B0 ;  /* 0x0000000000007941 */ /* 0x000fea0003800000 */
.L_x_2531:
        /* <DEDUP_REMOVED lines=44> */
.L_x_2534:
[----:B------:R-:W-:Y:S05]  /*1700*/  BSYNC B0 ;  /* 0x0000000000007941 */ /* 0x000fea0003800000 */
.L_x_2533:
[----:B------:R-:W-:Y:S01]  /*1710*/  ISETP.NE.AND P4, PT, R175, RZ, PT ;  /* 0x000000ffaf00720c */ /* 0x000fe20003f85270 */
[----:B------:R-:W-:-:S12]  /*1720*/  BSSY B0, `(.L_x_2535) ;  /* 0x000002b000007945 */ /* 0x000fd80003800000 */
[----:B------:R-:W-:Y:S05]  /*1730*/  @!P4 BRA `(.L_x_2536) ;  /* 0x0000000000a4c947 */ /* 0x000fea0003800000 */
[----:B------:R-:W0:Y:S01]  /*1740*/  LDC.64 R84, c[0x0][0x2b8] ;  /* 0x0000ae00ff547b82 */ /* 0x000e220000000a00 */
[----:B------:R-:W-:-:S04]  /*1750*/  ISETP.NE.AND P4, PT, R171, RZ, PT ;  /* 0x000000ffab00720c */ /* 0x000fc80003f85270 */
[----:B-----5:R-:W-:Y:S02]  /*1760*/  FSEL R99, R93, RZ, !P4 ;  /* 0x000000ff5d637208 */ /* 0x020fe40006000000 */
[----:B------:R-:W-:-:S04]  /*1770*/  LEA R88, P4, R96, UR10, 0x4 ;  /* 0x0000000a60587c11 */ /* 0x000fc8000f8820ff */
[----:B------:R-:W-:Y:S02]  /*1780*/  LEA.HI.X R89, R96, UR11, RZ, 0x4, P4 ;  /* 0x0000000b60597c11 */ /* 0x000fe4000a0f24ff */
[----:B------:R-:W-:-:S04]  /*1790*/  ISETP.NE.U32.AND P4, PT, RZ, UR8, PT ;  /* 0x00000008ff007c0c */ /* 0x000fc8000bf85070 */
[----:B------:R-:W2:Y:S01]  /*17a0*/  LDG.E.128 R88, desc[UR4][R88.64] ;  /* 0x0000000458587981 */ /* 0x000ea2000c1e1d00 */
[----:B------:R-:W-:Y:S01]  /*17b0*/  ISETP.NE.AND.EX P4, PT, RZ, UR9, PT, P4 ;  /* 0x00000009ff007c0c */ /* 0x000fe2000bf85340 */
[----:B0-----:R-:W-:-:S06]  /*17c0*/  IMAD.WIDE.U32 R84, R96, 0x10, R84 ;  /* 0x0000001060547825 */ /* 0x001fcc00078e0054 */
[----:B------:R-:W3:Y:S06]  /*17d0*/  LDG.E.128 R84, desc[UR4][R84.64] ;  /* 0x0000000454547981 */ /* 0x000eec000c1e1d00 */
[----:B------:R-:W-:-:S04]  /*17e0*/  @P4 LEA R94, P5, R96, UR8, 0x4 ;  /* 0x00000008605e4c11 */ /* 0x000fc8000f8a20ff */
[----:B------:R-:W-:-:S05]  /*17f0*/  @P4 LEA.HI.X R95, R96, UR9, RZ, 0x4, P5 ;  /* 0x00000009605f4c11 */ /* 0x000fca000a8f24ff */
[----:B------:R0:W5:Y:S01]  /*1800*/  @P4 LDG.E.128 R72, desc[UR4][R94.64] ;  /* 0x000000045e484981 */ /* 0x000162000c1e1d00 */
[C---:B--2---:R-:W-:Y:S01]  /*1810*/  FADD.FTZ R135, -R99.reuse, R88 ;  /* 0x0000005863877221 */ /* 0x044fe20000010100 */
[----:B------:R-:W-:-:S03]  /*1820*/  FADD.FTZ R93, -R99, R89 ;  /* 0x00000059635d7221 */ /* 0x000fc60000010100 */
[C---:B------:R-:W-:Y:S01]  /*1830*/  FMUL.FTZ R135, R126.reuse, R135 ;  /* 0x000000877e877220 */ /* 0x040fe20000410000 */
[----:B------:R-:W-:Y:S01]  /*1840*/  FMUL.FTZ R138, R126, R93 ;  /* 0x0000005d7e8a7220 */ /* 0x000fe20000410000 */
[----:B------:R-:W-:Y:S01]  /*1850*/  FADD.FTZ R159, -R99, R90 ;  /* 0x0000005a639f7221 */ /* 0x000fe20000010100 */
        /* <DEDUP_REMOVED lines=9> */
[----:B------:R-:W-:Y:S01]  /*18f0*/  FADD.FTZ R91, -R99, R91 ;  /* 0x0000005b635b7221 */ /* 0x000fe20000010100 */
        /* <DEDUP_REMOVED lines=13> */
.L_x_2536:
[----:B------:R-:W-:Y:S05]  /*19d0*/  BSYNC B0 ;  /* 0x0000000000007941 */ /* 0x000fea0003800000 */
.L_x_2535:
        /* <DEDUP_REMOVED lines=19> */
[----:B-----5:R-:W0:Y:S04]  /*1b10*/  SHFL.DOWN PT, R93, R90, 0x2, 0x1f ;  /* 0x08401f005a5d7f89 */ /* 0x020e2800000e0000 */
[----:B------:R-:W1:Y:S01]  /*1b20*/  SHFL.DOWN PT, R92, R91, 0x2, 0x1f ;  /* 0x08401f005b5c7f89 */ /* 0x000e6200000e0000 */
[----:B0-----:R-:W-:Y:S01]  /*1b30*/  FADD.FTZ R93, R90, R93 ;  /* 0x0000005d5a5d7221 */ /* 0x001fe20000010000 */
[----:B-1----:R-:W-:-:S04]  /*1b40*/  FADD.FTZ R92, R91, R92 ;  /* 0x0000005c5b5c7221 */ /* 0x002fc80000010000 */
[----:B------:R0:W1:Y:S04]  /*1b50*/  SHFL.DOWN PT, R180, R93, 0x1, 0x1f ;  /* 0x08201f005db47f89 */ /* 0x00006800000e0000 */
[----:B------:R0:W2:Y:S02]  /*1b60*/  SHFL.DOWN PT, R181, R92, 0x1, 0x1f ;  /* 0x08201f005cb57f89 */ /* 0x0000a400000e0000 */
.L_x_2561:
        /* <DEDUP_REMOVED lines=8> */
[----:B------:R-:W-:-:S02]  /*1bf0*/  ISETP.NE.AND P6, PT, R173, RZ, PT ;  /* 0x000000ffad00720c */ /* 0x000fc40003fc5270 */
        /* <DEDUP_REMOVED lines=43> */
[----:B------:R-:W-:-:S02]  /*1eb0*/  FMUL.FTZ R87, R126, R93 ;  /* 0x0000005d7e577220 */ /* 0x000fc40000410000 */
[----:B------:R-:W0:Y:S02]  /*1ec0*/  LDC.64 R92, c[0x0][0x2f8] ;  /* 0x0000be00ff5c7b82 */ /* 0x000e240000000a00 */
[----:B------:R-:W-:-:S04]  /*1ed0*/  @P5 LEA R88, P6, R124, UR6, 0x4 ;  /* 0x000000067c585c11 */ /* 0x000fc8000f8c20ff */
[----:B------:R-:W-:Y:S02]  /*1ee0*/  @P5 LEA.HI.X R89, R124, UR7, RZ, 0x4, P6 ;  /* 0x000000077c595c11 */ /* 0x000fe4000b0f24ff */
[----:B------:R-:W-:-:S04]  /*1ef0*/  ISETP.NE.U32.AND P6, PT, RZ, UR8, PT ;  /* 0x00000008ff007c0c */ /* 0x000fc8000bfc5070 */
[----:B------:R-:W-:Y:S01]  /*1f00*/  ISETP.NE.AND.EX P6, PT, RZ, UR9, PT, P6 ;  /* 0x00000009ff007c0c */ /* 0x000fe2000bfc5360 */
[----:B0-----:R-:W-:-:S12]  /*1f10*/  IMAD.WIDE.U32 R92, R124, 0x10, R92 ;  /* 0x000000107c5c7825 */ /* 0x001fd800078e005c */
        /* <DEDUP_REMOVED lines=11> */
[C---:B0-----:R-:W-:Y:S01]  /*1fd0*/  @P6 IMAD.WIDE.U32 R90, R124.reuse, 0x10, R90 ;  /* 0x000000107c5a6825 */ /* 0x041fe200078e005a */
[----:B------:R-:W-:-:S04]  /*1fe0*/  IADD3 R124, R124, 0x100, RZ ;  /* 0x000001007c7c7810 */ /* 0x000fc80007ffe0ff */
[----:B------:R0:W-:Y:S01]  /*1ff0*/  @P6 STG.E.128 desc[UR4][R90.64], R76 ;  /* 0x0000004c5a006986 */ /* 0x0001e2000c101d04 */
[----:B------:R-:W-:-:S03]  /*2000*/  ISETP.NE.U32.AND P6, PT, RZ, UR6, PT ;  /* 0x00000006ff007c0c */ /* 0x000fc6000bfc5070 */
[----:B------:R0:W-:Y:S01]  /*2010*/  STG.E.128 desc[UR4][R92.64], R84 ;  /* 0x000000545c007986 */ /* 0x0001e2000c101d04 */
[----:B------:R-:W-:-:S04]  /*2020*/  ISETP.NE.AND.EX P6, PT, RZ, UR7, PT, P6 ;  /* 0x00000007ff007c0c */ /* 0x000fc8000bfc5360 */
[----:B------:R-:W-:Y:S02]  /*2030*/  SEL R80, R84, R80, P6 ;  /* 0x0000005054507207 */ /* 0x000fe40003000000 */
[----:B------:R-:W-:Y:S02]  /*2040*/  SEL R81, R85, R81, P6 ;  /* 0x0000005155517207 */ /* 0x000fe40003000000 */
[----:B------:R-:W-:Y:S02]  /*2050*/  SEL R82, R86, R82, P6 ;  /* 0x0000005256527207 */ /* 0x000fe40003000000 */
[----:B------:R-:W-:-:S05]  /*2060*/  SEL R83, R87, R83, P6 ;  /* 0x0000005357537207 */ /* 0x000fca0003000000 */
[----:B------:R0:W-:Y:S02]  /*2070*/  @P5 STG.E.128 desc[UR4][R88.64], R80 ;  /* 0x0000005058005986 */ /* 0x0001e4000c101d04 */
.L_x_2539:
[----:B------:R-:W-:Y:S05]  /*2080*/  BSYNC B0 ;  /* 0x0000000000007941 */ /* 0x000fea0003800000 */
.L_x_2538:
[----:B------:R-:W-:Y:S04]  /*2090*/  BSSY B0, `(.L_x_2540) ;  /* 0x000002c000007945 */ /* 0x000fe80003800000 */
[----:B------:R-:W-:Y:S05]  /*20a0*/  @!P0 BRA `(.L_x_2541) ;  /* 0x0000000000a88947 */ /* 0x000fea0003800000 */
[----:B------:R-:W-:Y:S01]  /*20b0*/  ISETP.NE.U32.AND P5, PT, RZ, UR6, PT ;  /* 0x00000006ff007c0c */ /* 0x000fe2000bfa5070 */
[-CC-:B0-----:R-:W-:Y:S01]  /*20c0*/  FFMA.FTZ R85, R127, R95.reuse, R94.reuse ;  /* 0x0000005f7f557223 */ /* 0x181fe2000001005e */
        /* <DEDUP_REMOVED lines=40> */
.L_x_2541:
[----:B------:R-:W-:Y:S05]  /*2350*/  BSYNC B0 ;  /* 0x0000000000007941 */ /* 0x000fea0003800000 */
.L_x_2540:
[----:B------:R-:W-:Y:S04]  /*2360*/  BSSY B0, `(.L_x_2542) ;  /* 0x000002c000007945 */ /* 0x000fe80003800000 */
[----:B------:R-:W-:Y:S05]  /*2370*/  @!P1 BRA `(.L_x_2543) ;  /* 0x0000000000a89947 */ /* 0x000fea0003800000 */
[----:B------:R-:W-:Y:S01]  /*2380*/  ISETP.NE.U32.AND P5, PT, RZ, UR6, PT ;  /* 0x00000006ff007c0c */ /* 0x000fe2000bfa5070 */
        /* <DEDUP_REMOVED lines=41> */
.L_x_2543:
[----:B------:R-:W-:Y:S05]  /*2620*/  BSYNC B0 ;  /* 0x0000000000007941 */ /* 0x000fea0003800000 */
.L_x_2542:
[----:B------:R-:W-:Y:S04]  /*2630*/  BSSY B0, `(.L_x_2544) ;  /* 0x000002c000007945 */ /* 0x000fe80003800000 */
[----:B------:R-:W-:Y:S05]  /*2640*/  @!P2 BRA `(.L_x_2545) ;  /* 0x0000000000a8a947 */ /* 0x000fea0003800000 */
[----:B------:R-:W-:Y:S01]  /*2650*/  ISETP.NE.U32.AND P5, PT, RZ, UR6, PT ;  /* 0x00000006ff007c0c */ /* 0x000fe2000bfa5070 */
[-CC-:B012---:R-:W-:Y:S01]  /*2660*/  FFMA.FTZ R85, R131, R95.reuse, R94.reuse ;  /* 0x0000005f83557223 */ /* 0x187fe2000001005e */
        /* <DEDUP_REMOVED lines=40> */
.L_x_2545:
[----:B------:R-:W-:Y:S05]  /*28f0*/  BSYNC B0 ;  /* 0x0000000000007941 */ /* 0x000fea0003800000 */
.L_x_2544:
[----:B------:R-:W-:Y:S04]  /*2900*/  BSSY B0, `(.L_x_2546) ;  /* 0x000002c000007945 */ /* 0x000fe80003800000 */
[----:B------:R-:W-:Y:S05]  /*2910*/  @!P3 BRA `(.L_x_2547) ;  /* 0x0000000000a8b947 */ /* 0x000fea0003800000 */
[----:B------:R-:W-:Y:S01]  /*2920*/  ISETP.NE.U32.AND P5, PT, RZ, UR6, PT ;  /* 0x00000006ff007c0c */ /* 0x000fe2000bfa5070 */
[-CC-:B0123--:R-:W-:Y:S01]  /*2930*/  FFMA.FTZ R85, R133, R95.reuse, R94.reuse ;  /* 0x0000005f85557223 */ /* 0x18ffe2000001005e */
        /* <DEDUP_REMOVED lines=40> */
.L_x_2547:
[----:B------:R-:W-:Y:S05]  /*2bc0*/  BSYNC B0 ;  /* 0x0000000000007941 */ /* 0x000fea0003800000 */
.L_x_2546:
        /* <DEDUP_REMOVED lines=44> */
.L_x_2549:
[----:B------:R-:W-:Y:S05]  /*2e90*/  BSYNC B0 ;  /* 0x0000000000007941 */ /* 0x000fea0003800000 */
.L_x_2548:
[----:B------:R-:W-:Y:S02]  /*2ea0*/  IADD3 R101, R101, UR16, RZ ;  /* 0x0000001065657c10 */ /* 0x000fe4000fffe0ff */
[----:B01234-:R-:W-:Y:S02]  /*2eb0*/  SEL R92, RZ, 0x1, P4 ;  /* 0x00000001ff5c7807 */ /* 0x01ffe40002000000 */
[----:B------:R-:W-:-:S13]  /*2ec0*/  ISETP.GE.AND P4, PT, R101, UR17, PT ;  /* 0x0000001165007c0c */ /* 0x000fda000bf86270 */
[----:B------:R-:W-:Y:S05]  /*2ed0*/  @!P4 BRA `(.L_x_2550) ;  /* 0xffffffd8004cc947 */ /* 0x000fea000383ffff */
.L_x_2524:
[----:B-----5:R-:W0:Y:S01]  /*2ee0*/  S2R R62, SR_TID.X ;  /* 0x00000000003e7919 */ /* 0x020e220000002100 */
[----:B------:R-:W0:Y:S01]  /*2ef0*/  S2UR UR13, SR_CTAID.X ;  /* 0x00000000000d79c3 */ /* 0x000e220000002500 */
[----:B------:R-:W-:Y:S02]  /*2f00*/  ISETP.NE.AND P5, PT, R173, RZ, PT ;  /* 0x000000ffad00720c */ /* 0x000fe40003fa5270 */
[----:B------:R-:W-:-:S05]  /*2f10*/  ISETP.NE.AND P4, PT, R175, RZ, PT ;  /* 0x000000ffaf00720c */ /* 0x000fca0003f85270 */
[----:B------:R-:W1:Y:S08]  /*2f20*/  @P0 LDC.64 R54, c[0x0][0x2d0] ;  /* 0x0000b400ff360b82 */ /* 0x000e700000000a00 */
[----:B------:R-:W2:Y:S08]  /*2f30*/  @P5 LDC.64 R2, c[0x0][0x2d0] ;  /* 0x0000b400ff025b82 */ /* 0x000eb00000000a00 */
[----:B------:R-:W3:Y:S01]  /*2f40*/  @P5 LDC.64 R52, c[0x0][0x2d8] ;  /* 0x0000b600ff345b82 */ /* 0x000ee20000000a00 */
[----:B0-----:R-:W-:-:S07]  /*2f50*/  LEA.HI R59, R62, UR13, RZ, 0x18 ;  /* 0x0000000d3e3b7c11 */ /* 0x001fce000f8fc0ff */
[----:B------:R-:W0:Y:S01]  /*2f60*/  @P0 LDC.64 R56, c[0x0][0x2d8] ;  /* 0x0000b600ff380b82 */ /* 0x000e220000000a00 */
[----:B------:R-:W-:Y:S01]  /*2f70*/  LOP3.LUT R71, R62, 0xff, RZ, 0xc0, !PT ;  /* 0x000000ff3e477812 */ /* 0x000fe200078ec0ff */
[----:B------:R-:W-:-:S06]  /*2f80*/  IMAD R0, R59, R0, RZ ;  /* 0x000000003b007224 */ /* 0x000fcc00078e02ff */
[----:B------:R-:W4:Y:S01]  /*2f90*/  @P1 LDC.64 R58, c[0x0][0x2d0] ;  /* 0x0000b400ff3a1b82 */ /* 0x000f220000000a00 */
[----:B------:R-:W-:-:S05]  /*2fa0*/  LEA.HI R71, R0, R71, RZ, 0x1e ;  /* 0x0000004700477211 */ /* 0x000fca00078ff0ff */
[C---:B--2---:R-:W-:Y:S02]  /*2fb0*/  @P5 IMAD.WIDE.U32 R2, R71.reuse, 0x10, R2 ;  /* 0x0000001047025825 */ /* 0x044fe400078e0002 */
[----:B------:R-:W2:Y:S02]  /*2fc0*/  @P1 LDC.64 R60, c[0x0][0x2d8] ;  /* 0x0000b600ff3c1b82 */ /* 0x000ea40000000a00 */
[C---:B---3--:R-:W-:Y:S01]  /*2fd0*/  @P5 IMAD.WIDE.U32 R52, R71.reuse, 0x10, R52 ;  /* 0x0000001047345825 */ /* 0x048fe200078e0034 */
[----:B------:R-:W-:Y:S01]  /*2fe0*/  @P5 IADD3 R71, R71, 0x100, RZ ;  /* 0x0000010047475810 */ /* 0x000fe20007ffe0ff */
[----:B------:R3:W-:Y:S04]  /*2ff0*/  @P5 STG.E.128 desc[UR4][R2.64], R24 ;  /* 0x0000001802005986 */ /* 0x0007e8000c101d04 */
[----:B------:R-:W3:Y:S01]  /*3000*/  @P2 LDC.64 R62, c[0x0][0x2d0] ;  /* 0x0000b400ff3e2b82 */ /* 0x000ee20000000a00 */
[C---:B-1----:R-:W-:Y:S01]  /*3010*/  @P0 IMAD.WIDE.U32 R54, R71.reuse, 0x10, R54 ;  /* 0x0000001047360825 */ /* 0x042fe200078e0036 */
[----:B------:R1:W-:Y:S03]  /*3020*/  @P5 STG.E.128 desc[UR4][R52.64], R48 ;  /* 0x0000003034005986 */ /* 0x0003e6000c101d04 */
[C---:B0-----:R-:W-:Y:S01]  /*3030*/  @P0 IMAD.WIDE.U32 R56, R71.reuse, 0x10, R56 ;  /* 0x0000001047380825 */ /* 0x041fe200078e0038 */
[----:B------:R-:W-:Y:S01]  /*3040*/  @P0 IADD3 R71, R71, 0x100, RZ ;  /* 0x0000010047470810 */ /* 0x000fe20007ffe0ff */
[----:B------:R1:W-:Y:S01]  /*3050*/  @P0 STG.E.128 desc[UR4][R54.64], R20 ;  /* 0x0000001436000986 */ /* 0x0003e2000c101d04 */
[----:B------:R-:W0:Y:S03]  /*3060*/  @P2 LDC.64 R64, c[0x0][0x2d8] ;  /* 0x0000b600ff402b82 */ /* 0x000e260000000a00 */
[C---:B----4-:R-:W-:Y:S01]  /*3070*/  @P1 IMAD.WIDE.U32 R58, R71.reuse, 0x10, R58 ;  /* 0x00000010473a1825 */ /* 0x050fe200078e003a */
[----:B------:R1:W-:Y:S04]  /*3080*/  @P0 STG.E.128 desc[UR4][R56.64], R44 ;  /* 0x0000002c38000986 */ /* 0x0003e8000c101d04 */
[----:B------:R-:W4:Y:S01]  /*3090*/  @P3 LDC.64 R66, c[0x0][0x2d0] ;  /* 0x0000b400ff423b82 */ /* 0x000f220000000a00 */
[C---:B--2---:R-:W-:Y:S01]  /*30a0*/  @P1 IMAD.WIDE.U32 R60, R71.reuse, 0x10, R60 ;  /* 0x00000010473c1825 */ /* 0x044fe200078e003c */
[----:B------:R-:W-:Y:S01]  /*30b0*/  @P1 IADD3 R71, R71, 0x100, RZ ;  /* 0x0000010047471810 */ /* 0x000fe20007ffe0ff */
[----:B------:R1:W-:Y:S04]  /*30c0*/  @P1 STG.E.128 desc[UR4][R58.64], R16 ;  /* 0x000000103a001986 */ /* 0x0003e8000c101d04 */
[----:B------:R1:W-:Y:S01]  /*30d0*/  @P1 STG.E.128 desc[UR4][R60.64], R40 ;  /* 0x000000283c001986 */ /* 0x0003e2000c101d04 */
[----:B------:R-:W2:Y:S01]  /*30e0*/  @P3 LDC.64 R68, c[0x0][0x2d8] ;  /* 0x0000b600ff443b82 */ /* 0x000ea20000000a00 */
[----:B---3--:R-:W-:-:S05]  /*30f0*/  @P2 IMAD.WIDE.U32 R62, R71, 0x10, R62 ;  /* 0x00000010473e2825 */ /* 0x008fca00078e003e */
[----:B------:R1:W-:Y:S01]  /*3100*/  @P2 STG.E.128 desc[UR4][R62.64], R12 ;  /* 0x0000000c3e002986 */ /* 0x0003e2000c101d04 */
[C---:B0-----:R-:W-:Y:S01]  /*3110*/  @P2 IMAD.WIDE.U32 R64, R71.reuse, 0x10, R64 ;  /* 0x0000001047402825 */ /* 0x041fe200078e0040 */
[----:B------:R-:W-:-:S04]  /*3120*/  @P2 IADD3 R71, R71, 0x100, RZ ;  /* 0x0000010047472810 */ /* 0x000fc80007ffe0ff */
[----:B------:R1:W-:Y:S01]  /*3130*/  @P2 STG.E.128 desc[UR4][R64.64], R36 ;  /* 0x0000002440002986 */ /* 0x0003e2000c101d04 */
[----:B----4-:R-:W-:-:S05]  /*3140*/  @P3 IMAD.WIDE.U32 R66, R71, 0x10, R66 ;  /* 0x0000001047423825 */ /* 0x010fca00078e0042 */
[----:B------:R1:W-:Y:S01]  /*3150*/  @P3 STG.E.128 desc[UR4][R66.64], R8 ;  /* 0x0000000842003986 */ /* 0x0003e2000c101d04 */
[----:B--2---:R-:W-:-:S05]  /*3160*/  @P3 IMAD.WIDE.U32 R68, R71, 0x10, R68 ;  /* 0x0000001047443825 */ /* 0x004fca00078e0044 */
[----:B------:R1:W-:Y:S01]  /*3170*/  @P3 STG.E.128 desc[UR4][R68.64], R32 ;  /* 0x0000002044003986 */ /* 0x0003e2000c101d04 */
[----:B------:R-:W-:Y:S05]  /*3180*/  @!P4 EXIT ;  /* 0x000000000000c94d */ /* 0x000fea0003800000 */
[----:B------:R-:W0:Y:S01]  /*3190*/  LDC.64 R2, c[0x0][0x2d0] ;  /* 0x0000b400ff027b82 */ /* 0x000e220000000a00 */
[----:B------:R-:W-:-:S07]  /*31a0*/  @P3 IADD3 R71, R71, 0x100, RZ ;  /* 0x0000010047473810 */ /* 0x000fce0007ffe0ff */
[----:B-1----:R-:W1:Y:S01]  /*31b0*/  LDC.64 R8, c[0x0][0x2d8] ;  /* 0x0000b600ff087b82 */ /* 0x002e620000000a00 */
[----:B0-----:R-:W-:-:S05]  /*31c0*/  IMAD.WIDE.U32 R2, R71, 0x10, R2 ;  /* 0x0000001047027825 */ /* 0x001fca00078e0002 */
[----:B------:R-:W-:Y:S01]  /*31d0*/  STG.E.128 desc[UR4][R2.64], R4 ;  /* 0x0000000402007986 */ /* 0x000fe2000c101d04 */
[----:B-1----:R-:W-:-:S05]  /*31e0*/  IMAD.WIDE.U32 R8, R71, 0x10, R8 ;  /* 0x0000001047087825 */ /* 0x002fca00078e0008 */
[----:B------:R-:W-:Y:S01]  /*31f0*/  STG.E.128 desc[UR4][R8.64], R28 ;  /* 0x0000001c08007986 */ /* 0x000fe2000c101d04 */
[----:B------:R-:W-:Y:S05]  /*3200*/  EXIT ;  /* 0x000000000000794d */ /* 0x000fea0003800000 */
.L_x_2537:
[----:B------:R-:W-:Y:S01]  /*3210*/  HFMA2.MMA R96, -RZ, RZ, 0, 9.5367431640625e-07 ;  /* 0x00000010ff607435 */ /* 0x000fe200000001ff */
[----:B------:R-:W-:Y:S02]  /*3220*/  MOV R95, R97 ;  /* 0x00000061005f7202 */ /* 0x000fe40000000f00 */
[----:B------:R-:W-:Y:S02]  /*3230*/  MOV R99, 0x1f ;  /* 0x0000001f00637802 */ /* 0x000fe40000000f00 */
[----:B------:R-:W-:-:S07]  /*3240*/  MOV R94, 0xffffffff ;  /* 0xffffffff005e7802 */ /* 0x000fce0000000f00 */
[----:B-----5:R-:W-:Y:S05]  /*3250*/  WARPSYNC.COLLECTIVE R94, `(.L_x_2551) ;  /* 0x000000005e087348 */ /* 0x020fea0003c00000 */
[----:B------:R0:W1:Y:S02]  /*3260*/  SHFL.DOWN P6, R181, R95, R96, R99 ;  /* 0x080000605fb57389 */ /* 0x00006400000c0063 */
[----:B01---5:R-:W-:Y:S01]  /*3270*/  ENDCOLLECTIVE ;  /* 0x000000000000791b */ /* 0x023fe20003800000 */
.L_x_2551:
[----:B------:R-:W-:Y:S02]  /*3280*/  MOV R95, R98 ;  /* 0x00000062005f7202 */ /* 0x000fe40000000f00 */
[----:B------:R-:W-:-:S07]  /*3290*/  MOV R86, R181 ;  /* 0x000000b500567202 */ /* 0x000fce0000000f00 */
[----:B------:R-:W-:Y:S05]  /*32a0*/  WARPSYNC.COLLECTIVE R94, `(.L_x_2552) ;  /* 0x000000005e087348 */ /* 0x000fea0003c00000 */
[----:B------:R0:W1:Y:S02]  /*32b0*/  SHFL.DOWN P6, R181, R95, R96, R99 ;  /* 0x080000605fb57389 */ /* 0x00006400000c0063 */
[----:B01----:R-:W-:Y:S01]  /*32c0*/  ENDCOLLECTIVE ;  /* 0x000000000000791b */ /* 0x003fe20003800000 */
.L_x_2552:
[----:B------:R-:W-:Y:S01]  /*32d0*/  FADD.FTZ R86, R86, R97 ;  /* 0x0000006156567221 */ /* 0x000fe20000010000 */
[----:B------:R-:W-:-:S04]  /*32e0*/  HFMA2.MMA R96, -RZ, RZ, 0, 4.76837158203125e-07 ;  /* 0x00000008ff607435 */ /* 0x000fc800000001ff */
[----:B------:R-:W-:Y:S02]  /*32f0*/  MOV R95, R86 ;  /* 0x00000056005f7202 */ /* 0x000fe40000000f00 */
[----:B------:R-:W-:-:S07]  /*3300*/  MOV R87, R181 ;  /* 0x000000b500577202 */ /* 0x000fce0000000f00 */
[----:B------:R-:W-:Y:S05]  /*3310*/  WARPSYNC.COLLECTIVE R94, `(.L_x_2553) ;  /* 0x000000005e087348 */ /* 0x000fea0003c00000 */
[----:B------:R0:W1:Y:S02]  /*3320*/  SHFL.DOWN P6, R181, R95, R96, R99 ;  /* 0x080000605fb57389 */ /* 0x00006400000c0063 */
[----:B01----:R-:W-:Y:S01]  /*3330*/  ENDCOLLECTIVE ;  /* 0x000000000000791b */ /* 0x003fe20003800000 */
.L_x_2553:
[----:B------:R-:W-:-:S05]  /*3340*/  FADD.FTZ R87, R87, R98 ;  /* 0x0000006257577221 */ /* 0x000fca0000010000 */
[----:B------:R-:W-:Y:S02]  /*3350*/  MOV R95, R87 ;  /* 0x00000057005f7202 */ /* 0x000fe40000000f00 */
[----:B------:R-:W-:-:S07]  /*3360*/  MOV R89, R181 ;  /* 0x000000b500597202 */ /* 0x000fce0000000f00 */
[----:B------:R-:W-:Y:S05]  /*3370*/  WARPSYNC.COLLECTIVE R94, `(.L_x_2554) ;  /* 0x000000005e087348 */ /* 0x000fea0003c00000 */
[----:B------:R0:W1:Y:S02]  /*3380*/  SHFL.DOWN P6, R181, R95, R96, R99 ;  /* 0x080000605fb57389 */ /* 0x00006400000c0063 */
[----:B01----:R-:W-:Y:S01]  /*3390*/  ENDCOLLECTIVE ;  /* 0x000000000000791b */ /* 0x003fe20003800000 */
.L_x_2554:
[----:B------:R-:W-:Y:S01]  /*33a0*/  FADD.FTZ R89, R86, R89 ;  /* 0x0000005956597221 */ /* 0x000fe20000010000 */
[----:B------:R-:W-:-:S04]  /*33b0*/  HFMA2.MMA R96, -RZ, RZ, 0, 2.384185791015625e-07 ;  /* 0x00000004ff607435 */ /* 0x000fc800000001ff */
[----:B------:R-:W-:Y:S02]  /*33c0*/  MOV R95, R89 ;  /* 0x00000059005f7202 */ /* 0x000fe40000000f00 */
[----:B------:R-:W-:-:S07]  /*33d0*/  MOV R88, R181 ;  /* 0x000000b500587202 */ /* 0x000fce0000000f00 */
[----:B------:R-:W-:Y:S05]  /*33e0*/  WARPSYNC.COLLECTIVE R94, `(.L_x_2555) ;  /* 0x000000005e087348 */ /* 0x000fea0003c00000 */
[----:B------:R0:W1:Y:S02]  /*33f0*/  SHFL.DOWN P6, R181, R95, R96, R99 ;  /* 0x080000605fb57389 */ /* 0x00006400000c0063 */
[----:B01----:R-:W-:Y:S01]  /*3400*/  ENDCOLLECTIVE ;  /* 0x000000000000791b */ /* 0x003fe20003800000 */
.L_x_2555:
[----:B------:R-:W-:-:S05]  /*3410*/  FADD.FTZ R88, R87, R88 ;  /* 0x0000005857587221 */ /* 0x000fca0000010000 */
[----:B------:R-:W-:Y:S02]  /*3420*/  MOV R95, R88 ;  /* 0x00000058005f7202 */ /* 0x000fe40000000f00 */
[----:B------:R-:W-:-:S07]  /*3430*/  MOV R90, R181 ;  /* 0x000000b5005a7202 */ /* 0x000fce0000000f00 */
[----:B------:R-:W-:Y:S05]  /*3440*/  WARPSYNC.COLLECTIVE R94, `(.L_x_2556) ;  /* 0x000000005e087348 */ /* 0x000fea0003c00000 */
[----:B------:R0:W1:Y:S02]  /*3450*/  SHFL.DOWN P6, R181, R95, R96, R99 ;  /* 0x080000605fb57389 */ /* 0x00006400000c0063 */
[----:B01----:R-:W-:Y:S01]  /*3460*/  ENDCOLLECTIVE ;  /* 0x000000000000791b */ /* 0x003fe20003800000 */
.L_x_2556:
[----:B------:R-:W-:Y:S01]  /*3470*/  FADD.FTZ R90, R89, R90 ;  /* 0x0000005a595a7221 */ /* 0x000fe20000010000 */
[----:B------:R-:W-:-:S04]  /*3480*/  HFMA2.MMA R96, -RZ, RZ, 0, 1.1920928955078125e-07 ;  /* 0x00000002ff607435 */ /* 0x000fc800000001ff */
[----:B------:R-:W-:Y:S02]  /*3490*/  MOV R95, R90 ;  /* 0x0000005a005f7202 */ /* 0x000fe40000000f00 */
[----:B------:R-:W-:-:S07]  /*34a0*/  MOV R91, R181 ;  /* 0x000000b5005b7202 */ /* 0x000fce0000000f00 */
[----:B------:R-:W-:Y:S05]  /*34b0*/  WARPSYNC.COLLECTIVE R94, `(.L_x_2557) ;  /* 0x000000005e087348 */ /* 0x000fea0003c00000 */
[----:B------:R0:W1:Y:S02]  /*34c0*/  SHFL.DOWN P6, R181, R95, R96, R99 ;  /* 0x080000605fb57389 */ /* 0x00006400000c0063 */
[----:B01----:R-:W-:Y:S01]  /*34d0*/  ENDCOLLECTIVE ;  /* 0x000000000000791b */ /* 0x003fe20003800000 */
.L_x_2557:
[----:B------:R-:W-:-:S05]  /*34e0*/  FADD.FTZ R91, R88, R91 ;  /* 0x0000005b585b7221 */ /* 0x000fca0000010000 */
[----:B------:R-:W-:Y:S02]  /*34f0*/  MOV R95, R91 ;  /* 0x0000005b005f7202 */ /* 0x000fe40000000f00 */
[----:B------:R-:W-:-:S07]  /*3500*/  MOV R93, R181 ;  /* 0x000000b5005d7202 */ /* 0x000fce0000000f00 */
[----:B------:R-:W-:Y:S05]  /*3510*/  WARPSYNC.COLLECTIVE R94, `(.L_x_2558) ;  /* 0x000000005e087348 */ /* 0x000fea0003c00000 */
[----:B------:R0:W1:Y:S02]  /*3520*/  SHFL.DOWN P6, R181, R95, R96, R99 ;  /* 0x080000605fb57389 */ /* 0x00006400000c0063 */
[----:B01----:R-:W-:Y:S01]  /*3530*/  ENDCOLLECTIVE ;  /* 0x000000000000791b */ /* 0x003fe20003800000 */
.L_x_2558:
[----:B------:R-:W-:Y:S01]  /*3540*/  FADD.FTZ R93, R90, R93 ;  /* 0x0000005d5a5d7221 */ /* 0x000fe20000010000 */
[----:B------:R-:W-:-:S04]  /*3550*/  HFMA2.MMA R96, -RZ, RZ, 0, 5.9604644775390625e-08 ;  /* 0x00000001ff607435 */ /* 0x000fc800000001ff */
[----:B------:R-:W-:Y:S02]  /*3560*/  MOV R95, R93 ;  /* 0x0000005d005f7202 */ /* 0x000fe40000000f00 */
[----:B------:R-:W-:-:S07]  /*3570*/  MOV R92, R181 ;  /* 0x000000b5005c7202 */ /* 0x000fce0000000f00 */
[----:B------:R-:W-:Y:S05]  /*3580*/  WARPSYNC.COLLECTIVE R94, `(.L_x_2559) ;  /* 0x000000005e087348 */ /* 0x000fea0003c00000 */
[----:B------:R0:W1:Y:S02]  /*3590*/  SHFL.DOWN P6, R181, R95, R96, R99 ;  /* 0x080000605fb57389 */ /* 0x00006400000c0063 */
[----:B01----:R-:W-:Y:S01]  /*35a0*/  ENDCOLLECTIVE ;  /* 0x000000000000791b */ /* 0x003fe20003800000 */
.L_x_2559:
[----:B------:R-:W-:-:S05]  /*35b0*/  FADD.FTZ R92, R91, R92 ;  /* 0x0000005c5b5c7221 */ /* 0x000fca0000010000 */
[----:B------:R-:W-:Y:S02]  /*35c0*/  MOV R95, R92 ;  /* 0x0000005c005f7202 */ /* 0x000fe40000000f00 */
[----:B------:R-:W-:-:S07]  /*35d0*/  MOV R180, R181 ;  /* 0x000000b500b47202 */ /* 0x000fce0000000f00 */
[----:B------:R-:W-:Y:S05]  /*35e0*/  WARPSYNC.COLLECTIVE R94, `(.L_x_2560) ;  /* 0x000000005e087348 */ /* 0x000fea0003c00000 */
[----:B------:R0:W1:Y:S02]  /*35f0*/  SHFL.DOWN P6, R181, R95, R96, R99 ;  /* 0x080000605fb57389 */ /* 0x00006400000c0063 */
[----:B01----:R-:W-:Y:S01]  /*3600*/  ENDCOLLECTIVE ;  /* 0x000000000000791b */ /* 0x003fe20003800000 */
.L_x_2560:
[----:B------:R-:W-:Y:S05]  /*3610*/  BRA `(.L_x_2561) ;  /* 0xffffffe400547947 */ /* 0x000fea000383ffff */
.L_x_2562:
        /* <DEDUP_REMOVED lines=14> */
.L_x_3312:


//--------------------- .text._ZN10layer_norm31ln_parallel_residual_bwd_kernelINS_13Kernel_traitsI6__halfffffjLj6144ELj1ELj1ELj8ELj16ENS_18Kernel_traits_baseILj6144ES2_ffffjLj256EEEEELb0ELb1ELb1EEEvNS_9BwdParamsE --------------------------
	.section	.text._ZN10layer_norm31ln_parallel_residual_bwd_kernelINS_13Kernel_traitsI6__halfffffjLj6144ELj1ELj1ELj8ELj16ENS_18Kernel_traits_baseILj6144ES2_ffffjLj256EEEEELb0ELb1ELb1EEEvNS_9BwdParamsE,"ax",@progbits
	.align	128
        .global         _ZN10layer_norm31ln_parallel_residual_bwd_kernelINS_13Kernel_traitsI6__halfffffjLj6144ELj1ELj1ELj8ELj16ENS_18Kernel_traits_baseILj6144ES2_ffffjLj256EEEEELb0ELb1ELb1EEEvNS_9BwdParamsE
        .type           _ZN10layer_norm31ln_parallel_residual_bwd_kernelINS_13Kernel_traitsI6__halfffffjLj6144ELj1ELj1ELj8ELj16ENS_18Kernel_traits_baseILj6144ES2_ffffjLj256EEEEELb0ELb1ELb1EEEvNS_9BwdParamsE,@function
        .size           _ZN10layer_norm31ln_parallel_residual_bwd_kernelINS_13Kernel_traitsI6__halfffffjLj6144ELj1ELj1ELj8ELj16ENS_18Kernel_traits_baseILj6144ES2_ffffjLj256EEEEELb0ELb1ELb1EEEvNS_9BwdParamsE,(.L_x_3313 - _ZN10layer_norm31ln_parallel_residual_bwd_kernelINS_13Kernel_traitsI6__halfffffjLj6144ELj1ELj1ELj8ELj16ENS_18Kernel_traits_baseILj6144ES2_ffffjLj256EEEEELb0ELb1ELb1EEEvNS_9BwdParamsE)
        .other          _ZN10layer_norm31ln_parallel_residual_bwd_kernelINS_13Kernel_traitsI6__halfffffjLj6144ELj1ELj1ELj8ELj16ENS_18Kernel_traits_baseILj6144ES2_ffffjLj256EEEEELb0ELb1ELb1EEEvNS_9BwdParamsE,@"STO_CUDA_ENTRY STV_DEFAULT"
_ZN10layer_norm31ln_parallel_residual_bwd_kernelINS_13Kernel_traitsI6__halfffffjLj6144ELj1ELj1ELj8ELj16ENS_18Kernel_traits_baseILj6144ES2_ffffjLj256EEEEELb0ELb1ELb1EEEvNS_9BwdParamsE:
.text._ZN10layer_norm31ln_parallel_residual_bwd_kernelINS_13Kernel_traitsI6__halfffffjLj6144ELj1ELj1ELj8ELj16ENS_18Kernel_traits_baseILj6144ES2_ffffjLj256EEEEELb0ELb1ELb1EEEvNS_9BwdParamsE:
        /* <DEDUP_REMOVED lines=40> */
.L_x_2563:
[----:B------:R-:W-:Y:S01]  /*0280*/  SHF.L.U32 R2, R0, 0x3, RZ ;  /* 0x0000000300027819 */ /* 0x000fe200000006ff */
[----:B------:R-:W-:-:S03]  /*0290*/  ULDC.64 UR4, c[0x0][0x260] ;  /* 0x0000980000047ab9 */ /* 0x000fc60000000a00 */
[----:B------:R-:W-:-:S04]  /*02a0*/  LOP3.LUT R2, R2, 0x7f8, RZ, 0xc0, !PT ;  /* 0x000007f802027812 */ /* 0x000fc800078ec0ff */
[----:B------:R-:W-:-:S04]  /*02b0*/  IADD3 R2, P0, R2, UR4, RZ ;  /* 0x0000000402027c10 */ /* 0x000fc8000ff1e0ff */
[----:B------:R-:W-:Y:S01]  /*02c0*/  IADD3.X R3, RZ, UR5, RZ, P0, !PT ;  /* 0x00000005ff037c10 */ /* 0x000fe200087fe4ff */
[----:B------:R-:W-:-:S04]  /*02d0*/  ULDC.64 UR4, c[0x0][0x2c8] ;  /* 0x0000b20000047ab9 */ /* 0x000fc80000000a00 */
[----:B------:R-:W2:Y:S04]  /*02e0*/  LDG.E.64 R86, desc[UR6][R2.64] ;  /* 0x0000000602567981 */ /* 0x000ea8000c1e1b00 */
[----:B------:R-:W3:Y:S04]  /*02f0*/  LDG.E.64 R90, desc[UR6][R2.64+0x800] ;  /* 0x00080006025a7981 */ /* 0x000ee8000c1e1b00 */
[----:B------:R-:W4:Y:S04]  /*0300*/  LDG.E.64 R94, desc[UR6][R2.64+0x1000] ;  /* 0x00100006025e7981 */ /* 0x000f28000c1e1b00 */
[----:B------:R-:W5:Y:S04]  /*0310*/  LDG.E.64 R4, desc[UR6][R2.64+0x1800] ;  /* 0x0018000602047981 */ /* 0x000f68000c1e1b00 */
[----:B------:R-:W5:Y:S04]  /*0320*/  LDG.E.64 R6, desc[UR6][R2.64+0x2000] ;  /* 0x0020000602067981 */ /* 0x000f68000c1e1b00 */
[----:B------:R0:W5:Y:S01]  /*0330*/  LDG.E.64 R8, desc[UR6][R2.64+0x2800] ;  /* 0x0028000602087981 */ /* 0x000162000c1e1b00 */
[----:B------:R-:W-:Y:S01]  /*0340*/  ISETP.NE.U32.AND P0, PT, RZ, UR4, PT ;  /* 0x00000004ff007c0c */ /* 0x000fe2000bf05070 */
[----:B------:R-:W-:Y:S01]  /*0350*/  HFMA2.MMA R119, -RZ, RZ, 0, 0 ;  /* 0x00000000ff777435 */ /* 0x000fe200000001ff */
[----:B------:R-:W-:Y:S01]  /*0360*/  CS2R R152, SRZ ;  /* 0x0000000000987805 */ /* 0x000fe2000001ff00 */
[----:B------:R-:W-:Y:S01]  /*0370*/  HFMA2.MMA R109, -RZ, RZ, 0, 0 ;  /* 0x00000000ff6d7435 */ /* 0x000fe200000001ff */
[----:B------:R-:W-:Y:S01]  /*0380*/  ISETP.NE.AND.EX P0, PT, RZ, UR5, PT, P0 ;  /* 0x00000005ff007c0c */ /* 0x000fe2000bf05300 */
[----:B------:R-:W-:Y:S01]  /*0390*/  HFMA2.MMA R111, -RZ, RZ, 0, 0 ;  /* 0x00000000ff6f7435 */ /* 0x000fe200000001ff */
[----:B------:R-:W-:Y:S01]  /*03a0*/  CS2R R154, SRZ ;  /* 0x00000000009a7805 */ /* 0x000fe2000001ff00 */
[----:B------:R-:W-:Y:S01]  /*03b0*/  HFMA2.MMA R113, -RZ, RZ, 0, 0 ;  /* 0x00000000ff717435 */ /* 0x000fe200000001ff */
[----:B------:R-:W-:Y:S01]  /*03c0*/  CS2R R148, SRZ ;  /* 0x0000000000947805 */ /* 0x000fe2000001ff00 */
[----:B0-----:R-:W-:Y:S01]  /*03d0*/  HFMA2.MMA R3, -RZ, RZ, 0, 5.9604644775390625e-08 ;  /* 0x00000001ff037435 */ /* 0x001fe200000001ff */
[----:B------:R-:W-:Y:S01]  /*03e0*/  CS2R R146, SRZ ;  /* 0x0000000000927805 */ /* 0x000fe2000001ff00 */
[----:B------:R-:W-:Y:S01]  /*03f0*/  HFMA2.MMA R92, -RZ, RZ, 0, 0 ;  /* 0x00000000ff5c7435 */ /* 0x000fe200000001ff */
[----:B------:R-:W-:Y:S01]  /*0400*/  MOV R156, RZ ;  /* 0x000000ff009c7202 */ /* 0x000fe20000000f00 */
[----:B------:R-:W-:Y:S01]  /*0410*/  HFMA2.MMA R121, -RZ, RZ, 0, 0 ;  /* 0x00000000ff797435 */ /* 0x000fe200000001ff */
        /* <DEDUP_REMOVED lines=8> */
[----:B------:R-:W-:Y:S02]  /*04a0*/  MOV R117, RZ ;  /* 0x000000ff00757202 */ /* 0x000fe40000000f00 */
[----:B------:R-:W-:Y:S02]  /*04b0*/  CS2R R122, SRZ ;  /* 0x00000000007a7805 */ /* 0x000fe4000001ff00 */
[----:B------:R-:W-:Y:S02]  /*04c0*/  CS2R R126, SRZ ;  /* 0x00000000007e7805 */ /* 0x000fe4000001ff00 */
[----:B------:R-:W-:Y:S02]  /*04d0*/  MOV R151, RZ ;  /* 0x000000ff00977202 */ /* 0x000fe40000000f00 */
[----:B------:R-:W-:-:S02]  /*04e0*/  CS2R R138, SRZ ;  /* 0x00000000008a7805 */ /* 0x000fc4000001ff00 */
[----:B------:R-:W-:Y:S02]  /*04f0*/  MOV R2, RZ ;  /* 0x000000ff00027202 */ /* 0x000fe40000000f00 */
[----:B------:R-:W-:Y:S02]  /*0500*/  CS2R R130, SRZ ;  /* 0x0000000000827805 */ /* 0x000fe4000001ff00 */
[----:B------:R-:W-:Y:S02]  /*0510*/  MOV R84, RZ ;  /* 0x000000ff00547202 */ /* 0x000fe40000000f00 */
[----:B------:R-:W-:Y:S02]  /*0520*/  CS2R R124, SRZ ;  /* 0x00000000007c7805 */ /* 0x000fe4000001ff00 */
[----:B------:R-:W-:Y:S02]  /*0530*/  MOV R88, RZ ;  /* 0x000000ff00587202 */ /* 0x000fe40000000f00 */
[----:B------:R-:W-:-:S02]  /*0540*/  LOP3.LUT R96, R0, 0xff, RZ, 0xc0, !PT ;  /* 0x000000ff00607812 */ /* 0x000fc400078ec0ff */
[--C-:B--2---:R-:W-:Y:S01]  /*0550*/  SHF.R.U64 R98, R86, 0x10, R87.reuse ;  /* 0x0000001056627819 */ /* 0x104fe20000001257 */
[----:B------:R-:W-:Y:S01]  /*0560*/  HADD2.F32 R85, -RZ, R86.H0_H0 ;  /* 0x20000056ff557230 */ /* 0x000fe20000004100 */
[----:B------:R-:W-:Y:S01]  /*0570*/  SHF.R.U32.HI R100, RZ, 0x10, R87 ;  /* 0x00000010ff647819 */ /* 0x000fe20000011657 */
[----:B------:R-:W-:Y:S01]  /*0580*/  HFMA2.MMA R86, -RZ, RZ, 0, 0 ;  /* 0x00000000ff567435 */ /* 0x000fe200000001ff */
[--C-:B---3--:R-:W-:Y:S01]  /*0590*/  SHF.R.U64 R102, R90, 0x10, R91.reuse ;  /* 0x000000105a667819 */ /* 0x108fe2000000125b */
[----:B------:R-:W-:Y:S01]  /*05a0*/  HADD2.F32 R89, -RZ, R90.H0_H0 ;  /* 0x2000005aff597230 */ /* 0x000fe20000004100 */
[----:B------:R-:W-:Y:S01]  /*05b0*/  SHF.R.U32.HI R104, RZ, 0x10, R91 ;  /* 0x00000010ff687819 */ /* 0x000fe2000001165b */
[----:B------:R-:W-:Y:S01]  /*05c0*/  HFMA2.MMA R90, -RZ, RZ, 0, 0 ;  /* 0x00000000ff5a7435 */ /* 0x000fe200000001ff */
[--C-:B----4-:R-:W-:Y:S01]  /*05d0*/  SHF.R.U64 R106, R94, 0x10, R95.reuse ;  /* 0x000000105e6a7819 */ /* 0x110fe2000000125f */
[----:B------:R-:W-:Y:S01]  /*05e0*/  HADD2.F32 R93, -RZ, R94.H0_H0 ;  /* 0x2000005eff5d7230 */ /* 0x000fe20000004100 */
[----:B------:R-:W-:Y:S01]  /*05f0*/  SHF.R.U32.HI R108, RZ, 0x10, R95 ;  /* 0x00000010ff6c7819 */ /* 0x000fe2000001165f */
[----:B------:R-:W-:Y:S01]  /*0600*/  HADD2.F32 R87, -RZ, R87.H0_H0 ;  /* 0x20000057ff577230 */ /* 0x000fe20000004100 */
[--C-:B-----5:R-:W-:Y:S01]  /*0610*/  SHF.R.U64 R110, R4, 0x10, R5.reuse ;  /* 0x00000010046e7819 */ /* 0x120fe20000001205 */
[----:B------:R-:W-:Y:S01]  /*0620*/  HADD2.F32 R91, -RZ, R91.H0_H0 ;  /* 0x2000005bff5b7230 */ /* 0x000fe20000004100 */
[----:B------:R-:W-:Y:S01]  /*0630*/  SHF.R.U32.HI R112, RZ, 0x10, R5 ;  /* 0x00000010ff707819 */ /* 0x000fe20000011605 */
[----:B------:R-:W-:Y:S01]  /*0640*/  HADD2.F32 R95, -RZ, R95.H0_H0 ;  /* 0x2000005fff5f7230 */ /* 0x000fe20000004100 */
[--C-:B------:R-:W-:Y:S01]  /*0650*/  SHF.R.U64 R114, R6, 0x10, R7.reuse ;  /* 0x0000001006727819 */ /* 0x100fe20000001207 */
[----:B------:R-:W-:Y:S01]  /*0660*/  HADD2.F32 R97, -RZ, R4.H0_H0 ;  /* 0x20000004ff617230 */ /* 0x000fe20000004100 */
[----:B------:R-:W-:Y:S01]  /*0670*/  SHF.R.U32.HI R116, RZ, 0x10, R7 ;  /* 0x00000010ff747819 */ /* 0x000fe20000011607 */
[----:B------:R-:W-:Y:S01]  /*0680*/  HADD2.F32 R99, -RZ, R5.H0_H0 ;  /* 0x20000005ff637230 */ /* 0x000fe20000004100 */
[--C-:B------:R-:W-:Y:S01]  /*0690*/  SHF.R.U64 R118, R8, 0x10, R9.reuse ;  /* 0x0000001008767819 */ /* 0x100fe20000001209 */
        /* <DEDUP_REMOVED lines=17> */
[----:B------:R-:W-:-:S07]  /*07b0*/  HADD2.F32 R120, -RZ, R120.H0_H0 ;  /* 0x20000078ff787230 */ /* 0x000fce0000004100 */
.L_x_2573:
        /* <DEDUP_REMOVED lines=11> */
[--C-:B-1----:R-:W-:Y:S01]  /*0870*/  IMAD.WIDE.U32 R36, R179, 0x10, R76.reuse ;  /* 0x00000010b3247825 */ /* 0x102fe200078e004c */
[----:B------:R-:W0:Y:S03]  /*0880*/  @P0 LDC.64 R170, c[0x0][0x2c8] ;  /* 0x0000b200ffaa0b82 */ /* 0x000e260000000a00 */
[----:B------:R-:W-:Y:S02]  /*0890*/  IMAD.WIDE.U32 R52, R175, 0x10, R76 ;  /* 0x00000010af347825 */ /* 0x000fe400078e004c */
[----:B------:R-:W4:Y:S02]  /*08a0*/  LDG.E.128 R36, desc[UR6][R36.64] ;  /* 0x0000000624247981 */ /* 0x000f24000c1e1d00 */
[----:B--2---:R-:W-:Y:S01]  /*08b0*/  IMAD.WIDE R158, R150, 0x4, R158 ;  /* 0x00000004969e7825 */ /* 0x004fe200078e029e */
[----:B------:R-:W1:Y:S01]  /*08c0*/  @P0 LDC.64 R168, c[0x0][0x2c8] ;  /* 0x0000b200ffa80b82 */ /* 0x000e620000000a00 */
[----:B------:R-:W2:Y:S04]  /*08d0*/  LDG.E.128 R52, desc[UR6][R52.64] ;  /* 0x0000000634347981 */ /* 0x000ea8000c1e1d00 */
[----:B------:R0:W2:Y:S01]  /*08e0*/  LDG.E R158, desc[UR6][R158.64] ;  /* 0x000000069e9e7981 */ /* 0x0000a2000c1e1900 */
[C---:B---3--:R-:W-:Y:S01]  /*08f0*/  IMAD.WIDE.U32 R40, R179.reuse, 0x10, R80 ;  /* 0x00000010b3287825 */ /* 0x048fe200078e0050 */
[----:B------:R-:W-:Y:S01]  /*0900*/  IADD3 R177, R179, 0x100, RZ ;  /* 0x00000100b3b17810 */ /* 0x000fe20007ffe0ff */
[----:B------:R-:W3:Y:S04]  /*0910*/  @P0 LDC.64 R164, c[0x0][0x2c8] ;  /* 0x0000b200ffa40b82 */ /* 0x000ee80000000a00 */
[----:B------:R-:W2:Y:S01]  /*0920*/  LDG.E.128 R40, desc[UR6][R40.64] ;  /* 0x0000000628287981 */ /* 0x000ea2000c1e1d00 */
[----:B------:R-:W-:-:S03]  /*0930*/  IMAD.WIDE.U32 R44, R177, 0x10, R76 ;  /* 0x00000010b12c7825 */ /* 0x000fc600078e004c */
[----:B------:R-:W3:Y:S01]  /*0940*/  @P0 LDC.64 R166, c[0x0][0x2c8] ;  /* 0x0000b200ffa60b82 */ /* 0x000ee20000000a00 */
[--C-:B------:R-:W-:Y:S02]  /*0950*/  IMAD.WIDE.U32 R50, R177, 0x10, R80.reuse ;  /* 0x00000010b1327825 */ /* 0x100fe400078e0050 */
[----:B------:R-:W2:Y:S04]  /*0960*/  LDG.E.128 R44, desc[UR6][R44.64] ;  /* 0x000000062c2c7981 */ /* 0x000ea8000c1e1d00 */
[----:B------:R-:W2:Y:S01]  /*0970*/  LDG.E.128 R48, desc[UR6][R50.64] ;  /* 0x0000000632307981 */ /* 0x000ea2000c1e1d00 */
[----:B------:R-:W-:Y:S01]  /*0980*/  IMAD.WIDE.U32 R56, R175, 0x10, R80 ;  /* 0x00000010af387825 */ /* 0x000fe200078e0050 */
[----:B------:R-:W-:Y:S01]  /*0990*/  IADD3 R173, R179, 0x300, RZ ;  /* 0x00000300b3ad7810 */ /* 0x000fe20007ffe0ff */
[----:B------:R-:W3:Y:S04]  /*09a0*/  @P0 LDC.64 R160, c[0x0][0x2c8] ;  /* 0x0000b200ffa00b82 */ /* 0x000ee80000000a00 */
[----:B------:R-:W2:Y:S01]  /*09b0*/  LDG.E.128 R56, desc[UR6][R56.64] ;  /* 0x0000000638387981 */ /* 0x000ea2000c1e1d00 */
[----:B------:R-:W-:-:S03]  /*09c0*/  IMAD.WIDE.U32 R60, R173, 0x10, R76 ;  /* 0x00000010ad3c7825 */ /* 0x000fc600078e004c */
[----:B------:R-:W3:Y:S01]  /*09d0*/  @P0 LDC.64 R162, c[0x0][0x2c8] ;  /* 0x0000b200ffa20b82 */ /* 0x000ee20000000a00 */
[----:B------:R-:W-:Y:S02]  /*09e0*/  IMAD.WIDE.U32 R64, R173, 0x10, R80 ;  /* 0x00000010ad407825 */ /* 0x000fe400078e0050 */
[----:B------:R-:W2:Y:S01]  /*09f0*/  LDG.E.128 R60, desc[UR6][R60.64] ;  /* 0x000000063c3c7981 */ /* 0x000ea2000c1e1d00 */
[----:B------:R-:W-:-:S03]  /*0a00*/  IADD3 R157, R179, 0x400, RZ ;  /* 0x00000400b39d7810 */ /* 0x000fc60007ffe0ff */
[----:B------:R-:W2:Y:S02]  /*0a10*/  LDG.E.128 R64, desc[UR6][R64.64] ;  /* 0x0000000640407981 */ /* 0x000ea4000c1e1d00 */
[----:B------:R-:W-:Y:S01]  /*0a20*/  IMAD.WIDE.U32 R68, R157, 0x10, R76 ;  /* 0x000000109d447825 */ /* 0x000fe200078e004c */
[----:B0-----:R-:W-:-:S03]  /*0a30*/  IADD3 R159, R179, 0x500, RZ ;  /* 0x00000500b39f7810 */ /* 0x001fc60007ffe0ff */
[----:B------:R-:W-:Y:S02]  /*0a40*/  IMAD.WIDE.U32 R72, R157, 0x10, R80 ;  /* 0x000000109d487825 */ /* 0x000fe400078e0050 */
[----:B------:R-:W2:Y:S02]  /*0a50*/  LDG.E.128 R68, desc[UR6][R68.64] ;  /* 0x0000000644447981 */ /* 0x000ea4000c1e1d00 */
[C---:B------:R-:W-:Y:S02]  /*0a60*/  IMAD.WIDE.U32 R76, R159.reuse, 0x10, R76 ;  /* 0x000000109f4c7825 */ /* 0x040fe400078e004c */
[----:B------:R-:W2:Y:S02]  /*0a70*/  LDG.E.128 R72, desc[UR6][R72.64] ;  /* 0x0000000648487981 */ /* 0x000ea4000c1e1d00 */
[----:B------:R-:W-:Y:S02]  /*0a80*/  IMAD.WIDE.U32 R80, R159, 0x10, R80 ;  /* 0x000000109f507825 */ /* 0x000fe400078e0050 */
[----:B------:R-:W2:Y:S04]  /*0a90*/  LDG.E.128 R76, desc[UR6][R76.64] ;  /* 0x000000064c4c7981 */ /* 0x000ea8000c1e1d00 */
[----:B------:R-:W2:Y:S01]  /*0aa0*/  LDG.E.128 R80, desc[UR6][R80.64] ;  /* 0x0000000650507981 */ /* 0x000ea2000c1e1d00 */
[----:B------:R-:W-:Y:S01]  /*0ab0*/  ISETP.NE.AND P3, PT, RZ, UR9, PT ;  /* 0x00000009ff007c0c */ /* 0x000fe2000bf65270 */
[----:B------:R-:W-:-:S04]  /*0ac0*/  @P0 IMAD.WIDE.U32 R170, R179, 0x10, R170 ;  /* 0x00000010b3aa0825 */ /* 0x000fc800078e00aa */
[----:B-1----:R-:W-:Y:S01]  /*0ad0*/  @P0 IMAD.WIDE.U32 R168, R177, 0x10, R168 ;  /* 0x00000010b1a80825 */ /* 0x002fe200078e00a8 */
[----:B------:R0:W5:Y:S03]  /*0ae0*/  @P0 LDG.E.128 R4, desc[UR6][R170.64] ;  /* 0x00000006aa040981 */ /* 0x000166000c1e1d00 */
[----:B---3--:R-:W-:Y:S01]  /*0af0*/  @P0 IMAD.WIDE.U32 R164, R173, 0x10, R164 ;  /* 0x00000010ada40825 */ /* 0x008fe200078e00a4 */
[----:B------:R1:W5:Y:S01]  /*0b00*/  @P0 LDG.E.128 R8, desc[UR6][R168.64] ;  /* 0x00000006a8080981 */ /* 0x000362000c1e1d00 */
[----:B------:R-:W-:Y:S02]  /*0b10*/  LOP3.LUT P1, RZ, R3, 0xff, RZ, 0xc0, !PT ;  /* 0x000000ff03ff7812 */ /* 0x000fe4000782c0ff */
[----:B------:R-:W-:Y:S01]  /*0b20*/  @P0 IMAD.WIDE.U32 R166, R175, 0x10, R166 ;  /* 0x00000010afa60825 */ /* 0x000fe200078e00a6 */
[----:B------:R3:W5:Y:S04]  /*0b30*/  @P0 LDG.E.128 R16, desc[UR6][R164.64] ;  /* 0x00000006a4100981 */ /* 0x000768000c1e1d00 */
[----:B------:R3:W5:Y:S01]  /*0b40*/  @P0 LDG.E.128 R12, desc[UR6][R166.64] ;  /* 0x00000006a60c0981 */ /* 0x000762000c1e1d00 */
[----:B------:R-:W-:-:S04]  /*0b50*/  @P0 IMAD.WIDE.U32 R160, R159, 0x10, R160 ;  /* 0x000000109fa00825 */ /* 0x000fc800078e00a0 */
[----:B------:R-:W-:Y:S01]  /*0b60*/  @P0 IMAD.WIDE.U32 R162, R157, 0x10, R162 ;  /* 0x000000109da20825 */ /* 0x000fe200078e00a2 */
[----:B------:R3:W5:Y:S04]  /*0b70*/  @P0 LDG.E.128 R24, desc[UR6][R160.64] ;  /* 0x00000006a0180981 */ /* 0x000768000c1e1d00 */
[----:B------:R3:W5:Y:S01]  /*0b80*/  @P0 LDG.E.128 R20, desc[UR6][R162.64] ;  /* 0x00000006a2140981 */ /* 0x000762000c1e1d00 */
[----:B------:R-:W-:Y:S01]  /*0b90*/  IADD3 R150, R150, UR10, RZ ;  /* 0x0000000a96967c10 */ /* 0x000fe2000fffe0ff */
[----:B------:R-:W-:-:S03]  /*0ba0*/  UMOV UR4, 0xffffffff ;  /* 0xffffffff00047882 */ /* 0x000fc60000000000 */
[----:B------:R-:W-:Y:S02]  /*0bb0*/  ISETP.GE.AND P4, PT, R150, UR11, PT ;  /* 0x0000000b96007c0c */ /* 0x000fe4000bf86270 */
[----:B------:R-:W-:Y:S02]  /*0bc0*/  LOP3.LUT P2, RZ, R0, 0x1f, RZ, 0xc0, !PT ;  /* 0x0000001f00ff7812 */ /* 0x000fe4000784c0ff */
[----:B----4-:R-:W-:-:S05]  /*0bd0*/  FSEL R184, R184, RZ, !P3 ;  /* 0x000000ffb8b87208 */ /* 0x010fca0005800000 */
[C---:B------:R-:W-:Y:S01]  /*0be0*/  FADD.FTZ R37, -R184.reuse, R37 ;  /* 0x00000025b8257221 */ /* 0x040fe20000010100 */
[C---:B0-----:R-:W-:Y:S01]  /*0bf0*/  FADD.FTZ R171, -R184.reuse, R36 ;  /* 0x00000024b8ab7221 */ /* 0x041fe20000010100 */
[----:B--2---:R-:W-:Y:S02]  /*0c00*/  FADD.FTZ R53, -R184, R53 ;  /* 0x00000035b8357221 */ /* 0x004fe40000010100 */
[----:B-1----:R-:W-:Y:S01]  /*0c10*/  FMUL.FTZ R169, R158, R37 ;  /* 0x000000259ea97220 */ /* 0x002fe20000410000 */
[----:B------:R-:W-:Y:S01]  /*0c20*/  FADD.FTZ R37, -R184, R54 ;  /* 0x00000036b8257221 */ /* 0x000fe20000010100 */
[C---:B------:R-:W-:Y:S01]  /*0c30*/  FMUL.FTZ R3, R158.reuse, R171 ;  /* 0x000000ab9e037220 */ /* 0x040fe20000410000 */
[C---:B------:R-:W-:Y:S02]  /*0c40*/  FMUL.FTZ R193, R158.reuse, R53 ;  /* 0x000000359ec17220 */ /* 0x040fe40000410000 */
[----:B------:R-:W-:Y:S01]  /*0c50*/  FMUL.FTZ R53, R158, R37 ;  /* 0x000000259e357220 */ /* 0x000fe20000410000 */
[----:B---3--:R-:W-:Y:S01]  /*0c60*/  FMUL.FTZ R164, R85, R40 ;  /* 0x0000002855a47220 */ /* 0x008fe20000410000 */
[----:B------:R-:W-:Y:S01]  /*0c70*/  FMUL.FTZ R166, R98, R41 ;  /* 0x0000002962a67220 */ /* 0x000fe20000410000 */
[----:B------:R-:W-:-:S02]  /*0c80*/  FADD.FTZ R181, -R184, R38 ;  /* 0x00000026b8b57221 */ /* 0x000fc40000010100 */
[----:B------:R-:W-:Y:S01]  /*0c90*/  FADD.FTZ R37, RZ, R164 ;  /* 0x000000a4ff257221 */ /* 0x000fe20000010000 */
[----:B------:R-:W-:Y:S01]  /*0ca0*/  FFMA.FTZ R36, R3, R164, RZ ;  /* 0x000000a403247223 */ /* 0x000fe200000100ff */
[----:B------:R-:W-:Y:S01]  /*0cb0*/  FMUL.FTZ R168, R87, R42 ;  /* 0x0000002a57a87220 */ /* 0x000fe20000410000 */
[----:B------:R-:W-:Y:S01]  /*0cc0*/  FADD.FTZ R39, -R184, R39 ;  /* 0x00000027b8277221 */ /* 0x000fe20000010100 */
[----:B------:R-:W-:Y:S01]  /*0cd0*/  FADD.FTZ R37, R37, R166 ;  /* 0x000000a625257221 */ /* 0x000fe20000010000 */
[----:B------:R-:W-:Y:S01]  /*0ce0*/  FMUL.FTZ R171, R158, R181 ;  /* 0x000000b59eab7220 */ /* 0x000fe20000410000 */
[----:B------:R-:W-:Y:S01]  /*0cf0*/  FFMA.FTZ R36, R169, R166, R36 ;  /* 0x000000a6a9247223 */ /* 0x000fe20000010024 */
[----:B------:R-:W-:Y:S01]  /*0d00*/  FMUL.FTZ R170, R100, R43 ;  /* 0x0000002b64aa7220 */ /* 0x000fe20000410000 */
[----:B------:R-:W-:Y:S01]  /*0d10*/  FADD.FTZ R37, R37, R168 ;  /* 0x000000a825257221 */ /* 0x000fe20000010000 */
[----:B------:R-:W-:Y:S01]  /*0d20*/  FMUL.FTZ R181, R158, R39 ;  /* 0x000000279eb57220 */ /* 0x000fe20000410000 */
[C---:B------:R-:W-:Y:S01]  /*0d30*/  FADD.FTZ R183, -R184.reuse, R44 ;  /* 0x0000002cb8b77221 */ /* 0x040fe20000010100 */
[----:B------:R-:W-:Y:S01]  /*0d40*/  FFMA.FTZ R36, R171, R168, R36 ;  /* 0x000000a8ab247223 */ /* 0x000fe20000010024 */
[----:B------:R-:W-:Y:S01]  /*0d50*/  FMUL.FTZ R172, R89, R48 ;  /* 0x0000003059ac7220 */ /* 0x000fe20000410000 */
[----:B------:R-:W-:Y:S01]  /*0d60*/  FADD.FTZ R37, R37, R170 ;  /* 0x000000aa25257221 */ /* 0x000fe20000010000 */
[----:B------:R-:W-:Y:S01]  /*0d70*/  FADD.FTZ R45, -R184, R45 ;  /* 0x0000002db82d7221 */ /* 0x000fe20000010100 */
[----:B------:R-:W-:Y:S01]  /*0d80*/  FMUL.FTZ R183, R158, R183 ;  /* 0x000000b79eb77220 */ /* 0x000fe20000410000 */
        /* <DEDUP_REMOVED lines=14> */
[----:B------:R-:W-:Y:S01]  /*0e70*/  FADD.FTZ R191, -R184, R52 ;  /* 0x00000034b8bf7221 */ /* 0x000fe20000010100 */
        /* <DEDUP_REMOVED lines=10> */
[----:B------:R-:W-:Y:S01]  /*0f20*/  FADD.FTZ R55, -R184, R55 ;  /* 0x00000037b8377221 */ /* 0x000fe20000010100 */
[----:B------:R-:W-:Y:S01]  /*0f30*/  FFMA.FTZ R36, R193, R182, R36 ;  /* 0x000000b6c1247223 */ /* 0x000fe20000010024 */
[C---:B------:R-:W-:Y:S01]  /*0f40*/  FADD.FTZ R132, R57.reuse, R132 ;  /* 0x0000008439847221 */ /* 0x040fe20000010000 */
[----:B------:R-:W-:Y:S01]  /*0f50*/  FFMA.FTZ R134, R57, R193, R134 ;  /* 0x000000c139867223 */ /* 0x000fe20000010086 */
[----:B------:R-:W-:Y:S01]  /*0f60*/  FMUL.FTZ R54, R108, R59 ;  /* 0x0000003b6c367220 */ /* 0x000fe20000410000 */
[----:B------:R-:W-:Y:S01]  /*0f70*/  FADD.FTZ R37, R37, R52 ;  /* 0x0000003425257221 */ /* 0x000fe20000010000 */
[----:B------:R-:W-:Y:S01]  /*0f80*/  FMUL.FTZ R55, R158, R55 ;  /* 0x000000379e377220 */ /* 0x000fe20000410000 */
[----:B------:R-:W-:Y:S01]  /*0f90*/  FADD.FTZ R57, -R184, R60 ;  /* 0x0000003cb8397221 */ /* 0x000fe20000010100 */
[----:B------:R-:W-:Y:S01]  /*0fa0*/  FFMA.FTZ R36, R53, R52, R36 ;  /* 0x0000003435247223 */ /* 0x000fe20000010024 */
[C---:B------:R-:W-:Y:S01]  /*0fb0*/  FADD.FTZ R115, R56.reuse, R115 ;  /* 0x0000007338737221 */ /* 0x040fe20000010000 */
        /* <DEDUP_REMOVED lines=16> */
[----:B------:R-:W-:Y:S01]  /*10c0*/  FADD.FTZ R69, -R184, R69 ;  /* 0x00000045b8457221 */ /* 0x000fe20000010100 */
[----:B------:R-:W-:Y:S01]  /*10d0*/  FMUL.FTZ R162, R112, R67 ;  /* 0x0000004370a27220 */ /* 0x000fe20000410000 */
[----:B------:R-:W-:Y:S01]  /*10e0*/  FADD.FTZ R37, R38, R161 ;  /* 0x000000a126257221 */ /* 0x000fe20000010000 */
[----:B------:R-:W-:Y:S01]  /*10f0*/  FMUL.FTZ R167, R158, R63 ;  /* 0x0000003f9ea77220 */ /* 0x000fe20000410000 */
[C---:B------:R-:W-:Y:S01]  /*1100*/  FADD.FTZ R39, -R184.reuse, R68 ;  /* 0x00000044b8277221 */ /* 0x040fe20000010100 */
[----:B------:R-:W-:Y:S01]  /*1110*/  FFMA.FTZ R36, R165, R161, R36 ;  /* 0x000000a1a5247223 */ /* 0x000fe20000010024 */
[----:B------:R-:W-:Y:S01]  /*1120*/  FADD.FTZ R63, -R184, R70 ;  /* 0x00000046b83f7221 */ /* 0x000fe20000010100 */
[----:B------:R-:W-:Y:S01]  /*1130*/  FMUL.FTZ R60, R158, R69 ;  /* 0x000000459e3c7220 */ /* 0x000fe20000410000 */
[C---:B------:R-:W-:Y:S01]  /*1140*/  FADD.FTZ R135, R58.reuse, R135 ;  /* 0x000000873a877221 */ /* 0x040fe20000010000 */
[----:B------:R-:W-:Y:S01]  /*1150*/  FFMA.FTZ R137, R58, R53, R137 ;  /* 0x000000353a897223 */ /* 0x000fe20000010089 */
[----:B------:R-:W-:Y:S01]  /*1160*/  FMUL.FTZ R61, R101, R72 ;  /* 0x00000048653d7220 */ /* 0x000fe20000410000 */
[----:B------:R-:W-:Y:S01]  /*1170*/  FADD.FTZ R38, R37, R162 ;  /* 0x000000a225267221 */ /* 0x000fe20000010000 */
[C---:B------:R-:W-:Y:S01]  /*1180*/  FMUL.FTZ R58, R158.reuse, R39 ;  /* 0x000000279e3a7220 */ /* 0x040fe20000410000 */
[----:B------:R-:W-:Y:S01]  /*1190*/  FFMA.FTZ R37, R167, R162, R36 ;  /* 0x000000a2a7257223 */ /* 0x000fe20000010024 */
[C---:B------:R-:W-:Y:S01]  /*11a0*/  FADD.FTZ R144, R73.reuse, R144 ;  /* 0x0000009049907221 */ /* 0x040fe20000010000 */
[----:B------:R-:W-:Y:S01]  /*11b0*/  FFMA.FTZ R84, R73, R60, R84 ;  /* 0x0000003c49547223 */ /* 0x000fe20000010054 */
[----:B------:R-:W-:Y:S01]  /*11c0*/  FMUL.FTZ R63, R158, R63 ;  /* 0x0000003f9e3f7220 */ /* 0x000fe20000410000 */
[----:B------:R-:W-:Y:S01]  /*11d0*/  FMUL.FTZ R73, R114, R73 ;  /* 0x0000004972497220 */ /* 0x000fe20000410000 */
[----:B------:R-:W-:Y:S01]  /*11e0*/  FADD.FTZ R36, R38, R61 ;  /* 0x0000003d26247221 */ /* 0x000fe20000010000 */
[----:B------:R-:W-:Y:S01]  /*11f0*/  FFMA.FTZ R37, R58, R61, R37 ;  /* 0x0000003d3a257223 */ /* 0x000fe20000010025 */
[C---:B------:R-:W-:Y:S01]  /*1200*/  FADD.FTZ R86, R59.reuse, R86 ;  /* 0x000000563b567221 */ /* 0x040fe20000010000 */
[----:B------:R-:W-:Y:S01]  /*1210*/  FFMA.FTZ R88, R59, R55, R88 ;  /* 0x000000373b587223 */ /* 0x000fe20000010058 */
[C---:B------:R-:W-:Y:S01]  /*1220*/  FADD.FTZ R147, R74.reuse, R147 ;  /* 0x000000934a937221 */ /* 0x040fe20000010000 */
[----:B------:R-:W-:Y:S01]  /*1230*/  FFMA.FTZ R109, R74, R63, R109 ;  /* 0x0000003f4a6d7223 */ /* 0x000fe2000001006d */
[----:B------:R-:W-:Y:S01]  /*1240*/  FADD.FTZ R59, -R184, R76 ;  /* 0x0000004cb83b7221 */ /* 0x000fe20000010100 */
[C---:B------:R-:W-:Y:S01]  /*1250*/  FADD.FTZ R136, R65.reuse, R136 ;  /* 0x0000008841887221 */ /* 0x040fe20000010000 */
[----:B------:R-:W-:Y:S01]  /*1260*/  FFMA.FTZ R138, R65, R163, R138 ;  /* 0x000000a3418a7223 */ /* 0x000fe2000001008a */
[----:B------:R-:W-:Y:S01]  /*1270*/  FMUL.FTZ R74, R103, R74 ;  /* 0x0000004a674a7220 */ /* 0x000fe20000410000 */
[----:B------:R-:W-:Y:S01]  /*1280*/  FADD.FTZ R39, R36, R73 ;  /* 0x0000004924277221 */ /* 0x000fe20000010000 */
[----:B------:R-:W-:Y:S01]  /*1290*/  FADD.FTZ R65, -R184, R71 ;  /* 0x00000047b8417221 */ /* 0x000fe20000010100 */
[----:B------:R-:W-:Y:S01]  /*12a0*/  FFMA.FTZ R36, R60, R73, R37 ;  /* 0x000000493c247223 */ /* 0x000fe20000010025 */
[----:B------:R-:W-:Y:S01]  /*12b0*/  FADD.FTZ R77, -R184, R77 ;  /* 0x0000004db84d7221 */ /* 0x000fe20000010100 */
[----:B------:R-:W-:Y:S01]  /*12c0*/  FMUL.FTZ R59, R158, R59 ;  /* 0x0000003b9e3b7220 */ /* 0x000fe20000410000 */
[----:B------:R-:W-:Y:S01]  /*12d0*/  FMUL.FTZ R68, R116, R75 ;  /* 0x0000004b74447220 */ /* 0x000fe20000410000 */
[----:B------:R-:W-:Y:S01]  /*12e0*/  FADD.FTZ R39, R39, R74 ;  /* 0x0000004a27277221 */ /* 0x000fe20000010000 */
[----:B------:R-:W-:Y:S01]  /*12f0*/  FMUL.FTZ R65, R158, R65 ;  /* 0x000000419e417220 */ /* 0x000fe20000410000 */
        /* <DEDUP_REMOVED lines=11> */
[----:B------:R-:W-:Y:S01]  /*13b0*/  FMUL.FTZ R81, R118, R81 ;  /* 0x0000005176517220 */ /* 0x000fe20000410000 */
[----:B------:R-:W-:Y:S01]  /*13c0*/  FADD.FTZ R36, R39, R80 ;  /* 0x0000005027247221 */ /* 0x000fe20000010000 */
[----:B------:R-:W-:Y:S01]  /*13d0*/  FADD.FTZ R41, -R184, R78 ;  /* 0x0000004eb8297221 */ /* 0x000fe20000010100 */
        /* <DEDUP_REMOVED lines=10> */
[C---:B------:R-:W-:Y:S01]  /*1480*/  FADD.FTZ R141, R66.reuse, R141 ;  /* 0x0000008d428d7221 */ /* 0x040fe20000010000 */
[----:B------:R-:W-:Y:S01]  /*1490*/  FFMA.FTZ R113, R66, R165, R113 ;  /* 0x000000a542717223 */ /* 0x000fe20000010071 */
[----:B------:R-:W-:Y:S01]  /*14a0*/  FADD.FTZ R39, R36, R67 ;  /* 0x0000004324277221 */ /* 0x000fe20000010000 */
[----:B------:R-:W-:Y:S01]  /*14b0*/  FMUL.FTZ R66, R120, R83 ;  /* 0x0000005378427220 */ /* 0x000fe20000410000 */
[----:B------:R-:W-:Y:S01]  /*14c0*/  FMUL.FTZ R69, R158, R69 ;  /* 0x000000459e457220 */ /* 0x000fe20000410000 */
[----:B------:R-:W-:Y:S01]  /*14d0*/  FFMA.FTZ R36, R64, R67, R37 ;  /* 0x0000004340247223 */ /* 0x000fe20000010025 */
[C---:B------:R-:W-:Y:S01]  /*14e0*/  FADD.FTZ R143, R72.reuse, R143 ;  /* 0x0000008f488f7221 */ /* 0x040fe20000010000 */
        /* <DEDUP_REMOVED lines=17> */
[----:B------:R-:W-:Y:S01]  /*1600*/  P2R R72, PR, RZ, 0x10 ;  /* 0x00000010ff487803 */ /* 0x000fe20000000000 */
[C---:B------:R-:W-:Y:S01]  /*1610*/  FADD.FTZ R153, R82.reuse, R153 ;  /* 0x0000009952997221 */ /* 0x040fe20000010000 */
[----:B------:R-:W-:Y:S01]  /*1620*/  FFMA.FTZ R155, R82, R64, R155 ;  /* 0x00000040529b7223 */ /* 0x000fe2000001009b */
[C---:B------:R-:W-:Y:S01]  /*1630*/  FADD.FTZ R154, R83.reuse, R154 ;  /* 0x0000009a539a7221 */ /* 0x040fe20000010000 */
        /* <DEDUP_REMOVED lines=22> */
.L_x_2584:
[----:B-1----:R-:W-:Y:S01]  /*17a0*/  FADD.FTZ R36, R39, R36 ;  /* 0x0000002427247221 */ /* 0x002fe20000010000 */
[----:B--2---:R-:W-:Y:S01]  /*17b0*/  FADD.FTZ R37, R38, R37 ;  /* 0x0000002526257221 */ /* 0x004fe20000010000 */
[----:B------:R-:W-:Y:S06]  /*17c0*/  @P2 BRA `(.L_x_2566) ;  /* 0x0000000000242947 */ /* 0x000fec0003800000 */
[----:B------:R-:W1:Y:S01]  /*17d0*/  S2UR UR5, SR_CgaCtaId ;  /* 0x00000000000579c3 */ /* 0x000e620000008800 */
[----:B0-----:R-:W-:Y:S01]  /*17e0*/  SHF.R.U32.HI R38, RZ, 0x5, R0 ;  /* 0x00000005ff267819 */ /* 0x001fe20000011600 */
[----:B------:R-:W-:-:S03]  /*17f0*/  UMOV UR4, 0x400 ;  /* 0x0000040000047882 */ /* 0x000fc60000000000 */
[----:B------:R-:W-:-:S04]  /*1800*/  LOP3.LUT R39, R38, 0x7fffff8, RZ, 0xc0, !PT ;  /* 0x07fffff826277812 */ /* 0x000fc800078ec0ff */
[----:B------:R-:W-:-:S04]  /*1810*/  @!P1 IADD3 R39, R39, 0x8, RZ ;  /* 0x0000000827279810 */ /* 0x000fc80007ffe0ff */
[----:B------:R-:W-:Y:S01]  /*1820*/  LOP3.LUT R38, R39, 0x7, R38, 0xf8, !PT ;  /* 0x0000000727267812 */ /* 0x000fe200078ef826 */
[----:B-1----:R-:W-:-:S06]  /*1830*/  ULEA UR4, UR5, UR4, 0x18 ;  /* 0x0000000405047291 */ /* 0x002fcc000f8ec03f */
[----:B------:R-:W-:-:S05]  /*1840*/  LEA R38, R38, UR4, 0x3 ;  /* 0x0000000426267c11 */ /* 0x000fca000f8e18ff */
[----:B------:R1:W-:Y:S02]  /*1850*/  STS.64 [R38+0x6000], R36 ;  /* 0x0060002426007388 */ /* 0x0003e40000000a00 */
.L_x_2566:
[----:B------:R-:W-:Y:S05]  /*1860*/  WARPSYNC.ALL ;  /* 0x0000000000007948 */ /* 0x000fea0003800000 */
[----:B------:R-:W2:Y:S08]  /*1870*/  S2UR UR5, SR_CgaCtaId ;  /* 0x00000000000579c3 */ /* 0x000eb00000008800 */
[----:B------:R-:W-:Y:S01]  /*1880*/  BAR.SYNC.DEFER_BLOCKING 0x0 ;  /* 0x0000000000007b1d */ /* 0x000fe20000010000 */
[----:B-1----:R-:W-:-:S02]  /*1890*/  SHF.R.U32.HI R36, RZ, 0x5, R0 ;  /* 0x00000005ff247819 */ /* 0x002fc40000011600 */
[----:B------:R-:W-:Y:S02]  /*18a0*/  ISETP.NE.U32.AND P2, PT, RZ, UR16, PT ;  /* 0x00000010ff007c0c */ /* 0x000fe4000bf45070 */
[----:B------:R-:W-:Y:S01]  /*18b0*/  LOP3.LUT R36, R36, 0x7fffff8, RZ, 0xc0, !PT ;  /* 0x07fffff824247812 */ /* 0x000fe200078ec0ff */
[----:B------:R-:W-:Y:S01]  /*18c0*/  UMOV UR4, 0x400 ;  /* 0x0000040000047882 */ /* 0x000fe20000000000 */
[----:B------:R-:W-:Y:S02]  /*18d0*/  ISETP.NE.AND.EX P2, PT, RZ, UR17, PT, P2 ;  /* 0x00000011ff007c0c */ /* 0x000fe4000bf45320 */
[----:B------:R-:W-:Y:S02]  /*18e0*/  @!P1 IADD3 R36, R36, 0x8, RZ ;  /* 0x0000000824249810 */ /* 0x000fe40007ffe0ff */
[----:B------:R-:W-:-:S04]  /*18f0*/  ISETP.NE.U32.AND P4, PT, RZ, UR14, PT ;  /* 0x0000000eff007c0c */ /* 0x000fc8000bf85070 */
[----:B------:R-:W-:Y:S01]  /*1900*/  ISETP.NE.AND.EX P6, PT, RZ, UR15, PT, P4 ;  /* 0x0000000fff007c0c */ /* 0x000fe2000bfc5340 */
[----:B--2---:R-:W-:-:S06]  /*1910*/  ULEA UR4, UR5, UR4, 0x18 ;  /* 0x0000000405047291 */ /* 0x004fcc000f8ec03f */
[----:B------:R-:W-:-:S05]  /*1920*/  LEA R70, R36, UR4, 0x3 ;  /* 0x0000000424467c11 */ /* 0x000fca000f8e18ff */
        /* <DEDUP_REMOVED lines=18> */
[----:B------:R-:W-:Y:S02]  /*1a50*/  FADD.FTZ R36, R36, R49 ;  /* 0x0000003124247221 */ /* 0x000fe40000010000 */
[----:B------:R-:W1:Y:S01]  /*1a60*/  LDC.64 R48, c[0x0][0x2f8] ;  /* 0x0000be00ff307b82 */ /* 0x000e620000000a00 */
        /* <DEDUP_REMOVED lines=9> */
[-CC-:B------:R-:W-:Y:S01]  /*1b00*/  FFMA.FTZ R171, R171, R71.reuse, R70.reuse ;  /* 0x00000047abab7223 */ /* 0x180fe20000010046 */
[-CC-:B------:R-:W-:Y:S01]  /*1b10*/  FFMA.FTZ R181, R181, R71.reuse, R70.reuse ;  /* 0x00000047b5b57223 */ /* 0x180fe20000010046 */
[----:B------:R-:W-:Y:S01]  /*1b20*/  FADD.FTZ R3, R164, -R3 ;  /* 0x80000003a4037221 */ /* 0x000fe20000010000 */
[----:B------:R-:W-:Y:S01]  /*1b30*/  FADD.FTZ R169, R166, -R169 ;  /* 0x800000a9a6a97221 */ /* 0x000fe20000010000 */
[----:B------:R-:W-:Y:S01]  /*1b40*/  FADD.FTZ R171, R168, -R171 ;  /* 0x800000aba8ab7221 */ /* 0x000fe20000010000 */
[----:B------:R-:W-:Y:S01]  /*1b50*/  FADD.FTZ R181, R170, -R181 ;  /* 0x800000b5aab57221 */ /* 0x000fe20000010000 */
[-CC-:B------:R-:W-:Y:S01]  /*1b60*/  FFMA.FTZ R183, R183, R71.reuse, R70.reuse ;  /* 0x00000047b7b77223 */ /* 0x180fe20000010046 */
[-CC-:B------:R-:W-:Y:S01]  /*1b70*/  FFMA.FTZ R185, R185, R71.reuse, R70.reuse ;  /* 0x00000047b9b97223 */ /* 0x180fe20000010046 */
[-CC-:B------:R-:W-:Y:S01]  /*1b80*/  FFMA.FTZ R187, R187, R71.reuse, R70.reuse ;  /* 0x00000047bbbb7223 */ /* 0x180fe20000010046 */
[-CC-:B------:R-:W-:Y:S01]  /*1b90*/  FFMA.FTZ R189, R189, R71.reuse, R70.reuse ;  /* 0x00000047bdbd7223 */ /* 0x180fe20000010046 */
[-CC-:B------:R-:W-:Y:S01]  /*1ba0*/  FFMA.FTZ R191, R191, R71.reuse, R70.reuse ;  /* 0x00000047bfbf7223 */ /* 0x180fe20000010046 */
[----:B------:R-:W-:Y:S01]  /*1bb0*/  FFMA.FTZ R193, R193, R71, R70 ;  /* 0x00000047c1c17223 */ /* 0x000fe20000010046 */
[C---:B------:R-:W-:Y:S01]  /*1bc0*/  FMUL.FTZ R36, R158.reuse, R3 ;  /* 0x000000039e247220 */ /* 0x040fe20000410000 */
        /* <DEDUP_REMOVED lines=9> */
[----:B-1----:R-:W-:Y:S01]  /*1c60*/  IMAD.WIDE.U32 R46, R179, 0x10, R48 ;  /* 0x00000010b32e7825 */ /* 0x002fe200078e0030 */
[----:B------:R-:W-:-:S03]  /*1c70*/  P2R R3, PR, RZ, 0x40 ;  /* 0x00000040ff037803 */ /* 0x000fc60000000000 */
[----:B-----5:R-:W-:Y:S01]  /*1c80*/  @P3 FADD.FTZ R36, R4, R36 ;  /* 0x0000002404243221 */ /* 0x020fe20000010000 */
[----:B------:R-:W-:Y:S01]  /*1c90*/  @P3 FADD.FTZ R37, R5, R37 ;  /* 0x0000002505253221 */ /* 0x000fe20000010000 */
[----:B------:R-:W-:Y:S01]  /*1ca0*/  @P3 FADD.FTZ R38, R6, R38 ;  /* 0x0000002606263221 */ /* 0x000fe20000010000 */
        /* <DEDUP_REMOVED lines=11> */
.L_x_2567:
        /* <DEDUP_REMOVED lines=11> */
.L_x_2568:
[-CC-:B------:R-:W-:Y:S01]  /*1e10*/  FFMA.FTZ R53, R53, R71.reuse, R70.reuse ;  /* 0x0000004735357223 */ /* 0x180fe20000010046 */
[-CC-:B------:R-:W-:Y:S01]  /*1e20*/  FFMA.FTZ R55, R55, R71.reuse, R70.reuse ;  /* 0x0000004737377223 */ /* 0x180fe20000010046 */
[----:B------:R-:W-:Y:S01]  /*1e30*/  FFMA.FTZ R57, R57, R71, R70 ;  /* 0x0000004739397223 */ /* 0x000fe20000010046 */
[----:B------:R-:W-:Y:S01]  /*1e40*/  ISETP.NE.U32.AND P4, PT, RZ, UR14, PT ;  /* 0x0000000eff007c0c */ /* 0x000fe2000bf85070 */
[C---:B-12---:R-:W-:Y:S01]  /*1e50*/  FMUL.FTZ R36, R158.reuse, R183 ;  /* 0x000000b79e247220 */ /* 0x046fe20000410000 */
[C---:B------:R-:W-:Y:S01]  /*1e60*/  FMUL.FTZ R37, R158.reuse, R185 ;  /* 0x000000b99e257220 */ /* 0x040fe20000410000 */
[C---:B------:R-:W-:Y:S01]  /*1e70*/  FMUL.FTZ R38, R158.reuse, R187 ;  /* 0x000000bb9e267220 */ /* 0x040fe20000410000 */
[----:B------:R-:W-:Y:S01]  /*1e80*/  FMUL.FTZ R39, R158, R189 ;  /* 0x000000bd9e277220 */ /* 0x000fe20000410000 */
[----:B------:R-:W-:Y:S01]  /*1e90*/  FADD.FTZ R75, R52, -R53 ;  /* 0x80000035344b7221 */ /* 0x000fe20000010000 */
[----:B------:R-:W-:Y:S01]  /*1ea0*/  FADD.FTZ R79, R54, -R55 ;  /* 0x80000037364f7221 */ /* 0x000fe20000010000 */
[----:B------:R-:W-:Y:S01]  /*1eb0*/  FADD.FTZ R83, R56, -R57 ;  /* 0x8000003938537221 */ /* 0x000fe20000010000 */
        /* <DEDUP_REMOVED lines=13> */
.L_x_2569:
[----:B------:R-:W-:Y:S01]  /*1f90*/  ISETP.NE.U32.AND P5, PT, RZ, UR16, PT ;  /* 0x00000010ff007c0c */ /* 0x000fe2000bfa5070 */
[----:B------:R-:W-:Y:S01]  /*1fa0*/  @P2 IMAD.WIDE.U32 R54, R177, 0x10, R44 ;  /* 0x00000010b1362825 */ /* 0x000fe200078e002c */
[----:B------:R-:W2:Y:S03]  /*1fb0*/  @P2 LDC.64 R52, c[0x0][0x300] ;  /* 0x0000c000ff342b82 */ /* 0x000ea60000000a00 */
[----:B01----:R-:W-:Y:S01]  /*1fc0*/  FFMA.FTZ R40, R165, R71, R70 ;  /* 0x00000047a5287223 */ /* 0x003fe20000010046 */
[----:B------:R-:W-:Y:S01]  /*1fd0*/  ISETP.NE.AND.EX P5, PT, RZ, UR17, PT, P5 ;  /* 0x00000011ff007c0c */ /* 0x000fe2000bfa5350 */
[----:B------:R-:W-:-:S04]  /*1fe0*/  IMAD.WIDE.U32 R56, R177, 0x10, R48 ;  /* 0x00000010b1387825 */ /* 0x000fc800078e0030 */
[----:B------:R-:W-:Y:S01]  /*1ff0*/  FFMA.FTZ R163, R163, R71, R70 ;  /* 0x00000047a3a37223 */ /* 0x000fe20000010046 */
[----:B------:R-:W-:Y:S01]  /*2000*/  FADD.FTZ R161, R161, -R40 ;  /* 0x80000028a1a17221 */ /* 0x000fe20000010000 */
[----:B------:R-:W-:Y:S01]  /*2010*/  SEL R47, R39, R35, P5 ;  /* 0x00000023272f7207 */ /* 0x000fe20002800000 */
[----:B------:R-:W-:Y:S01]  /*2020*/  FFMA.FTZ R167, R167, R71, R70 ;  /* 0x00000047a7a77223 */ /* 0x000fe20000010046 */
[----:B------:R-:W-:Y:S01]  /*2030*/  SEL R46, R38, R34, P5 ;  /* 0x00000022262e7207 */ /* 0x000fe20002800000 */
[----:B------:R0:W-:Y:S01]  /*2040*/  STG.E.128 desc[UR6][R56.64], R36 ;  /* 0x0000002438007986 */ /* 0x0001e2000c101d06 */
[----:B------:R-:W-:Y:S01]  /*2050*/  SEL R45, R37, R33, P5 ;  /* 0x00000021252d7207 */ /* 0x000fe20002800000 */
[----:B------:R-:W1:Y:S01]  /*2060*/  @P2 LDC.64 R50, c[0x0][0x300] ;  /* 0x0000c000ff322b82 */ /* 0x000e620000000a00 */
[----:B------:R-:W-:Y:S01]  /*2070*/  SEL R44, R36, R32, P5 ;  /* 0x00000020242c7207 */ /* 0x000fe20002800000 */
[C---:B------:R-:W-:Y:S01]  /*2080*/  FMUL.FTZ R40, R158.reuse, R191 ;  /* 0x000000bf9e287220 */ /* 0x040fe20000410000 */
[C---:B------:R-:W-:Y:S01]  /*2090*/  FMUL.FTZ R41, R158.reuse, R193 ;  /* 0x000000c19e297220 */ /* 0x040fe20000410000 */
[C---:B------:R-:W-:Y:S01]  /*20a0*/  FMUL.FTZ R42, R158.reuse, R75 ;  /* 0x0000004b9e2a7220 */ /* 0x040fe20000410000 */
[----:B------:R-:W-:Y:S01]  /*20b0*/  FMUL.FTZ R43, R158, R79 ;  /* 0x0000004f9e2b7220 */ /* 0x000fe20000410000 */
[----:B------:R0:W-:Y:S01]  /*20c0*/  @P2 STG.E.128 desc[UR6][R54.64], R44 ;  /* 0x0000002c36002986 */ /* 0x0001e2000c101d06 */
[----:B------:R-:W-:Y:S01]  /*20d0*/  FADD.FTZ R163, R160, -R163 ;  /* 0x800000a3a0a37221 */ /* 0x000fe20000010000 */
[----:B------:R-:W-:Y:S01]  /*20e0*/  FADD.FTZ R167, R162, -R167 ;  /* 0x800000a7a2a77221 */ /* 0x000fe20000010000 */
[----:B------:R-:W-:-:S04]  /*20f0*/  IMAD.WIDE.U32 R76, R175, 0x10, R48 ;  /* 0x00000010af4c7825 */ /* 0x000fc800078e0030 */
[----:B------:R-:W-:Y:S01]  /*2100*/  @P3 FADD.FTZ R40, R12, R40 ;  /* 0x000000280c283221 */ /* 0x000fe20000010000 */
[----:B------:R-:W-:Y:S01]  /*2110*/  @P3 FADD.FTZ R41, R13, R41 ;  /* 0x000000290d293221 */ /* 0x000fe20000010000 */
[----:B------:R-:W-:Y:S01]  /*2120*/  @P3 FADD.FTZ R42, R14, R42 ;  /* 0x0000002a0e2a3221 */ /* 0x000fe20000010000 */
[----:B------:R-:W-:Y:S01]  /*2130*/  @P3 FADD.FTZ R43, R15, R43 ;  /* 0x0000002b0f2b3221 */ /* 0x000fe20000010000 */
[----:B------:R-:W-:Y:S06]  /*2140*/  @!P6 BRA `(.L_x_2570) ;  /* 0x00000000001ce947 */ /* 0x000fec0003800000 */
[----:B0-----:R-:W0:Y:S01]  /*2150*/  LDC.64 R44, c[0x0][0x308] ;  /* 0x0000c200ff2c7b82 */ /* 0x001e220000000a00 */
[----:B------:R-:W-:Y:S02]  /*2160*/  SEL R39, R43, R31, P4 ;  /* 0x0000001f2b277207 */ /* 0x000fe40002000000 */
[----:B------:R-:W-:Y:S02]  /*2170*/  SEL R38, R42, R30, P4 ;  /* 0x0000001e2a267207 */ /* 0x000fe40002000000 */
[----:B------:R-:W-:Y:S02]  /*2180*/  SEL R37, R41, R29, P4 ;  /* 0x0000001d29257207 */ /* 0x000fe40002000000 */
[----:B------:R-:W-:Y:S01]  /*2190*/  SEL R36, R40, R28, P4 ;  /* 0x0000001c28247207 */ /* 0x000fe20002000000 */
[----:B0-----:R-:W-:-:S05]  /*21a0*/  IMAD.WIDE.U32 R44, R175, 0x10, R44 ;  /* 0x00000010af2c7825 */ /* 0x001fca00078e002c */
[----:B------:R3:W-:Y:S02]  /*21b0*/  STG.E.128 desc[UR6][R44.64], R36 ;  /* 0x000000242c007986 */ /* 0x0007e4000c101d06 */
.L_x_2570:
[----:B0-2---:R-:W-:Y:S01]  /*21c0*/  @P2 IMAD.WIDE.U32 R54, R175, 0x10, R52 ;  /* 0x00000010af362825 */ /* 0x005fe200078e0034 */
[----:B---3--:R-:W-:Y:S01]  /*21d0*/  SEL R44, R40, R32, P5 ;  /* 0x00000020282c7207 */ /* 0x008fe20002800000 */
[----:B------:R0:W-:Y:S01]  /*21e0*/  STG.E.128 desc[UR6][R76.64], R40 ;  /* 0x000000284c007986 */ /* 0x0001e2000c101d06 */
[----:B------:R-:W-:Y:S01]  /*21f0*/  SEL R45, R41, R33, P5 ;  /* 0x00000021292d7207 */ /* 0x000fe20002800000 */
[----:B------:R-:W-:Y:S01]  /*2200*/  FMUL.FTZ R36, R158, R83 ;  /* 0x000000539e247220 */ /* 0x000fe20000410000 */
[----:B------:R-:W-:Y:S01]  /*2210*/  SEL R46, R42, R34, P5 ;  /* 0x000000222a2e7207 */ /* 0x000fe20002800000 */
[C---:B------:R-:W-:Y:S01]  /*2220*/  FMUL.FTZ R37, R158.reuse, R163 ;  /* 0x000000a39e257220 */ /* 0x040fe20000410000 */
[----:B------:R-:W-:Y:S01]  /*2230*/  SEL R47, R43, R35, P5 ;  /* 0x000000232b2f7207 */ /* 0x000fe20002800000 */
[C---:B------:R-:W-:Y:S01]  /*2240*/  FMUL.FTZ R38, R158.reuse, R161 ;  /* 0x000000a19e267220 */ /* 0x040fe20000410000 */
[----:B------:R-:W-:Y:S01]  /*2250*/  FMUL.FTZ R39, R158, R167 ;  /* 0x000000a79e277220 */ /* 0x000fe20000410000 */
[----:B------:R-:W-:Y:S01]  /*2260*/  @P3 FADD.FTZ R36, R16, R36 ;  /* 0x0000002410243221 */ /* 0x000fe20000010000 */
[----:B------:R-:W-:Y:S01]  /*2270*/  @P3 FADD.FTZ R37, R17, R37 ;  /* 0x0000002511253221 */ /* 0x000fe20000010000 */
[----:B------:R2:W-:Y:S01]  /*2280*/  @P2 STG.E.128 desc[UR6][R54.64], R44 ;  /* 0x0000002c36002986 */ /* 0x0005e2000c101d06 */
[----:B------:R-:W-:Y:S01]  /*2290*/  @P3 FADD.FTZ R38, R18, R38 ;  /* 0x0000002612263221 */ /* 0x000fe20000010000 */
[----:B------:R-:W-:Y:S01]  /*22a0*/  @P3 FADD.FTZ R39, R19, R39 ;  /* 0x0000002713273221 */ /* 0x000fe20000010000 */
[----:B------:R-:W-:-:S04]  /*22b0*/  IMAD.WIDE.U32 R52, R173, 0x10, R48 ;  /* 0x00000010ad347825 */ /* 0x000fc800078e0030 */
[----:B-1----:R-:W-:Y:S01]  /*22c0*/  @P2 IMAD.WIDE.U32 R50, R173, 0x10, R50 ;  /* 0x00000010ad322825 */ /* 0x002fe200078e0032 */
[----:B0-----:R-:W-:Y:S02]  /*22d0*/  SEL R43, R39, R35, P5 ;  /* 0x00000023272b7207 */ /* 0x001fe40002800000 */
[----:B------:R-:W-:Y:S02]  /*22e0*/  SEL R42, R38, R34, P5 ;  /* 0x00000022262a7207 */ /* 0x000fe40002800000 */
[----:B------:R-:W-:Y:S02]  /*22f0*/  SEL R41, R37, R33, P5 ;  /* 0x0000002125297207 */ /* 0x000fe40002800000 */
[----:B------:R-:W-:Y:S01]  /*2300*/  SEL R40, R36, R32, P5 ;  /* 0x0000002024287207 */ /* 0x000fe20002800000 */
[----:B------:R-:W-:Y:S06]  /*2310*/  @!P6 BRA `(.L_x_2571) ;  /* 0x00000000001ce947 */ /* 0x000fec0003800000 */
[----:B--2---:R-:W0:Y:S01]  /*2320*/  LDC.64 R54, c[0x0][0x308] ;  /* 0x0000c200ff367b82 */ /* 0x004e220000000a00 */
[----:B------:R-:W-:Y:S02]  /*2330*/  SEL R47, R39, R31, P4 ;  /* 0x0000001f272f7207 */ /* 0x000fe40002000000 */
[----:B------:R-:W-:Y:S02]  /*2340*/  SEL R46, R38, R30, P4 ;  /* 0x0000001e262e7207 */ /* 0x000fe40002000000 */
[----:B------:R-:W-:Y:S02]  /*2350*/  SEL R45, R37, R29, P4 ;  /* 0x0000001d252d7207 */ /* 0x000fe40002000000 */
[----:B------:R-:W-:Y:S01]  /*2360*/  SEL R44, R36, R28, P4 ;  /* 0x0000001c242c7207 */ /* 0x000fe20002000000 */
[----:B0-----:R-:W-:-:S05]  /*2370*/  IMAD.WIDE.U32 R54, R173, 0x10, R54 ;  /* 0x00000010ad367825 */ /* 0x001fca00078e0036 */
[----:B------:R0:W-:Y:S02]  /*2380*/  STG.E.128 desc[UR6][R54.64], R44 ;  /* 0x0000002c36007986 */ /* 0x0001e4000c101d06 */
.L_x_2571:
[----:B------:R1:W-:Y:S01]  /*2390*/  STG.E.128 desc[UR6][R52.64], R36 ;  /* 0x0000002434007986 */ /* 0x0003e2000c101d06 */
[-CC-:B------:R-:W-:Y:S01]  /*23a0*/  FFMA.FTZ R58, R58, R71.reuse, R70.reuse ;  /* 0x000000473a3a7223 */ /* 0x180fe20000010046 */
[-CC-:B------:R-:W-:Y:S01]  /*23b0*/  FFMA.FTZ R60, R60, R71.reuse, R70.reuse ;  /* 0x000000473c3c7223 */ /* 0x180fe20000010046 */
[-CC-:B------:R-:W-:Y:S01]  /*23c0*/  FFMA.FTZ R63, R63, R71.reuse, R70.reuse ;  /* 0x000000473f3f7223 */ /* 0x180fe20000010046 */
[----:B------:R1:W-:Y:S01]  /*23d0*/  @P2 STG.E.128 desc[UR6][R50.64], R40 ;  /* 0x0000002832002986 */ /* 0x0003e2000c101d06 */
[----:B------:R-:W-:Y:S01]  /*23e0*/  FFMA.FTZ R65, R65, R71, R70 ;  /* 0x0000004741417223 */ /* 0x000fe20000010046 */
[----:B------:R-:W-:Y:S01]  /*23f0*/  FADD.FTZ R61, R61, -R58 ;  /* 0x8000003a3d3d7221 */ /* 0x000fe20000010000 */
[----:B0-2---:R-:W-:Y:S01]  /*2400*/  FADD.FTZ R45, R73, -R60 ;  /* 0x8000003c492d7221 */ /* 0x005fe20000010000 */
        /* <DEDUP_REMOVED lines=10> */
[----:B------:R-:W-:Y:S06]  /*24b0*/  @!P6 BRA `(.L_x_2572) ;  /* 0x00000000001ce947 */ /* 0x000fec0003800000 */
[----:B-1----:R-:W0:Y:S01]  /*24c0*/  LDC.64 R40, c[0x0][0x308] ;  /* 0x0000c200ff287b82 */ /* 0x002e220000000a00 */
[----:B------:R-:W-:Y:S02]  /*24d0*/  SEL R39, R47, R31, P4 ;  /* 0x0000001f2f277207 */ /* 0x000fe40002000000 */
[----:B------:R-:W-:Y:S02]  /*24e0*/  SEL R38, R46, R30, P4 ;  /* 0x0000001e2e267207 */ /* 0x000fe40002000000 */
[----:B------:R-:W-:Y:S02]  /*24f0*/  SEL R37, R45, R29, P4 ;  /* 0x0000001d2d257207 */ /* 0x000fe40002000000 */
[----:B------:R-:W-:Y:S01]  /*2500*/  SEL R36, R44, R28, P4 ;  /* 0x0000001c2c247207 */ /* 0x000fe20002000000 */
[----:B0-----:R-:W-:-:S05]  /*2510*/  IMAD.WIDE.U32 R40, R157, 0x10, R40 ;  /* 0x000000109d287825 */ /* 0x001fca00078e0028 */
[----:B------:R0:W-:Y:S02]  /*2520*/  STG.E.128 desc[UR6][R40.64], R36 ;  /* 0x0000002428007986 */ /* 0x0001e4000c101d06 */
.L_x_2572:
[-CC-:B------:R-:W-:Y:S01]  /*2530*/  FFMA.FTZ R59, R59, R71.reuse, R70.reuse ;  /* 0x000000473b3b7223 */ /* 0x180fe20000010046 */
[-CC-:B------:R-:W-:Y:S01]  /*2540*/  FFMA.FTZ R62, R62, R71.reuse, R70.reuse ;  /* 0x000000473e3e7223 */ /* 0x180fe20000010046 */
[-CC-:B------:R-:W-:Y:S01]  /*2550*/  FFMA.FTZ R64, R64, R71.reuse, R70.reuse ;  /* 0x0000004740407223 */ /* 0x180fe20000010046 */
[----:B------:R-:W-:Y:S01]  /*2560*/  FFMA.FTZ R69, R69, R71, R70 ;  /* 0x0000004745457223 */ /* 0x000fe20000010046 */
[----:B------:R-:W-:Y:S01]  /*2570*/  FADD.FTZ R59, R80, -R59 ;  /* 0x8000003b503b7221 */ /* 0x000fe20000010000 */
[----:B01----:R-:W-:Y:S01]  /*2580*/  FADD.FTZ R37, R81, -R62 ;  /* 0x8000003e51257221 */ /* 0x003fe20000010000 */
        /* <DEDUP_REMOVED lines=11> */
[----:B------:R-:W0:Y:S01]  /*2640*/  @P2 LDC.64 R52, c[0x0][0x300] ;  /* 0x0000c000ff342b82 */ /* 0x000e220000000a00 */
[----:B------:R-:W-:Y:S01]  /*2650*/  IMAD.WIDE.U32 R50, R157, 0x10, R48 ;  /* 0x000000109d327825 */ /* 0x000fe200078e0030 */
[----:B------:R-:W-:-:S02]  /*2660*/  SEL R43, R47, R35, P5 ;  /* 0x000000232f2b7207 */ /* 0x000fc40002800000 */
[----:B------:R-:W-:Y:S01]  /*2670*/  SEL R42, R46, R34, P5 ;  /* 0x000000222e2a7207 */ /* 0x000fe20002800000 */
[----:B------:R-:W-:Y:S01]  /*2680*/  IMAD.WIDE.U32 R54, R159, 0x10, R48 ;  /* 0x000000109f367825 */ /* 0x000fe200078e0030 */
[----:B------:R-:W-:Y:S01]  /*2690*/  SEL R28, R36, R28, P4 ;  /* 0x0000001c241c7207 */ /* 0x000fe20002000000 */
[----:B------:R1:W-:Y:S01]  /*26a0*/  STG.E.128 desc[UR6][R50.64], R44 ;  /* 0x0000002c32007986 */ /* 0x0003e2000c101d06 */
[----:B------:R-:W2:Y:S01]  /*26b0*/  @P2 LDC.64 R56, c[0x0][0x300] ;  /* 0x0000c000ff382b82 */ /* 0x000ea20000000a00 */
[----:B------:R-:W-:Y:S02]  /*26c0*/  SEL R29, R37, R29, P4 ;  /* 0x0000001d251d7207 */ /* 0x000fe40002000000 */
[C---:B------:R-:W-:Y:S02]  /*26d0*/  SEL R30, R38.reuse, R30, P4 ;  /* 0x0000001e261e7207 */ /* 0x040fe40002000000 */
[C---:B------:R-:W-:Y:S02]  /*26e0*/  SEL R31, R39.reuse, R31, P4 ;  /* 0x0000001f271f7207 */ /* 0x040fe40002000000 */
[----:B------:R-:W-:Y:S01]  /*26f0*/  SEL R34, R38, R34, P5 ;  /* 0x0000002226227207 */ /* 0x000fe20002800000 */
[----:B------:R-:W3:Y:S01]  /*2700*/  @P3 LDC.64 R40, c[0x0][0x308] ;  /* 0x0000c200ff283b82 */ /* 0x000ee20000000a00 */
[----:B------:R-:W-:-:S02]  /*2710*/  SEL R35, R39, R35, P5 ;  /* 0x0000002327237207 */ /* 0x000fc40002800000 */
[----:B------:R-:W-:Y:S02]  /*2720*/  ISETP.NE.AND P6, PT, R72, RZ, PT ;  /* 0x000000ff4800720c */ /* 0x000fe40003fc5270 */
[----:B------:R-:W-:Y:S01]  /*2730*/  SEL R3, RZ, 0x1, P1 ;  /* 0x00000001ff037807 */ /* 0x000fe20000800000 */
[----:B0-----:R-:W-:-:S04]  /*2740*/  @P2 IMAD.WIDE.U32 R52, R157, 0x10, R52 ;  /* 0x000000109d342825 */ /* 0x001fc800078e0034 */
[----:B--2---:R-:W-:-:S04]  /*2750*/  @P2 IMAD.WIDE.U32 R56, R159, 0x10, R56 ;  /* 0x000000109f382825 */ /* 0x004fc800078e0038 */
[----:B---3--:R-:W-:Y:S01]  /*2760*/  @P3 IMAD.WIDE.U32 R48, R159, 0x10, R40 ;  /* 0x000000109f303825 */ /* 0x008fe200078e0028 */
[-C--:B------:R-:W-:Y:S02]  /*2770*/  SEL R41, R45, R33.reuse, P5 ;  /* 0x000000212d297207 */ /* 0x080fe40002800000 */
[-C--:B------:R-:W-:Y:S02]  /*2780*/  SEL R40, R44, R32.reuse, P5 ;  /* 0x000000202c287207 */ /* 0x080fe40002800000 */
[----:B------:R-:W-:Y:S02]  /*2790*/  SEL R32, R36, R32, P5 ;  /* 0x0000002024207207 */ /* 0x000fe40002800000 */
[----:B------:R-:W-:Y:S01]  /*27a0*/  SEL R33, R37, R33, P5 ;  /* 0x0000002125217207 */ /* 0x000fe20002800000 */
[----:B------:R1:W-:Y:S04]  /*27b0*/  @P2 STG.E.128 desc[UR6][R52.64], R40 ;  /* 0x0000002834002986 */ /* 0x0003e8000c101d06 */
[----:B------:R1:W-:Y:S04]  /*27c0*/  @P3 STG.E.128 desc[UR6][R48.64], R28 ;  /* 0x0000001c30003986 */ /* 0x0003e8000c101d06 */
[----:B------:R1:W-:Y:S04]  /*27d0*/  STG.E.128 desc[UR6][R54.64], R36 ;  /* 0x0000002436007986 */ /* 0x0003e8000c101d06 */
        /* <DEDUP_REMOVED lines=50> */
.L_x_2564:
        /* <DEDUP_REMOVED lines=23> */
.L_x_2565:
[----:B------:R-:W-:Y:S01]  /*2c70*/  HFMA2.MMA R46, -RZ, RZ, 0, 9.5367431640625e-07 ;  /* 0x00000010ff2e7435 */ /* 0x000fe200000001ff */
[----:B------:R-:W-:Y:S02]  /*2c80*/  MOV R47, R39 ;  /* 0x00000027002f7202 */ /* 0x000fe40000000f00 */
[----:B------:R-:W-:Y:S02]  /*2c90*/  MOV R49, 0x1f ;  /* 0x0000001f00317802 */ /* 0x000fe40000000f00 */
[----:B------:R-:W-:-:S07]  /*2ca0*/  MOV R44, 0xffffffff ;  /* 0xffffffff002c7802 */ /* 0x000fce0000000f00 */
[----:B-----5:R-:W-:Y:S05]  /*2cb0*/  WARPSYNC.COLLECTIVE R44, `(.L_x_2574) ;  /* 0x000000002c087348 */ /* 0x020fea0003c00000 */
[----:B------:R0:W1:Y:S02]  /*2cc0*/  SHFL.DOWN P4, R45, R47, R46, R49 ;  /* 0x0800002e2f2d7389 */ /* 0x0000640000080031 */
[----:B01---5:R-:W-:Y:S01]  /*2cd0*/  ENDCOLLECTIVE ;  /* 0x000000000000791b */ /* 0x023fe20003800000 */
.L_x_2574:
[----:B------:R-:W-:Y:S02]  /*2ce0*/  MOV R47, R36 ;  /* 0x00000024002f7202 */ /* 0x000fe40000000f00 */
[----:B------:R-:W-:-:S07]  /*2cf0*/  MOV R38, R45 ;  /* 0x0000002d00267202 */ /* 0x000fce0000000f00 */
[----:B------:R-:W-:Y:S05]  /*2d00*/  WARPSYNC.COLLECTIVE R44, `(.L_x_2575) ;  /* 0x000000002c087348 */ /* 0x000fea0003c00000 */
[----:B------:R0:W1:Y:S02]  /*2d10*/  SHFL.DOWN P4, R45, R47, R46, R49 ;  /* 0x0800002e2f2d7389 */ /* 0x0000640000080031 */
[----:B01----:R-:W-:Y:S01]  /*2d20*/  ENDCOLLECTIVE ;  /* 0x000000000000791b */ /* 0x003fe20003800000 */
.L_x_2575:
[----:B------:R-:W-:Y:S01]  /*2d30*/  FADD.FTZ R38, R39, R38 ;  /* 0x0000002627267221 */ /* 0x000fe20000010000 */
[----:B------:R-:W-:-:S04]  /*2d40*/  HFMA2.MMA R46, -RZ, RZ, 0, 4.76837158203125e-07 ;  /* 0x00000008ff2e7435 */ /* 0x000fc800000001ff */
[----:B------:R-:W-:Y:S02]  /*2d50*/  MOV R47, R38 ;  /* 0x00000026002f7202 */ /* 0x000fe40000000f00 */
[----:B------:R-:W-:-:S07]  /*2d60*/  MOV R37, R45 ;  /* 0x0000002d00257202 */ /* 0x000fce0000000f00 */
[----:B------:R-:W-:Y:S05]  /*2d70*/  WARPSYNC.COLLECTIVE R44, `(.L_x_2576) ;  /* 0x000000002c087348 */ /* 0x000fea0003c00000 */
[----:B------:R0:W1:Y:S02]  /*2d80*/  SHFL.DOWN P4, R45, R47, R46, R49 ;  /* 0x0800002e2f2d7389 */ /* 0x0000640000080031 */
[----:B01----:R-:W-:Y:S01]  /*2d90*/  ENDCOLLECTIVE ;  /* 0x000000000000791b */ /* 0x003fe20003800000 */
.L_x_2576:
[----:B------:R-:W-:-:S05]  /*2da0*/  FADD.FTZ R37, R36, R37 ;  /* 0x0000002524257221 */ /* 0x000fca0000010000 */
[----:B------:R-:W-:Y:S02]  /*2db0*/  MOV R47, R37 ;  /* 0x00000025002f7202 */ /* 0x000fe40000000f00 */
[----:B------:R-:W-:-:S07]  /*2dc0*/  MOV R41, R45 ;  /* 0x0000002d00297202 */ /* 0x000fce0000000f00 */
[----:B------:R-:W-:Y:S05]  /*2dd0*/  WARPSYNC.COLLECTIVE R44, `(.L_x_2577) ;  /* 0x000000002c087348 */ /* 0x000fea0003c00000 */
[----:B------:R0:W1:Y:S02]  /*2de0*/  SHFL.DOWN P4, R45, R47, R46, R49 ;  /* 0x0800002e2f2d7389 */ /* 0x0000640000080031 */
[----:B01----:R-:W-:Y:S01]  /*2df0*/  ENDCOLLECTIVE ;  /* 0x000000000000791b */ /* 0x003fe20003800000 */
.L_x_2577:
[----:B------:R-:W-:Y:S01]  /*2e00*/  FADD.FTZ R41, R38, R41 ;  /* 0x0000002926297221 */ /* 0x000fe20000010000 */
[----:B------:R-:W-:-:S04]  /*2e10*/  HFMA2.MMA R46, -RZ, RZ, 0, 2.384185791015625e-07 ;  /* 0x00000004ff2e7435 */ /* 0x000fc800000001ff */
[----:B------:R-:W-:Y:S02]  /*2e20*/  MOV R47, R41 ;  /* 0x00000029002f7202 */ /* 0x000fe40000000f00 */
[----:B------:R-:W-:-:S07]  /*2e30*/  MOV R40, R45 ;  /* 0x0000002d00287202 */ /* 0x000fce0000000f00 */
[----:B------:R-:W-:Y:S05]  /*2e40*/  WARPSYNC.COLLECTIVE R44, `(.L_x_2578) ;  /* 0x000000002c087348 */ /* 0x000fea0003c00000 */
[----:B------:R0:W1:Y:S02]  /*2e50*/  SHFL.DOWN P4, R45, R47, R46, R49 ;  /* 0x0800002e2f2d7389 */ /* 0x0000640000080031 */
[----:B01----:R-:W-:Y:S01]  /*2e60*/  ENDCOLLECTIVE ;  /* 0x000000000000791b */ /* 0x003fe20003800000 */
.L_x_2578:
[----:B------:R-:W-:-:S05]  /*2e70*/  FADD.FTZ R40, R37, R40 ;  /* 0x0000002825287221 */ /* 0x000fca0000010000 */
[----:B------:R-:W-:Y:S02]  /*2e80*/  MOV R47, R40 ;  /* 0x00000028002f7202 */ /* 0x000fe40000000f00 */
[----:B------:R-:W-:-:S07]  /*2e90*/  MOV R42, R45 ;  /* 0x0000002d002a7202 */ /* 0x000fce0000000f00 */
[----:B------:R-:W-:Y:S05]  /*2ea0*/  WARPSYNC.COLLECTIVE R44, `(.L_x_2579) ;  /* 0x000000002c087348 */ /* 0x000fea0003c00000 */
[----:B------:R0:W1:Y:S02]  /*2eb0*/  SHFL.DOWN P4, R45, R47, R46, R49 ;  /* 0x0800002e2f2d7389 */ /* 0x0000640000080031 */
[----:B01----:R-:W-:Y:S01]  /*2ec0*/  ENDCOLLECTIVE ;  /* 0x000000000000791b */ /* 0x003fe20003800000 */
.L_x_2579:
[----:B------:R-:W-:Y:S01]  /*2ed0*/  FADD.FTZ R42, R41, R42 ;  /* 0x0000002a292a7221 */ /* 0x000fe20000010000 */
[----:B------:R-:W-:-:S04]  /*2ee0*/  HFMA2.MMA R46, -RZ, RZ, 0, 1.1920928955078125e-07 ;  /* 0x00000002ff2e7435 */ /* 0x000fc800000001ff */
[----:B------:R-:W-:Y:S02]  /*2ef0*/  MOV R47, R42 ;  /* 0x0000002a002f7202 */ /* 0x000fe40000000f00 */
[----:B------:R-:W-:-:S07]  /*2f00*/  MOV R43, R45 ;  /* 0x0000002d002b7202 */ /* 0x000fce0000000f00 */
[----:B------:R-:W-:Y:S05]  /*2f10*/  WARPSYNC.COLLECTIVE R44, `(.L_x_2580) ;  /* 0x000000002c087348 */ /* 0x000fea0003c00000 */
[----:B------:R0:W1:Y:S02]  /*2f20*/  SHFL.DOWN P4, R45, R47, R46, R49 ;  /* 0x0800002e2f2d7389 */ /* 0x0000640000080031 */
[----:B01----:R-:W-:Y:S01]  /*2f30*/  ENDCOLLECTIVE ;  /* 0x000000000000791b */ /* 0x003fe20003800000 */
.L_x_2580:
[----:B------:R-:W-:-:S05]  /*2f40*/  FADD.FTZ R43, R40, R43 ;  /* 0x0000002b282b7221 */ /* 0x000fca0000010000 */
[----:B------:R-:W-:Y:S02]  /*2f50*/  MOV R47, R43 ;  /* 0x0000002b002f7202 */ /* 0x000fe40000000f00 */
[----:B------:R-:W-:-:S07]  /*2f60*/  MOV R39, R45 ;  /* 0x0000002d00277202 */ /* 0x000fce0000000f00 */
[----:B------:R-:W-:Y:S05]  /*2f70*/  WARPSYNC.COLLECTIVE R44, `(.L_x_2581) ;  /* 0x000000002c087348 */ /* 0x000fea0003c00000 */
[----:B------:R0:W1:Y:S02]  /*2f80*/  SHFL.DOWN P4, R45, R47, R46, R49 ;  /* 0x0800002e2f2d7389 */ /* 0x0000640000080031 */
[----:B01----:R-:W-:Y:S01]  /*2f90*/  ENDCOLLECTIVE ;  /* 0x000000000000791b */ /* 0x003fe20003800000 */
.L_x_2581:
[----:B------:R-:W-:Y:S01]  /*2fa0*/  FADD.FTZ R39, R42, R39 ;  /* 0x000000272a277221 */ /* 0x000fe20000010000 */
[----:B------:R-:W-:-:S04]  /*2fb0*/  HFMA2.MMA R46, -RZ, RZ, 0, 5.9604644775390625e-08 ;  /* 0x00000001ff2e7435 */ /* 0x000fc800000001ff */
[----:B------:R-:W-:Y:S02]  /*2fc0*/  MOV R47, R39 ;  /* 0x00000027002f7202 */ /* 0x000fe40000000f00 */
[----:B------:R-:W-:-:S07]  /*2fd0*/  MOV R36, R45 ;  /* 0x0000002d00247202 */ /* 0x000fce0000000f00 */
[----:B------:R-:W-:Y:S05]  /*2fe0*/  WARPSYNC.COLLECTIVE R44, `(.L_x_2582) ;  /* 0x000000002c087348 */ /* 0x000fea0003c00000 */
[----:B------:R0:W1:Y:S02]  /*2ff0*/  SHFL.DOWN P4, R45, R47, R46, R49 ;  /* 0x0800002e2f2d7389 */ /* 0x0000640000080031 */
[----:B01----:R-:W-:Y:S01]  /*3000*/  ENDCOLLECTIVE ;  /* 0x000000000000791b */ /* 0x003fe20003800000 */
.L_x_2582:
[----:B------:R-:W-:-:S05]  /*3010*/  FADD.FTZ R38, R43, R36 ;  /* 0x000000242b267221 */ /* 0x000fca0000010000 */
[----:B------:R-:W-:Y:S02]  /*3020*/  MOV R47, R38 ;  /* 0x00000026002f7202 */ /* 0x000fe40000000f00 */
[----:B------:R-:W-:-:S07]  /*3030*/  MOV R36, R45 ;  /* 0x0000002d00247202 */ /* 0x000fce0000000f00 */
[----:B------:R-:W-:Y:S05]  /*3040*/  WARPSYNC.COLLECTIVE R44, `(.L_x_2583) ;  /* 0x000000002c087348 */ /* 0x000fea0003c00000 */
[----:B------:R0:W1:Y:S02]  /*3050*/  SHFL.DOWN P4, R45, R47, R46, R49 ;  /* 0x0800002e2f2d7389 */ /* 0x0000640000080031 */
[----:B01----:R-:W-:Y:S01]  /*3060*/  ENDCOLLECTIVE ;  /* 0x000000000000791b */ /* 0x003fe20003800000 */
.L_x_2583:
[----:B------:R-:W-:Y:S01]  /*3070*/  MOV R37, R45 ;  /* 0x0000002d00257202 */ /* 0x000fe20000000f00 */
[----:B------:R-:W-:Y:S06]  /*3080*/  BRA `(.L_x_2584) ;  /* 0xffffffe400c47947 */ /* 0x000fec000383ffff */
.L_x_2585:
        /* <DEDUP_REMOVED lines=15> */
.L_x_3313:


//--------------------- .text._ZN10layer_norm31ln_parallel_residual_bwd_kernelINS_13Kernel_traitsI6__halfffffjLj6144ELj1ELj1ELj8ELj16ENS_18Kernel_traits_baseILj6144ES2_ffffjLj256EEEEELb1ELb0ELb0EEEvNS_9BwdParamsE --------------------------
	.section	.text._ZN10layer_norm31ln_parallel_residual_bwd_kernelINS_13Kernel_traitsI6__halfffffjLj6144ELj1ELj1ELj8ELj16ENS_18Kernel_traits_baseILj6144ES2_ffffjLj256EEEEELb1ELb0ELb0EEEvNS_9BwdParamsE,"ax",@progbits
	.align	128
        .global         _ZN10layer_norm31ln_parallel_residual_bwd_kernelINS_13Kernel_traitsI6__halfffffjLj6144ELj1ELj1ELj8ELj16ENS_18Kernel_traits_baseILj6144ES2_ffffjLj256EEEEELb1ELb0ELb0EEEvNS_9BwdParamsE
        .type           _ZN10layer_norm31ln_parallel_residual_bwd_kernelINS_13Kernel_traitsI6__halfffffjLj6144ELj1ELj1ELj8ELj16ENS_18Kernel_traits_baseILj6144ES2_ffffjLj256EEEEELb1ELb0ELb0EEEvNS_9BwdParamsE,@function
        .size           _ZN10layer_norm31ln_parallel_residual_bwd_kernelINS_13Kernel_traitsI6__halfffffjLj6144ELj1ELj1ELj8ELj16ENS_18Kernel_traits_baseILj6144ES2_ffffjLj256EEEEELb1ELb0ELb0EEEvNS_9BwdParamsE,(.L_x_3314 - _ZN10layer_norm31ln_parallel_residual_bwd_kernelINS_13Kernel_traitsI6__halfffffjLj6144ELj1ELj1ELj8ELj16ENS_18Kernel_traits_baseILj6144ES2_ffffjLj256EEEEELb1ELb0ELb0EEEvNS_9BwdParamsE)
        .other          _ZN10layer_norm31ln_parallel_residual_bwd_kernelINS_13Kernel_traitsI6__halfffffjLj6144ELj1ELj1ELj8ELj16ENS_18Kernel_traits_baseILj6144ES2_ffffjLj256EEEEELb1ELb0ELb0EEEvNS_9BwdParamsE,@"STO_CUDA_ENTRY STV_DEFAULT"
_ZN10layer_norm31ln_parallel_residual_bwd_kernelINS_13Kernel_traitsI6__halfffffjLj6144ELj1ELj1ELj8ELj16ENS_18Kernel_traits_baseILj6144ES2_ffffjLj256EEEEELb1ELb0ELb0EEEvNS_9BwdParamsE:
.text._ZN10layer_norm31ln_parallel_residual_bwd_kernelINS_13Kernel_traitsI6__halfffffjLj6144ELj1ELj1ELj8ELj16ENS_18Kernel_traits_baseILj6144ES2_ffffjLj256EEEEELb1ELb0ELb0EEEvNS_9BwdParamsE:
        /* <DEDUP_REMOVED lines=23> */
[C---:B------:R-:W-:Y:S02]  /*0170*/  ISETP.GE.U32.AND P1, PT, R0.reuse, 0x300, PT ;  /* 0x000003000000780c */ /* 0x040fe40003f26070 */
[C---:B------:R-:W-:Y:S02]  /*0180*/  ISETP.GE.U32.AND P2, PT, R0.reuse, 0x400, PT ;  /* 0x000004000000780c */ /* 0x040fe40003f46070 */
[C---:B------:R-:W-:Y:S02]  /*0190*/  ISETP.GE.U32.AND P3, PT, R0.reuse, 0x500, PT ;  /* 0x000005000000780c */ /* 0x040fe40003f66070 */
[----:B------:R-:W-:-:S02]  /*01a0*/  ISETP.GE.U32.AND P4, PT, R0, 0x600, PT ;  /* 0x000006000000780c */ /* 0x000fc40003f86070 */
[----:B------:R-:W-:Y:S02]  /*01b0*/  CS2R R56, SRZ ;  /* 0x0000000000387805 */ /* 0x000fe4000001ff00 */
[----:B------:R-:W-:Y:S01]  /*01c0*/  P2R R208, PR, RZ, 0x20 ;  /* 0x00000020ffd07803 */ /* 0x000fe20000000000 */
[----:B------:R-:W0:Y:S08]  /*01d0*/  @P5 LDC.64 R14, c[0x0][0x268] ;  /* 0x00009a00ff0e5b82 */ /* 0x000e300000000a00 */
[----:B------:R-:W1:Y:S08]  /*01e0*/  @P5 LDC.64 R10, c[0x0][0x260] ;  /* 0x00009800ff0a5b82 */ /* 0x000e700000000a00 */
[----:B------:R-:W3:Y:S08]  /*01f0*/  @P0 LDC.64 R30, c[0x0][0x260] ;  /* 0x00009800ff1e0b82 */ /* 0x000ef00000000a00 */
[----:B------:R-:W4:Y:S01]  /*0200*/  @P0 LDC.64 R34, c[0x0][0x268] ;  /* 0x00009a00ff220b82 */ /* 0x000f220000000a00 */
[----:B0-----:R-:W-:-:S07]  /*0210*/  @P5 IMAD.WIDE.U32 R14, R51, 0x8, R14 ;  /* 0x00000008330e5825 */ /* 0x001fce00078e000e */
[----:B------:R-:W0:Y:S01]  /*0220*/  @P1 LDC.64 R36, c[0x0][0x260] ;  /* 0x00009800ff241b82 */ /* 0x000e220000000a00 */
[----:B------:R-:W5:Y:S01]  /*0230*/  @P5 LDG.E.64 R16, desc[UR4][R14.64] ;  /* 0x000000040e105981 */ /* 0x000f62000c1e1b00 */
[C---:B-1----:R-:W-:Y:S01]  /*0240*/  @P5 IMAD.WIDE.U32 R10, R51.reuse, 0x8, R10 ;  /* 0x00000008330a5825 */ /* 0x042fe200078e000a */
[----:B------:R-:W-:-:S05]  /*0250*/  @P5 LOP3.LUT R51, R51, 0x100, RZ, 0xfc, !PT ;  /* 0x0000010033335812 */ /* 0x000fca00078efcff */
[----:B------:R-:W1:Y:S01]  /*0260*/  @P1 LDC.64 R38, c[0x0][0x268] ;  /* 0x00009a00ff261b82 */ /* 0x000e620000000a00 */
[C---:B---3--:R-:W-:Y:S01]  /*0270*/  @P0 IMAD.WIDE.U32 R32, R51.reuse, 0x8, R30 ;  /* 0x0000000833200825 */ /* 0x048fe200078e001e */
[----:B------:R-:W5:Y:S06]  /*0280*/  @P5 LDG.E.64 R12, desc[UR4][R10.64] ;  /* 0x000000040a0c5981 */ /* 0x000f6c000c1e1b00 */
[----:B------:R-:W3:Y:S01]  /*0290*/  @P2 LDC.64 R40, c[0x0][0x260] ;  /* 0x00009800ff282b82 */ /* 0x000ee20000000a00 */
[C---:B----4-:R-:W-:Y:S01]  /*02a0*/  @P0 IMAD.WIDE.U32 R34, R51.reuse, 0x8, R34 ;  /* 0x0000000833220825 */ /* 0x050fe200078e0022 */
[----:B------:R-:W-:Y:S01]  /*02b0*/  @P0 IADD3 R51, R51, 0x100, RZ ;  /* 0x0000010033330810 */ /* 0x000fe20007ffe0ff */
[----:B------:R-:W5:Y:S05]  /*02c0*/  @P0 LDG.E.64 R18, desc[UR4][R32.64] ;  /* 0x0000000420120981 */ /* 0x000f6a000c1e1b00 */
[----:B------:R-:W4:Y:S01]  /*02d0*/  @P2 LDC.64 R42, c[0x0][0x268] ;  /* 0x00009a00ff2a2b82 */ /* 0x000f220000000a00 */
[----:B0-----:R-:W-:-:S07]  /*02e0*/  @P1 IMAD.WIDE.U32 R36, R51, 0x8, R36 ;  /* 0x0000000833241825 */ /* 0x001fce00078e0024 */
[----:B------:R-:W0:Y:S01]  /*02f0*/  @P3 LDC.64 R44, c[0x0][0x260] ;  /* 0x00009800ff2c3b82 */ /* 0x000e220000000a00 */
[C---:B-1----:R-:W-:Y:S01]  /*0300*/  @P1 IMAD.WIDE.U32 R38, R51.reuse, 0x8, R38 ;  /* 0x0000000833261825 */ /* 0x042fe200078e0026 */
[----:B------:R-:W-:Y:S01]  /*0310*/  @P1 IADD3 R51, R51, 0x100, RZ ;  /* 0x0000010033331810 */ /* 0x000fe20007ffe0ff */
[----:B------:R-:W5:Y:S05]  /*0320*/  @P0 LDG.E.64 R20, desc[UR4][R34.64] ;  /* 0x0000000422140981 */ /* 0x000f6a000c1e1b00 */
[----:B------:R-:W1:Y:S01]  /*0330*/  @P3 LDC.64 R46, c[0x0][0x268] ;  /* 0x00009a00ff2e3b82 */ /* 0x000e620000000a00 */
[----:B---3--:R-:W-:Y:S01]  /*0340*/  @P2 IMAD.WIDE.U32 R40, R51, 0x8, R40 ;  /* 0x0000000833282825 */ /* 0x008fe200078e0028 */
[----:B--2---:R-:W-:Y:S01]  /*0350*/  LEA.HI R0, R80, UR6, RZ, 0x18 ;  /* 0x0000000650007c11 */ /* 0x004fe2000f8fc0ff */
[----:B------:R2:W5:Y:S01]  /*0360*/  @P1 LDG.E.64 R22, desc[UR4][R36.64] ;  /* 0x0000000424161981 */ /* 0x000562000c1e1b00 */
[----:B------:R-:W-:-:S04]  /*0370*/  P2R R209, PR, RZ, 0x10 ;  /* 0x00000010ffd17803 */ /* 0x000fc80000000000 */
[----:B------:R-:W3:Y:S01]  /*0380*/  @P4 LDC.64 R30, c[0x0][0x260] ;  /* 0x00009800ff1e4b82 */ /* 0x000ee20000000a00 */
[C---:B----4-:R-:W-:Y:S01]  /*0390*/  @P2 IMAD.WIDE.U32 R42, R51.reuse, 0x8, R42 ;  /* 0x00000008332a2825 */ /* 0x050fe200078e002a */
[----:B------:R-:W-:Y:S01]  /*03a0*/  @P2 IADD3 R51, R51, 0x100, RZ ;  /* 0x0000010033332810 */ /* 0x000fe20007ffe0ff */
[----:B------:R4:W5:Y:S05]  /*03b0*/  @P1 LDG.E.64 R24, desc[UR4][R38.64] ;  /* 0x0000000426181981 */ /* 0x00096a000c1e1b00 */
[----:B------:R-:W3:Y:S01]  /*03c0*/  @P4 LDC.64 R48, c[0x0][0x268] ;  /* 0x00009a00ff304b82 */ /* 0x000ee20000000a00 */
[----:B0-----:R-:W-:Y:S01]  /*03d0*/  @P3 IMAD.WIDE.U32 R44, R51, 0x8, R44 ;  /* 0x00000008332c3825 */ /* 0x001fe200078e002c */
[----:B------:R0:W5:Y:S01]  /*03e0*/  @P2 LDG.E.64 R26, desc[UR4][R40.64] ;  /* 0x00000004281a2981 */ /* 0x000162000c1e1b00 */
[----:B------:R-:W-:-:S02]  /*03f0*/  CS2R R58, SRZ ;  /* 0x00000000003a7805 */ /* 0x000fc4000001ff00 */
[----:B--2---:R-:W-:Y:S02]  /*0400*/  CS2R R36, SRZ ;  /* 0x0000000000247805 */ /* 0x004fe4000001ff00 */
[----:B------:R-:W-:Y:S01]  /*0410*/  CS2R R52, SRZ ;  /* 0x0000000000347805 */ /* 0x000fe2000001ff00 */
[----:B------:R2:W5:Y:S01]  /*0420*/  @P2 LDG.E.64 R28, desc[UR4][R42.64] ;  /* 0x000000042a1c2981 */ /* 0x000562000c1e1b00 */
[C---:B-1----:R-:W-:Y:S01]  /*0430*/  @P3 IMAD.WIDE.U32 R46, R51.reuse, 0x8, R46 ;  /* 0x00000008332e3825 */ /* 0x042fe200078e002e */
[----:B------:R-:W-:Y:S02]  /*0440*/  @P3 IADD3 R51, R51, 0x100, RZ ;  /* 0x0000010033333810 */ /* 0x000fe40007ffe0ff */
[----:B------:R1:W5:Y:S01]  /*0450*/  @P3 LDG.E.64 R8, desc[UR4][R44.64] ;  /* 0x000000042c083981 */ /* 0x000362000c1e1b00 */
[----:B----4-:R-:W-:Y:S02]  /*0460*/  CS2R R38, SRZ ;  /* 0x0000000000267805 */ /* 0x010fe4000001ff00 */
[----:B0-----:R-:W-:-:S02]  /*0470*/  CS2R R40, SRZ ;  /* 0x0000000000287805 */ /* 0x001fc4000001ff00 */
[----:B------:R-:W-:Y:S01]  /*0480*/  CS2R R54, SRZ ;  /* 0x0000000000367805 */ /* 0x000fe2000001ff00 */
[----:B------:R0:W5:Y:S01]  /*0490*/  @P3 LDG.E.64 R6, desc[UR4][R46.64] ;  /* 0x000000042e063981 */ /* 0x000162000c1e1b00 */
[----:B---3--:R-:W-:-:S05]  /*04a0*/  @P4 IMAD.WIDE.U32 R30, R51, 0x8, R30 ;  /* 0x00000008331e4825 */ /* 0x008fca00078e001e */
[----:B------:R3:W5:Y:S01]  /*04b0*/  @P4 LDG.E.64 R4, desc[UR4][R30.64] ;  /* 0x000000041e044981 */ /* 0x000762000c1e1b00 */
[----:B------:R-:W-:-:S05]  /*04c0*/  @P4 IMAD.WIDE.U32 R10, R51, 0x8, R48 ;  /* 0x00000008330a4825 */ /* 0x000fca00078e0030 */
[----:B------:R3:W5:Y:S01]  /*04d0*/  @P4 LDG.E.64 R2, desc[UR4][R10.64] ;  /* 0x000000040a024981 */ /* 0x000762000c1e1b00 */
[----:B------:R-:W-:Y:S01]  /*04e0*/  ISETP.GE.AND P4, PT, R0, UR7, PT ;  /* 0x0000000700007c0c */ /* 0x000fe2000bf86270 */
[----:B------:R-:W-:Y:S01]  /*04f0*/  ULDC.64 UR6, c[0x0][0x308] ;  /* 0x0000c20000067ab9 */ /* 0x000fe20000000a00 */
[----:B--2---:R-:W-:Y:S02]  /*0500*/  CS2R R42, SRZ ;  /* 0x00000000002a7805 */ /* 0x004fe4000001ff00 */
[----:B-1----:R-:W-:Y:S02]  /*0510*/  CS2R R44, SRZ ;  /* 0x00000000002c7805 */ /* 0x002fe4000001ff00 */
[----:B0-----:R-:W-:Y:S02]  /*0520*/  CS2R R46, SRZ ;  /* 0x00000000002e7805 */ /* 0x001fe4000001ff00 */
        /* <DEDUP_REMOVED lines=38> */
[----:B---3--:R-:W-:Y:S06]  /*0790*/  @P4 BRA `(.L_x_2586) ;  /* 0x0000004000084947 */ /* 0x008fec0003800000 */
[----:B-----5:R-:W-:Y:S01]  /*07a0*/  MOV R10, R12 ;  /* 0x0000000c000a7202 */ /* 0x020fe20000000f00 */
[----:B------:R-:W-:Y:S01]  /*07b0*/  HFMA2.MMA R206, -RZ, RZ, 0, 5.9604644775390625e-08 ;  /* 0x00000001ffce7435 */ /* 0x000fe200000001ff */
[----:B------:R-:W-:Y:S02]  /*07c0*/  SHF.R.U64 R15, R12, 0x10, R13 ;  /* 0x000000100c0f7819 */ /* 0x000fe4000000120d */
[----:B------:R-:W-:Y:S02]  /*07d0*/  MOV R14, R13 ;  /* 0x0000000d000e7202 */ /* 0x000fe40000000f00 */
[--C-:B------:R-:W-:Y:S02]  /*07e0*/  SHF.R.U64 R214, R2, 0x10, R3.reuse ;  /* 0x0000001002d67819 */ /* 0x100fe40000001203 */
[----:B------:R-:W-:Y:S02]  /*07f0*/  MOV R212, R3 ;  /* 0x0000000300d47202 */ /* 0x000fe40000000f00 */
[----:B------:R-:W-:Y:S01]  /*0800*/  SHF.R.U32.HI R210, RZ, 0x10, R3 ;  /* 0x00000010ffd27819 */ /* 0x000fe20000011603 */
[----:B------:R-:W-:Y:S01]  /*0810*/  HADD2.F32 R3, -RZ, R10.H0_H0 ;  /* 0x2000000aff037230 */ /* 0x000fe20000004100 */
[----:B------:R-:W-:Y:S01]  /*0820*/  MOV R217, R4 ;  /* 0x0000000400d97202 */ /* 0x000fe20000000f00 */
[----:B------:R-:W-:Y:S01]  /*0830*/  HADD2.F32 R214, -RZ, R214.H0_H0 ;  /* 0x200000d6ffd67230 */ /* 0x000fe20000004100 */
[----:B------:R-:W-:Y:S01]  /*0840*/  SHF.R.U64 R215, R4, 0x10, R5 ;  /* 0x0000001004d77819 */ /* 0x000fe20000001205 */
[----:B------:R-:W-:Y:S01]  /*0850*/  HADD2.F32 R212, -RZ, R212.H0_H0 ;  /* 0x200000d4ffd47230 */ /* 0x000fe20000004100 */
[----:B------:R-:W-:Y:S01]  /*0860*/  MOV R216, R2 ;  /* 0x0000000200d87202 */ /* 0x000fe20000000f00 */
[----:B------:R-:W-:Y:S01]  /*0870*/  HADD2.F32 R2, -RZ, R15.H0_H0 ;  /* 0x2000000fff027230 */ /* 0x000fe20000004100 */
[----:B------:R-:W-:Y:S01]  /*0880*/  MOV R4, R0 ;  /* 0x0000000000047202 */ /* 0x000fe20000000f00 */
[----:B------:R-:W-:Y:S01]  /*0890*/  HADD2.F32 R0, -RZ, R14.H0_H0 ;  /* 0x2000000eff007230 */ /* 0x000fe20000004100 */
[----:B------:R-:W-:Y:S01]  /*08a0*/  MOV R11, R16 ;  /* 0x00000010000b7202 */ /* 0x000fe20000000f00 */
[----:B------:R-:W-:Y:S01]  /*08b0*/  STL [R1+0x10], R3 ;  /* 0x0000100301007387 */ /* 0x000fe20000100800 */
[----:B------:R-:W-:Y:S01]  /*08c0*/  SHF.R.U64 R12, R16, 0x10, R17 ;  /* 0x00000010100c7819 */ /* 0x000fe20000001211 */
[----:B------:R-:W-:Y:S01]  /*08d0*/  HADD2.F32 R217, -RZ, R217.H0_H0 ;  /* 0x200000d9ffd97230 */ /* 0x000fe20000004100 */
[----:B------:R-:W-:Y:S01]  /*08e0*/  SHF.R.U32.HI R251, RZ, 0x10, R13 ;  /* 0x00000010fffb7819 */ /* 0x000fe2000001160d */
[----:B------:R0:W-:Y:S01]  /*08f0*/  STL [R1+0x8], R2 ;  /* 0x0000080201007387 */ /* 0x0001e20000100800 */
[----:B------:R-:W-:Y:S01]  /*0900*/  MOV R252, R17 ;  /* 0x0000001100fc7202 */ /* 0x000fe20000000f00 */
[----:B------:R-:W-:Y:S01]  /*0910*/  HADD2.F32 R215, -RZ, R215.H0_H0 ;  /* 0x200000d7ffd77230 */ /* 0x000fe20000004100 */
[----:B------:R-:W-:Y:S01]  /*0920*/  SHF.R.U32.HI R250, RZ, 0x10, R17 ;  /* 0x00000010fffa7819 */ /* 0x000fe20000011611 */
[----:B------:R1:W-:Y:S01]  /*0930*/  STL [R1], R0 ;  /* 0x0000000001007387 */ /* 0x0003e20000100800 */
[----:B------:R-:W-:Y:S01]  /*0940*/  MOV R249, R18 ;  /* 0x0000001200f97202 */ /* 0x000fe20000000f00 */
[----:B------:R-:W-:Y:S01]  /*0950*/  HADD2.F32 R251, -RZ, R251.H0_H0 ;  /* 0x200000fbfffb7230 */ /* 0x000fe20000004100 */
[--C-:B------:R-:W-:Y:S01]  /*0960*/  SHF.R.U64 R247, R18, 0x10, R19.reuse ;  /* 0x0000001012f77819 */ /* 0x100fe20000001213 */
[----:B------:R-:W-:Y:S01]  /*0970*/  HADD2.F32 R252, -RZ, R252.H0_H0 ;  /* 0x200000fcfffc7230 */ /* 0x000fe20000004100 */
[----:B------:R-:W-:Y:S01]  /*0980*/  MOV R245, R19 ;  /* 0x0000001300f57202 */ /* 0x000fe20000000f00 */
[----:B0-----:R-:W-:Y:S01]  /*0990*/  HADD2.F32 R2, -RZ, R11.H0_H0 ;  /* 0x2000000bff027230 */ /* 0x001fe20000004100 */
[----:B------:R-:W-:Y:S01]  /*09a0*/  SHF.R.U32.HI R243, RZ, 0x10, R19 ;  /* 0x00000010fff37819 */ /* 0x000fe20000011613 */
[----:B------:R-:W-:Y:S01]  /*09b0*/  HADD2.F32 R250, -RZ, R250.H0_H0 ;  /* 0x200000fafffa7230 */ /* 0x000fe20000004100 */
[----:B------:R-:W-:Y:S01]  /*09c0*/  MOV R248, R20 ;  /* 0x0000001400f87202 */ /* 0x000fe20000000f00 */
[----:B-1----:R-:W-:Y:S01]  /*09d0*/  HADD2.F32 R0, -RZ, R12.H0_H0 ;  /* 0x2000000cff007230 */ /* 0x002fe20000004100 */
[----:B------:R0:W-:Y:S01]  /*09e0*/  STL [R1+0xc], R2 ;  /* 0x00000c0201007387 */ /* 0x0001e20000100800 */
[--C-:B------:R-:W-:Y:S01]  /*09f0*/  SHF.R.U64 R246, R20, 0x10, R21.reuse ;  /* 0x0000001014f67819 */ /* 0x100fe20000001215 */
[----:B------:R-:W-:Y:S01]  /*0a00*/  HADD2.F32 R249, -RZ, R249.H0_H0 ;  /* 0x200000f9fff97230 */ /* 0x000fe20000004100 */
[----:B------:R-:W-:Y:S01]  /*0a10*/  MOV R244, R21 ;  /* 0x0000001500f47202 */ /* 0x000fe20000000f00 */
[----:B------:R0:W-:Y:S01]  /*0a20*/  STL [R1+0x4], R0 ;  /* 0x0000040001007387 */ /* 0x0001e20000100800 */
        /* <DEDUP_REMOVED lines=63> */
.L_x_2612:
[----:B0-----:R-:W0:Y:S01]  /*0e20*/  LDC.64 R160, c[0x0][0x250] ;  /* 0x00009400ffa07b82 */ /* 0x001e220000000a00 */
[----:B------:R-:W-:-:S07]  /*0e30*/  ISETP.NE.AND P4, PT, R208, RZ, PT ;  /* 0x000000ffd000720c */ /* 0x000fce0003f85270 */
[----:B-1234-:R-:W1:Y:S01]  /*0e40*/  LDC.64 R30, c[0x0][0x258] ;  /* 0x00009600ff1e7b82 */ /* 0x01ee620000000a00 */
[----:B0-----:R-:W-:-:S05]  /*0e50*/  IMAD.WIDE R160, R4, 0x4, R160 ;  /* 0x0000000404a07825 */ /* 0x001fca00078e02a0 */
[----:B------:R0:W5:Y:S01]  /*0e60*/  LDG.E R193, desc[UR4][R160.64] ;  /* 0x00000004a0c17981 */ /* 0x000162000c1e1900 */
[----:B-1----:R-:W-:-:S05]  /*0e70*/  IMAD.WIDE R30, R4, 0x4, R30 ;  /* 0x00000004041e7825 */ /* 0x002fca00078e021e */
[----:B------:R0:W5:Y:S01]  /*0e80*/  LDG.E R18, desc[UR4][R30.64] ;  /* 0x000000041e127981 */ /* 0x000162000c1e1900 */
[----:B------:R-:W1:Y:S01]  /*0e90*/  S2R R163, SR_TID.X ;  /* 0x0000000000a37919 */ /* 0x000e620000002100 */
[----:B------:R-:W-:-:S05]  /*0ea0*/  MOV R207, UR21 ;  /* 0x0000001500cf7c02 */ /* 0x000fca0008000f00 */
[----:B------:R-:W-:-:S05]  /*0eb0*/  IMAD R5, R4, R207, RZ ;  /* 0x000000cf04057224 */ /* 0x000fca00078e02ff */
[----:B------:R-:W-:-:S04]  /*0ec0*/  SHF.R.S32.HI R162, RZ, 0x1f, R5 ;  /* 0x0000001fffa27819 */ /* 0x000fc80000011405 */
[----:B------:R-:W-:Y:S01]  /*0ed0*/  LEA.HI R5, R162, R5, RZ, 0x2 ;  /* 0x00000005a2057211 */ /* 0x000fe200078f10ff */
[----:B------:R-:W-:Y:S01]  /*0ee0*/  BSSY B0, `(.L_x_2587) ;  /* 0x0000051000007945 */ /* 0x000fe20003800000 */
[----:B------:R-:W-:Y:S02]  /*0ef0*/  MOV R196, RZ ;  /* 0x000000ff00c47202 */ /* 0x000fe40000000f00 */
[----:B------:R-:W-:Y:S02]  /*0f00*/  MOV R195, RZ ;  /* 0x000000ff00c37202 */ /* 0x000fe40000000f00 */
[----:B-1----:R-:W-:-:S04]  /*0f10*/  LOP3.LUT R162, R163, 0xff, RZ, 0xc0, !PT ;  /* 0x000000ffa3a27812 */ /* 0x002fc800078ec0ff */
[----:B------:R-:W-:-:S04]  /*0f20*/  LEA.HI.SX32 R5, R5, R162, 0x1e ;  /* 0x000000a205057211 */ /* 0x000fc800078ff2ff */
[----:B------:R-:W-:Y:S01]  /*0f30*/  MOV R194, R5 ;  /* 0x0000000500c27202 */ /* 0x000fe20000000f00 */
[----:B0-----:R-:W-:Y:S06]  /*0f40*/  @!P4 BRA `(.L_x_2588) ;  /* 0x000000040028c947 */ /* 0x001fec0003800000 */
[----:B------:R-:W-:Y:S01]  /*0f50*/  ISETP.NE.U32.AND P4, PT, RZ, UR14, PT ;  /* 0x0000000eff007c0c */ /* 0x000fe2000bf85070 */
[----:B------:R-:W0:Y:S01]  /*0f60*/  LDC.64 R162, c[0x0][0x2c0] ;  /* 0x0000b000ffa27b82 */ /* 0x000e220000000a00 */
[C---:B------:R-:W-:Y:S01]  /*0f70*/  SHF.L.U32 R31, R5.reuse, 0x2, RZ ;  /* 0x00000002051f7819 */ /* 0x040fe200000006ff */
[----:B------:R-:W2:Y:S01]  /*0f80*/  LDL R186, [R1+0xc] ;  /* 0x00000c0001ba7983 */ /* 0x000ea20000100800 */
[----:B------:R-:W-:Y:S02]  /*0f90*/  ISETP.NE.AND.EX P4, PT, RZ, UR15, PT, P4 ;  /* 0x0000000fff007c0c */ /* 0x000fe4000bf85340 */
[----:B------:R-:W-:Y:S01]  /*0fa0*/  SHF.L.U64.HI R0, R5, 0x2, RZ ;  /* 0x0000000205007819 */ /* 0x000fe200000102ff */
[----:B------:R-:W3:Y:S02]  /*0fb0*/  LDL R204, [R1+0x10] ;  /* 0x0000100001cc7983 */ /* 0x000ee40000100800 */
[----:B------:R-:W1:Y:S02]  /*0fc0*/  LDC.64 R164, c[0x0][0x2b8] ;  /* 0x0000ae00ffa47b82 */ /* 0x000e640000000a00 */
[----:B------:R-:W4:Y:S04]  /*0fd0*/  LDL R195, [R1+0x4] ;  /* 0x0000040001c37983 */ /* 0x000f280000100800 */
[----:B------:R-:W4:Y:S02]  /*0fe0*/  LDL R194, [R1+0x8] ;  /* 0x0000080001c27983 */ /* 0x000f240000100800 */
[----:B------:R-:W0:Y:S08]  /*0ff0*/  @P4 LDC.64 R160, c[0x0][0x248] ;  /* 0x00009200ffa04b82 */ /* 0x000e300000000a00 */
[----:B------:R-:W1:Y:S01]  /*1000*/  LDC.U8 R184, c[0x0][0x2a0] ;  /* 0x0000a800ffb87b82 */ /* 0x000e620000000000 */
[----:B0-----:R-:W-:-:S04]  /*1010*/  @P4 IADD3 R160, P5, R31, R160, RZ ;  /* 0x000000a01fa04210 */ /* 0x001fc80007fbe0ff */
[----:B------:R-:W-:Y:S01]  /*1020*/  @P4 IADD3.X R161, R0, R161, RZ, P5, !PT ;  /* 0x000000a100a14210 */ /* 0x000fe20002ffe4ff */
[----:B-1----:R-:W-:Y:S01]  /*1030*/  IMAD.WIDE.U32 R164, R5, 0x10, R164 ;  /* 0x0000001005a47825 */ /* 0x002fe200078e00a4 */
[----:B------:R-:W-:-:S03]  /*1040*/  IADD3 R30, P5, R31, UR12, RZ ;  /* 0x0000000c1f1e7c10 */ /* 0x000fc6000ffbe0ff */
[----:B------:R0:W5:Y:S01]  /*1050*/  @P4 LDG.E R6, desc[UR4][R160.64] ;  /* 0x00000004a0064981 */ /* 0x000162000c1e1900 */
[C---:B------:R-:W-:Y:S02]  /*1060*/  LEA R168, P4, R5.reuse, UR10, 0x4 ;  /* 0x0000000a05a87c11 */ /* 0x040fe4000f8820ff */
[----:B------:R-:W-:Y:S01]  /*1070*/  IADD3.X R31, R0, UR13, RZ, P5, !PT ;  /* 0x0000000d001f7c10 */ /* 0x000fe2000affe4ff */
[----:B------:R-:W3:Y:S01]  /*1080*/  LDG.E.128 R164, desc[UR4][R164.64] ;  /* 0x00000004a4a47981 */ /* 0x000ee2000c1e1d00 */
[----:B------:R-:W-:-:S03]  /*1090*/  LEA.HI.X R169, R5, UR11, RZ, 0x4, P4 ;  /* 0x0000000b05a97c11 */ /* 0x000fc6000a0f24ff */
[----:B------:R1:W5:Y:S01]  /*10a0*/  LDG.E R7, desc[UR4][R30.64] ;  /* 0x000000041e077981 */ /* 0x000362000c1e1900 */
[----:B0-----:R-:W-:-:S03]  /*10b0*/  IMAD.WIDE.U32 R160, R5, 0x10, R162 ;  /* 0x0000001005a07825 */ /* 0x001fc600078e00a2 */
[----:B------:R-:W2:Y:S04]  /*10c0*/  LDG.E.128 R168, desc[UR4][R168.64] ;  /* 0x00000004a8a87981 */ /* 0x000ea8000c1e1d00 */
[----:B------:R-:W4:Y:S01]  /*10d0*/  LDG.E.128 R160, desc[UR4][R160.64] ;  /* 0x00000004a0a07981 */ /* 0x000f22000c1e1d00 */
[----:B------:R-:W-:-:S04]  /*10e0*/  ISETP.NE.AND P4, PT, R184, RZ, PT ;  /* 0x000000ffb800720c */ /* 0x000fc80003f85270 */
[----:B-----5:R-:W-:Y:S02]  /*10f0*/  FSEL R0, R193, RZ, !P4 ;  /* 0x000000ffc1007208 */ /* 0x020fe40006000000 */
[----:B------:R-:W-:-:S04]  /*1100*/  ISETP.NE.U32.AND P4, PT, RZ, UR8, PT ;  /* 0x00000008ff007c0c */ /* 0x000fc8000bf85070 */
[----:B------:R-:W-:Y:S01]  /*1110*/  ISETP.NE.AND.EX P4, PT, RZ, UR9, PT, P4 ;  /* 0x00000009ff007c0c */ /* 0x000fe2000bf85340 */
[--C-:B--2---:R-:W-:Y:S01]  /*1120*/  FADD.FTZ R184, R169, -R0.reuse ;  /* 0x80000000a9b87221 */ /* 0x104fe20000010000 */
[--C-:B------:R-:W-:Y:S01]  /*1130*/  FADD.FTZ R169, R171, -R0.reuse ;  /* 0x80000000aba97221 */ /* 0x100fe20000010000 */
[----:B----4-:R-:W-:Y:S02]  /*1140*/  FMUL.FTZ R171, R186, R160 ;  /* 0x000000a0baab7220 */ /* 0x010fe40000410000 */
[----:B------:R-:W2:Y:S01]  /*1150*/  LDL R186, [R1] ;  /* 0x0000000001ba7983 */ /* 0x000ea20000100800 */
[--C-:B-1----:R-:W-:Y:S01]  /*1160*/  FADD.FTZ R30, R168, -R0.reuse ;  /* 0x80000000a81e7221 */ /* 0x102fe20000010000 */
[----:B------:R-:W-:Y:S01]  /*1170*/  FADD.FTZ R168, R170, -R0 ;  /* 0x80000000aaa87221 */ /* 0x000fe20000010000 */
[C---:B------:R-:W-:Y:S02]  /*1180*/  FMUL.FTZ R170, R18.reuse, R184 ;  /* 0x000000b812aa7220 */ /* 0x040fe40000410000 */
[----:B------:R-:W-:-:S03]  /*1190*/  FMUL.FTZ R0, R18, R30 ;  /* 0x0000001e12007220 */ /* 0x000fc60000410000 */
[----:B------:R-:W-:Y:S01]  /*11a0*/  @P4 LEA R30, P5, R5, UR8, 0x4 ;  /* 0x00000008051e4c11 */ /* 0x000fe2000f8a20ff */
[----:B---3--:R-:W-:Y:S01]  /*11b0*/  FFMA.FTZ R171, R204, R164, R171 ;  /* 0x000000a4ccab7223 */ /* 0x008fe200000100ab */
[----:B------:R-:W-:Y:S01]  /*11c0*/  FMUL.FTZ R204, R195, R161 ;  /* 0x000000a1c3cc7220 */ /* 0x000fe20000410000 */
[----:B------:R-:W-:Y:S01]  /*11d0*/  FADD.FTZ R129, R129, R161 ;  /* 0x000000a181817221 */ /* 0x000fe20000010000 */
[----:B------:R-:W-:Y:S01]  /*11e0*/  @P4 LEA.HI.X R31, R5, UR9, RZ, 0x4, P5 ;  /* 0x00000009051f4c11 */ /* 0x000fe2000a8f24ff */
[----:B------:R-:W-:Y:S01]  /*11f0*/  FFMA.FTZ R105, R161, R170, R105 ;  /* 0x000000aaa1697223 */ /* 0x000fe20000010069 */
[----:B------:R-:W-:Y:S01]  /*1200*/  FMUL.FTZ R161, R252, R162 ;  /* 0x000000a2fca17220 */ /* 0x000fe20000410000 */
[----:B------:R-:W-:Y:S02]  /*1210*/  FFMA.FTZ R204, R194, R165, R204 ;  /* 0x000000a5c2cc7223 */ /* 0x000fe400000100cc */
[----:B------:R0:W5:Y:S01]  /*1220*/  @P4 LDG.E.128 R132, desc[UR4][R30.64] ;  /* 0x000000041e844981 */ /* 0x000162000c1e1d00 */
[----:B------:R-:W-:Y:S01]  /*1230*/  FMUL.FTZ R168, R18, R168 ;  /* 0x000000a812a87220 */ /* 0x000fe20000410000 */
[----:B------:R-:W-:Y:S01]  /*1240*/  FMUL.FTZ R184, R250, R163 ;  /* 0x000000a3fab87220 */ /* 0x000fe20000410000 */
[----:B0-----:R-:W-:-:S04]  /*1250*/  FADD.FTZ R31, RZ, R171 ;  /* 0x000000abff1f7221 */ /* 0x001fc80000010000 */
[----:B------:R-:W-:Y:S01]  /*1260*/  FADD.FTZ R31, R31, R204 ;  /* 0x000000cc1f1f7221 */ /* 0x000fe20000010000 */
[----:B------:R-:W-:Y:S01]  /*1270*/  FMUL.FTZ R169, R18, R169 ;  /* 0x000000a912a97220 */ /* 0x000fe20000410000 */
[----:B------:R-:W-:Y:S01]  /*1280*/  FFMA.FTZ R184, R251, R167, R184 ;  /* 0x000000a7fbb87223 */ /* 0x000fe200000100b8 */
[----:B------:R-:W-:Y:S01]  /*1290*/  FADD.FTZ R32, R32, R164 ;  /* 0x000000a420207221 */ /* 0x000fe20000010000 */
[-C--:B------:R-:W-:Y:S01]  /*12a0*/  FFMA.FTZ R56, R164, R0.reuse, R56 ;  /* 0x00000000a4387223 */ /* 0x080fe20000010038 */
[----:B------:R-:W-:Y:S01]  /*12b0*/  FADD.FTZ R128, R128, R160 ;  /* 0x000000a080807221 */ /* 0x000fe20000010000 */
        /* <DEDUP_REMOVED lines=11> */
[----:B------:R-:W-:Y:S01]  /*1370*/  IADD3 R194, R5, 0x100, RZ ;  /* 0x0000010005c27810 */ /* 0x000fe20007ffe0ff */
[----:B--2---:R-:W-:Y:S01]  /*1380*/  FFMA.FTZ R186, R186, R166, R161 ;  /* 0x000000a6baba7223 */ /* 0x004fe200000100a1 */
[----:B------:R-:W-:-:S04]  /*1390*/  FFMA.FTZ R161, R0, R171, RZ ;  /* 0x000000ab00a17223 */ /* 0x000fc800000100ff */
[----:B------:R-:W-:Y:S01]  /*13a0*/  FFMA.FTZ R161, R170, R204, R161 ;  /* 0x000000ccaaa17223 */ /* 0x000fe200000100a1 */
[----:B------:R-:W-:-:S03]  /*13b0*/  FADD.FTZ R31, R31, R186 ;  /* 0x000000ba1f1f7221 */ /* 0x000fc60000010000 */
[----:B------:R-:W-:Y:S01]  /*13c0*/  FFMA.FTZ R30, R168, R186, R161 ;  /* 0x000000baa81e7223 */ /* 0x000fe200000100a1 */
[----:B------:R-:W-:-:S03]  /*13d0*/  FADD.FTZ R196, R31, R184 ;  /* 0x000000b81fc47221 */ /* 0x000fc60000010000 */
[----:B------:R-:W-:-:S07]  /*13e0*/  FFMA.FTZ R195, R169, R184, R30 ;  /* 0x000000b8a9c37223 */ /* 0x000fce000001001e */
.L_x_2588:
[----:B------:R-:W-:Y:S05]  /*13f0*/  BSYNC B0 ;  /* 0x0000000000007941 */ /* 0x000fea0003800000 */
.L_x_2587:
[----:B------:R-:W-:Y:S04]  /*1400*/  BSSY B0, `(.L_x_2589) ;  /* 0x0000047000007945 */ /* 0x000fe80003800000 */
[----:B------:R-:W-:Y:S05]  /*1410*/  @!P0 BRA `(.L_x_2590) ;  /* 0x0000000400148947 */ /* 0x000fea0003800000 */
[----:B------:R-:W-:Y:S01]  /*1420*/  ISETP.NE.U32.AND P4, PT, RZ, UR14, PT ;  /* 0x0000000eff007c0c */ /* 0x000fe2000bf85070 */
[----:B------:R-:W0:Y:S01]  /*1430*/  LDC.U8 R164, c[0x0][0x2a0] ;  /* 0x0000a800ffa47b82 */ /* 0x000e220000000000 */
[C---:B------:R-:W-:Y:S02]  /*1440*/  SHF.L.U32 R163, R194.reuse, 0x2, RZ ;  /* 0x00000002c2a37819 */ /* 0x040fe400000006ff */
[----:B------:R-:W-:Y:S02]  /*1450*/  ISETP.NE.AND.EX P4, PT, RZ, UR15, PT, P4 ;  /* 0x0000000fff007c0c */ /* 0x000fe4000bf85340 */
[----:B------:R-:W-:-:S03]  /*1460*/  SHF.L.U64.HI R2, R194, 0x2, RZ ;  /* 0x00000002c2027819 */ /* 0x000fc600000102ff */
[----:B------:R-:W1:Y:S08]  /*1470*/  LDC.64 R166, c[0x0][0x2b8] ;  /* 0x0000ae00ffa67b82 */ /* 0x000e700000000a00 */
[----:B------:R-:W2:Y:S02]  /*1480*/  @P4 LDC.64 R160, c[0x0][0x248] ;  /* 0x00009200ffa04b82 */ /* 0x000ea40000000a00 */
[----:B--2---:R-:W-:-:S04]  /*1490*/  @P4 IADD3 R160, P5, R163, R160, RZ ;  /* 0x000000a0a3a04210 */ /* 0x004fc80007fbe0ff */
[----:B------:R-:W-:Y:S02]  /*14a0*/  @P4 IADD3.X R161, R2, R161, RZ, P5, !PT ;  /* 0x000000a102a14210 */ /* 0x000fe40002ffe4ff */
[----:B------:R-:W-:-:S03]  /*14b0*/  LEA R28, P5, R194, UR10, 0x4 ;  /* 0x0000000ac21c7c11 */ /* 0x000fc6000f8a20ff */
[----:B------:R2:W5:Y:S01]  /*14c0*/  @P4 LDG.E R3, desc[UR4][R160.64] ;  /* 0x00000004a0034981 */ /* 0x000562000c1e1900 */
[----:B------:R-:W-:Y:S02]  /*14d0*/  LEA.HI.X R29, R194, UR11, RZ, 0x4, P5 ;  /* 0x0000000bc21d7c11 */ /* 0x000fe4000a8f24ff */
[----:B------:R-:W-:-:S04]  /*14e0*/  IADD3 R162, P5, R163, UR12, RZ ;  /* 0x0000000ca3a27c10 */ /* 0x000fc8000ffbe0ff */
[----:B------:R-:W3:Y:S01]  /*14f0*/  LDG.E.128 R28, desc[UR4][R28.64] ;  /* 0x000000041c1c7981 */ /* 0x000ee2000c1e1d00 */
[----:B--2---:R-:W2:Y:S01]  /*1500*/  LDC.64 R160, c[0x0][0x2c0] ;  /* 0x0000b000ffa07b82 */ /* 0x004ea20000000a00 */
[----:B0-----:R-:W-:Y:S02]  /*1510*/  ISETP.NE.AND P4, PT, R164, RZ, PT ;  /* 0x000000ffa400720c */ /* 0x001fe40003f85270 */
[----:B------:R-:W-:Y:S02]  /*1520*/  IADD3.X R163, R2, UR13, RZ, P5, !PT ;  /* 0x0000000d02a37c10 */ /* 0x000fe4000affe4ff */
[----:B-----5:R-:W-:-:S03]  /*1530*/  FSEL R164, R193, RZ, !P4 ;  /* 0x000000ffc1a47208 */ /* 0x020fc60006000000 */
[----:B------:R1:W5:Y:S02]  /*1540*/  LDG.E R2, desc[UR4][R162.64] ;  /* 0x00000004a2027981 */ /* 0x000364000c1e1900 */
[----:B-1----:R-:W-:-:S04]  /*1550*/  IMAD.WIDE.U32 R162, R194, 0x10, R166 ;  /* 0x00000010c2a27825 */ /* 0x002fc800078e00a6 */
[----:B--2---:R-:W-:-:S04]  /*1560*/  IMAD.WIDE.U32 R160, R194, 0x10, R160 ;  /* 0x00000010c2a07825 */ /* 0x004fc800078e00a0 */
[C---:B---3--:R-:W-:Y:S01]  /*1570*/  FADD.FTZ R179, -R164.reuse, R28 ;  /* 0x0000001ca4b37221 */ /* 0x048fe20000010100 */
[C---:B------:R-:W-:Y:S01]  /*1580*/  FADD.FTZ R22, -R164.reuse, R29 ;  /* 0x0000001da4167221 */ /* 0x040fe20000010100 */
[C---:B------:R-:W-:Y:S01]  /*1590*/  FADD.FTZ R26, -R164.reuse, R30 ;  /* 0x0000001ea41a7221 */ /* 0x040fe20000010100 */
[----:B------:R-:W-:Y:S02]  /*15a0*/  FADD.FTZ R164, -R164, R31 ;  /* 0x0000001fa4a47221 */ /* 0x000fe40000010100 */
[----:B------:R-:W2:Y:S04]  /*15b0*/  LDG.E.128 R28, desc[UR4][R160.64] ;  /* 0x00000004a01c7981 */ /* 0x000ea8000c1e1d00 */
[----:B------:R-:W3:Y:S01]  /*15c0*/  LDG.E.128 R160, desc[UR4][R162.64] ;  /* 0x00000004a2a07981 */ /* 0x000ee2000c1e1d00 */
[----:B------:R-:W-:-:S04]  /*15d0*/  ISETP.NE.U32.AND P4, PT, RZ, UR8, PT ;  /* 0x00000008ff007c0c */ /* 0x000fc8000bf85070 */
[----:B------:R-:W-:Y:S01]  /*15e0*/  ISETP.NE.AND.EX P4, PT, RZ, UR9, PT, P4 ;  /* 0x00000009ff007c0c */ /* 0x000fe2000bf85340 */
[C---:B------:R-:W-:Y:S01]  /*15f0*/  FMUL.FTZ R179, R18.reuse, R179 ;  /* 0x000000b312b37220 */ /* 0x040fe20000410000 */
[----:B------:R-:W-:Y:S01]  /*1600*/  FMUL.FTZ R22, R18, R22 ;  /* 0x0000001612167220 */ /* 0x000fe20000410000 */
[----:B--2---:R-:W-:Y:S01]  /*1610*/  FMUL.FTZ R203, R248, R28 ;  /* 0x0000001cf8cb7220 */ /* 0x004fe20000410000 */
[----:B------:R-:W-:-:S03]  /*1620*/  FMUL.FTZ R199, R246, R29 ;  /* 0x0000001df6c77220 */ /* 0x000fc60000410000 */
[----:B---3--:R-:W-:Y:S01]  /*1630*/  FFMA.FTZ R203, R249, R160, R203 ;  /* 0x000000a0f9cb7223 */ /* 0x008fe200000100cb */
[----:B------:R-:W-:Y:S01]  /*1640*/  FFMA.FTZ R36, R160, R179, R36 ;  /* 0x000000b3a0247223 */ /* 0x000fe20000010024 */
[----:B------:R-:W-:-:S04]  /*1650*/  FADD.FTZ R60, R60, R160 ;  /* 0x000000a03c3c7221 */ /* 0x000fc80000010000 */
[C---:B------:R-:W-:Y:S01]  /*1660*/  @P4 LEA R160, P5, R194.reuse, UR8, 0x4 ;  /* 0x00000008c2a04c11 */ /* 0x040fe2000f8a20ff */
[----:B------:R-:W-:Y:S01]  /*1670*/  FFMA.FTZ R199, R247, R161, R199 ;  /* 0x000000a1f7c77223 */ /* 0x000fe200000100c7 */
[----:B------:R-:W-:Y:S01]  /*1680*/  FFMA.FTZ R37, R161, R22, R37 ;  /* 0x00000016a1257223 */ /* 0x000fe20000010025 */
[----:B------:R-:W-:Y:S01]  /*1690*/  FADD.FTZ R61, R61, R161 ;  /* 0x000000a13d3d7221 */ /* 0x000fe20000010000 */
[----:B------:R-:W-:-:S05]  /*16a0*/  @P4 LEA.HI.X R161, R194, UR9, RZ, 0x4, P5 ;  /* 0x00000009c2a14c11 */ /* 0x000fca000a8f24ff */
[----:B------:R0:W5:Y:S01]  /*16b0*/  @P4 LDG.E.128 R136, desc[UR4][R160.64] ;  /* 0x00000004a0884981 */ /* 0x000162000c1e1d00 */
[----:B------:R-:W-:Y:S01]  /*16c0*/  FFMA.FTZ R84, R28, R179, R84 ;  /* 0x000000b31c547223 */ /* 0x000fe20000010054 */
[----:B------:R-:W-:Y:S01]  /*16d0*/  FADD.FTZ R108, R108, R28 ;  /* 0x0000001c6c6c7221 */ /* 0x000fe20000010000 */
[C---:B------:R-:W-:Y:S01]  /*16e0*/  FMUL.FTZ R26, R18.reuse, R26 ;  /* 0x0000001a121a7220 */ /* 0x040fe20000410000 */
[----:B------:R-:W-:Y:S01]  /*16f0*/  FMUL.FTZ R28, R18, R164 ;  /* 0x000000a4121c7220 */ /* 0x000fe20000410000 */
[----:B------:R-:W-:Y:S01]  /*1700*/  FMUL.FTZ R190, R244, R30 ;  /* 0x0000001ef4be7220 */ /* 0x000fe20000410000 */
[----:B------:R-:W-:Y:S01]  /*1710*/  FADD.FTZ R196, R196, R203 ;  /* 0x000000cbc4c47221 */ /* 0x000fe20000010000 */
[----:B------:R-:W-:Y:S01]  /*1720*/  FFMA.FTZ R195, R179, R203, R195 ;  /* 0x000000cbb3c37223 */ /* 0x000fe200000100c3 */
[----:B------:R-:W-:Y:S01]  /*1730*/  FFMA.FTZ R86, R30, R26, R86 ;  /* 0x0000001a1e567223 */ /* 0x000fe20000010056 */
[----:B------:R-:W-:Y:S01]  /*1740*/  FADD.FTZ R110, R110, R30 ;  /* 0x0000001e6e6e7221 */ /* 0x000fe20000010000 */
[----:B------:R-:W-:Y:S01]  /*1750*/  FADD.FTZ R111, R111, R31 ;  /* 0x0000001f6f6f7221 */ /* 0x000fe20000010000 */
[----:B------:R-:W-:Y:S01]  /*1760*/  FFMA.FTZ R87, R31, R28, R87 ;  /* 0x0000001c1f577223 */ /* 0x000fe20000010057 */
[----:B------:R-:W-:Y:S01]  /*1770*/  FMUL.FTZ R30, R242, R31 ;  /* 0x0000001ff21e7220 */ /* 0x000fe20000410000 */
        /* <DEDUP_REMOVED lines=12> */
[----:B------:R-:W-:Y:S01]  /*1840*/  IADD3 R194, R194, 0x100, RZ ;  /* 0x00000100c2c27810 */ /* 0x000fe20007ffe0ff */
[----:B------:R-:W-:Y:S01]  /*1850*/  FADD.FTZ R196, R196, R29 ;  /* 0x0000001dc4c47221 */ /* 0x000fe20000010000 */
[----:B0-----:R-:W-:-:S07]  /*1860*/  FFMA.FTZ R195, R28, R29, R195 ;  /* 0x0000001d1cc37223 */ /* 0x001fce00000100c3 */
.L_x_2590:
[----:B------:R-:W-:Y:S05]  /*1870*/  BSYNC B0 ;  /* 0x0000000000007941 */ /* 0x000fea0003800000 */
.L_x_2589:
        /* <DEDUP_REMOVED lines=15> */
[----:B------:R-:W-:Y:S02]  /*1970*/  IADD3.X R165, R162, UR13, RZ, P5, !PT ;  /* 0x0000000da2a57c10 */ /* 0x000fe4000affe4ff */
[----:B------:R-:W3:Y:S01]  /*1980*/  LDG.E.128 R160, desc[UR4][R160.64] ;  /* 0x00000004a0a07981 */ /* 0x000ee2000c1e1d00 */
[----:B--2---:R-:W2:Y:S01]  /*1990*/  LDC.64 R30, c[0x0][0x2c0] ;  /* 0x0000b000ff1e7b82 */ /* 0x004ea20000000a00 */
[----:B0-----:R-:W-:Y:S02]  /*19a0*/  ISETP.NE.AND P4, PT, R182, RZ, PT ;  /* 0x000000ffb600720c */ /* 0x001fe40003f85270 */
[----:B------:R1:W5:Y:S02]  /*19b0*/  LDG.E R9, desc[UR4][R164.64] ;  /* 0x00000004a4097981 */ /* 0x000364000c1e1900 */
[----:B-----5:R-:W-:Y:S01]  /*19c0*/  FSEL R172, R193, RZ, !P4 ;  /* 0x000000ffc1ac7208 */ /* 0x020fe20006000000 */
[----:B-1----:R-:W-:-:S06]  /*19d0*/  IMAD.WIDE.U32 R164, R194, 0x10, R166 ;  /* 0x00000010c2a47825 */ /* 0x002fcc00078e00a6 */
[----:B------:R-:W4:Y:S01]  /*19e0*/  LDG.E.128 R164, desc[UR4][R164.64] ;  /* 0x00000004a4a47981 */ /* 0x000f22000c1e1d00 */
[----:B--2---:R-:W-:-:S04]  /*19f0*/  IMAD.WIDE.U32 R30, R194, 0x10, R30 ;  /* 0x00000010c21e7825 */ /* 0x004fc800078e001e */
[C---:B---3--:R-:W-:Y:S01]  /*1a00*/  FADD.FTZ R178, -R172.reuse, R160 ;  /* 0x000000a0acb27221 */ /* 0x048fe20000010100 */
[C---:B------:R-:W-:Y:S01]  /*1a10*/  FADD.FTZ R15, -R172.reuse, R161 ;  /* 0x000000a1ac0f7221 */ /* 0x040fe20000010100 */
[C---:B------:R-:W-:Y:S01]  /*1a20*/  FADD.FTZ R27, -R172.reuse, R162 ;  /* 0x000000a2ac1b7221 */ /* 0x040fe20000010100 */
[----:B------:R-:W-:Y:S02]  /*1a30*/  FADD.FTZ R172, -R172, R163 ;  /* 0x000000a3acac7221 */ /* 0x000fe40000010100 */
[----:B------:R-:W2:Y:S01]  /*1a40*/  LDG.E.128 R160, desc[UR4][R30.64] ;  /* 0x000000041ea07981 */ /* 0x000ea2000c1e1d00 */
[----:B------:R-:W-:-:S04]  /*1a50*/  ISETP.NE.U32.AND P4, PT, RZ, UR8, PT ;  /* 0x00000008ff007c0c */ /* 0x000fc8000bf85070 */
[----:B------:R-:W-:Y:S01]  /*1a60*/  ISETP.NE.AND.EX P4, PT, RZ, UR9, PT, P4 ;  /* 0x00000009ff007c0c */ /* 0x000fe2000bf85340 */
[C---:B------:R-:W-:Y:S01]  /*1a70*/  FMUL.FTZ R178, R18.reuse, R178 ;  /* 0x000000b212b27220 */ /* 0x040fe20000410000 */
[----:B------:R-:W-:Y:S01]  /*1a80*/  FMUL.FTZ R15, R18, R15 ;  /* 0x0000000f120f7220 */ /* 0x000fe20000410000 */
[----:B--2---:R-:W-:-:S04]  /*1a90*/  FMUL.FTZ R30, R236, R162 ;  /* 0x000000a2ec1e7220 */ /* 0x004fc80000410000 */
[----:B----4-:R-:W-:-:S06]  /*1aa0*/  FFMA.FTZ R189, R237, R166, R30 ;  /* 0x000000a6edbd7223 */ /* 0x010fcc000001001e */
[----:B------:R-:W-:-:S04]  /*1ab0*/  @P4 LEA R30, P5, R194, UR8, 0x4 ;  /* 0x00000008c21e4c11 */ /* 0x000fc8000f8a20ff */
[----:B------:R-:W-:-:S05]  /*1ac0*/  @P4 LEA.HI.X R31, R194, UR9, RZ, 0x4, P5 ;  /* 0x00000009c21f4c11 */ /* 0x000fca000a8f24ff */
[----:B------:R0:W5:Y:S01]  /*1ad0*/  @P4 LDG.E.128 R140, desc[UR4][R30.64] ;  /* 0x000000041e8c4981 */ /* 0x000162000c1e1d00 */
[----:B------:R-:W-:Y:S01]  /*1ae0*/  FMUL.FTZ R202, R240, R160 ;  /* 0x000000a0f0ca7220 */ /* 0x000fe20000410000 */
[----:B------:R-:W-:-:S03]  /*1af0*/  FMUL.FTZ R198, R238, R161 ;  /* 0x000000a1eec67220 */ /* 0x000fc60000410000 */
[----:B------:R-:W-:Y:S01]  /*1b00*/  FFMA.FTZ R202, R241, R164, R202 ;  /* 0x000000a4f1ca7223 */ /* 0x000fe200000100ca */
[----:B------:R-:W-:Y:S01]  /*1b10*/  FFMA.FTZ R88, R160, R178, R88 ;  /* 0x000000b2a0587223 */ /* 0x000fe20000010058 */
[----:B------:R-:W-:Y:S01]  /*1b20*/  FADD.FTZ R112, R112, R160 ;  /* 0x000000a070707221 */ /* 0x000fe20000010000 */
[----:B------:R-:W-:Y:S01]  /*1b30*/  FFMA.FTZ R89, R161, R15, R89 ;  /* 0x0000000fa1597223 */ /* 0x000fe20000010059 */
[----:B------:R-:W-:Y:S01]  /*1b40*/  FADD.FTZ R113, R113, R161 ;  /* 0x000000a171717221 */ /* 0x000fe20000010000 */
[----:B------:R-:W-:Y:S01]  /*1b50*/  FMUL.FTZ R27, R18, R27 ;  /* 0x0000001b121b7220 */ /* 0x000fe20000410000 */
[----:B------:R-:W-:Y:S01]  /*1b60*/  FFMA.FTZ R198, R239, R165, R198 ;  /* 0x000000a5efc67223 */ /* 0x000fe200000100c6 */
[----:B------:R-:W-:Y:S01]  /*1b70*/  FADD.FTZ R161, R196, R202 ;  /* 0x000000cac4a17221 */ /* 0x000fe20000010000 */
[----:B------:R-:W-:Y:S01]  /*1b80*/  FFMA.FTZ R160, R178, R202, R195 ;  /* 0x000000cab2a07223 */ /* 0x000fe200000100c3 */
[----:B------:R-:W-:Y:S01]  /*1b90*/  FFMA.FTZ R90, R162, R27, R90 ;  /* 0x0000001ba25a7223 */ /* 0x000fe2000001005a */
[----:B------:R-:W-:Y:S01]  /*1ba0*/  FADD.FTZ R114, R114, R162 ;  /* 0x000000a272727221 */ /* 0x000fe20000010000 */
[----:B------:R-:W-:Y:S01]  /*1bb0*/  FMUL.FTZ R182, R234, R163 ;  /* 0x000000a3eab67220 */ /* 0x000fe20000410000 */
        /* <DEDUP_REMOVED lines=12> */
[----:B------:R-:W-:Y:S01]  /*1c80*/  FADD.FTZ R115, R115, R163 ;  /* 0x000000a373737221 */ /* 0x000fe20000010000 */
[-C--:B------:R-:W-:Y:S01]  /*1c90*/  FFMA.FTZ R91, R163, R172.reuse, R91 ;  /* 0x000000aca35b7223 */ /* 0x080fe2000001005b */
[----:B------:R-:W-:Y:S01]  /*1ca0*/  FADD.FTZ R67, R67, R167 ;  /* 0x000000a743437221 */ /* 0x000fe20000010000 */
[----:B------:R-:W-:Y:S01]  /*1cb0*/  FFMA.FTZ R43, R167, R172, R43 ;  /* 0x000000aca72b7223 */ /* 0x000fe2000001002b */
[----:B------:R-:W-:Y:S01]  /*1cc0*/  IADD3 R194, R194, 0x100, RZ ;  /* 0x00000100c2c27810 */ /* 0x000fe20007ffe0ff */
[----:B------:R-:W-:Y:S01]  /*1cd0*/  FADD.FTZ R196, R161, R182 ;  /* 0x000000b6a1c47221 */ /* 0x000fe20000010000 */
[----:B0-----:R-:W-:-:S07]  /*1ce0*/  FFMA.FTZ R195, R172, R182, R195 ;  /* 0x000000b6acc37223 */ /* 0x001fce00000100c3 */
.L_x_2592:
[----:B------:R-:W-:Y:S05]  /*1cf0*/  BSYNC B0 ;  /* 0x0000000000007941 */ /* 0x000fea0003800000 */
.L_x_2591:
        /* <DEDUP_REMOVED lines=19> */
[----:B-----5:R-:W-:Y:S02]  /*1e30*/  FSEL R23, R193, RZ, !P4 ;  /* 0x000000ffc1177208 */ /* 0x020fe40006000000 */
[----:B------:R-:W-:Y:S01]  /*1e40*/  ISETP.NE.U32.AND P4, PT, RZ, UR8, PT ;  /* 0x00000008ff007c0c */ /* 0x000fe2000bf85070 */
[----:B------:R1:W5:Y:S03]  /*1e50*/  LDG.E R11, desc[UR4][R164.64] ;  /* 0x00000004a40b7981 */ /* 0x000366000c1e1900 */
[----:B------:R-:W-:Y:S01]  /*1e60*/  ISETP.NE.AND.EX P4, PT, RZ, UR9, PT, P4 ;  /* 0x00000009ff007c0c */ /* 0x000fe2000bf85340 */
[----:B-1----:R-:W-:-:S04]  /*1e70*/  IMAD.WIDE.U32 R164, R194, 0x10, R166 ;  /* 0x00000010c2a47825 */ /* 0x002fc800078e00a6 */
[C---:B--2---:R-:W-:Y:S02]  /*1e80*/  IMAD.WIDE.U32 R30, R194.reuse, 0x10, R30 ;  /* 0x00000010c21e7825 */ /* 0x044fe400078e001e */
[----:B------:R-:W2:Y:S02]  /*1e90*/  LDG.E.128 R164, desc[UR4][R164.64] ;  /* 0x00000004a4a47981 */ /* 0x000ea4000c1e1d00 */
[C---:B---3--:R-:W-:Y:S01]  /*1ea0*/  FADD.FTZ R177, -R23.reuse, R160 ;  /* 0x000000a017b17221 */ /* 0x048fe20000010100 */
[C---:B------:R-:W-:Y:S01]  /*1eb0*/  FADD.FTZ R16, -R23.reuse, R161 ;  /* 0x000000a117107221 */ /* 0x040fe20000010100 */
[C---:B------:R-:W-:Y:S01]  /*1ec0*/  FADD.FTZ R19, -R23.reuse, R162 ;  /* 0x000000a217137221 */ /* 0x040fe20000010100 */
[----:B------:R-:W-:Y:S02]  /*1ed0*/  FADD.FTZ R23, -R23, R163 ;  /* 0x000000a317177221 */ /* 0x000fe40000010100 */
[----:B------:R0:W3:Y:S02]  /*1ee0*/  LDG.E.128 R160, desc[UR4][R30.64] ;  /* 0x000000041ea07981 */ /* 0x0000e4000c1e1d00 */
[----:B0-----:R-:W-:-:S04]  /*1ef0*/  @P4 LEA R30, P5, R194, UR8, 0x4 ;  /* 0x00000008c21e4c11 */ /* 0x001fc8000f8a20ff */
[----:B------:R-:W-:-:S05]  /*1f00*/  @P4 LEA.HI.X R31, R194, UR9, RZ, 0x4, P5 ;  /* 0x00000009c21f4c11 */ /* 0x000fca000a8f24ff */
[----:B------:R0:W5:Y:S01]  /*1f10*/  @P4 LDG.E.128 R144, desc[UR4][R30.64] ;  /* 0x000000041e904981 */ /* 0x000162000c1e1d00 */
[C---:B------:R-:W-:Y:S01]  /*1f20*/  FMUL.FTZ R177, R18.reuse, R177 ;  /* 0x000000b112b17220 */ /* 0x040fe20000410000 */
[C---:B------:R-:W-:Y:S01]  /*1f30*/  FMUL.FTZ R16, R18.reuse, R16 ;  /* 0x0000001012107220 */ /* 0x040fe20000410000 */
[C---:B------:R-:W-:Y:S01]  /*1f40*/  FMUL.FTZ R19, R18.reuse, R19 ;  /* 0x0000001312137220 */ /* 0x040fe20000410000 */
[----:B------:R-:W-:Y:S01]  /*1f50*/  FMUL.FTZ R23, R18, R23 ;  /* 0x0000001712177220 */ /* 0x000fe20000410000 */
[----:B--2---:R-:W-:Y:S01]  /*1f60*/  FFMA.FTZ R44, R164, R177, R44 ;  /* 0x000000b1a42c7223 */ /* 0x004fe2000001002c */
[----:B------:R-:W-:Y:S01]  /*1f70*/  FADD.FTZ R68, R68, R164 ;  /* 0x000000a444447221 */ /* 0x000fe20000010000 */
[----:B------:R-:W-:Y:S01]  /*1f80*/  FFMA.FTZ R45, R165, R16, R45 ;  /* 0x00000010a52d7223 */ /* 0x000fe2000001002d */
[----:B------:R-:W-:Y:S01]  /*1f90*/  FADD.FTZ R69, R69, R165 ;  /* 0x000000a545457221 */ /* 0x000fe20000010000 */
[----:B------:R-:W-:Y:S01]  /*1fa0*/  FFMA.FTZ R46, R166, R19, R46 ;  /* 0x00000013a62e7223 */ /* 0x000fe2000001002e */
[----:B------:R-:W-:Y:S01]  /*1fb0*/  FADD.FTZ R70, R70, R166 ;  /* 0x000000a646467221 */ /* 0x000fe20000010000 */
[----:B------:R-:W-:Y:S01]  /*1fc0*/  FADD.FTZ R71, R71, R167 ;  /* 0x000000a747477221 */ /* 0x000fe20000010000 */
[----:B------:R-:W-:Y:S01]  /*1fd0*/  FFMA.FTZ R47, R167, R23, R47 ;  /* 0x00000017a72f7223 */ /* 0x000fe2000001002f */
[----:B------:R-:W-:Y:S01]  /*1fe0*/  IADD3 R194, R194, 0x100, RZ ;  /* 0x00000100c2c27810 */ /* 0x000fe20007ffe0ff */
[----:B---3--:R-:W-:Y:S01]  /*1ff0*/  FMUL.FTZ R201, R232, R160 ;  /* 0x000000a0e8c97220 */ /* 0x008fe20000410000 */
[----:B------:R-:W-:Y:S01]  /*2000*/  FMUL.FTZ R197, R230, R161 ;  /* 0x000000a1e6c57220 */ /* 0x000fe20000410000 */
[----:B------:R-:W-:-:S02]  /*2010*/  FFMA.FTZ R92, R160, R177, R92 ;  /* 0x000000b1a05c7223 */ /* 0x000fc4000001005c */
        /* <DEDUP_REMOVED lines=15> */
[----:B------:R-:W-:Y:S01]  /*2110*/  FFMA.FTZ R94, R162, R19, R94 ;  /* 0x00000013a25e7223 */ /* 0x000fe2000001005e */
[----:B------:R-:W-:Y:S01]  /*2120*/  FADD.FTZ R118, R118, R162 ;  /* 0x000000a276767221 */ /* 0x000fe20000010000 */
[----:B------:R-:W-:Y:S01]  /*2130*/  FADD.FTZ R119, R119, R163 ;  /* 0x000000a377777221 */ /* 0x000fe20000010000 */
[----:B------:R-:W-:Y:S01]  /*2140*/  FFMA.FTZ R95, R163, R23, R95 ;  /* 0x00000017a35f7223 */ /* 0x000fe2000001005f */
[----:B------:R-:W-:Y:S01]  /*2150*/  FADD.FTZ R196, R196, R181 ;  /* 0x000000b5c4c47221 */ /* 0x000fe20000010000 */
[----:B0-----:R-:W-:-:S07]  /*2160*/  FFMA.FTZ R195, R23, R181, R160 ;  /* 0x000000b517c37223 */ /* 0x001fce00000100a0 */
.L_x_2594:
[----:B------:R-:W-:Y:S05]  /*2170*/  BSYNC B0 ;  /* 0x0000000000007941 */ /* 0x000fea0003800000 */
.L_x_2593:
        /* <DEDUP_REMOVED lines=22> */
[----:B--2---:R-:W-:Y:S02]  /*22e0*/  IMAD.WIDE.U32 R30, R194, 0x10, R30 ;  /* 0x00000010c21e7825 */ /* 0x004fe400078e001e */
[----:B------:R-:W2:Y:S02]  /*22f0*/  LDG.E.128 R164, desc[UR4][R164.64] ;  /* 0x00000004a4a47981 */ /* 0x000ea4000c1e1d00 */
[C---:B---3--:R-:W-:Y:S01]  /*2300*/  FADD.FTZ R176, -R24.reuse, R160 ;  /* 0x000000a018b07221 */ /* 0x048fe20000010100 */
[C---:B------:R-:W-:Y:S01]  /*2310*/  FADD.FTZ R17, -R24.reuse, R161 ;  /* 0x000000a118117221 */ /* 0x040fe20000010100 */
[C---:B------:R-:W-:Y:S01]  /*2320*/  FADD.FTZ R20, -R24.reuse, R162 ;  /* 0x000000a218147221 */ /* 0x040fe20000010100 */
[----:B------:R-:W-:Y:S02]  /*2330*/  FADD.FTZ R24, -R24, R163 ;  /* 0x000000a318187221 */ /* 0x000fe40000010100 */
[----:B------:R-:W3:Y:S01]  /*2340*/  LDG.E.128 R160, desc[UR4][R30.64] ;  /* 0x000000041ea07981 */ /* 0x000ee2000c1e1d00 */
[----:B------:R-:W-:-:S04]  /*2350*/  ISETP.NE.U32.AND P4, PT, RZ, UR8, PT ;  /* 0x00000008ff007c0c */ /* 0x000fc8000bf85070 */
[----:B------:R-:W-:Y:S01]  /*2360*/  ISETP.NE.AND.EX P4, PT, RZ, UR9, PT, P4 ;  /* 0x00000009ff007c0c */ /* 0x000fe2000bf85340 */
[C---:B------:R-:W-:Y:S01]  /*2370*/  FMUL.FTZ R17, R18.reuse, R17 ;  /* 0x0000001112117220 */ /* 0x040fe20000410000 */
[----:B------:R-:W-:Y:S01]  /*2380*/  FMUL.FTZ R176, R18, R176 ;  /* 0x000000b012b07220 */ /* 0x000fe20000410000 */
[----:B---3--:R-:W-:-:S04]  /*2390*/  FMUL.FTZ R30, R220, R162 ;  /* 0x000000a2dc1e7220 */ /* 0x008fc80000410000 */
[----:B--2---:R-:W-:-:S06]  /*23a0*/  FFMA.FTZ R187, R221, R166, R30 ;  /* 0x000000a6ddbb7223 */ /* 0x004fcc000001001e */
        /* <DEDUP_REMOVED lines=16> */
[----:B------:R-:W-:Y:S01]  /*24b0*/  FMUL.FTZ R24, R18, R24 ;  /* 0x0000001812187220 */ /* 0x000fe20000410000 */
[----:B------:R-:W-:Y:S01]  /*24c0*/  FADD.FTZ R162, R161, R192 ;  /* 0x000000c0a1a27221 */ /* 0x000fe20000010000 */
[----:B------:R-:W-:Y:S01]  /*24d0*/  FMUL.FTZ R180, R218, R163 ;  /* 0x000000a3dab47220 */ /* 0x000fe20000410000 */
[----:B------:R-:W-:Y:S01]  /*24e0*/  FFMA.FTZ R161, R17, R192, R160 ;  /* 0x000000c011a17223 */ /* 0x000fe200000100a0 */
[----:B------:R-:W-:Y:S01]  /*24f0*/  FADD.FTZ R123, R123, R163 ;  /* 0x000000a37b7b7221 */ /* 0x000fe20000010000 */
[----:B------:R-:W-:Y:S01]  /*2500*/  FFMA.FTZ R99, R163, R24, R99 ;  /* 0x00000018a3637223 */ /* 0x000fe20000010063 */
        /* <DEDUP_REMOVED lines=12> */
[----:B------:R-:W-:Y:S01]  /*25d0*/  FADD.FTZ R196, R163, R180 ;  /* 0x000000b4a3c47221 */ /* 0x000fe20000010000 */
[----:B0-----:R-:W-:-:S07]  /*25e0*/  FFMA.FTZ R195, R24, R180, R161 ;  /* 0x000000b418c37223 */ /* 0x001fce00000100a1 */
.L_x_2596:
[----:B------:R-:W-:Y:S05]  /*25f0*/  BSYNC B0 ;  /* 0x0000000000007941 */ /* 0x000fea0003800000 */
.L_x_2595:
[----:B------:R-:W-:Y:S01]  /*2600*/  ISETP.NE.AND P4, PT, R209, RZ, PT ;  /* 0x000000ffd100720c */ /* 0x000fe20003f85270 */
[----:B------:R-:W-:-:S12]  /*2610*/  BSSY B0, `(.L_x_2597) ;  /* 0x0000046000007945 */ /* 0x000fd80003800000 */
[----:B------:R-:W-:Y:S05]  /*2620*/  @!P4 BRA `(.L_x_2598) ;  /* 0x000000040010c947 */ /* 0x000fea0003800000 */
[C---:B------:R-:W-:Y:S01]  /*2630*/  LEA R160, P4, R194.reuse, UR10, 0x4 ;  /* 0x0000000ac2a07c11 */ /* 0x040fe2000f8820ff */
[----:B------:R-:W0:Y:S03]  /*2640*/  LDC.U8 R166, c[0x0][0x2a0] ;  /* 0x0000a800ffa67b82 */ /* 0x000e260000000000 */
[----:B------:R-:W-:-:S05]  /*2650*/  LEA.HI.X R161, R194, UR11, RZ, 0x4, P4 ;  /* 0x0000000bc2a17c11 */ /* 0x000fca000a0f24ff */
[----:B------:R-:W1:Y:S01]  /*2660*/  LDC.64 R30, c[0x0][0x2c0] ;  /* 0x0000b000ff1e7b82 */ /* 0x000e620000000a00 */
[----:B------:R-:W2:Y:S07]  /*2670*/  LDG.E.128 R160, desc[UR4][R160.64] ;  /* 0x00000004a0a07981 */ /* 0x000eae000c1e1d00 */
[----:B------:R-:W3:Y:S01]  /*2680*/  LDC.64 R164, c[0x0][0x2b8] ;  /* 0x0000ae00ffa47b82 */ /* 0x000ee20000000a00 */
[----:B0-----:R-:W-:-:S04]  /*2690*/  ISETP.NE.AND P4, PT, R166, RZ, PT ;  /* 0x000000ffa600720c */ /* 0x001fc80003f85270 */
[----:B-----5:R-:W-:Y:S01]  /*26a0*/  FSEL R25, R193, RZ, !P4 ;  /* 0x000000ffc1197208 */ /* 0x020fe20006000000 */
[----:B-1----:R-:W-:-:S04]  /*26b0*/  IMAD.WIDE.U32 R30, R194, 0x10, R30 ;  /* 0x00000010c21e7825 */ /* 0x002fc800078e001e */
[----:B---3--:R-:W-:-:S06]  /*26c0*/  IMAD.WIDE.U32 R164, R194, 0x10, R164 ;  /* 0x00000010c2a47825 */ /* 0x008fcc00078e00a4 */
[----:B------:R-:W3:Y:S01]  /*26d0*/  LDG.E.128 R164, desc[UR4][R164.64] ;  /* 0x00000004a4a47981 */ /* 0x000ee2000c1e1d00 */
[C---:B--2---:R-:W-:Y:S01]  /*26e0*/  FADD.FTZ R175, -R25.reuse, R160 ;  /* 0x000000a019af7221 */ /* 0x044fe20000010100 */
        /* <DEDUP_REMOVED lines=9> */
[----:B---3--:R-:W-:-:S06]  /*2780*/  FFMA.FTZ R191, R215, R165, R30 ;  /* 0x000000a5d7bf7223 */ /* 0x008fcc000001001e */
[----:B------:R-:W-:-:S04]  /*2790*/  @P4 LEA R30, P5, R194, UR8, 0x4 ;  /* 0x00000008c21e4c11 */ /* 0x000fc8000f8a20ff */
[----:B------:R-:W-:-:S05]  /*27a0*/  @P4 LEA.HI.X R31, R194, UR9, RZ, 0x4, P5 ;  /* 0x00000009c21f4c11 */ /* 0x000fca000a8f24ff */
[----:B------:R0:W5:Y:S01]  /*27b0*/  @P4 LDG.E.128 R152, desc[UR4][R30.64] ;  /* 0x000000041e984981 */ /* 0x000162000c1e1d00 */
[----:B------:R-:W-:-:S04]  /*27c0*/  ISETP.NE.U32.AND P4, PT, RZ, UR14, PT ;  /* 0x0000000eff007c0c */ /* 0x000fc8000bf85070 */
[----:B------:R-:W-:Y:S01]  /*27d0*/  ISETP.NE.AND.EX P4, PT, RZ, UR15, PT, P4 ;  /* 0x0000000fff007c0c */ /* 0x000fe2000bf85340 */
[----:B------:R-:W-:Y:S01]  /*27e0*/  FMUL.FTZ R205, R216, R160 ;  /* 0x000000a0d8cd7220 */ /* 0x000fe20000410000 */
[----:B------:R-:W-:Y:S01]  /*27f0*/  FFMA.FTZ R100, R160, R175, R100 ;  /* 0x000000afa0647223 */ /* 0x000fe20000010064 */
[----:B------:R-:W-:-:S10]  /*2800*/  FADD.FTZ R124, R124, R160 ;  /* 0x000000a07c7c7221 */ /* 0x000fd40000010000 */
[----:B0-----:R-:W0:Y:S01]  /*2810*/  @P4 LDC.64 R30, c[0x0][0x248] ;  /* 0x00009200ff1e4b82 */ /* 0x001e220000000a00 */
[----:B------:R-:W-:-:S04]  /*2820*/  FMUL.FTZ R160, R212, R162 ;  /* 0x000000a2d4a07220 */ /* 0x000fc80000410000 */
[----:B------:R-:W-:Y:S01]  /*2830*/  FFMA.FTZ R185, R213, R166, R160 ;  /* 0x000000a6d5b97223 */ /* 0x000fe200000100a0 */
[----:B------:R-:W-:-:S04]  /*2840*/  FMUL.FTZ R160, R210, R163 ;  /* 0x000000a3d2a07220 */ /* 0x000fc80000410000 */
[----:B------:R-:W-:Y:S01]  /*2850*/  FFMA.FTZ R183, R211, R167, R160 ;  /* 0x000000a7d3b77223 */ /* 0x000fe200000100a0 */
[----:B------:R-:W-:Y:S01]  /*2860*/  SHF.L.U32 R160, R194, 0x2, RZ ;  /* 0x00000002c2a07819 */ /* 0x000fe200000006ff */
[----:B------:R-:W-:Y:S01]  /*2870*/  FADD.FTZ R125, R125, R161 ;  /* 0x000000a17d7d7221 */ /* 0x000fe20000010000 */
[----:B------:R-:W-:Y:S01]  /*2880*/  FFMA.FTZ R101, R161, R174, R101 ;  /* 0x000000aea1657223 */ /* 0x000fe20000010065 */
[----:B------:R-:W-:Y:S02]  /*2890*/  SHF.R.U32.HI R161, RZ, 0x1e, R194 ;  /* 0x0000001effa17819 */ /* 0x000fe400000116c2 */
[----:B0-----:R-:W-:-:S04]  /*28a0*/  @P4 IADD3 R30, P5, R160, R30, RZ ;  /* 0x0000001ea01e4210 */ /* 0x001fc80007fbe0ff */
[----:B------:R-:W-:Y:S02]  /*28b0*/  @P4 IADD3.X R31, R161, R31, RZ, P5, !PT ;  /* 0x0000001fa11f4210 */ /* 0x000fe40002ffe4ff */
[----:B------:R-:W-:-:S03]  /*28c0*/  IADD3 R160, P5, R160, UR12, RZ ;  /* 0x0000000ca0a07c10 */ /* 0x000fc6000ffbe0ff */
[----:B------:R0:W5:Y:S01]  /*28d0*/  @P4 LDG.E R14, desc[UR4][R30.64] ;  /* 0x000000041e0e4981 */ /* 0x000162000c1e1900 */
[----:B------:R-:W-:-:S05]  /*28e0*/  IADD3.X R161, R161, UR13, RZ, P5, !PT ;  /* 0x0000000da1a17c10 */ /* 0x000fca000affe4ff */
[----:B------:R0:W5:Y:S01]  /*28f0*/  LDG.E R173, desc[UR4][R160.64] ;  /* 0x00000004a0ad7981 */ /* 0x000162000c1e1900 */
[----:B------:R-:W-:Y:S01]  /*2900*/  FFMA.FTZ R205, R217, R164, R205 ;  /* 0x000000a4d9cd7223 */ /* 0x000fe200000100cd */
[----:B------:R-:W-:-:S03]  /*2910*/  FMUL.FTZ R21, R18, R21 ;  /* 0x0000001512157220 */ /* 0x000fc60000410000 */
[----:B------:R-:W-:Y:S01]  /*2920*/  FADD.FTZ R196, R196, R205 ;  /* 0x000000cdc4c47221 */ /* 0x000fe20000010000 */
[----:B------:R-:W-:Y:S01]  /*2930*/  FFMA.FTZ R195, R175, R205, R195 ;  /* 0x000000cdafc37223 */ /* 0x000fe200000100c3 */
[----:B------:R-:W-:Y:S01]  /*2940*/  FFMA.FTZ R102, R162, R21, R102 ;  /* 0x00000015a2667223 */ /* 0x000fe20000010066 */
[----:B------:R-:W-:Y:S01]  /*2950*/  FADD.FTZ R126, R126, R162 ;  /* 0x000000a27e7e7221 */ /* 0x000fe20000010000 */
[----:B------:R-:W-:Y:S01]  /*2960*/  FADD.FTZ R196, R196, R191 ;  /* 0x000000bfc4c47221 */ /* 0x000fe20000010000 */
[----:B------:R-:W-:Y:S01]  /*2970*/  FFMA.FTZ R162, R174, R191, R195 ;  /* 0x000000bfaea27223 */ /* 0x000fe200000100c3 */
[----:B------:R-:W-:Y:S02]  /*2980*/  FMUL.FTZ R25, R18, R25 ;  /* 0x0000001912197220 */ /* 0x000fe40000410000 */
        /* <DEDUP_REMOVED lines=12> */
[----:B------:R-:W-:Y:S01]  /*2a50*/  FADD.FTZ R196, R196, R183 ;  /* 0x000000b7c4c47221 */ /* 0x000fe20000010000 */
[----:B0-----:R-:W-:-:S07]  /*2a60*/  FFMA.FTZ R195, R25, R183, R162 ;  /* 0x000000b719c37223 */ /* 0x001fce00000100a2 */
.L_x_2598:
[----:B------:R-:W-:Y:S05]  /*2a70*/  BSYNC B0 ;  /* 0x0000000000007941 */ /* 0x000fea0003800000 */
.L_x_2597:
[----:B------:R-:W0:Y:S01]  /*2a80*/  S2R R30, SR_TID.X ;  /* 0x00000000001e7919 */ /* 0x000e220000002100 */
[----:B------:R-:W-:Y:S01]  /*2a90*/  LOP3.LUT P4, RZ, R206, 0xff, RZ, 0xc0, !PT ;  /* 0x000000ffceff7812 */ /* 0x000fe2000788c0ff */
[----:B------:R-:W-:Y:S01]  /*2aa0*/  UMOV UR20, 0xffffffff ;  /* 0xffffffff00147882 */ /* 0x000fe20000000000 */
[----:B0-----:R-:W-:Y:S02]  /*2ab0*/  SHF.R.U32.HI R31, RZ, 0x5, R30 ;  /* 0x00000005ff1f7819 */ /* 0x001fe4000001161e */
        /* <DEDUP_REMOVED lines=22> */
.L_x_2633:
[----:B------:R-:W3:Y:S01]  /*2c20*/  S2R R160, SR_CgaCtaId ;  /* 0x0000000000a07919 */ /* 0x000ee20000008800 */
[----:B------:R-:W-:Y:S01]  /*2c30*/  MOV R161, 0x400 ;  /* 0x0000040000a17802 */ /* 0x000fe20000000f00 */
[----:B-1----:R-:W-:Y:S01]  /*2c40*/  FADD.FTZ R30, R165, R167 ;  /* 0x000000a7a51e7221 */ /* 0x002fe20000010000 */
[----:B------:R-:W-:Y:S01]  /*2c50*/  @!P5 LOP3.LUT R31, R31, 0x7, RZ, 0xc0, !PT ;  /* 0x000000071f1fd812 */ /* 0x000fe200078ec0ff */
[----:B------:R-:W-:Y:S05]  /*2c60*/  WARPSYNC.ALL ;  /* 0x0000000000007948 */ /* 0x000fea0003800000 */
[----:B-----5:R-:W1:Y:S01]  /*2c70*/  LDC.U8 R193, c[0x0][0x2a0] ;  /* 0x0000a800ffc17b82 */ /* 0x020e620000000000 */
[----:B------:R-:W-:Y:S01]  /*2c80*/  ISETP.NE.AND P6, PT, R208, RZ, PT ;  /* 0x000000ffd000720c */ /* 0x000fe20003fc5270 */
[----:B------:R-:W-:Y:S01]  /*2c90*/  BSSY B0, `(.L_x_2600) ;  /* 0x000005f000007945 */ /* 0x000fe20003800000 */
[----:B---3--:R-:W-:-:S02]  /*2ca0*/  LEA R161, R160, R161, 0x18 ;  /* 0x000000a1a0a17211 */ /* 0x008fc400078ec0ff */
[C---:B------:R-:W-:Y:S01]  /*2cb0*/  @!P5 IADD3 R160, R164.reuse, R31, RZ ;  /* 0x0000001fa4a0d210 */ /* 0x040fe20007ffe0ff */
[----:B--2---:R-:W-:Y:S01]  /*2cc0*/  FADD.FTZ R31, R163, R166 ;  /* 0x000000a6a31f7221 */ /* 0x004fe20000010000 */
[-C--:B------:R-:W-:Y:S02]  /*2cd0*/  LEA R164, R164, R161.reuse, 0x3 ;  /* 0x000000a1a4a47211 */ /* 0x080fe400078e18ff */
[----:B------:R-:W-:-:S05]  /*2ce0*/  @!P5 LEA R166, R160, R161, 0x3 ;  /* 0x000000a1a0a6d211 */ /* 0x000fca00078e18ff */
[----:B------:R-:W-:Y:S01]  /*2cf0*/  @!P5 STS.64 [R166+0x6000], R30 ;  /* 0x0060001ea600d388 */ /* 0x000fe20000000a00 */
[----:B------:R-:W-:Y:S06]  /*2d00*/  BAR.SYNC.DEFER_BLOCKING 0x0 ;  /* 0x0000000000007b1d */ /* 0x000fec0000010000 */
[----:B0-----:R-:W0:Y:S02]  /*2d10*/  LDS.128 R160, [R164+0x6000] ;  /* 0x00600000a4a07984 */ /* 0x001e240000000c00 */
        /* <DEDUP_REMOVED lines=9> */
[----:B------:R-:W0:Y:S04]  /*2db0*/  LDS.128 R160, [R164+0x6020] ;  /* 0x00602000a4a07984 */ /* 0x000e280000000c00 */
[----:B------:R-:W2:Y:S01]  /*2dc0*/  LDS.128 R164, [R164+0x6030] ;  /* 0x00603000a4a47984 */ /* 0x000ea20000000c00 */
        /* <DEDUP_REMOVED lines=8> */
[----:B------:R-:W-:Y:S01]  /*2e50*/  FMUL.FTZ R164, R31, UR16 ;  /* 0x000000101fa47c20 */ /* 0x000fe20008410000 */
[----:B------:R-:W-:Y:S01]  /*2e60*/  FMUL.FTZ R165, R30, UR16 ;  /* 0x000000101ea57c20 */ /* 0x000fe20008410000 */
[----:B-1----:R-:W-:Y:S06]  /*2e70*/  @!P6 BRA `(.L_x_2601) ;  /* 0x000000040000e947 */ /* 0x002fec0003800000 */
[----:B------:R-:W-:Y:S02]  /*2e80*/  ISETP.NE.AND P5, PT, R193, RZ, PT ;  /* 0x000000ffc100720c */ /* 0x000fe40003fa5270 */
[----:B------:R-:W-:Y:S02]  /*2e90*/  LOP3.LUT P6, RZ, R6, 0xff00, RZ, 0xc0, !PT ;  /* 0x0000ff0006ff7812 */ /* 0x000fe400078cc0ff */
[----:B------:R-:W-:Y:S02]  /*2ea0*/  FSEL R163, R164, RZ, !P5 ;  /* 0x000000ffa4a37208 */ /* 0x000fe40006800000 */
[----:B------:R-:W-:-:S03]  /*2eb0*/  ISETP.NE.U32.AND P5, PT, RZ, UR8, PT ;  /* 0x00000008ff007c0c */ /* 0x000fc6000bfa5070 */
[-CC-:B------:R-:W-:Y:S01]  /*2ec0*/  FFMA.FTZ R30, R0, R165.reuse, R163.reuse ;  /* 0x000000a5001e7223 */ /* 0x180fe200000100a3 */
[----:B------:R-:W-:Y:S01]  /*2ed0*/  ISETP.NE.AND.EX P5, PT, RZ, UR9, PT, P5 ;  /* 0x00000009ff007c0c */ /* 0x000fe2000bfa5350 */
[-CC-:B------:R-:W-:Y:S01]  /*2ee0*/  FFMA.FTZ R161, R170, R165.reuse, R163.reuse ;  /* 0x000000a5aaa17223 */ /* 0x180fe200000100a3 */
[-CC-:B------:R-:W-:Y:S01]  /*2ef0*/  FFMA.FTZ R31, R168, R165.reuse, R163.reuse ;  /* 0x000000a5a81f7223 */ /* 0x180fe200000100a3 */
        /* <DEDUP_REMOVED lines=9> */
[----:B------:R-:W-:Y:S01]  /*2f90*/  @P5 FADD.FTZ R160, R132, R160 ;  /* 0x000000a084a05221 */ /* 0x000fe20000010000 */
[----:B------:R-:W-:Y:S01]  /*2fa0*/  @P5 FADD.FTZ R161, R133, R161 ;  /* 0x000000a185a15221 */ /* 0x000fe20000010000 */
[----:B------:R-:W-:Y:S01]  /*2fb0*/  @P5 FADD.FTZ R162, R134, R162 ;  /* 0x000000a286a25221 */ /* 0x000fe20000010000 */
[----:B------:R-:W-:Y:S01]  /*2fc0*/  @P5 FADD.FTZ R163, R135, R163 ;  /* 0x000000a387a35221 */ /* 0x000fe20000010000 */
[----:B------:R-:W-:-:S04]  /*2fd0*/  ISETP.NE.U32.AND P5, PT, RZ, UR6, PT ;  /* 0x00000006ff007c0c */ /* 0x000fc8000bfa5070 */
[----:B------:R-:W-:-:S04]  /*2fe0*/  ISETP.NE.AND.EX P5, PT, RZ, UR7, PT, P5 ;  /* 0x00000007ff007c0c */ /* 0x000fc8000bfa5350 */
[C---:B------:R-:W-:Y:S01]  /*2ff0*/  SEL R157, R161.reuse, R157, P5 ;  /* 0x0000009da19d7207 */ /* 0x040fe20002800000 */
[----:B------:R-:W-:Y:S01]  /*3000*/  FMUL.FTZ R161, R161, UR17 ;  /* 0x00000011a1a17c20 */ /* 0x000fe20008410000 */
[C---:B------:R-:W-:Y:S01]  /*3010*/  SEL R156, R160.reuse, R156, P5 ;  /* 0x0000009ca09c7207 */ /* 0x040fe20002800000 */
[----:B------:R-:W-:Y:S01]  /*3020*/  FMUL.FTZ R160, R160, UR17 ;  /* 0x00000011a0a07c20 */ /* 0x000fe20008410000 */
[C---:B------:R-:W-:Y:S01]  /*3030*/  SEL R158, R162.reuse, R158, P5 ;  /* 0x0000009ea29e7207 */ /* 0x040fe20002800000 */
[----:B------:R-:W-:Y:S01]  /*3040*/  FMUL.FTZ R162, R162, UR17 ;  /* 0x00000011a2a27c20 */ /* 0x000fe20008410000 */
[C---:B------:R-:W-:Y:S01]  /*3050*/  SEL R159, R163.reuse, R159, P5 ;  /* 0x0000009fa39f7207 */ /* 0x040fe20002800000 */
[----:B------:R-:W-:Y:S01]  /*3060*/  FMUL.FTZ R163, R163, UR17 ;  /* 0x00000011a3a37c20 */ /* 0x000fe20008410000 */
[----:B------:R-:W-:Y:S01]  /*3070*/  SEL R166, R161, RZ, P6 ;  /* 0x000000ffa1a67207 */ /* 0x000fe20003000000 */
[----:B------:R-:W0:Y:S01]  /*3080*/  @P5 LDC.64 R30, c[0x0][0x308] ;  /* 0x0000c200ff1e5b82 */ /* 0x000e220000000a00 */
[----:B------:R-:W-:Y:S01]  /*3090*/  LOP3.LUT P6, RZ, R6, 0xff0000, RZ, 0xc0, !PT ;  /* 0x00ff000006ff7812 */ /* 0x000fe200078cc0ff */
[----:B0-----:R-:W-:-:S05]  /*30a0*/  @P5 IMAD.WIDE.U32 R30, R5, 0x10, R30 ;  /* 0x00000010051e5825 */ /* 0x001fca00078e001e */
[----:B------:R0:W-:Y:S01]  /*30b0*/  @P5 STG.E.128 desc[UR4][R30.64], R156 ;  /* 0x0000009c1e005986 */ /* 0x0001e2000c101d04 */
[----:B------:R-:W-:-:S04]  /*30c0*/  LOP3.LUT P5, RZ, R6, 0xff, RZ, 0xc0, !PT ;  /* 0x000000ff06ff7812 */ /* 0x000fc800078ac0ff */
[----:B------:R-:W-:Y:S02]  /*30d0*/  SEL R167, R160, RZ, P5 ;  /* 0x000000ffa0a77207 */ /* 0x000fe40002800000 */
[----:B------:R-:W-:-:S04]  /*30e0*/  ISETP.NE.U32.AND P5, PT, RZ, UR14, PT ;  /* 0x0000000eff007c0c */ /* 0x000fc8000bfa5070 */
[----:B------:R-:W-:-:S04]  /*30f0*/  ISETP.NE.AND.EX P5, PT, RZ, UR15, PT, P5 ;  /* 0x0000000fff007c0c */ /* 0x000fc8000bfa5350 */
[----:B------:R-:W-:Y:S02]  /*3100*/  SEL R80, R167, R80, P5 ;  /* 0x00000050a7507207 */ /* 0x000fe40002800000 */
[----:B------:R-:W-:Y:S02]  /*3110*/  SEL R81, R166, R81, P5 ;  /* 0x00000051a6517207 */ /* 0x000fe40002800000 */
[----:B0-----:R-:W-:Y:S02]  /*3120*/  SEL R31, R162, RZ, P6 ;  /* 0x000000ffa21f7207 */ /* 0x001fe40003000000 */
[----:B------:R-:W-:Y:S02]  /*3130*/  LOP3.LUT P6, RZ, R6, 0xff000000, RZ, 0xc0, !PT ;  /* 0xff00000006ff7812 */ /* 0x000fe400078cc0ff */
[----:B------:R-:W-:Y:S02]  /*3140*/  SEL R82, R31, R82, P5 ;  /* 0x000000521f527207 */ /* 0x000fe40002800000 */
[----:B------:R-:W-:-:S04]  /*3150*/  SEL R30, R163, RZ, P6 ;  /* 0x000000ffa31e7207 */ /* 0x000fc80003000000 */
[----:B------:R-:W-:Y:S02]  /*3160*/  SEL R83, R30, R83, P5 ;  /* 0x000000531e537207 */ /* 0x000fe40002800000 */
[C---:B------:R-:W-:Y:S01]  /*3170*/  LOP3.LUT P5, RZ, R7.reuse, 0xff, RZ, 0xc0, !PT ;  /* 0x000000ff07ff7812 */ /* 0x040fe200078ac0ff */
[----:B------:R-:W0:Y:S03]  /*3180*/  LDC.64 R30, c[0x0][0x2f8] ;  /* 0x0000be00ff1e7b82 */ /* 0x000e260000000a00 */
[----:B------:R-:W-:Y:S02]  /*3190*/  SEL R160, R160, RZ, P5 ;  /* 0x000000ffa0a07207 */ /* 0x000fe40002800000 */
[----:B------:R-:W-:-:S04]  /*31a0*/  LOP3.LUT P5, RZ, R7, 0xff00, RZ, 0xc0, !PT ;  /* 0x0000ff0007ff7812 */ /* 0x000fc800078ac0ff */
[----:B------:R-:W-:Y:S02]  /*31b0*/  SEL R161, R161, RZ, P5 ;  /* 0x000000ffa1a17207 */ /* 0x000fe40002800000 */
[----:B------:R-:W-:-:S04]  /*31c0*/  LOP3.LUT P5, RZ, R7, 0xff0000, RZ, 0xc0, !PT ;  /* 0x00ff000007ff7812 */ /* 0x000fc800078ac0ff */
[----:B------:R-:W-:Y:S02]  /*31d0*/  SEL R162, R162, RZ, P5 ;  /* 0x000000ffa2a27207 */ /* 0x000fe40002800000 */
[----:B------:R-:W-:-:S04]  /*31e0*/  LOP3.LUT P5, RZ, R7, 0xff000000, RZ, 0xc0, !PT ;  /* 0xff00000007ff7812 */ /* 0x000fc800078ac0ff */
[----:B------:R-:W-:Y:S02]  /*31f0*/  SEL R163, R163, RZ, P5 ;  /* 0x000000ffa3a37207 */ /* 0x000fe40002800000 */
[----:B------:R-:W-:Y:S01]  /*3200*/  ISETP.NE.U32.AND P5, PT, RZ, UR14, PT ;  /* 0x0000000eff007c0c */ /* 0x000fe2000bfa5070 */
[----:B0-----:R-:W-:-:S03]  /*3210*/  IMAD.WIDE.U32 R30, R5, 0x10, R30 ;  /* 0x00000010051e7825 */ /* 0x001fc600078e001e */
[----:B------:R-:W-:Y:S02]  /*3220*/  ISETP.NE.AND.EX P5, PT, RZ, UR15, PT, P5 ;  /* 0x0000000fff007c0c */ /* 0x000fe4000bfa5350 */
[----:B------:R0:W-:Y:S11]  /*3230*/  STG.E.128 desc[UR4][R30.64], R160 ;  /* 0x000000a01e007986 */ /* 0x0001f6000c101d04 */
[----:B0-----:R-:W-:-:S04]  /*3240*/  @P5 LEA R30, P6, R5, UR14, 0x4 ;  /* 0x0000000e051e5c11 */ /* 0x001fc8000f8c20ff */
[C---:B------:R-:W-:Y:S02]  /*3250*/  @P5 LEA.HI.X R31, R5.reuse, UR15, RZ, 0x4, P6 ;  /* 0x0000000f051f5c11 */ /* 0x040fe4000b0f24ff */
[----:B------:R-:W-:-:S03]  /*3260*/  IADD3 R5, R5, 0x100, RZ ;  /* 0x0000010005057810 */ /* 0x000fc60007ffe0ff */
[----:B------:R0:W-:Y:S04]  /*3270*/  @P5 STG.E.128 desc[UR4][R30.64], R80 ;  /* 0x000000501e005986 */ /* 0x0001e8000c101d04 */
.L_x_2601:
[----:B------:R-:W-:Y:S05]  /*3280*/  BSYNC B0 ;  /* 0x0000000000007941 */ /* 0x000fea0003800000 */
.L_x_2600:
[----:B------:R-:W-:Y:S04]  /*3290*/  BSSY B0, `(.L_x_2602) ;  /* 0x0000042000007945 */ /* 0x000fe80003800000 */
[----:B------:R-:W-:Y:S05]  /*32a0*/  @!P0 BRA `(.L_x_2603) ;  /* 0x0000000400008947 */ /* 0x000fea0003800000 */
[----:B------:R-:W-:Y:S02]  /*32b0*/  ISETP.NE.AND P5, PT, R193, RZ, PT ;  /* 0x000000ffc100720c */ /* 0x000fe40003fa5270 */
[----:B------:R-:W-:Y:S02]  /*32c0*/  LOP3.LUT P6, RZ, R3, 0xff00, RZ, 0xc0, !PT ;  /* 0x0000ff0003ff7812 */ /* 0x000fe400078cc0ff */
[----:B------:R-:W-:Y:S02]  /*32d0*/  FSEL R161, R164, RZ, !P5 ;  /* 0x000000ffa4a17208 */ /* 0x000fe40006800000 */
[----:B------:R-:W-:-:S03]  /*32e0*/  ISETP.NE.U32.AND P5, PT, RZ, UR8, PT ;  /* 0x00000008ff007c0c */ /* 0x000fc6000bfa5070 */
[-CC-:B------:R-:W-:Y:S01]  /*32f0*/  FFMA.FTZ R160, R179, R165.reuse, R161.reuse ;  /* 0x000000a5b3a07223 */ /* 0x180fe200000100a1 */
[----:B------:R-:W-:Y:S01]  /*3300*/  ISETP.NE.AND.EX P5, PT, RZ, UR9, PT, P5 ;  /* 0x00000009ff007c0c */ /* 0x000fe2000bfa5350 */
[-CC-:B------:R-:W-:Y:S01]  /*3310*/  FFMA.FTZ R162, R22, R165.reuse, R161.reuse ;  /* 0x000000a516a27223 */ /* 0x180fe200000100a1 */
[-CC-:B0-----:R-:W-:Y:S01]  /*3320*/  FFMA.FTZ R31, R26, R165.reuse, R161.reuse ;  /* 0x000000a51a1f7223 */ /* 0x181fe200000100a1 */
        /* <DEDUP_REMOVED lines=39> */
[----:B------:R-:W-:Y:S01]  /*35a0*/  LOP3.LUT P5, RZ, R2, 0xff, RZ, 0xc0, !PT ;  /* 0x000000ff02ff7812 */ /* 0x000fe200078ac0ff */
        /* <DEDUP_REMOVED lines=16> */
.L_x_2603:
[----:B------:R-:W-:Y:S05]  /*36b0*/  BSYNC B0 ;  /* 0x0000000000007941 */ /* 0x000fea0003800000 */
.L_x_2602:
        /* <DEDUP_REMOVED lines=9> */
[-CC-:B01----:R-:W-:Y:S01]  /*3750*/  FFMA.FTZ R30, R27, R165.reuse, R160.reuse ;  /* 0x000000a51b1e7223 */ /* 0x183fe200000100a0 */
        /* <DEDUP_REMOVED lines=56> */
.L_x_2605:
[----:B------:R-:W-:Y:S05]  /*3ae0*/  BSYNC B0 ;  /* 0x0000000000007941 */ /* 0x000fea0003800000 */
.L_x_2604:
[----:B------:R-:W-:Y:S04]  /*3af0*/  BSSY B0, `(.L_x_2606) ;  /* 0x0000042000007945 */ /* 0x000fe80003800000 */
[----:B------:R-:W-:Y:S05]  /*3b00*/  @!P2 BRA `(.L_x_2607) ;  /* 0x000000040000a947 */ /* 0x000fea0003800000 */
[----:B------:R-:W-:Y:S02]  /*3b10*/  ISETP.NE.AND P5, PT, R193, RZ, PT ;  /* 0x000000ffc100720c */ /* 0x000fe40003fa5270 */
[----:B------:R-:W-:Y:S02]  /*3b20*/  LOP3.LUT P6, RZ, R10, 0xff00, RZ, 0xc0, !PT ;  /* 0x0000ff000aff7812 */ /* 0x000fe400078cc0ff */
[----:B012---:R-:W-:Y:S02]  /*3b30*/  FSEL R30, R164, RZ, !P5 ;  /* 0x000000ffa41e7208 */ /* 0x007fe40006800000 */
        /* <DEDUP_REMOVED lines=61> */
.L_x_2607:
[----:B------:R-:W-:Y:S05]  /*3f10*/  BSYNC B0 ;  /* 0x0000000000007941 */ /* 0x000fea0003800000 */
.L_x_2606:
        /* <DEDUP_REMOVED lines=9> */
[-CC-:B0123--:R-:W-:Y:S01]  /*3fb0*/  FFMA.FTZ R30, R20, R165.reuse, R163.reuse ;  /* 0x000000a5141e7223 */ /* 0x18ffe200000100a3 */
        /* <DEDUP_REMOVED lines=56> */
.L_x_2609:
[----:B------:R-:W-:Y:S05]  /*4340*/  BSYNC B0 ;  /* 0x0000000000007941 */ /* 0x000fea0003800000 */
.L_x_2608:
[----:B------:R-:W-:Y:S01]  /*4350*/  ISETP.NE.AND P5, PT, R209, RZ, PT ;  /* 0x000000ffd100720c */ /* 0x000fe20003fa5270 */
[----:B------:R-:W-:-:S12]  /*4360*/  BSSY B0, `(.L_x_2610) ;  /* 0x0000041000007945 */ /* 0x000fd80003800000 */
[----:B------:R-:W-:Y:S05]  /*4370*/  @!P5 BRA `(.L_x_2611) ;  /* 0x0000000000fcd947 */ /* 0x000fea0003800000 */
[----:B------:R-:W-:-:S04]  /*4380*/  ISETP.NE.AND P5, PT, R193, RZ, PT ;  /* 0x000000ffc100720c */ /* 0x000fc80003fa5270 */
[----:B------:R-:W-:Y:S02]  /*4390*/  FSEL R164, R164, RZ, !P5 ;  /* 0x000000ffa4a47208 */ /* 0x000fe40006800000 */
[----:B------:R-:W-:-:S03]  /*43a0*/  ISETP.NE.U32.AND P5, PT, RZ, UR8, PT ;  /* 0x00000008ff007c0c */ /* 0x000fc6000bfa5070 */
[-CC-:B01234-:R-:W-:Y:S01]  /*43b0*/  FFMA.FTZ R30, R175, R165.reuse, R164.reuse ;  /* 0x000000a5af1e7223 */ /* 0x19ffe200000100a4 */
        /* <DEDUP_REMOVED lines=16> */
[----:B------:R-:W-:Y:S01]  /*44c0*/  ISETP.NE.U32.AND P5, PT, RZ, UR6, PT ;  /* 0x00000006ff007c0c */ /* 0x000fe2000bfa5070 */
[----:B------:R-:W-:Y:S01]  /*44d0*/  FMUL.FTZ R162, R160, UR17 ;  /* 0x00000011a0a27c20 */ /* 0x000fe20008410000 */
[----:B------:R-:W-:Y:S02]  /*44e0*/  FMUL.FTZ R164, R161, UR17 ;  /* 0x00000011a1a47c20 */ /* 0x000fe40008410000 */
[----:B------:R-:W-:-:S04]  /*44f0*/  ISETP.NE.AND.EX P5, PT, RZ, UR7, PT, P5 ;  /* 0x00000007ff007c0c */ /* 0x000fc8000bfa5350 */
[C---:B------:R-:W-:Y:S01]  /*4500*/  SEL R156, R163.reuse, R156, P5 ;  /* 0x0000009ca39c7207 */ /* 0x040fe20002800000 */
[----:B------:R-:W-:Y:S01]  /*4510*/  FMUL.FTZ R163, R163, UR17 ;  /* 0x00000011a3a37c20 */ /* 0x000fe20008410000 */
[----:B------:R-:W-:Y:S02]  /*4520*/  SEL R157, R160, R157, P5 ;  /* 0x0000009da09d7207 */ /* 0x000fe40002800000 */
[----:B------:R-:W-:Y:S02]  /*4530*/  SEL R158, R161, R158, P5 ;  /* 0x0000009ea19e7207 */ /* 0x000fe40002800000 */
[C---:B------:R-:W-:Y:S01]  /*4540*/  SEL R159, R18.reuse, R159, P5 ;  /* 0x0000009f129f7207 */ /* 0x040fe20002800000 */
[----:B------:R-:W-:Y:S02]  /*4550*/  FMUL.FTZ R18, R18, UR17 ;  /* 0x0000001112127c20 */ /* 0x000fe40008410000 */
[----:B------:R-:W0:Y:S02]  /*4560*/  @P5 LDC.64 R30, c[0x0][0x308] ;  /* 0x0000c200ff1e5b82 */ /* 0x000e240000000a00 */
[----:B0-----:R-:W-:-:S05]  /*4570*/  @P5 IMAD.WIDE.U32 R30, R5, 0x10, R30 ;  /* 0x00000010051e5825 */ /* 0x001fca00078e001e */
[----:B------:R0:W-:Y:S01]  /*4580*/  @P5 STG.E.128 desc[UR4][R30.64], R156 ;  /* 0x0000009c1e005986 */ /* 0x0001e2000c101d04 */
[----:B------:R-:W-:-:S04]  /*4590*/  LOP3.LUT P5, RZ, R14, 0xff, RZ, 0xc0, !PT ;  /* 0x000000ff0eff7812 */ /* 0x000fc800078ac0ff */
[----:B------:R-:W-:Y:S02]  /*45a0*/  SEL R165, R163, RZ, P5 ;  /* 0x000000ffa3a57207 */ /* 0x000fe40002800000 */
[----:B------:R-:W-:-:S04]  /*45b0*/  LOP3.LUT P5, RZ, R14, 0xff00, RZ, 0xc0, !PT ;  /* 0x0000ff000eff7812 */ /* 0x000fc800078ac0ff */
[----:B------:R-:W-:Y:S02]  /*45c0*/  SEL R160, R162, RZ, P5 ;  /* 0x000000ffa2a07207 */ /* 0x000fe40002800000 */
[----:B------:R-:W-:-:S04]  /*45d0*/  LOP3.LUT P5, RZ, R14, 0xff000000, RZ, 0xc0, !PT ;  /* 0xff0000000eff7812 */ /* 0x000fc800078ac0ff */
[----:B------:R-:W-:Y:S02]  /*45e0*/  SEL R166, R18, RZ, P5 ;  /* 0x000000ff12a67207 */ /* 0x000fe40002800000 */
[----:B------:R-:W-:-:S04]  /*45f0*/  LOP3.LUT P5, RZ, R14, 0xff0000, RZ, 0xc0, !PT ;  /* 0x00ff00000eff7812 */ /* 0x000fc800078ac0ff */
[----:B0-----:R-:W-:Y:S02]  /*4600*/  SEL R31, R164, RZ, P5 ;  /* 0x000000ffa41f7207 */ /* 0x001fe40002800000 */
[----:B------:R-:W-:-:S04]  /*4610*/  ISETP.NE.U32.AND P5, PT, RZ, UR14, PT ;  /* 0x0000000eff007c0c */ /* 0x000fc8000bfa5070 */
[----:B------:R-:W-:-:S04]  /*4620*/  ISETP.NE.AND.EX P5, PT, RZ, UR15, PT, P5 ;  /* 0x0000000fff007c0c */ /* 0x000fc8000bfa5350 */
[----:B------:R-:W-:Y:S02]  /*4630*/  SEL R80, R165, R80, P5 ;  /* 0x00000050a5507207 */ /* 0x000fe40002800000 */
[----:B------:R-:W-:Y:S02]  /*4640*/  SEL R81, R160, R81, P5 ;  /* 0x00000051a0517207 */ /* 0x000fe40002800000 */
[----:B------:R-:W-:Y:S02]  /*4650*/  SEL R82, R31, R82, P5 ;  /* 0x000000521f527207 */ /* 0x000fe40002800000 */
[----:B------:R-:W-:Y:S02]  /*4660*/  SEL R83, R166, R83, P5 ;  /* 0x00000053a6537207 */ /* 0x000fe40002800000 */
[----:B------:R-:W-:-:S04]  /*4670*/  LOP3.LUT P5, RZ, R173, 0xff, RZ, 0xc0, !PT ;  /* 0x000000ffadff7812 */ /* 0x000fc800078ac0ff */
[----:B------:R-:W-:Y:S02]  /*4680*/  SEL R160, R163, RZ, P5 ;  /* 0x000000ffa3a07207 */ /* 0x000fe40002800000 */
[----:B------:R-:W-:-:S04]  /*4690*/  LOP3.LUT P5, RZ, R173, 0xff00, RZ, 0xc0, !PT ;  /* 0x0000ff00adff7812 */ /* 0x000fc800078ac0ff */
[----:B------:R-:W-:Y:S02]  /*46a0*/  SEL R161, R162, RZ, P5 ;  /* 0x000000ffa2a17207 */ /* 0x000fe40002800000 */
[----:B------:R-:W-:-:S04]  /*46b0*/  LOP3.LUT P5, RZ, R173, 0xff0000, RZ, 0xc0, !PT ;  /* 0x00ff0000adff7812 */ /* 0x000fc800078ac0ff */
[----:B------:R-:W-:Y:S02]  /*46c0*/  SEL R162, R164, RZ, P5 ;  /* 0x000000ffa4a27207 */ /* 0x000fe40002800000 */
[----:B------:R-:W-:Y:S01]  /*46d0*/  LOP3.LUT P5, RZ, R173, 0xff000000, RZ, 0xc0, !PT ;  /* 0xff000000adff7812 */ /* 0x000fe200078ac0ff */
[----:B------:R-:W0:Y:S03]  /*46e0*/  LDC.64 R164, c[0x0][0x2f8] ;  /* 0x0000be00ffa47b82 */ /* 0x000e260000000a00 */
[----:B------:R-:W-:Y:S02]  /*46f0*/  SEL R163, R18, RZ, P5 ;  /* 0x000000ff12a37207 */ /* 0x000fe40002800000 */
[----:B------:R-:W-:-:S04]  /*4700*/  ISETP.NE.U32.AND P5, PT, RZ, UR14, PT ;  /* 0x0000000eff007c0c */ /* 0x000fc8000bfa5070 */
[----:B------:R-:W-:-:S13]  /*4710*/  ISETP.NE.AND.EX P5, PT, RZ, UR15, PT, P5 ;  /* 0x0000000fff007c0c */ /* 0x000fda000bfa5350 */
[C---:B------:R-:W-:Y:S01]  /*4720*/  @P5 LEA R30, P6, R5.reuse, UR14, 0x4 ;  /* 0x0000000e051e5c11 */ /* 0x040fe2000f8c20ff */
[----:B0-----:R-:W-:-:S03]  /*4730*/  IMAD.WIDE.U32 R164, R5, 0x10, R164 ;  /* 0x0000001005a47825 */ /* 0x001fc600078e00a4 */
[----:B------:R-:W-:Y:S02]  /*4740*/  @P5 LEA.HI.X R31, R5, UR15, RZ, 0x4, P6 ;  /* 0x0000000f051f5c11 */ /* 0x000fe4000b0f24ff */
[----:B------:R0:W-:Y:S04]  /*4750*/  STG.E.128 desc[UR4][R164.64], R160 ;  /* 0x000000a0a4007986 */ /* 0x0001e8000c101d04 */
[----:B------:R0:W-:Y:S03]  /*4760*/  @P5 STG.E.128 desc[UR4][R30.64], R80 ;  /* 0x000000501e005986 */ /* 0x0001e6000c101d04 */
.L_x_2611:
[----:B------:R-:W-:Y:S05]  /*4770*/  BSYNC B0 ;  /* 0x0000000000007941 */ /* 0x000fea0003800000 */
.L_x_2610:
[----:B------:R-:W-:Y:S02]  /*4780*/  IADD3 R4, R4, UR18, RZ ;  /* 0x0000001204047c10 */ /* 0x000fe4000fffe0ff */
[----:B------:R-:W-:Y:S02]  /*4790*/  SEL R206, RZ, 0x1, P4 ;  /* 0x00000001ffce7807 */ /* 0x000fe40002000000 */
[----:B------:R-:W-:-:S13]  /*47a0*/  ISETP.GE.AND P4, PT, R4, UR19, PT ;  /* 0x0000001304007c0c */ /* 0x000fda000bf86270 */
[----:B------:R-:W-:Y:S05]  /*47b0*/  @!P4 BRA `(.L_x_2612) ;  /* 0xffffffc40098c947 */ /* 0x000fea000383ffff */
.L_x_2586:
        /* <DEDUP_REMOVED lines=22> */
.L_x_2614:
[----:B------:R-:W-:Y:S05]  /*4920*/  BSYNC B0 ;  /* 0x0000000000007941 */ /* 0x000fea0003800000 */
.L_x_2613:
        /* <DEDUP_REMOVED lines=15> */
.L_x_2616:
[----:B------:R-:W-:Y:S05]  /*4a20*/  BSYNC B0 ;  /* 0x0000000000007941 */ /* 0x000fea0003800000 */
.L_x_2615:
        /* <DEDUP_REMOVED lines=15> */
.L_x_2618:
[----:B------:R-:W-:Y:S05]  /*4b20*/  BSYNC B0 ;  /* 0x0000000000007941 */ /* 0x000fea0003800000 */
.L_x_2617:
        /* <DEDUP_REMOVED lines=15> */
.L_x_2620:
[----:B------:R-:W-:Y:S05]  /*4c20*/  BSYNC B0 ;  /* 0x0000000000007941 */ /* 0x000fea0003800000 */
.L_x_2619:
        /* <DEDUP_REMOVED lines=15> */
.L_x_2622:
[----:B------:R-:W-:Y:S05]  /*4d20*/  BSYNC B0 ;  /* 0x0000000000007941 */ /* 0x000fea0003800000 */
.L_x_2621:
        /* <DEDUP_REMOVED lines=15> */
.L_x_2599:
[----:B------:R-:W-:Y:S01]  /*4e20*/  HFMA2.MMA R30, -RZ, RZ, 0, 9.5367431640625e-07 ;  /* 0x00000010ff1e7435 */ /* 0x000fe200000001ff */
[----:B------:R-:W-:Y:S02]  /*4e30*/  MOV R162, R196 ;  /* 0x000000c400a27202 */ /* 0x000fe40000000f00 */
[----:B------:R-:W-:Y:S02]  /*4e40*/  MOV R160, 0x1f ;  /* 0x0000001f00a07802 */ /* 0x000fe40000000f00 */
[----:B------:R-:W-:-:S07]  /*4e50*/  MOV R161, 0xffffffff ;  /* 0xffffffff00a17802 */ /* 0x000fce0000000f00 */
[----:B-----5:R-:W-:Y:S05]  /*4e60*/  WARPSYNC.COLLECTIVE R161, `(.L_x_2623) ;  /* 0x00000000a1087348 */ /* 0x020fea0003c00000 */
[----:B------:R0:W1:Y:S02]  /*4e70*/  SHFL.DOWN P6, R166, R162, R30, R160 ;  /* 0x0800001ea2a67389 */ /* 0x00006400000c00a0 */
[----:B01---5:R-:W-:Y:S01]  /*4e80*/  ENDCOLLECTIVE ;  /* 0x000000000000791b */ /* 0x023fe20003800000 */
.L_x_2623:
[----:B------:R-:W-:Y:S01]  /*4e90*/  MOV R162, R195 ;  /* 0x000000c300a27202 */ /* 0x000fe20000000f00 */
[----:B------:R-:W-:-:S07]  /*4ea0*/  FADD.FTZ R196, R166, R196 ;  /* 0x000000c4a6c47221 */ /* 0x000fce0000010000 */
[----:B------:R-:W-:Y:S05]  /*4eb0*/  WARPSYNC.COLLECTIVE R161, `(.L_x_2624) ;  /* 0x00000000a1087348 */ /* 0x000fea0003c00000 */
[----:B------:R0:W1:Y:S02]  /*4ec0*/  SHFL.DOWN P6, R166, R162, R30, R160 ;  /* 0x0800001ea2a67389 */ /* 0x00006400000c00a0 */
[----:B01----:R-:W-:Y:S01]  /*4ed0*/  ENDCOLLECTIVE ;  /* 0x000000000000791b */ /* 0x003fe20003800000 */
.L_x_2624:
[----:B------:R-:W-:Y:S01]  /*4ee0*/  HFMA2.MMA R30, -RZ, RZ, 0, 4.76837158203125e-07 ;  /* 0x00000008ff1e7435 */ /* 0x000fe200000001ff */
[----:B------:R-:W-:Y:S02]  /*4ef0*/  MOV R162, R196 ;  /* 0x000000c400a27202 */ /* 0x000fe40000000f00 */
[----:B------:R-:W-:-:S08]  /*4f00*/  MOV R194, R166 ;  /* 0x000000a600c27202 */ /* 0x000fd00000000f00 */
[----:B------:R-:W-:Y:S05]  /*4f10*/  WARPSYNC.COLLECTIVE R161, `(.L_x_2625) ;  /* 0x00000000a1087348 */ /* 0x000fea0003c00000 */
[----:B------:R0:W1:Y:S02]  /*4f20*/  SHFL.DOWN P6, R166, R162, R30, R160 ;  /* 0x0800001ea2a67389 */ /* 0x00006400000c00a0 */
[----:B01----:R-:W-:Y:S01]  /*4f30*/  ENDCOLLECTIVE ;  /* 0x000000000000791b */ /* 0x003fe20003800000 */
.L_x_2625:
[----:B------:R-:W-:-:S05]  /*4f40*/  FADD.FTZ R195, R194, R195 ;  /* 0x000000c3c2c37221 */ /* 0x000fca0000010000 */
[----:B------:R-:W-:Y:S01]  /*4f50*/  MOV R162, R195 ;  /* 0x000000c300a27202 */ /* 0x000fe20000000f00 */
[----:B------:R-:W-:-:S07]  /*4f60*/  FADD.FTZ R196, R196, R166 ;  /* 0x000000a6c4c47221 */ /* 0x000fce0000010000 */
[----:B------:R-:W-:Y:S05]  /*4f70*/  WARPSYNC.COLLECTIVE R161, `(.L_x_2626) ;  /* 0x00000000a1087348 */ /* 0x000fea0003c00000 */
[----:B------:R0:W1:Y:S02]  /*4f80*/  SHFL.DOWN P6, R166, R162, R30, R160 ;  /* 0x0800001ea2a67389 */ /* 0x00006400000c00a0 */
[----:B01----:R-:W-:Y:S01]  /*4f90*/  ENDCOLLECTIVE ;  /* 0x000000000000791b */ /* 0x003fe20003800000 */
.L_x_2626:
[----:B------:R-:W-:Y:S01]  /*4fa0*/  HFMA2.MMA R30, -RZ, RZ, 0, 2.384185791015625e-07 ;  /* 0x00000004ff1e7435 */ /* 0x000fe200000001ff */
[----:B------:R-:W-:Y:S02]  /*4fb0*/  MOV R162, R196 ;  /* 0x000000c400a27202 */ /* 0x000fe40000000f00 */
[----:B------:R-:W-:-:S08]  /*4fc0*/  MOV R194, R166 ;  /* 0x000000a600c27202 */ /* 0x000fd00000000f00 */
[----:B------:R-:W-:Y:S05]  /*4fd0*/  WARPSYNC.COLLECTIVE R161, `(.L_x_2627) ;  /* 0x00000000a1087348 */ /* 0x000fea0003c00000 */
[----:B------:R0:W1:Y:S02]  /*4fe0*/  SHFL.DOWN P6, R166, R162, R30, R160 ;  /* 0x0800001ea2a67389 */ /* 0x00006400000c00a0 */
[----:B01----:R-:W-:Y:S01]  /*4ff0*/  ENDCOLLECTIVE ;  /* 0x000000000000791b */ /* 0x003fe20003800000 */
.L_x_2627:
[----:B------:R-:W-:-:S05]  /*5000*/  FADD.FTZ R195, R195, R194 ;  /* 0x000000c2c3c37221 */ /* 0x000fca0000010000 */
[----:B------:R-:W-:Y:S01]  /*5010*/  MOV R162, R195 ;  /* 0x000000c300a27202 */ /* 0x000fe20000000f00 */
[----:B------:R-:W-:-:S07]  /*5020*/  FADD.FTZ R165, R196, R166 ;  /* 0x000000a6c4a57221 */ /* 0x000fce0000010000 */
[----:B------:R-:W-:Y:S05]  /*5030*/  WARPSYNC.COLLECTIVE R161, `(.L_x_2628) ;  /* 0x00000000a1087348 */ /* 0x000fea0003c00000 */
[----:B------:R0:W1:Y:S02]  /*5040*/  SHFL.DOWN P6, R166, R162, R30, R160 ;  /* 0x0800001ea2a67389 */ /* 0x00006400000c00a0 */
[----:B01----:R-:W-:Y:S01]  /*5050*/  ENDCOLLECTIVE ;  /* 0x000000000000791b */ /* 0x003fe20003800000 */
.L_x_2628:
[----:B------:R-:W-:Y:S01]  /*5060*/  HFMA2.MMA R30, -RZ, RZ, 0, 1.1920928955078125e-07 ;  /* 0x00000002ff1e7435 */ /* 0x000fe200000001ff */
[----:B------:R-:W-:Y:S02]  /*5070*/  MOV R162, R165 ;  /* 0x000000a500a27202 */ /* 0x000fe40000000f00 */
[----:B------:R-:W-:-:S08]  /*5080*/  MOV R194, R166 ;  /* 0x000000a600c27202 */ /* 0x000fd00000000f00 */
[----:B------:R-:W-:Y:S05]  /*5090*/  WARPSYNC.COLLECTIVE R161, `(.L_x_2629) ;  /* 0x00000000a1087348 */ /* 0x000fea0003c00000 */
[----:B------:R0:W1:Y:S02]  /*50a0*/  SHFL.DOWN P6, R166, R162, R30, R160 ;  /* 0x0800001ea2a67389 */ /* 0x00006400000c00a0 */
[----:B01----:R-:W-:Y:S01]  /*50b0*/  ENDCOLLECTIVE ;  /* 0x000000000000791b */ /* 0x003fe20003800000 */
.L_x_2629:
[----:B------:R-:W-:-:S05]  /*50c0*/  FADD.FTZ R163, R195, R194 ;  /* 0x000000c2c3a37221 */ /* 0x000fca0000010000 */
[----:B------:R-:W-:Y:S01]  /*50d0*/  MOV R162, R163 ;  /* 0x000000a300a27202 */ /* 0x000fe20000000f00 */
[----:B------:R-:W-:-:S07]  /*50e0*/  FADD.FTZ R165, R165, R166 ;  /* 0x000000a6a5a57221 */ /* 0x000fce0000010000 */
[----:B------:R-:W-:Y:S05]  /*50f0*/  WARPSYNC.COLLECTIVE R161, `(.L_x_2630) ;  /* 0x00000000a1087348 */ /* 0x000fea0003c00000 */
[----:B------:R0:W1:Y:S02]  /*5100*/  SHFL.DOWN P6, R166, R162, R30, R160 ;  /* 0x0800001ea2a67389 */ /* 0x00006400000c00a0 */
[----:B01----:R-:W-:Y:S01]  /*5110*/  ENDCOLLECTIVE ;  /* 0x000000000000791b */ /* 0x003fe20003800000 */
.L_x_2630:
[----:B------:R-:W-:Y:S01]  /*5120*/  HFMA2.MMA R30, -RZ, RZ, 0, 5.9604644775390625e-08 ;  /* 0x00000001ff1e7435 */ /* 0x000fe200000001ff */
[----:B------:R-:W-:Y:S02]  /*5130*/  MOV R162, R165 ;  /* 0x000000a500a27202 */ /* 0x000fe40000000f00 */
[----:B------:R-:W-:-:S08]  /*5140*/  MOV R194, R166 ;  /* 0x000000a600c27202 */ /* 0x000fd00000000f00 */
[----:B------:R-:W-:Y:S05]  /*5150*/  WARPSYNC.COLLECTIVE R161, `(.L_x_2631) ;  /* 0x00000000a1087348 */ /* 0x000fea0003c00000 */
[----:B------:R0:W1:Y:S02]  /*5160*/  SHFL.DOWN P6, R166, R162, R30, R160 ;  /* 0x0800001ea2a67389 */ /* 0x00006400000c00a0 */
[----:B01----:R-:W-:Y:S01]  /*5170*/  ENDCOLLECTIVE ;  /* 0x000000000000791b */ /* 0x003fe20003800000 */
.L_x_2631:
[----:B------:R-:W-:-:S05]  /*5180*/  FADD.FTZ R163, R163, R194 ;  /* 0x000000c2a3a37221 */ /* 0x000fca0000010000 */
[----:B------:R-:W-:Y:S02]  /*5190*/  MOV R162, R163 ;  /* 0x000000a300a27202 */ /* 0x000fe40000000f00 */
[----:B------:R-:W-:-:S07]  /*51a0*/  MOV R167, R166 ;  /* 0x000000a600a77202 */ /* 0x000fce0000000f00 */
[----:B------:R-:W-:Y:S05]  /*51b0*/  WARPSYNC.COLLECTIVE R161, `(.L_x_2632) ;  /* 0x00000000a1087348 */ /* 0x000fea0003c00000 */
[----:B------:R0:W1:Y:S02]  /*51c0*/  SHFL.DOWN P6, R166, R162, R30, R160 ;  /* 0x0800001ea2a67389 */ /* 0x00006400000c00a0 */
[----:B01----:R-:W-:Y:S01]  /*51d0*/  ENDCOLLECTIVE ;  /* 0x000000000000791b */ /* 0x003fe20003800000 */
.L_x_2632:
[----:B------:R-:W-:Y:S05]  /*51e0*/  BRA `(.L_x_2633) ;  /* 0xffffffd8008c7947 */ /* 0x000fea000383ffff */
.L_x_2634:
        /* <DEDUP_REMOVED lines=9> */
.L_x_3314:


//--------------------- .text._ZN10layer_norm31ln_parallel_residual_bwd_kernelINS_13Kernel_traitsI6__halfffffjLj6144ELj1ELj1ELj8ELj16ENS_18Kernel_traits_baseILj6144ES2_ffffjLj256EEEEELb1ELb0ELb1EEEvNS_9BwdParamsE --------------------------
	.section	.text._ZN10layer_norm31ln_parallel_residual_bwd_kernelINS_13Kernel_traitsI6__halfffffjLj6144ELj1ELj1ELj8ELj16ENS_18Kernel_traits_baseILj6144ES2_ffffjLj256EEEEELb1ELb0ELb1EEEvNS_9BwdParamsE,"ax",@progbits
	.align	128
        .global         _ZN10layer_norm31ln_parallel_residual_bwd_kernelINS_13Kernel_traitsI6__halfffffjLj6144ELj1ELj1ELj8ELj16ENS_18Kernel_traits_baseILj6144ES2_ffffjLj256EEEEELb1ELb0ELb1EEEvNS_9BwdParamsE
        .type           _ZN10layer_norm31ln_parallel_residual_bwd_kernelINS_13Kernel_traitsI6__halfffffjLj6144ELj1ELj1ELj8ELj16ENS_18Kernel_traits_baseILj6144ES2_ffffjLj256EEEEELb1ELb0ELb1EEEvNS_9BwdParamsE,@function
        .size           _ZN10layer_norm31ln_parallel_residual_bwd_kernelINS_13Kernel_traitsI6__halfffffjLj6144ELj1ELj1ELj8ELj16ENS_18Kernel_traits_baseILj6144ES2_ffffjLj256EEEEELb1ELb0ELb1EEEvNS_9BwdParamsE,(.L_x_3315 - _ZN10layer_norm31ln_parallel_residual_bwd_kernelINS_13Kernel_traitsI6__halfffffjLj6144ELj1ELj1ELj8ELj16ENS_18Kernel_traits_baseILj6144ES2_ffffjLj256EEEEELb1ELb0ELb1EEEvNS_9BwdParamsE)
        .other          _ZN10layer_norm31ln_parallel_residual_bwd_kernelINS_13Kernel_traitsI6__halfffffjLj6144ELj1ELj1ELj8ELj16ENS_18Kernel_traits_baseILj6144ES2_ffffjLj256EEEEELb1ELb0ELb1EEEvNS_9BwdParamsE,@"STO_CUDA_ENTRY STV_DEFAULT"
_ZN10layer_norm31ln_parallel_residual_bwd_kernelINS_13Kernel_traitsI6__halfffffjLj6144ELj1ELj1ELj8ELj16ENS_18Kernel_traits_baseILj6144ES2_ffffjLj256EEEEELb1ELb0ELb1EEEvNS_9BwdParamsE:
.text._ZN10layer_norm31ln_parallel_residual_bwd_kernelINS_13Kernel_traitsI6__halfffffjLj6144ELj1ELj1ELj8ELj16ENS_18Kernel_traits_baseILj6144ES2_ffffjLj256EEEEELb1ELb0ELb1EEEvNS_9BwdParamsE:
        /* <DEDUP_REMOVED lines=67> */
.L_x_2635:
[----:B------:R-:W-:Y:S01]  /*0430*/  SHF.L.U32 R0, R0, 0x3, RZ ;  /* 0x0000000300007819 */ /* 0x000fe200000006ff */
[----:B------:R-:W-:-:S03]  /*0440*/  ULDC.64 UR6, c[0x0][0x260] ;  /* 0x0000980000067ab9 */ /* 0x000fc60000000a00 */
[----:B------:R-:W-:-:S04]  /*0450*/  LOP3.LUT R0, R0, 0x7f8, RZ, 0xc0, !PT ;  /* 0x000007f800007812 */ /* 0x000fc800078ec0ff */
[----:B------:R-:W-:-:S04]  /*0460*/  IADD3 R2, P0, R0, UR6, RZ ;  /* 0x0000000600027c10 */ /* 0x000fc8000ff1e0ff */
[----:B------:R-:W-:Y:S01]  /*0470*/  IADD3.X R3, RZ, UR7, RZ, P0, !PT ;  /* 0x00000007ff037c10 */ /* 0x000fe200087fe4ff */
[----:B------:R-:W-:-:S04]  /*0480*/  ULDC.64 UR6, c[0x0][0x268] ;  /* 0x00009a0000067ab9 */ /* 0x000fc80000000a00 */
[----:B------:R-:W2:Y:S01]  /*0490*/  LDG.E.64 R6, desc[UR4][R2.64] ;  /* 0x0000000402067981 */ /* 0x000ea2000c1e1b00 */
[----:B------:R-:W-:-:S03]  /*04a0*/  IADD3 R4, P0, R0, UR6, RZ ;  /* 0x0000000600047c10 */ /* 0x000fc6000ff1e0ff */
[----:B------:R-:W3:Y:S02]  /*04b0*/  LDG.E.64 R12, desc[UR4][R2.64+0x800] ;  /* 0x00080004020c7981 */ /* 0x000ee4000c1e1b00 */
[----:B------:R-:W-:Y:S01]  /*04c0*/  IMAD.X R5, RZ, RZ, UR7, P0 ;  /* 0x00000007ff057e24 */ /* 0x000fe200080e06ff */
[----:B------:R-:W-:Y:S01]  /*04d0*/  ULDC.64 UR6, c[0x0][0x2c8] ;  /* 0x0000b20000067ab9 */ /* 0x000fe20000000a00 */
        /* <DEDUP_REMOVED lines=18> */
[----:B0-----:R-:W-:-:S02]  /*0600*/  CS2R R4, SRZ ;  /* 0x0000000000047805 */ /* 0x001fc4000001ff00 */
[----:B------:R-:W-:Y:S02]  /*0610*/  CS2R R208, SRZ ;  /* 0x0000000000d07805 */ /* 0x000fe4000001ff00 */
[----:B------:R-:W-:Y:S01]  /*0620*/  CS2R R206, SRZ ;  /* 0x0000000000ce7805 */ /* 0x000fe2000001ff00 */
[----:B------:R-:W-:Y:S01]  /*0630*/  IMAD.MOV.U32 R203, RZ, RZ, RZ ;  /* 0x000000ffffcb7224 */ /* 0x000fe200078e00ff */
        /* <DEDUP_REMOVED lines=11> */
[----:B------:R-:W-:Y:S01]  /*06f0*/  MOV R195, RZ ;  /* 0x000000ff00c37202 */ /* 0x000fe20000000f00 */
[----:B------:R-:W-:Y:S01]  /*0700*/  IMAD.MOV.U32 R192, RZ, RZ, RZ ;  /* 0x000000ffffc07224 */ /* 0x000fe200078e00ff */
        /* <DEDUP_REMOVED lines=20> */
[----:B--2---:R-:W-:Y:S02]  /*0850*/  HADD2.F32 R2, -RZ, R6.H0_H0 ;  /* 0x20000006ff027230 */ /* 0x004fe40000004100 */
[----:B------:R-:W-:-:S03]  /*0860*/  HADD2.F32 R0, -RZ, R7.H0_H0 ;  /* 0x20000007ff007230 */ /* 0x000fc60000004100 */
[----:B------:R3:W-:Y:S04]  /*0870*/  STL [R1+0x58], R2 ;  /* 0x0000580201007387 */ /* 0x0007e80000100800 */
[----:B------:R0:W-:Y:S01]  /*0880*/  STL [R1+0x48], R0 ;  /* 0x0000480001007387 */ /* 0x0001e20000100800 */
[----:B---3--:R-:W-:Y:S02]  /*0890*/  HADD2.F32 R2, -RZ, R12.H0_H0 ;  /* 0x2000000cff027230 */ /* 0x008fe40000004100 */
[----:B0-----:R-:W-:-:S03]  /*08a0*/  HADD2.F32 R0, -RZ, R13.H0_H0 ;  /* 0x2000000dff007230 */ /* 0x001fc60000004100 */
[----:B------:R4:W-:Y:S04]  /*08b0*/  STL [R1+0x38], R2 ;  /* 0x0000380201007387 */ /* 0x0009e80000100800 */
[----:B------:R0:W-:Y:S01]  /*08c0*/  STL [R1+0x28], R0 ;  /* 0x0000280001007387 */ /* 0x0001e20000100800 */
[----:B----4-:R-:W-:Y:S02]  /*08d0*/  HADD2.F32 R2, -RZ, R16.H0_H0 ;  /* 0x20000010ff027230 */ /* 0x010fe40000004100 */
[----:B0-----:R-:W-:-:S03]  /*08e0*/  HADD2.F32 R0, -RZ, R17.H0_H0 ;  /* 0x20000011ff007230 */ /* 0x001fc60000004100 */
[----:B------:R5:W-:Y:S04]  /*08f0*/  STL [R1+0x18], R2 ;  /* 0x0000180201007387 */ /* 0x000be80000100800 */
[----:B------:R0:W-:Y:S01]  /*0900*/  STL [R1+0x8], R0 ;  /* 0x0000080001007387 */ /* 0x0001e20000100800 */
[----:B-----5:R-:W-:Y:S02]  /*0910*/  HADD2.F32 R2, -RZ, R10.H0_H0 ;  /* 0x2000000aff027230 */ /* 0x020fe40000004100 */
[----:B0-----:R-:W-:-:S03]  /*0920*/  HADD2.F32 R0, -RZ, R11.H0_H0 ;  /* 0x2000000bff007230 */ /* 0x001fc60000004100 */
[----:B------:R0:W-:Y:S01]  /*0930*/  STL [R1+0x54], R2 ;  /* 0x0000540201007387 */ /* 0x0001e20000100800 */
[----:B------:R-:W-:-:S03]  /*0940*/  SHF.R.U64 R54, R6, 0x10, R7 ;  /* 0x0000001006367819 */ /* 0x000fc60000001207 */
[----:B------:R1:W-:Y:S01]  /*0950*/  STL [R1+0x44], R0 ;  /* 0x0000440001007387 */ /* 0x0003e20000100800 */
[----:B------:R-:W-:Y:S01]  /*0960*/  SHF.R.U32.HI R52, RZ, 0x10, R7 ;  /* 0x00000010ff347819 */ /* 0x000fe20000011607 */
[----:B0-----:R-:W-:Y:S02]  /*0970*/  HADD2.F32 R2, -RZ, R14.H0_H0 ;  /* 0x2000000eff027230 */ /* 0x001fe40000004100 */
[----:B-1----:R-:W-:Y:S01]  /*0980*/  HADD2.F32 R0, -RZ, R15.H0_H0 ;  /* 0x2000000fff007230 */ /* 0x002fe20000004100 */
[--C-:B------:R-:W-:Y:S02]  /*0990*/  SHF.R.U64 R50, R12, 0x10, R13.reuse ;  /* 0x000000100c327819 */ /* 0x100fe4000000120d */
[----:B------:R0:W-:Y:S01]  /*09a0*/  STL [R1+0x34], R2 ;  /* 0x0000340201007387 */ /* 0x0001e20000100800 */
[----:B------:R-:W-:Y:S01]  /*09b0*/  SHF.R.U32.HI R48, RZ, 0x10, R13 ;  /* 0x00000010ff307819 */ /* 0x000fe2000001160d */
[----:B------:R-:W-:Y:S01]  /*09c0*/  HADD2.F32 R54, -RZ, R54.H0_H0 ;  /* 0x20000036ff367230 */ /* 0x000fe20000004100 */
[--C-:B------:R-:W-:Y:S01]  /*09d0*/  SHF.R.U64 R46, R16, 0x10, R17.reuse ;  /* 0x00000010102e7819 */ /* 0x100fe20000001211 */
[----:B------:R1:W-:Y:S01]  /*09e0*/  STL [R1+0x24], R0 ;  /* 0x0000240001007387 */ /* 0x0003e20000100800 */
[----:B------:R-:W-:Y:S01]  /*09f0*/  SHF.R.U32.HI R44, RZ, 0x10, R17 ;  /* 0x00000010ff2c7819 */ /* 0x000fe20000011611 */
[----:B------:R-:W-:-:S02]  /*0a00*/  HADD2.F32 R52, -RZ, R52.H0_H0 ;  /* 0x20000034ff347230 */ /* 0x000fc40000004100 */
[----:B0-----:R-:W-:Y:S02]  /*0a10*/  HADD2.F32 R2, -RZ, R18.H0_H0 ;  /* 0x20000012ff027230 */ /* 0x001fe40000004100 */
[----:B-1----:R-:W-:-:S03]  /*0a20*/  HADD2.F32 R0, -RZ, R19.H0_H0 ;  /* 0x20000013ff007230 */ /* 0x002fc60000004100 */
[----:B------:R-:W-:Y:S01]  /*0a30*/  STL [R1+0x14], R2 ;  /* 0x0000140201007387 */ /* 0x000fe20000100800 */
[----:B------:R-:W-:Y:S02]  /*0a40*/  HADD2.F32 R50, -RZ, R50.H0_H0 ;  /* 0x20000032ff327230 */ /* 0x000fe40000004100 */
[----:B------:R-:W-:Y:S01]  /*0a50*/  HADD2.F32 R48, -RZ, R48.H0_H0 ;  /* 0x20000030ff307230 */ /* 0x000fe20000004100 */
[----:B------:R-:W-:Y:S01]  /*0a60*/  STL [R1+0x4], R0 ;  /* 0x0000040001007387 */ /* 0x000fe20000100800 */
[----:B------:R-:W-:Y:S01]  /*0a70*/  HADD2.F32 R46, -RZ, R46.H0_H0 ;  /* 0x2000002eff2e7230 */ /* 0x000fe20000004100 */
[--C-:B------:R-:W-:Y:S01]  /*0a80*/  SHF.R.U64 R53, R10, 0x10, R11.reuse ;  /* 0x000000100a357819 */ /* 0x100fe2000000120b */
[----:B------:R-:W-:Y:S01]  /*0a90*/  HADD2.F32 R44, -RZ, R44.H0_H0 ;  /* 0x2000002cff2c7230 */ /* 0x000fe20000004100 */
[----:B------:R-:W-:Y:S01]  /*0aa0*/  STL [R1+0x50], R54 ;  /* 0x0000503601007387 */ /* 0x000fe20000100800 */
[----:B------:R-:W-:-:S03]  /*0ab0*/  SHF.R.U32.HI R51, RZ, 0x10, R11 ;  /* 0x00000010ff337819 */ /* 0x000fc6000001160b */
[----:B------:R-:W-:Y:S01]  /*0ac0*/  STL [R1+0x40], R52 ;  /* 0x0000403401007387 */ /* 0x000fe20000100800 */
[----:B------:R-:W-:-:S03]  /*0ad0*/  SHF.R.U64 R49, R14, 0x10, R15 ;  /* 0x000000100e317819 */ /* 0x000fc6000000120f */
[----:B------:R-:W-:Y:S01]  /*0ae0*/  STL [R1+0x30], R50 ;  /* 0x0000303201007387 */ /* 0x000fe20000100800 */
[----:B------:R-:W-:-:S03]  /*0af0*/  SHF.R.U32.HI R47, RZ, 0x10, R15 ;  /* 0x00000010ff2f7819 */ /* 0x000fc6000001160f */
[----:B------:R-:W-:Y:S01]  /*0b00*/  STL [R1+0x20], R48 ;  /* 0x0000203001007387 */ /* 0x000fe20000100800 */
[----:B------:R-:W-:-:S03]  /*0b10*/  SHF.R.U64 R45, R18, 0x10, R19 ;  /* 0x00000010122d7819 */ /* 0x000fc60000001213 */
[----:B------:R0:W-:Y:S04]  /*0b20*/  STL [R1+0x10], R46 ;  /* 0x0000102e01007387 */ /* 0x0001e80000100800 */
[----:B------:R1:W-:Y:S01]  /*0b30*/  STL [R1], R44 ;  /* 0x0000002c01007387 */ /* 0x0003e20000100800 */
[----:B0-----:R-:W-:Y:S02]  /*0b40*/  HADD2.F32 R46, -RZ, R53.H0_H0 ;  /* 0x20000035ff2e7230 */ /* 0x001fe40000004100 */
[----:B-1----:R-:W-:-:S03]  /*0b50*/  HADD2.F32 R44, -RZ, R51.H0_H0 ;  /* 0x20000033ff2c7230 */ /* 0x002fc60000004100 */
[----:B------:R0:W-:Y:S01]  /*0b60*/  STL [R1+0x4c], R46 ;  /* 0x00004c2e01007387 */ /* 0x0001e20000100800 */
[----:B------:R-:W-:-:S03]  /*0b70*/  HADD2.F32 R48, -RZ, R49.H0_H0 ;  /* 0x20000031ff307230 */ /* 0x000fc60000004100 */
[----:B------:R1:W-:Y:S01]  /*0b80*/  STL [R1+0x3c], R44 ;  /* 0x00003c2c01007387 */ /* 0x0003e20000100800 */
[----:B0-----:R-:W-:-:S03]  /*0b90*/  HADD2.F32 R46, -RZ, R47.H0_H0 ;  /* 0x2000002fff2e7230 */ /* 0x001fc60000004100 */
[----:B------:R0:W-:Y:S01]  /*0ba0*/  STL [R1+0x2c], R48 ;  /* 0x00002c3001007387 */ /* 0x0001e20000100800 */
[----:B-1----:R-:W-:-:S03]  /*0bb0*/  HADD2.F32 R44, -RZ, R45.H0_H0 ;  /* 0x2000002dff2c7230 */ /* 0x002fc60000004100 */
[----:B------:R0:W-:Y:S04]  /*0bc0*/  STL [R1+0x1c], R46 ;  /* 0x00001c2e01007387 */ /* 0x0001e80000100800 */
[----:B------:R0:W-:Y:S01]  /*0bd0*/  STL [R1+0xc], R44 ;  /* 0x00000c2c01007387 */ /* 0x0001e20000100800 */
[--C-:B------:R-:W-:Y:S02]  /*0be0*/  SHF.R.U64 R249, R246, 0x10, R247.reuse ;  /* 0x00000010f6f97819 */ /* 0x100fe400000012f7 */
[----:B------:R-:W-:Y:S02]  /*0bf0*/  SHF.R.U32.HI R245, RZ, 0x10, R247 ;  /* 0x00000010fff57819 */ /* 0x000fe400000116f7 */
[--C-:B------:R-:W-:Y:S02]  /*0c00*/  SHF.R.U64 R241, R238, 0x10, R239.reuse ;  /* 0x00000010eef17819 */ /* 0x100fe400000012ef */
[----:B------:R-:W-:-:S02]  /*0c10*/  SHF.R.U32.HI R237, RZ, 0x10, R239 ;  /* 0x00000010ffed7819 */ /* 0x000fc400000116ef */
[--C-:B------:R-:W-:Y:S02]  /*0c20*/  SHF.R.U64 R233, R230, 0x10, R231.reuse ;  /* 0x00000010e6e97819 */ /* 0x100fe400000012e7 */
[----:B------:R-:W-:Y:S02]  /*0c30*/  SHF.R.U32.HI R223, RZ, 0x10, R231 ;  /* 0x00000010ffdf7819 */ /* 0x000fe400000116e7 */
[----:B------:R-:W-:Y:S02]  /*0c40*/  SHF.R.U32.HI R252, RZ, 0x10, R19 ;  /* 0x00000010fffc7819 */ /* 0x000fe40000011613 */
[--C-:B------:R-:W-:Y:S02]  /*0c50*/  SHF.R.U64 R248, R20, 0x10, R21.reuse ;  /* 0x0000001014f87819 */ /* 0x100fe40000001215 */
[----:B------:R-:W-:Y:S02]  /*0c60*/  SHF.R.U32.HI R244, RZ, 0x10, R21 ;  /* 0x00000010fff47819 */ /* 0x000fe40000011615 */
[----:B------:R-:W-:-:S02]  /*0c70*/  SHF.R.U64 R240, R22, 0x10, R23 ;  /* 0x0000001016f07819 */ /* 0x000fc40000001217 */
[----:B------:R-:W-:Y:S02]  /*0c80*/  SHF.R.U32.HI R236, RZ, 0x10, R23 ;  /* 0x00000010ffec7819 */ /* 0x000fe40000011617 */
[--C-:B------:R-:W-:Y:S02]  /*0c90*/  SHF.R.U64 R232, R24, 0x10, R25.reuse ;  /* 0x0000001018e87819 */ /* 0x100fe40000001219 */
[----:B------:R-:W-:Y:S01]  /*0ca0*/  SHF.R.U32.HI R222, RZ, 0x10, R25 ;  /* 0x00000010ffde7819 */ /* 0x000fe20000011619 */
[----:B------:R-:W-:Y:S01]  /*0cb0*/  HADD2.F32 R251, -RZ, R246.H0_H0 ;  /* 0x200000f6fffb7230 */ /* 0x000fe20000004100 */
[----:B------:R-:W-:Y:S01]  /*0cc0*/  HFMA2.MMA R0, -RZ, RZ, 0, 0 ;  /* 0x00000000ff007435 */ /* 0x000fe200000001ff */
[----:B------:R-:W-:Y:S02]  /*0cd0*/  HADD2.F32 R243, -RZ, R238.H0_H0 ;  /* 0x200000eefff37230 */ /* 0x000fe40000004100 */
[----:B------:R-:W-:Y:S01]  /*0ce0*/  HADD2.F32 R235, -RZ, R230.H0_H0 ;  /* 0x200000e6ffeb7230 */ /* 0x000fe20000004100 */
[----:B------:R-:W-:Y:S01]  /*0cf0*/  CS2R R6, SRZ ;  /* 0x0000000000067805 */ /* 0x000fe2000001ff00 */
        /* <DEDUP_REMOVED lines=30> */
[----:B0-----:R-:W-:-:S07]  /*0ee0*/  HADD2.F32 R222, -RZ, R222.H0_H0 ;  /* 0x200000deffde7230 */ /* 0x001fce0000004100 */
.L_x_2643:
[----:B0-----:R-:W0:Y:S01]  /*0ef0*/  S2R R80, SR_TID.X ;  /* 0x0000000000507919 */ /* 0x001e220000002100 */
[----:B------:R-:W-:Y:S01]  /*0f00*/  IMAD R76, R9, UR8, RZ ;  /* 0x00000008094c7c24 */ /* 0x000fe2000f8e02ff */
[----:B------:R-:W1:Y:S01]  /*0f10*/  LDC.64 R78, c[0x0][0x250] ;  /* 0x00009400ff4e7b82 */ /* 0x000e620000000a00 */
[----:B------:R-:W2:Y:S03]  /*0f20*/  LDL R185, [R1+0x34] ;  /* 0x0000340001b97983 */ /* 0x000ea60000100800 */
[----:B------:R-:W-:Y:S01]  /*0f30*/  SHF.R.S32.HI R77, RZ, 0x1f, R76 ;  /* 0x0000001fff4d7819 */ /* 0x000fe2000001144c */
[----:B------:R-:W3:Y:S03]  /*0f40*/  LDL R184, [R1+0x38] ;  /* 0x0000380001b87983 */ /* 0x000ee60000100800 */
[----:B------:R-:W-:Y:S01]  /*0f50*/  LEA.HI R77, R77, R76, RZ, 0x2 ;  /* 0x0000004c4d4d7211 */ /* 0x000fe200078f10ff */
[----:B------:R-:W4:Y:S01]  /*0f60*/  LDC.64 R150, c[0x0][0x258] ;  /* 0x00009600ff967b82 */ /* 0x000f220000000a00 */
[----:B------:R-:W3:Y:S04]  /*0f70*/  LDL R181, [R1+0x24] ;  /* 0x0000240001b57983 */ /* 0x000ee80000100800 */
[----:B------:R-:W3:Y:S03]  /*0f80*/  LDL R183, [R1+0x2c] ;  /* 0x00002c0001b77983 */ /* 0x000ee60000100800 */
[----:B------:R-:W4:Y:S01]  /*0f90*/  LDC.64 R116, c[0x0][0x2c0] ;  /* 0x0000b000ff747b82 */ /* 0x000f220000000a00 */
[----:B------:R-:W3:Y:S04]  /*0fa0*/  LDL R182, [R1+0x30] ;  /* 0x0000300001b67983 */ /* 0x000ee80000100800 */
[----:B------:R-:W3:Y:S01]  /*0fb0*/  LDL R180, [R1+0x28] ;  /* 0x0000280001b47983 */ /* 0x000ee20000100800 */
[----:B-1----:R-:W-:-:S02]  /*0fc0*/  IMAD.WIDE R78, R9, 0x4, R78 ;  /* 0x00000004094e7825 */ /* 0x002fc400078e024e */
[----:B------:R-:W1:Y:S03]  /*0fd0*/  LDC.64 R118, c[0x0][0x2b8] ;  /* 0x0000ae00ff767b82 */ /* 0x000e660000000a00 */
[----:B------:R-:W2:Y:S01]  /*0fe0*/  LDG.E R200, desc[UR4][R78.64] ;  /* 0x000000044ec87981 */ /* 0x000ea2000c1e1900 */
[----:B0-----:R-:W-:-:S04]  /*0ff0*/  LOP3.LUT R202, R80, 0xff, RZ, 0xc0, !PT ;  /* 0x000000ff50ca7812 */ /* 0x001fc800078ec0ff */
[----:B------:R-:W0:Y:S01]  /*1000*/  LDC.64 R132, c[0x0][0x300] ;  /* 0x0000c000ff847b82 */ /* 0x000e220000000a00 */
[----:B------:R-:W-:-:S05]  /*1010*/  LEA.HI.SX32 R202, R77, R202, 0x1e ;  /* 0x000000ca4dca7211 */ /* 0x000fca00078ff2ff */
[----:B------:R-:W-:Y:S02]  /*1020*/  VIADD R165, R202, 0x100 ;  /* 0x00000100caa57836 */ /* 0x000fe40000000000 */
[----:B------:R-:W0:Y:S03]  /*1030*/  LDC.64 R154, c[0x0][0x2c8] ;  /* 0x0000b200ff9a7b82 */ /* 0x000e260000000a00 */
[----:B------:R-:W-:Y:S02]  /*1040*/  SHF.L.U32 R162, R165, 0x4, RZ ;  /* 0x00000004a5a27819 */ /* 0x000fe400000006ff */
[----:B------:R-:W-:Y:S02]  /*1050*/  SHF.R.U32.HI R161, RZ, 0x1c, R165 ;  /* 0x0000001cffa17819 */ /* 0x000fe400000116a5 */
[----:B------:R-:W-:-:S04]  /*1060*/  IADD3 R76, P1, R162, UR12, RZ ;  /* 0x0000000ca24c7c10 */ /* 0x000fc8000ff3e0ff */
[----:B------:R-:W-:Y:S01]  /*1070*/  IADD3.X R77, R161, UR13, RZ, P1, !PT ;  /* 0x0000000da14d7c10 */ /* 0x000fe20008ffe4ff */
[----:B----4-:R-:W-:-:S05]  /*1080*/  IMAD.WIDE R150, R9, 0x4, R150 ;  /* 0x0000000409967825 */ /* 0x010fca00078e0296 */
[----:B------:R-:W4:Y:S04]  /*1090*/  LDG.E.128 R76, desc[UR4][R76.64] ;  /* 0x000000044c4c7981 */ /* 0x000f28000c1e1d00 */
[----:B------:R0:W3:Y:S01]  /*10a0*/  LDG.E R150, desc[UR4][R150.64] ;  /* 0x0000000496967981 */ /* 0x0000e2000c1e1900 */
[----:B------:R-:W-:-:S04]  /*10b0*/  IMAD.WIDE.U32 R80, R165, 0x10, R116 ;  /* 0x00000010a5507825 */ /* 0x000fc800078e0074 */
[----:B-1----:R-:W-:Y:S02]  /*10c0*/  IMAD.WIDE.U32 R84, R165, 0x10, R118 ;  /* 0x00000010a5547825 */ /* 0x002fe400078e0076 */
[----:B------:R-:W3:Y:S04]  /*10d0*/  LDG.E.128 R80, desc[UR4][R80.64] ;  /* 0x0000000450507981 */ /* 0x000ee8000c1e1d00 */
[----:B------:R-:W3:Y:S01]  /*10e0*/  LDG.E.128 R84, desc[UR4][R84.64] ;  /* 0x0000000454547981 */ /* 0x000ee2000c1e1d00 */
[----:B0-----:R-:W-:-:S04]  /*10f0*/  ISETP.NE.U32.AND P1, PT, R132, RZ, PT ;  /* 0x000000ff8400720c */ /* 0x001fc80003f25070 */
[----:B------:R-:W-:Y:S02]  /*1100*/  ISETP.NE.AND.EX P1, PT, R133, RZ, PT, P1 ;  /* 0x000000ff8500720c */ /* 0x000fe40003f25310 */
[----:B------:R-:W-:-:S11]  /*1110*/  IADD3 R166, R202, 0x200, RZ ;  /* 0x00000200caa67810 */ /* 0x000fd60007ffe0ff */
[----:B------:R-:W0:Y:S08]  /*1120*/  @P1 LDC.64 R106, c[0x0][0x248] ;  /* 0x00009200ff6a1b82 */ /* 0x000e300000000a00 */
[----:B------:R-:W1:Y:S01]  /*1130*/  @P1 LDC.64 R104, c[0x0][0x248] ;  /* 0x00009200ff681b82 */ /* 0x000e620000000a00 */
[----:B------:R-:W-:-:S07]  /*1140*/  SHF.L.U32 R160, R166, 0x4, RZ ;  /* 0x00000004a6a07819 */ /* 0x000fce00000006ff */
[----:B------:R-:W1:Y:S01]  /*1150*/  @P1 LDC.64 R112, c[0x0][0x248] ;  /* 0x00009200ff701b82 */ /* 0x000e620000000a00 */
[----:B------:R-:W-:Y:S01]  /*1160*/  SHF.R.U32.HI R159, RZ, 0x1c, R166 ;  /* 0x0000001cff9f7819 */ /* 0x000fe200000116a6 */
[----:B------:R-:W-:Y:S01]  /*1170*/  IMAD.SHL.U32 R173, R202, 0x4, RZ ;  /* 0x00000004caad7824 */ /* 0x000fe200078e00ff */
[----:B------:R-:W-:-:S05]  /*1180*/  IADD3 R88, P2, R160, UR12, RZ ;  /* 0x0000000ca0587c10 */ /* 0x000fca000ff5e0ff */
[----:B------:R-:W1:Y:S01]  /*1190*/  @P1 LDC.64 R114, c[0x0][0x248] ;  /* 0x00009200ff721b82 */ /* 0x000e620000000a00 */
[----:B------:R-:W-:Y:S02]  /*11a0*/  IADD3.X R89, R159, UR13, RZ, P2, !PT ;  /* 0x0000000d9f597c10 */ /* 0x000fe400097fe4ff */
[----:B------:R-:W-:Y:S02]  /*11b0*/  SHF.R.U32.HI R170, RZ, 0x1e, R202 ;  /* 0x0000001effaa7819 */ /* 0x000fe400000116ca */
[----:B------:R-:W-:Y:S02]  /*11c0*/  IADD3 R167, R202, 0x300, RZ ;  /* 0x00000300caa77810 */ /* 0x000fe40007ffe0ff */
[----:B0-----:R-:W-:Y:S01]  /*11d0*/  @P1 IADD3 R106, P2, R173, R106, RZ ;  /* 0x0000006aad6a1210 */ /* 0x001fe20007f5e0ff */
[----:B------:R-:W0:Y:S01]  /*11e0*/  @P1 LDC.64 R102, c[0x0][0x248] ;  /* 0x00009200ff661b82 */ /* 0x000e220000000a00 */
[----:B------:R-:W-:Y:S01]  /*11f0*/  SHF.L.U32 R171, R166, 0x2, RZ ;  /* 0x00000002a6ab7819 */ /* 0x000fe200000006ff */
[----:B------:R-:W-:Y:S01]  /*1200*/  IMAD.SHL.U32 R174, R167, 0x4, RZ ;  /* 0x00000004a7ae7824 */ /* 0x000fe200078e00ff */
[----:B------:R-:W-:-:S02]  /*1210*/  @P1 IADD3.X R107, R170, R107, RZ, P2, !PT ;  /* 0x0000006baa6b1210 */ /* 0x000fc400017fe4ff */
[----:B------:R-:W-:Y:S02]  /*1220*/  SHF.R.U32.HI R172, RZ, 0x1e, R166 ;  /* 0x0000001effac7819 */ /* 0x000fe400000116a6 */
[----:B------:R-:W-:Y:S01]  /*1230*/  IADD3 R169, R202, 0x400, RZ ;  /* 0x00000400caa97810 */ /* 0x000fe20007ffe0ff */
[----:B------:R1:W5:Y:S02]  /*1240*/  @P1 LDG.E R143, desc[UR4][R106.64] ;  /* 0x000000046a8f1981 */ /* 0x000364000c1e1900 */
[----:B-1----:R-:W-:Y:S02]  /*1250*/  @P1 IADD3 R104, P2, R171, R104, RZ ;  /* 0x00000068ab681210 */ /* 0x002fe40007f5e0ff */
[----:B------:R-:W-:Y:S02]  /*1260*/  SHF.R.U32.HI R175, RZ, 0x1e, R167 ;  /* 0x0000001effaf7819 */ /* 0x000fe400000116a7 */
[----:B------:R-:W-:Y:S02]  /*1270*/  SHF.L.U32 R152, R165, 0x2, RZ ;  /* 0x00000002a5987819 */ /* 0x000fe400000006ff */
[----:B------:R-:W-:Y:S01]  /*1280*/  SHF.R.U32.HI R151, RZ, 0x1e, R165 ;  /* 0x0000001eff977819 */ /* 0x000fe200000116a5 */
[----:B------:R-:W-:Y:S01]  /*1290*/  IMAD.WIDE.U32 R92, R166, 0x10, R116 ;  /* 0x00000010a65c7825 */ /* 0x000fe200078e0074 */
[----:B------:R-:W-:Y:S01]  /*12a0*/  @P1 IADD3.X R105, R172, R105, RZ, P2, !PT ;  /* 0x00000069ac691210 */ /* 0x000fe200017fe4ff */
[----:B------:R-:W3:Y:S01]  /*12b0*/  LDG.E.128 R88, desc[UR4][R88.64] ;  /* 0x0000000458587981 */ /* 0x000ee2000c1e1d00 */
[----:B------:R-:W-:-:S02]  /*12c0*/  @P1 IADD3 R112, P2, R174, R112, RZ ;  /* 0x00000070ae701210 */ /* 0x000fc40007f5e0ff */
[C---:B------:R-:W-:Y:S02]  /*12d0*/  SHF.L.U32 R177, R169.reuse, 0x2, RZ ;  /* 0x00000002a9b17819 */ /* 0x040fe400000006ff */
[--C-:B------:R-:W-:Y:S02]  /*12e0*/  SHF.R.U32.HI R176, RZ, 0x1e, R169.reuse ;  /* 0x0000001effb07819 */ /* 0x100fe400000116a9 */
[----:B------:R-:W-:Y:S02]  /*12f0*/  SHF.L.U32 R153, R169, 0x4, RZ ;  /* 0x00000004a9997819 */ /* 0x000fe400000006ff */
[----:B------:R-:W-:Y:S01]  /*1300*/  SHF.R.U32.HI R156, RZ, 0x1c, R169 ;  /* 0x0000001cff9c7819 */ /* 0x000fe200000116a9 */
[----:B------:R-:W-:Y:S01]  /*1310*/  IMAD.WIDE.U32 R106, R167, 0x10, R116 ;  /* 0x00000010a76a7825 */ /* 0x000fe200078e0074 */
[----:B------:R-:W-:Y:S01]  /*1320*/  @P1 IADD3.X R113, R175, R113, RZ, P2, !PT ;  /* 0x00000071af711210 */ /* 0x000fe200017fe4ff */
[----:B------:R-:W3:Y:S01]  /*1330*/  LDG.E.128 R92, desc[UR4][R92.64] ;  /* 0x000000045c5c7981 */ /* 0x000ee2000c1e1d00 */
[----:B------:R-:W-:-:S03]  /*1340*/  @P1 IADD3 R114, P2, R177, R114, RZ ;  /* 0x00000072b1721210 */ /* 0x000fc60007f5e0ff */
[----:B------:R1:W5:Y:S02]  /*1350*/  @P1 LDG.E R146, desc[UR4][R112.64] ;  /* 0x0000000470921981 */ /* 0x000364000c1e1900 */
[----:B------:R-:W-:Y:S01]  /*1360*/  @P1 IMAD.X R115, R176, 0x1, R115, P2 ;  /* 0x00000001b0731824 */ /* 0x000fe200010e0673 */
[----:B------:R-:W-:Y:S01]  /*1370*/  IADD3 R205, R202, 0x500, RZ ;  /* 0x00000500cacd7810 */ /* 0x000fe20007ffe0ff */
[----:B------:R-:W-:-:S04]  /*1380*/  IMAD.WIDE.U32 R120, R169, 0x10, R118 ;  /* 0x00000010a9787825 */ /* 0x000fc800078e0076 */
[----:B------:R-:W-:Y:S01]  /*1390*/  IMAD.WIDE.U32 R96, R166, 0x10, R118 ;  /* 0x00000010a6607825 */ /* 0x000fe200078e0076 */
[----:B------:R-:W-:Y:S01]  /*13a0*/  SHF.R.U32.HI R157, RZ, 0x1c, R167 ;  /* 0x0000001cff9d7819 */ /* 0x000fe200000116a7 */
[----:B------:R-:W5:Y:S01]  /*13b0*/  @P1 LDG.E R145, desc[UR4][R104.64] ;  /* 0x0000000468911981 */ /* 0x000f62000c1e1900 */
[----:B-1----:R-:W-:Y:S01]  /*13c0*/  IADD3 R112, P2, R153, UR12, RZ ;  /* 0x0000000c99707c10 */ /* 0x002fe2000ff5e0ff */
[----:B------:R-:W-:Y:S01]  /*13d0*/  IMAD.WIDE.U32 R116, R169, 0x10, R116 ;  /* 0x00000010a9747825 */ /* 0x000fe200078e0074 */
[----:B------:R-:W-:Y:S01]  /*13e0*/  SHF.L.U32 R179, R205, 0x2, RZ ;  /* 0x00000002cdb37819 */ /* 0x000fe200000006ff */
[----:B------:R-:W3:Y:S01]  /*13f0*/  LDG.E.128 R96, desc[UR4][R96.64] ;  /* 0x0000000460607981 */ /* 0x000ee2000c1e1d00 */
[----:B------:R-:W-:Y:S02]  /*1400*/  IADD3.X R113, R156, UR13, RZ, P2, !PT ;  /* 0x0000000d9c717c10 */ /* 0x000fe400097fe4ff */
[----:B------:R-:W-:Y:S01]  /*1410*/  @P0 LEA R164, P2, R165, R154, 0x4 ;  /* 0x0000009aa5a40211 */ /* 0x000fe200078420ff */
[----:B------:R-:W-:-:S02]  /*1420*/  IMAD.SHL.U32 R158, R167, 0x10, RZ ;  /* 0x00000010a79e7824 */ /* 0x000fc400078e00ff */
[----:B------:R-:W-:Y:S01]  /*1430*/  IMAD.WIDE.U32 R108, R167, 0x10, R118 ;  /* 0x00000010a76c7825 */ /* 0x000fe200078e0076 */
[----:B------:R-:W-:Y:S01]  /*1440*/  @P0 LEA.HI.X R165, R165, R155, RZ, 0x4, P2 ;  /* 0x0000009ba5a50211 */ /* 0x000fe200010f24ff */
[----:B------:R-:W3:Y:S04]  /*1450*/  LDG.E.128 R104, desc[UR4][R106.64] ;  /* 0x000000046a687981 */ /* 0x000ee8000c1e1d00 */
[----:B------:R1:W5:Y:S01]  /*1460*/  @P0 LDG.E.128 R44, desc[UR4][R164.64] ;  /* 0x00000004a42c0981 */ /* 0x000362000c1e1d00 */
[----:B------:R-:W-:Y:S02]  /*1470*/  SHF.R.U32.HI R178, RZ, 0x1e, R205 ;  /* 0x0000001effb27819 */ /* 0x000fe400000116cd */
[----:B0-----:R-:W-:Y:S01]  /*1480*/  @P1 IADD3 R102, P3, R152, R102, RZ ;  /* 0x0000006698661210 */ /* 0x001fe20007f7e0ff */
[----:B------:R-:W3:Y:S01]  /*1490*/  LDG.E.128 R108, desc[UR4][R108.64] ;  /* 0x000000046c6c7981 */ /* 0x000ee2000c1e1d00 */
[----:B------:R-:W-:-:S03]  /*14a0*/  LOP3.LUT P5, RZ, R163, 0xff, RZ, 0xc0, !PT ;  /* 0x000000ffa3ff7812 */ /* 0x000fc600078ac0ff */
[----:B------:R-:W5:Y:S01]  /*14b0*/  @P1 LDG.E R147, desc[UR4][R114.64] ;  /* 0x0000000472931981 */ /* 0x000f62000c1e1900 */
[----:B-1----:R-:W-:-:S03]  /*14c0*/  @P0 LEA R164, P2, R166, R154, 0x4 ;  /* 0x0000009aa6a40211 */ /* 0x002fc600078420ff */
[----:B------:R-:W3:Y:S01]  /*14d0*/  LDG.E.128 R116, desc[UR4][R116.64] ;  /* 0x0000000474747981 */ /* 0x000ee2000c1e1d00 */
[----:B------:R-:W-:Y:S02]  /*14e0*/  @P0 LEA.HI.X R165, R166, R155, RZ, 0x4, P2 ;  /* 0x0000009ba6a50211 */ /* 0x000fe400010f24ff */
[----:B------:R-:W-:Y:S01]  /*14f0*/  @P1 IADD3.X R103, R151, R103, RZ, P3, !PT ;  /* 0x0000006797671210 */ /* 0x000fe20001ffe4ff */
[----:B------:R-:W3:Y:S04]  /*1500*/  LDG.E.128 R120, desc[UR4][R120.64] ;  /* 0x0000000478787981 */ /* 0x000ee8000c1e1d00 */
[----:B------:R0:W5:Y:S01]  /*1510*/  @P0 LDG.E.128 R48, desc[UR4][R164.64] ;  /* 0x00000004a4300981 */ /* 0x000162000c1e1d00 */
[----:B------:R-:W-:-:S03]  /*1520*/  IADD3 R100, P3, R158, UR12, RZ ;  /* 0x0000000c9e647c10 */ /* 0x000fc6000ff7e0ff */
[----:B------:R-:W5:Y:S04]  /*1530*/  @P1 LDG.E R144, desc[UR4][R102.64] ;  /* 0x0000000466901981 */ /* 0x000f68000c1e1900 */
[----:B------:R-:W3:Y:S01]  /*1540*/  LDG.E.128 R112, desc[UR4][R112.64] ;  /* 0x0000000470707981 */ /* 0x000ee2000c1e1d00 */
[----:B0-----:R-:W-:-:S04]  /*1550*/  @P0 LEA R164, P2, R202, R154, 0x4 ;  /* 0x0000009acaa40211 */ /* 0x001fc800078420ff */
[----:B------:R-:W-:-:S05]  /*1560*/  @P0 LEA.HI.X R165, R202, R155, RZ, 0x4, P2 ;  /* 0x0000009bcaa50211 */ /* 0x000fca00010f24ff */
[----:B------:R0:W5:Y:S02]  /*1570*/  @P0 LDG.E.128 R52, desc[UR4][R164.64] ;  /* 0x00000004a4340981 */ /* 0x000164000c1e1d00 */
[----:B0-----:R-:W-:-:S04]  /*1580*/  @P0 LEA R164, P2, R167, R154, 0x4 ;  /* 0x0000009aa7a40211 */ /* 0x001fc800078420ff */
[----:B------:R-:W-:-:S05]  /*1590*/  @P0 LEA.HI.X R165, R167, R155, RZ, 0x4, P2 ;  /* 0x0000009ba7a50211 */ /* 0x000fca00010f24ff */
[----:B------:R0:W5:Y:S02]  /*15a0*/  @P0 LDG.E.128 R56, desc[UR4][R164.64] ;  /* 0x00000004a4380981 */ /* 0x000164000c1e1d00 */
[----:B0-----:R-:W0:Y:S01]  /*15b0*/  @P1 LDC.64 R164, c[0x0][0x248] ;  /* 0x00009200ffa41b82 */ /* 0x001e220000000a00 */
[----:B------:R-:W-:-:S04]  /*15c0*/  @P0 LEA R168, P2, R169, R154, 0x4 ;  /* 0x0000009aa9a80211 */ /* 0x000fc800078420ff */
[----:B------:R-:W-:Y:S02]  /*15d0*/  @P0 LEA.HI.X R169, R169, R155, RZ, 0x4, P2 ;  /* 0x0000009ba9a90211 */ /* 0x000fe400010f24ff */
[----:B------:R-:W-:-:S03]  /*15e0*/  @P0 LEA R166, P2, R205, R154, 0x4 ;  /* 0x0000009acda60211 */ /* 0x000fc600078420ff */
[----:B------:R1:W5:Y:S01]  /*15f0*/  @P0 LDG.E.128 R60, desc[UR4][R168.64] ;  /* 0x00000004a83c0981 */ /* 0x000362000c1e1d00 */
[----:B------:R-:W-:Y:S02]  /*1600*/  @P0 LEA.HI.X R167, R205, R155, RZ, 0x4, P2 ;  /* 0x0000009bcda70211 */ /* 0x000fe400010f24ff */
[----:B------:R-:W-:-:S03]  /*1610*/  IADD3.X R101, R157, UR13, RZ, P3, !PT ;  /* 0x0000000d9d657c10 */ /* 0x000fc60009ffe4ff */
[----:B------:R1:W5:Y:S04]  /*1620*/  @P0 LDG.E.128 R64, desc[UR4][R166.64] ;  /* 0x00000004a6400981 */ /* 0x000368000c1e1d00 */
[----:B------:R-:W3:Y:S01]  /*1630*/  LDG.E.128 R100, desc[UR4][R100.64] ;  /* 0x0000000464647981 */ /* 0x000ee2000c1e1d00 */
[----:B0-----:R-:W-:-:S05]  /*1640*/  @P1 IADD3 R164, P2, R179, R164, RZ ;  /* 0x000000a4b3a41210 */ /* 0x001fca0007f5e0ff */
[----:B------:R-:W-:Y:S01]  /*1650*/  @P1 IMAD.X R165, R178, 0x1, R165, P2 ;  /* 0x00000001b2a51824 */ /* 0x000fe200010e06a5 */
[----:B-1----:R-:W-:Y:S02]  /*1660*/  IADD3 R168, P2, R173, UR14, RZ ;  /* 0x0000000eada87c10 */ /* 0x002fe4000ff5e0ff */
[----:B------:R-:W-:Y:S01]  /*1670*/  IADD3 R166, P3, R171, UR14, RZ ;  /* 0x0000000eaba67c10 */ /* 0x000fe2000ff7e0ff */
[----:B------:R-:W3:Y:S01]  /*1680*/  LDL R173, [R1+0x20] ;  /* 0x0000200001ad7983 */ /* 0x000ee20000100800 */
[----:B------:R-:W-:-:S03]  /*1690*/  IADD3.X R169, R170, UR15, RZ, P2, !PT ;  /* 0x0000000faaa97c10 */ /* 0x000fc600097fe4ff */
[----:B------:R0:W5:Y:S01]  /*16a0*/  @P1 LDG.E R148, desc[UR4][R164.64] ;  /* 0x00000004a4941981 */ /* 0x000162000c1e1900 */
[----:B------:R-:W-:-:S03]  /*16b0*/  IADD3.X R167, R172, UR15, RZ, P3, !PT ;  /* 0x0000000faca77c10 */ /* 0x000fc60009ffe4ff */
[----:B------:R-:W5:Y:S01]  /*16c0*/  LDG.E R168, desc[UR4][R168.64] ;  /* 0x00000004a8a87981 */ /* 0x000f62000c1e1900 */
[----:B0-----:R-:W-:-:S04]  /*16d0*/  IADD3 R164, P2, R152, UR14, RZ ;  /* 0x0000000e98a47c10 */ /* 0x001fc8000ff5e0ff */
[----:B------:R-:W-:-:S06]  /*16e0*/  IADD3.X R165, R151, UR15, RZ, P2, !PT ;  /* 0x0000000f97a57c10 */ /* 0x000fcc00097fe4ff */
[----:B------:R-:W5:Y:S01]  /*16f0*/  LDG.E R165, desc[UR4][R164.64] ;  /* 0x00000004a4a57981 */ /* 0x000f62000c1e1900 */
[----:B------:R-:W-:-:S03]  /*1700*/  IADD3 R170, P2, R174, UR14, RZ ;  /* 0x0000000eaeaa7c10 */ /* 0x000fc6000ff5e0ff */
[----:B------:R0:W5:Y:S02]  /*1710*/  LDG.E R164, desc[UR4][R166.64] ;  /* 0x00000004a6a47981 */ /* 0x000164000c1e1900 */
[----:B0-----:R-:W-:Y:S02]  /*1720*/  IADD3 R166, P3, R177, UR14, RZ ;  /* 0x0000000eb1a67c10 */ /* 0x001fe4000ff7e0ff */
[----:B------:R-:W-:Y:S01]  /*1730*/  IADD3.X R171, R175, UR15, RZ, P2, !PT ;  /* 0x0000000fafab7c10 */ /* 0x000fe200097fe4ff */
[----:B------:R-:W3:Y:S01]  /*1740*/  LDL R177, [R1+0x18] ;  /* 0x0000180001b17983 */ /* 0x000ee20000100800 */
[----:B------:R-:W-:Y:S02]  /*1750*/  IADD3.X R167, R176, UR15, RZ, P3, !PT ;  /* 0x0000000fb0a77c10 */ /* 0x000fe40009ffe4ff */
[----:B------:R-:W-:Y:S01]  /*1760*/  ISETP.NE.AND P3, PT, RZ, UR9, PT ;  /* 0x00000009ff007c0c */ /* 0x000fe2000bf65270 */
[----:B------:R-:W5:Y:S03]  /*1770*/  LDG.E R163, desc[UR4][R170.64] ;  /* 0x00000004aaa37981 */ /* 0x000f66000c1e1900 */
[----:B--2---:R-:W-:Y:S01]  /*1780*/  FSEL R200, R200, RZ, !P3 ;  /* 0x000000ffc8c87208 */ /* 0x004fe20005800000 */
[----:B------:R0:W5:Y:S04]  /*1790*/  LDG.E R152, desc[UR4][R166.64] ;  /* 0x00000004a6987981 */ /* 0x000168000c1e1900 */
[----:B------:R-:W2:Y:S04]  /*17a0*/  LDL R176, [R1+0x1c] ;  /* 0x00001c0001b07983 */ /* 0x000ea80000100800 */
[----:B------:R-:W2:Y:S01]  /*17b0*/  LDL R175, [R1+0x14] ;  /* 0x0000140001af7983 */ /* 0x000ea20000100800 */
[----:B0-----:R-:W-:-:S04]  /*17c0*/  IADD3 R166, P2, R179, UR14, RZ ;  /* 0x0000000eb3a67c10 */ /* 0x001fc8000ff5e0ff */
[----:B------:R-:W-:Y:S01]  /*17d0*/  IADD3.X R167, R178, UR15, RZ, P2, !PT ;  /* 0x0000000fb2a77c10 */ /* 0x000fe200097fe4ff */
[C---:B----4-:R-:W-:Y:S01]  /*17e0*/  FADD.FTZ R78, -R200.reuse, R78 ;  /* 0x0000004ec84e7221 */ /* 0x050fe20000010100 */
[----:B------:R-:W-:-:S03]  /*17f0*/  FADD.FTZ R76, -R200, R76 ;  /* 0x0000004cc84c7221 */ /* 0x000fc60000010100 */
[----:B------:R0:W5:Y:S01]  /*1800*/  LDG.E R151, desc[UR4][R166.64] ;  /* 0x00000004a6977981 */ /* 0x000162000c1e1900 */
[----:B---3--:R-:W-:-:S03]  /*1810*/  FMUL.FTZ R171, R150, R78 ;  /* 0x0000004e96ab7220 */ /* 0x008fc60000410000 */
[----:B------:R-:W3:Y:S01]  /*1820*/  LDL R78, [R1+0x4] ;  /* 0x00000400014e7983 */ /* 0x000ee20000100800 */
[----:B------:R-:W-:Y:S01]  /*1830*/  FADD.FTZ R77, -R200, R77 ;  /* 0x0000004dc84d7221 */ /* 0x000fe20000010100 */
[C---:B0-----:R-:W-:Y:S02]  /*1840*/  FMUL.FTZ R167, R150.reuse, R76 ;  /* 0x0000004c96a77220 */ /* 0x041fe40000410000 */
[----:B------:R-:W4:Y:S01]  /*1850*/  LDL R76, [R1+0x8] ;  /* 0x00000800014c7983 */ /* 0x000f220000100800 */
[----:B------:R-:W-:Y:S01]  /*1860*/  FMUL.FTZ R169, R150, R77 ;  /* 0x0000004d96a97220 */ /* 0x000fe20000410000 */
[----:B------:R-:W-:Y:S02]  /*1870*/  FMUL.FTZ R166, R185, R80 ;  /* 0x00000050b9a67220 */ /* 0x000fe40000410000 */
[----:B------:R-:W4:Y:S01]  /*1880*/  LDL R77, [R1] ;  /* 0x00000000014d7983 */ /* 0x000f220000100800 */
[C---:B------:R-:W-:Y:S01]  /*1890*/  FADD.FTZ R31, R84.reuse, R31 ;  /* 0x0000001f541f7221 */ /* 0x040fe20000010000 */
[----:B------:R-:W-:Y:S01]  /*18a0*/  FFMA.FTZ R137, R84, R167, R137 ;  /* 0x000000a754897223 */ /* 0x000fe20000010089 */
[----:B------:R-:W-:-:S02]  /*18b0*/  FFMA.FTZ R166, R184, R84, R166 ;  /* 0x00000054b8a67223 */ /* 0x000fc400000100a6 */
[----:B------:R-:W4:Y:S01]  /*18c0*/  LDL R84, [R1+0xc] ;  /* 0x00000c0001547983 */ /* 0x000f220000100800 */
[C---:B------:R-:W-:Y:S01]  /*18d0*/  FADD.FTZ R203, R80.reuse, R203 ;  /* 0x000000cb50cb7221 */ /* 0x040fe20000010000 */
[----:B------:R-:W-:Y:S02]  /*18e0*/  FFMA.FTZ R187, R80, R167, R187 ;  /* 0x000000a750bb7223 */ /* 0x000fe400000100bb */
[----:B------:R-:W4:Y:S01]  /*18f0*/  LDL R80, [R1+0x10] ;  /* 0x0000100001507983 */ /* 0x000f220000100800 */
[----:B------:R-:W-:Y:S01]  /*1900*/  FMUL.FTZ R172, R181, R82 ;  /* 0x00000052b5ac7220 */ /* 0x000fe20000410000 */
[----:B------:R-:W-:Y:S01]  /*1910*/  FMUL.FTZ R170, R183, R81 ;  /* 0x00000051b7aa7220 */ /* 0x000fe20000410000 */
[----:B------:R-:W-:Y:S02]  /*1920*/  SHF.L.U32 R194, R202, 0x4, RZ ;  /* 0x00000004cac27819 */ /* 0x000fe400000006ff */
[----:B------:R-:W-:Y:S01]  /*1930*/  SHF.R.U32.HI R193, RZ, 0x1c, R202 ;  /* 0x0000001cffc17819 */ /* 0x000fe200000116ca */
[----:B------:R-:W-:Y:S01]  /*1940*/  FADD.FTZ R79, -R200, R79 ;  /* 0x0000004fc84f7221 */ /* 0x000fe20000010100 */
[C---:B------:R-:W-:Y:S01]  /*1950*/  FADD.FTZ R32, R85.reuse, R32 ;  /* 0x0000002055207221 */ /* 0x040fe20000010000 */
[----:B------:R-:W-:Y:S01]  /*1960*/  FFMA.FTZ R138, R85, R169, R138 ;  /* 0x000000a9558a7223 */ /* 0x000fe2000001008a */
[----:B------:R-:W-:Y:S01]  /*1970*/  FFMA.FTZ R170, R182, R85, R170 ;  /* 0x00000055b6aa7223 */ /* 0x000fe200000100aa */
[----:B------:R-:W-:Y:S01]  /*1980*/  FMUL.FTZ R174, R150, R79 ;  /* 0x0000004f96ae7220 */ /* 0x000fe20000410000 */
[C---:B------:R-:W-:Y:S01]  /*1990*/  FADD.FTZ R204, R81.reuse, R204 ;  /* 0x000000cc51cc7221 */ /* 0x040fe20000010000 */
[----:B------:R-:W-:Y:S01]  /*19a0*/  FFMA.FTZ R186, R81, R169, R186 ;  /* 0x000000a951ba7223 */ /* 0x000fe200000100ba */
[C---:B------:R-:W-:Y:S01]  /*19b0*/  FADD.FTZ R29, R86.reuse, R29 ;  /* 0x0000001d561d7221 */ /* 0x040fe20000010000 */
[-C--:B------:R-:W-:Y:S01]  /*19c0*/  FFMA.FTZ R135, R86, R171.reuse, R135 ;  /* 0x000000ab56877223 */ /* 0x080fe20000010087 */
[----:B------:R-:W-:Y:S01]  /*19d0*/  FFMA.FTZ R172, R180, R86, R172 ;  /* 0x00000056b4ac7223 */ /* 0x000fe200000100ac */
[C---:B------:R-:W-:Y:S01]  /*19e0*/  FADD.FTZ R30, R87.reuse, R30 ;  /* 0x0000001e571e7221 */ /* 0x040fe20000010000 */
[-C--:B------:R-:W-:Y:S01]  /*19f0*/  FFMA.FTZ R136, R87, R174.reuse, R136 ;  /* 0x000000ae57887223 */ /* 0x080fe20000010088 */
[C---:B------:R-:W-:Y:S01]  /*1a00*/  FADD.FTZ R88, -R200.reuse, R88 ;  /* 0x00000058c8587221 */ /* 0x040fe20000010100 */
[----:B------:R-:W-:Y:S01]  /*1a10*/  FADD.FTZ R89, -R200, R89 ;  /* 0x00000059c8597221 */ /* 0x000fe20000010100 */
[----:B------:R-:W-:Y:S01]  /*1a20*/  FADD.FTZ R220, R92, R220 ;  /* 0x000000dc5cdc7221 */ /* 0x000fe20000010000 */
        /* <DEDUP_REMOVED lines=9> */
[----:B------:R-:W-:Y:S01]  /*1ac0*/  FADD.FTZ R90, -R200, R90 ;  /* 0x0000005ac85a7221 */ /* 0x000fe20000010100 */
[C---:B------:R-:W-:Y:S01]  /*1ad0*/  FADD.FTZ R199, R82.reuse, R199 ;  /* 0x000000c752c77221 */ /* 0x040fe20000010000 */
[----:B------:R-:W-:Y:S01]  /*1ae0*/  FFMA.FTZ R190, R82, R171, R190 ;  /* 0x000000ab52be7223 */ /* 0x000fe200000100be */
[----:B------:R-:W-:Y:S01]  /*1af0*/  FADD.FTZ R17, R122, R17 ;  /* 0x000000117a117221 */ /* 0x000fe20000010000 */
[C---:B------:R-:W-:Y:S01]  /*1b00*/  FADD.FTZ R201, R83.reuse, R201 ;  /* 0x000000c953c97221 */ /* 0x040fe20000010000 */
[----:B------:R-:W-:Y:S01]  /*1b10*/  FFMA.FTZ R189, R83, R174, R189 ;  /* 0x000000ae53bd7223 */ /* 0x000fe200000100bd */
[----:B------:R-:W-:Y:S01]  /*1b20*/  FMUL.FTZ R180, R150, R90 ;  /* 0x0000005a96b47220 */ /* 0x000fe20000410000 */
[----:B------:R-:W-:Y:S01]  /*1b30*/  FMUL.FTZ R90, R240, R117 ;  /* 0x00000075f05a7220 */ /* 0x000fe20000410000 */
[----:B------:R-:W-:Y:S01]  /*1b40*/  FADD.FTZ R217, R117, R217 ;  /* 0x000000d975d97221 */ /* 0x000fe20000010000 */
[----:B------:R-:W-:Y:S01]  /*1b50*/  FADD.FTZ R19, R120, R19 ;  /* 0x0000001378137221 */ /* 0x000fe20000010000 */
[----:B------:R-:W-:Y:S01]  /*1b60*/  FADD.FTZ R91, -R200, R91 ;  /* 0x0000005bc85b7221 */ /* 0x000fe20000010100 */
[----:B------:R-:W-:Y:S01]  /*1b70*/  FADD.FTZ R216, R116, R216 ;  /* 0x000000d874d87221 */ /* 0x000fe20000010000 */
[----:B------:R-:W-:-:S02]  /*1b80*/  FADD.FTZ R20, R121, R20 ;  /* 0x0000001479147221 */ /* 0x000fc40000010000 */
[----:B------:R-:W-:Y:S01]  /*1b90*/  FMUL.FTZ R182, R150, R91 ;  /* 0x0000005b96b67220 */ /* 0x000fe20000410000 */
[----:B------:R-:W-:Y:S01]  /*1ba0*/  FADD.FTZ R225, R107, R225 ;  /* 0x000000e16be17221 */ /* 0x000fe20000010000 */
[C---:B------:R-:W-:Y:S01]  /*1bb0*/  FADD.FTZ R218, R94.reuse, R218 ;  /* 0x000000da5eda7221 */ /* 0x040fe20000010000 */
[----:B------:R-:W-:Y:S01]  /*1bc0*/  FFMA.FTZ R196, R94, R180, R196 ;  /* 0x000000b45ec47223 */ /* 0x000fe200000100c4 */
[C---:B------:R-:W-:Y:S01]  /*1bd0*/  FADD.FTZ R219, R95.reuse, R219 ;  /* 0x000000db5fdb7221 */ /* 0x040fe20000010000 */
[----:B------:R-:W-:Y:S01]  /*1be0*/  FFMA.FTZ R195, R95, R182, R195 ;  /* 0x000000b65fc37223 */ /* 0x000fe200000100c3 */
[C---:B------:R-:W-:Y:S01]  /*1bf0*/  FADD.FTZ R25, R98.reuse, R25 ;  /* 0x0000001962197221 */ /* 0x040fe20000010000 */
[----:B------:R-:W-:Y:S01]  /*1c00*/  FFMA.FTZ R129, R98, R180, R129 ;  /* 0x000000b462817223 */ /* 0x000fe20000010081 */
[----:B------:R-:W-:Y:S01]  /*1c10*/  FADD.FTZ R26, R99, R26 ;  /* 0x0000001a631a7221 */ /* 0x000fe20000010000 */
[----:B------:R-:W-:-:S04]  /*1c20*/  FADD.FTZ R101, -R200, R101 ;  /* 0x00000065c8657221 */ /* 0x000fc80000010100 */
[----:B------:R-:W-:-:S04]  /*1c30*/  FMUL.FTZ R184, R150, R101 ;  /* 0x0000006596b87220 */ /* 0x000fc80000410000 */
[----:B------:R-:W-:Y:S01]  /*1c40*/  FFMA.FTZ R128, R109, R184, R128 ;  /* 0x000000b86d807223 */ /* 0x000fe20000010080 */
[----:B------:R-:W-:-:S04]  /*1c50*/  FADD.FTZ R103, -R200, R103 ;  /* 0x00000067c8677221 */ /* 0x000fc80000010100 */
[----:B------:R-:W-:Y:S01]  /*1c60*/  FMUL.FTZ R188, R150, R103 ;  /* 0x0000006796bc7220 */ /* 0x000fe20000410000 */
[----:B------:R-:W-:Y:S01]  /*1c70*/  FFMA.FTZ R197, R105, R184, R197 ;  /* 0x000000b869c57223 */ /* 0x000fe200000100c5 */
[----:B------:R-:W-:Y:S02]  /*1c80*/  FADD.FTZ R103, -R200, R113 ;  /* 0x00000071c8677221 */ /* 0x000fe40000010100 */
[----:B------:R-:W-:Y:S01]  /*1c90*/  FFMA.FTZ R126, R111, R188, R126 ;  /* 0x000000bc6f7e7223 */ /* 0x000fe2000001007e */
[----:B------:R-:W-:Y:S01]  /*1ca0*/  SHF.L.U32 R101, R205, 0x4, RZ ;  /* 0x00000004cd657819 */ /* 0x000fe200000006ff */
[----:B------:R-:W-:Y:S01]  /*1cb0*/  FMUL.FTZ R103, R150, R103 ;  /* 0x0000006796677220 */ /* 0x000fe20000410000 */
[----:B------:R-:W4:Y:S03]  /*1cc0*/  LDL R113, [R1+0x50] ;  /* 0x0000500001717983 */ /* 0x000f260000100800 */
[----:B------:R-:W-:-:S02]  /*1cd0*/  FFMA.FTZ R212, R117, R103, R212 ;  /* 0x0000006775d47223 */ /* 0x000fc400000100d4 */
[----:B------:R-:W4:Y:S01]  /*1ce0*/  LDL R117, [R1+0x58] ;  /* 0x0000580001757983 */ /* 0x000f220000100800 */
[----:B--2---:R-:W-:Y:S01]  /*1cf0*/  FMUL.FTZ R176, R176, R83 ;  /* 0x00000053b0b07220 */ /* 0x004fe20000410000 */
[----:B------:R-:W-:-:S03]  /*1d00*/  FMUL.FTZ R175, R175, R92 ;  /* 0x0000005cafaf7220 */ /* 0x000fc60000410000 */
[----:B------:R-:W-:Y:S01]  /*1d10*/  FFMA.FTZ R176, R173, R87, R176 ;  /* 0x00000057adb07223 */ /* 0x000fe200000100b0 */
[C---:B------:R-:W-:Y:S01]  /*1d20*/  FMUL.FTZ R173, R150.reuse, R88 ;  /* 0x0000005896ad7220 */ /* 0x040fe20000410000 */
[----:B------:R-:W-:Y:S01]  /*1d30*/  FFMA.FTZ R175, R177, R96, R175 ;  /* 0x00000060b1af7223 */ /* 0x000fe200000100af */
[----:B------:R-:W-:Y:S01]  /*1d40*/  FMUL.FTZ R177, R150, R89 ;  /* 0x0000005996b17220 */ /* 0x000fe20000410000 */
[----:B---3--:R-:W-:-:S04]  /*1d50*/  FMUL.FTZ R181, R78, R94 ;  /* 0x0000005e4eb57220 */ /* 0x008fc80000410000 */
[----:B----4-:R-:W-:Y:S01]  /*1d60*/  FFMA.FTZ R181, R76, R98, R181 ;  /* 0x000000624cb57223 */ /* 0x010fe200000100b5 */
[----:B------:R-:W-:-:S04]  /*1d70*/  FMUL.FTZ R76, R252, R95 ;  /* 0x0000005ffc4c7220 */ /* 0x000fc80000410000 */
[----:B------:R-:W-:Y:S01]  /*1d80*/  FFMA.FTZ R183, R77, R99, R76 ;  /* 0x000000634db77223 */ /* 0x000fe2000001004c */
[----:B------:R-:W-:Y:S01]  /*1d90*/  FADD.FTZ R77, -R200, R100 ;  /* 0x00000064c84d7221 */ /* 0x000fe20000010100 */
[----:B------:R-:W-:Y:S01]  /*1da0*/  FFMA.FTZ R192, R92, R173, R192 ;  /* 0x000000ad5cc07223 */ /* 0x000fe200000100c0 */
[----:B------:R-:W-:Y:S01]  /*1db0*/  FFMA.FTZ R191, R93, R177, R191 ;  /* 0x000000b15dbf7223 */ /* 0x000fe200000100bf */
[----:B------:R-:W-:Y:S01]  /*1dc0*/  FMUL.FTZ R179, R84, R93 ;  /* 0x0000005d54b37220 */ /* 0x000fe20000410000 */
[----:B------:R-:W-:Y:S01]  /*1dd0*/  FMUL.FTZ R178, R150, R77 ;  /* 0x0000004d96b27220 */ /* 0x000fe20000410000 */
[----:B------:R-:W-:Y:S01]  /*1de0*/  FMUL.FTZ R76, R250, R104 ;  /* 0x00000068fa4c7220 */ /* 0x000fe20000410000 */
[----:B------:R-:W0:Y:S01]  /*1df0*/  LDC.64 R92, c[0x0][0x2c0] ;  /* 0x0000b000ff5c7b82 */ /* 0x000e220000000a00 */
[----:B------:R-:W-:Y:S01]  /*1e00*/  FFMA.FTZ R131, R96, R173, R131 ;  /* 0x000000ad60837223 */ /* 0x000fe20000010083 */
[----:B------:R-:W-:Y:S01]  /*1e10*/  FFMA.FTZ R134, R97, R177, R134 ;  /* 0x000000b161867223 */ /* 0x000fe20000010086 */
[----:B------:R-:W-:Y:S01]  /*1e20*/  FFMA.FTZ R179, R80, R97, R179 ;  /* 0x0000006150b37223 */ /* 0x000fe200000100b3 */
[----:B------:R-:W-:Y:S01]  /*1e30*/  FFMA.FTZ R127, R108, R178, R127 ;  /* 0x000000b26c7f7223 */ /* 0x000fe2000001007f */
[----:B------:R-:W-:Y:S01]  /*1e40*/  FFMA.FTZ R108, R251, R108, R76 ;  /* 0x0000006cfb6c7223 */ /* 0x000fe2000001004c */
[----:B------:R-:W-:-:S02]  /*1e50*/  FMUL.FTZ R76, R248, R105 ;  /* 0x00000069f84c7220 */ /* 0x000fc40000410000 */
[----:B------:R-:W1:Y:S01]  /*1e60*/  LDC.64 R96, c[0x0][0x2b8] ;  /* 0x0000ae00ff607b82 */ /* 0x000e620000000a00 */
[----:B------:R-:W-:Y:S01]  /*1e70*/  FADD.FTZ R77, -R200, R102 ;  /* 0x00000066c84d7221 */ /* 0x000fe20000010100 */
[----:B------:R-:W-:Y:S01]  /*1e80*/  FFMA.FTZ R185, R249, R109, R76 ;  /* 0x0000006df9b97223 */ /* 0x000fe2000001004c */
[----:B------:R-:W-:Y:S02]  /*1e90*/  FMUL.FTZ R76, R246, R106 ;  /* 0x0000006af64c7220 */ /* 0x000fe40000410000 */
[----:B------:R-:W-:-:S04]  /*1ea0*/  FMUL.FTZ R109, R150, R77 ;  /* 0x0000004d966d7220 */ /* 0x000fc80000410000 */
[----:B------:R-:W-:Y:S01]  /*1eb0*/  FFMA.FTZ R125, R110, R109, R125 ;  /* 0x0000006d6e7d7223 */ /* 0x000fe2000001007d */
[----:B------:R-:W-:Y:S01]  /*1ec0*/  FFMA.FTZ R110, R247, R110, R76 ;  /* 0x0000006ef76e7223 */ /* 0x000fe2000001004c */
[----:B------:R-:W-:Y:S01]  /*1ed0*/  IADD3 R76, P2, R194, UR12, RZ ;  /* 0x0000000cc24c7c10 */ /* 0x000fe2000ff5e0ff */
[----:B------:R-:W-:Y:S01]  /*1ee0*/  FFMA.FTZ R198, R104, R178, R198 ;  /* 0x000000b268c67223 */ /* 0x000fe200000100c6 */
[----:B------:R-:W-:Y:S01]  /*1ef0*/  FMUL.FTZ R78, R244, R107 ;  /* 0x0000006bf44e7220 */ /* 0x000fe20000410000 */
[----:B------:R-:W-:Y:S01]  /*1f00*/  FADD.FTZ R104, -R200, R114 ;  /* 0x00000072c8687221 */ /* 0x000fe20000010100 */
[----:B------:R-:W-:Y:S01]  /*1f10*/  IADD3.X R77, R193, UR13, RZ, P2, !PT ;  /* 0x0000000dc14d7c10 */ /* 0x000fe200097fe4ff */
[----:B0-----:R-:W-:-:S04]  /*1f20*/  IMAD.WIDE.U32 R84, R202, 0x10, R92 ;  /* 0x00000010ca547825 */ /* 0x001fc800078e005c */
[----:B------:R-:W-:Y:S01]  /*1f30*/  FFMA.FTZ R111, R245, R111, R78 ;  /* 0x0000006ff56f7223 */ /* 0x000fe2000001004e */
[----:B------:R-:W-:Y:S01]  /*1f40*/  FMUL.FTZ R104, R150, R104 ;  /* 0x0000006896687220 */ /* 0x000fe20000410000 */
[----:B------:R-:W-:Y:S01]  /*1f50*/  FMUL.FTZ R105, R238, R118 ;  /* 0x00000076ee697220 */ /* 0x000fe20000410000 */
[----:B------:R-:W-:Y:S01]  /*1f60*/  FADD.FTZ R102, -R200, R112 ;  /* 0x00000070c8667221 */ /* 0x000fe20000010100 */
[----:B------:R-:W2:Y:S01]  /*1f70*/  LDG.E.128 R76, desc[UR4][R76.64] ;  /* 0x000000044c4c7981 */ /* 0x000ea2000c1e1d00 */
[----:B------:R-:W-:Y:S01]  /*1f80*/  FFMA.FTZ R41, R122, R104, R41 ;  /* 0x000000687a297223 */ /* 0x000fe20000010029 */
[----:B------:R-:W-:Y:S01]  /*1f90*/  FFMA.FTZ R122, R239, R122, R105 ;  /* 0x0000007aef7a7223 */ /* 0x000fe20000010069 */
[----:B-1----:R-:W-:-:S04]  /*1fa0*/  IMAD.WIDE.U32 R80, R202, 0x10, R96 ;  /* 0x00000010ca507825 */ /* 0x002fc800078e0060 */
[----:B------:R-:W-:Y:S01]  /*1fb0*/  FADD.FTZ R105, -R200, R115 ;  /* 0x00000073c8697221 */ /* 0x000fe20000010100 */
[----:B------:R-:W3:Y:S01]  /*1fc0*/  LDG.E.128 R84, desc[UR4][R84.64] ;  /* 0x0000000454547981 */ /* 0x000ee2000c1e1d00 */
[----:B------:R-:W-:Y:S01]  /*1fd0*/  FMUL.FTZ R102, R150, R102 ;  /* 0x0000006696667220 */ /* 0x000fe20000410000 */
[----:B------:R-:W-:Y:S02]  /*1fe0*/  FMUL.FTZ R88, R242, R116 ;  /* 0x00000074f2587220 */ /* 0x000fe40000410000 */
[----:B------:R-:W4:Y:S01]  /*1ff0*/  LDL R115, [R1+0x54] ;  /* 0x0000540001737983 */ /* 0x000f220000100800 */
[----:B------:R-:W-:Y:S01]  /*2000*/  FFMA.FTZ R43, R120, R102, R43 ;  /* 0x00000066782b7223 */ /* 0x000fe2000001002b */
[----:B------:R-:W-:Y:S02]  /*2010*/  FFMA.FTZ R120, R243, R120, R88 ;  /* 0x00000078f3787223 */ /* 0x000fe40000010058 */
[----:B------:R-:W4:Y:S01]  /*2020*/  LDG.E.128 R80, desc[UR4][R80.64] ;  /* 0x0000000450507981 */ /* 0x000f22000c1e1d00 */
[----:B------:R-:W-:-:S02]  /*2030*/  SHF.R.U32.HI R100, RZ, 0x1c, R205 ;  /* 0x0000001cff647819 */ /* 0x000fc400000116cd */
[----:B------:R-:W-:Y:S01]  /*2040*/  IADD3 R88, P2, R101, UR12, RZ ;  /* 0x0000000c65587c10 */ /* 0x000fe2000ff5e0ff */
[----:B------:R-:W4:Y:S01]  /*2050*/  LDL R114, [R1+0x4c] ;  /* 0x00004c0001727983 */ /* 0x000f220000100800 */
[C---:B------:R-:W-:Y:S02]  /*2060*/  IMAD.WIDE.U32 R96, R205.reuse, 0x10, R96 ;  /* 0x00000010cd607825 */ /* 0x040fe400078e0060 */
[----:B------:R-:W-:Y:S02]  /*2070*/  IADD3.X R89, R100, UR13, RZ, P2, !PT ;  /* 0x0000000d64597c10 */ /* 0x000fe400097fe4ff */
[----:B------:R-:W-:Y:S01]  /*2080*/  IMAD.WIDE.U32 R92, R205, 0x10, R92 ;  /* 0x00000010cd5c7825 */ /* 0x000fe200078e005c */
[----:B------:R-:W4:Y:S04]  /*2090*/  LDL R202, [R1+0x48] ;  /* 0x0000480001ca7983 */ /* 0x000f280000100800 */
[----:B------:R-:W4:Y:S01]  /*20a0*/  LDL R205, [R1+0x44] ;  /* 0x0000440001cd7983 */ /* 0x000f220000100800 */
[----:B------:R-:W-:Y:S01]  /*20b0*/  FFMA.FTZ R213, R116, R102, R213 ;  /* 0x0000006674d57223 */ /* 0x000fe200000100d5 */
[----:B------:R-:W-:Y:S01]  /*20c0*/  FFMA.FTZ R124, R121, R103, R124 ;  /* 0x00000067797c7223 */ /* 0x000fe2000001007c */
[----:B------:R-:W-:Y:S01]  /*20d0*/  FFMA.FTZ R121, R241, R121, R90 ;  /* 0x00000079f1797223 */ /* 0x000fe2000001005a */
[----:B------:R-:W4:Y:S01]  /*20e0*/  LDL R116, [R1+0x3c] ;  /* 0x00003c0001747983 */ /* 0x000f220000100800 */
[----:B------:R-:W-:-:S03]  /*20f0*/  FFMA.FTZ R210, R107, R188, R210 ;  /* 0x000000bc6bd27223 */ /* 0x000fc600000100d2 */
[----:B------:R-:W4:Y:S04]  /*2100*/  LDG.E.128 R88, desc[UR4][R88.64] ;  /* 0x0000000458587981 */ /* 0x000f28000c1e1d00 */
[----:B------:R-:W4:Y:S01]  /*2110*/  LDL R107, [R1+0x40] ;  /* 0x00004000016b7983 */ /* 0x000f220000100800 */
[----:B------:R-:W-:-:S03]  /*2120*/  FFMA.FTZ R130, R99, R182, R130 ;  /* 0x000000b663827223 */ /* 0x000fc60000010082 */
[----:B------:R-:W4:Y:S04]  /*2130*/  LDG.E.128 R92, desc[UR4][R92.64] ;  /* 0x000000045c5c7981 */ /* 0x000f28000c1e1d00 */
[----:B------:R-:W4:Y:S01]  /*2140*/  LDG.E.128 R96, desc[UR4][R96.64] ;  /* 0x0000000460607981 */ /* 0x000f22000c1e1d00 */
[C---:B------:R-:W-:Y:S01]  /*2150*/  FADD.FTZ R224, R106.reuse, R224 ;  /* 0x000000e06ae07221 */ /* 0x040fe20000010000 */
[----:B------:R-:W-:Y:S01]  /*2160*/  FFMA.FTZ R211, R106, R109, R211 ;  /* 0x0000006d6ad37223 */ /* 0x000fe200000100d3 */
[----:B------:R-:W-:Y:S01]  /*2170*/  FMUL.FTZ R105, R150, R105 ;  /* 0x0000006996697220 */ /* 0x000fe20000410000 */
[----:B------:R-:W-:Y:S01]  /*2180*/  FMUL.FTZ R106, R236, R119 ;  /* 0x00000077ec6a7220 */ /* 0x000fe20000410000 */
[C---:B------:R-:W-:Y:S02]  /*2190*/  FADD.FTZ R18, R123.reuse, R18 ;  /* 0x000000127b127221 */ /* 0x040fe40000010000 */
[----:B------:R-:W-:Y:S01]  /*21a0*/  FFMA.FTZ R42, R123, R105, R42 ;  /* 0x000000697b2a7223 */ /* 0x000fe2000001002a */
[----:B------:R-:W-:Y:S01]  /*21b0*/  FFMA.FTZ R123, R237, R123, R106 ;  /* 0x0000007bed7b7223 */ /* 0x000fe2000001006a */
[----:B------:R-:W-:Y:S01]  /*21c0*/  IADD3 R9, R9, UR10, RZ ;  /* 0x0000000a09097c10 */ /* 0x000fe2000fffe0ff */
[----:B------:R-:W-:-:S03]  /*21d0*/  UMOV UR6, 0xffffffff ;  /* 0xffffffff00067882 */ /* 0x000fc60000000000 */
[----:B------:R-:W-:Y:S01]  /*21e0*/  ISETP.GE.AND P4, PT, R9, UR11, PT ;  /* 0x0000000b09007c0c */ /* 0x000fe2000bf86270 */
[C---:B------:R-:W-:Y:S01]  /*21f0*/  FADD.FTZ R214, R118.reuse, R214 ;  /* 0x000000d676d67221 */ /* 0x040fe20000010000 */
[----:B------:R-:W-:Y:S01]  /*2200*/  FFMA.FTZ R228, R118, R104, R228 ;  /* 0x0000006876e47223 */ /* 0x000fe200000100e4 */
[C---:B------:R-:W-:Y:S01]  /*2210*/  FADD.FTZ R215, R119.reuse, R215 ;  /* 0x000000d777d77221 */ /* 0x040fe20000010000 */
[----:B------:R-:W-:Y:S01]  /*2220*/  FFMA.FTZ R229, R119, R105, R229 ;  /* 0x0000006977e57223 */ /* 0x000fe200000100e5 */
[--C-:B--2---:R-:W-:Y:S01]  /*2230*/  FADD.FTZ R76, R76, -R200.reuse ;  /* 0x800000c84c4c7221 */ /* 0x104fe20000010000 */
[----:B------:R-:W-:-:S03]  /*2240*/  FADD.FTZ R77, R77, -R200 ;  /* 0x800000c84d4d7221 */ /* 0x000fc60000010000 */
[----:B------:R-:W-:Y:S01]  /*2250*/  FMUL.FTZ R112, R150, R76 ;  /* 0x0000004c96707220 */ /* 0x000fe20000410000 */
[C---:B---3--:R-:W-:Y:S01]  /*2260*/  FADD.FTZ R208, R84.reuse, R208 ;  /* 0x000000d054d07221 */ /* 0x048fe20000010000 */
[----:B----4-:R-:W-:Y:S02]  /*2270*/  FMUL.FTZ R76, R115, R84 ;  /* 0x00000054734c7220 */ /* 0x010fe40000410000 */
[-C--:B------:R-:W-:Y:S01]  /*2280*/  FFMA.FTZ R11, R84, R112.reuse, R11 ;  /* 0x00000070540b7223 */ /* 0x080fe2000001000b */
[----:B------:R-:W-:Y:S01]  /*2290*/  FMUL.FTZ R84, R150, R77 ;  /* 0x0000004d96547220 */ /* 0x000fe20000410000 */
[C---:B------:R-:W-:Y:S01]  /*22a0*/  FADD.FTZ R35, R80.reuse, R35 ;  /* 0x0000002350237221 */ /* 0x040fe20000010000 */
[----:B------:R-:W-:Y:S01]  /*22b0*/  FFMA.FTZ R141, R80, R112, R141 ;  /* 0x00000070508d7223 */ /* 0x000fe2000001008d */
[----:B------:R-:W-:Y:S01]  /*22c0*/  FFMA.FTZ R80, R117, R80, R76 ;  /* 0x0000005075507223 */ /* 0x000fe2000001004c */
[----:B------:R-:W-:Y:S01]  /*22d0*/  FADD.FTZ R78, R78, -R200 ;  /* 0x800000c84e4e7221 */ /* 0x000fe20000010000 */
[----:B------:R-:W-:Y:S01]  /*22e0*/  FMUL.FTZ R76, R114, R85 ;  /* 0x00000055724c7220 */ /* 0x000fe20000410000 */
[C---:B------:R-:W-:Y:S01]  /*22f0*/  FADD.FTZ R36, R81.reuse, R36 ;  /* 0x0000002451247221 */ /* 0x040fe20000010000 */
[-C--:B------:R-:W-:Y:S01]  /*2300*/  FFMA.FTZ R142, R81, R84.reuse, R142 ;  /* 0x00000054518e7223 */ /* 0x080fe2000001008e */
[C---:B------:R-:W-:Y:S01]  /*2310*/  FADD.FTZ R209, R85.reuse, R209 ;  /* 0x000000d155d17221 */ /* 0x040fe20000010000 */
[----:B------:R-:W-:Y:S01]  /*2320*/  FFMA.FTZ R12, R85, R84, R12 ;  /* 0x00000054550c7223 */ /* 0x000fe2000001000c */
[----:B------:R-:W-:Y:S01]  /*2330*/  FFMA.FTZ R81, R113, R81, R76 ;  /* 0x0000005171517223 */ /* 0x000fe2000001004c */
[----:B------:R-:W-:Y:S01]  /*2340*/  FMUL.FTZ R85, R150, R78 ;  /* 0x0000004e96557220 */ /* 0x000fe20000410000 */
        /* <DEDUP_REMOVED lines=9> */
[C---:B------:R-:W-:Y:S01]  /*23e0*/  FADD.FTZ R88, -R200.reuse, R88 ;  /* 0x00000058c8587221 */ /* 0x040fe20000010100 */
[----:B------:R-:W-:Y:S01]  /*23f0*/  FADD.FTZ R89, -R200, R89 ;  /* 0x00000059c8597221 */ /* 0x000fe20000010100 */
[C---:B------:R-:W-:Y:S01]  /*2400*/  FADD.FTZ R34, R83.reuse, R34 ;  /* 0x0000002253227221 */ /* 0x040fe20000010000 */
[----:B------:R-:W-:Y:S01]  /*2410*/  FFMA.FTZ R140, R83, R86, R140 ;  /* 0x00000056538c7223 */ /* 0x000fe2000001008c */
[----:B------:R-:W-:Y:S01]  /*2420*/  FFMA.FTZ R83, R107, R83, R76 ;  /* 0x000000536b537223 */ /* 0x000fe2000001004c */
[C---:B------:R-:W-:Y:S01]  /*2430*/  FMUL.FTZ R106, R150.reuse, R88 ;  /* 0x00000058966a7220 */ /* 0x040fe20000410000 */
[----:B------:R-:W-:Y:S01]  /*2440*/  FMUL.FTZ R107, R150, R89 ;  /* 0x00000059966b7220 */ /* 0x000fe20000410000 */
[----:B------:R-:W-:Y:S01]  /*2450*/  FADD.FTZ R90, -R200, R90 ;  /* 0x0000005ac85a7221 */ /* 0x000fe20000010100 */
[----:B------:R-:W-:Y:S01]  /*2460*/  FMUL.FTZ R114, R232, R93 ;  /* 0x0000005de8727220 */ /* 0x000fe20000410000 */
[----:B------:R-:W-:Y:S01]  /*2470*/  FMUL.FTZ R76, R234, R92 ;  /* 0x0000005cea4c7220 */ /* 0x000fe20000410000 */
[----:B------:R-:W-:Y:S01]  /*2480*/  FADD.FTZ R91, -R200, R91 ;  /* 0x0000005bc85b7221 */ /* 0x000fe20000010100 */
[C---:B------:R-:W-:Y:S01]  /*2490*/  FADD.FTZ R15, R96.reuse, R15 ;  /* 0x0000000f600f7221 */ /* 0x040fe20000010000 */
[----:B------:R-:W-:Y:S01]  /*24a0*/  FFMA.FTZ R39, R96, R106, R39 ;  /* 0x0000006a60277223 */ /* 0x000fe20000010027 */
[C---:B------:R-:W-:Y:S01]  /*24b0*/  FADD.FTZ R16, R97.reuse, R16 ;  /* 0x0000001061107221 */ /* 0x040fe20000010000 */
[----:B------:R-:W-:Y:S01]  /*24c0*/  FFMA.FTZ R40, R97, R107, R40 ;  /* 0x0000006b61287223 */ /* 0x000fe20000010028 */
[----:B------:R-:W-:Y:S01]  /*24d0*/  FFMA.FTZ R114, R233, R97, R114 ;  /* 0x00000061e9727223 */ /* 0x000fe20000010072 */
[----:B------:R-:W-:Y:S01]  /*24e0*/  FFMA.FTZ R96, R235, R96, R76 ;  /* 0x00000060eb607223 */ /* 0x000fe2000001004c */
[----:B------:R-:W-:Y:S01]  /*24f0*/  FMUL.FTZ R97, R150, R90 ;  /* 0x0000005a96617220 */ /* 0x000fe20000410000 */
[----:B------:R-:W-:Y:S01]  /*2500*/  FMUL.FTZ R76, R230, R94 ;  /* 0x0000005ee64c7220 */ /* 0x000fe20000410000 */
[----:B------:R-:W-:Y:S01]  /*2510*/  FADD.FTZ R13, R98, R13 ;  /* 0x0000000d620d7221 */ /* 0x000fe20000010000 */
[----:B------:R-:W-:Y:S01]  /*2520*/  FADD.FTZ R0, R94, R0 ;  /* 0x000000005e007221 */ /* 0x000fe20000010000 */
[-C--:B------:R-:W-:Y:S01]  /*2530*/  FFMA.FTZ R37, R98, R97.reuse, R37 ;  /* 0x0000006162257223 */ /* 0x080fe20000010025 */
[----:B------:R-:W-:Y:S01]  /*2540*/  FFMA.FTZ R5, R94, R97, R5 ;  /* 0x000000615e057223 */ /* 0x000fe20000010005 */
[----:B------:R-:W-:Y:S01]  /*2550*/  FFMA.FTZ R98, R231, R98, R76 ;  /* 0x00000062e7627223 */ /* 0x000fe2000001004c */
[----:B------:R-:W-:Y:S01]  /*2560*/  FMUL.FTZ R94, R150, R91 ;  /* 0x0000005b965e7220 */ /* 0x000fe20000410000 */
[----:B------:R-:W-:Y:S01]  /*2570*/  FMUL.FTZ R76, R222, R95 ;  /* 0x0000005fde4c7220 */ /* 0x000fe20000410000 */
[----:B------:R-:W-:-:S02]  /*2580*/  FADD.FTZ R14, R99, R14 ;  /* 0x0000000e630e7221 */ /* 0x000fc40000010000 */
        /* <DEDUP_REMOVED lines=28> */
[----:B------:R-:W0:Y:S02]  /*2750*/  S2R R202, SR_TID.X ;  /* 0x0000000000ca7919 */ /* 0x000e240000002100 */
        /* <DEDUP_REMOVED lines=14> */
[----:B------:R-:W-:Y:S02]  /*2840*/  FADD.FTZ R3, R92, R3 ;  /* 0x000000035c037221 */ /* 0x000fe40000010000 */
[----:B------:R-:W-:Y:S01]  /*2850*/  FADD.FTZ R76, R96, R76 ;  /* 0x0000004c604c7221 */ /* 0x000fe20000010000 */
[----:B------:R-:W-:Y:S01]  /*2860*/  FFMA.FTZ R77, R106, R96, R77 ;  /* 0x000000606a4d7223 */ /* 0x000fe2000001004d */
[----:B------:R-:W-:Y:S01]  /*2870*/  FFMA.FTZ R7, R92, R106, R7 ;  /* 0x0000006a5c077223 */ /* 0x000fe20000010007 */
[----:B0-----:R-:W-:Y:S01]  /*2880*/  SHF.R.U32.HI R92, RZ, 0x5, R202 ;  /* 0x00000005ff5c7819 */ /* 0x001fe200000116ca */
[----:B------:R-:W-:Y:S01]  /*2890*/  FADD.FTZ R76, R76, R114 ;  /* 0x000000724c4c7221 */ /* 0x000fe20000010000 */
[----:B------:R-:W-:Y:S02]  /*28a0*/  FFMA.FTZ R77, R107, R114, R77 ;  /* 0x000000726b4d7223 */ /* 0x000fe4000001004d */
[----:B------:R-:W-:Y:S01]  /*28b0*/  LOP3.LUT R78, R92, 0x7fffff8, RZ, 0xc0, !PT ;  /* 0x07fffff85c4e7812 */ /* 0x000fe200078ec0ff */
[----:B------:R-:W-:Y:S01]  /*28c0*/  FADD.FTZ R76, R76, R98 ;  /* 0x000000624c4c7221 */ /* 0x000fe20000010000 */
[----:B------:R-:W-:Y:S01]  /*28d0*/  FFMA.FTZ R77, R97, R98, R77 ;  /* 0x00000062614d7223 */ /* 0x000fe2000001004d */
[C---:B------:R-:W-:Y:S01]  /*28e0*/  FADD.FTZ R2, R95.reuse, R2 ;  /* 0x000000025f027221 */ /* 0x040fe20000010000 */
[----:B------:R-:W-:Y:S01]  /*28f0*/  FFMA.FTZ R6, R95, R94, R6 ;  /* 0x0000005e5f067223 */ /* 0x000fe20000010006 */
[C---:B------:R-:W-:Y:S01]  /*2900*/  FADD.FTZ R207, R87.reuse, R207 ;  /* 0x000000cf57cf7221 */ /* 0x040fe20000010000 */
[----:B------:R-:W-:Y:S01]  /*2910*/  FFMA.FTZ R10, R87, R86, R10 ;  /* 0x00000056570a7223 */ /* 0x000fe2000001000a */
[C---:B------:R-:W-:Y:S01]  /*2920*/  FADD.FTZ R4, R93.reuse, R4 ;  /* 0x000000045d047221 */ /* 0x040fe20000010000 */
[----:B------:R-:W-:Y:S01]  /*2930*/  FFMA.FTZ R8, R93, R107, R8 ;  /* 0x0000006b5d087223 */ /* 0x000fe20000010008 */
[----:B------:R-:W-:Y:S01]  /*2940*/  LOP3.LUT P2, RZ, R202, 0x1f, RZ, 0xc0, !PT ;  /* 0x0000001fcaff7812 */ /* 0x000fe2000784c0ff */
[----:B------:R-:W-:Y:S01]  /*2950*/  @!P5 VIADD R78, R78, 0x8 ;  /* 0x000000084e4ed836 */ /* 0x000fe20000000000 */
[----:B------:R-:W-:Y:S01]  /*2960*/  P2R R95, PR, RZ, 0x10 ;  /* 0x00000010ff5f7803 */ /* 0x000fe20000000000 */
[----:B------:R-:W-:Y:S01]  /*2970*/  FADD.FTZ R76, R76, R99 ;  /* 0x000000634c4c7221 */ /* 0x000fe20000010000 */
[----:B------:R-:W-:Y:S01]  /*2980*/  FFMA.FTZ R77, R94, R99, R77 ;  /* 0x000000635e4d7223 */ /* 0x000fe2000001004d */
        /* <DEDUP_REMOVED lines=19> */
.L_x_2654:
[----:B------:R-:W2:Y:S01]  /*2ac0*/  S2R R88, SR_CgaCtaId ;  /* 0x0000000000587919 */ /* 0x000ea20000008800 */
[----:B-1----:R-:W-:Y:S01]  /*2ad0*/  FADD.FTZ R76, R76, R87 ;  /* 0x000000574c4c7221 */ /* 0x002fe20000010000 */
[----:B0-----:R-:W-:Y:S01]  /*2ae0*/  FADD.FTZ R77, R77, R79 ;  /* 0x0000004f4d4d7221 */ /* 0x001fe20000010000 */
        /* <DEDUP_REMOVED lines=8> */
[----:B------:R-:W-:-:S03]  /*2b70*/  LEA R87, R78, R87, 0x3 ;  /* 0x000000574e577211 */ /* 0x000fc600078e18ff */
[----:B------:R-:W-:Y:S01]  /*2b80*/  @!P2 STS.64 [R79+0x6000], R76 ;  /* 0x0060004c4f00a388 */ /* 0x000fe20000000a00 */
[----:B------:R-:W-:Y:S01]  /*2b90*/  BAR.SYNC.DEFER_BLOCKING 0x0 ;  /* 0x0000000000007b1d */ /* 0x000fe20000010000 */
[----:B------:R-:W-:-:S04]  /*2ba0*/  ISETP.NE.U32.AND P2, PT, R154, RZ, PT ;  /* 0x000000ff9a00720c */ /* 0x000fc80003f45070 */
[----:B------:R-:W-:Y:S01]  /*2bb0*/  ISETP.NE.AND.EX P2, PT, R155, RZ, PT, P2 ;  /* 0x000000ff9b00720c */ /* 0x000fe20003f45320 */
        /* <DEDUP_REMOVED lines=37> */
[----:B-----5:R-:W-:Y:S01]  /*2e10*/  @P2 FADD.FTZ R82, R52, R82 ;  /* 0x0000005234522221 */ /* 0x020fe20000010000 */
[----:B------:R-:W-:Y:S01]  /*2e20*/  @P2 FADD.FTZ R89, R53, R89 ;  /* 0x0000005935592221 */ /* 0x000fe20000010000 */
[----:B------:R-:W-:Y:S01]  /*2e30*/  @P2 FADD.FTZ R83, R54, R83 ;  /* 0x0000005336532221 */ /* 0x000fe20000010000 */
[----:B------:R-:W-:Y:S01]  /*2e40*/  @P2 FADD.FTZ R84, R55, R84 ;  /* 0x0000005437542221 */ /* 0x000fe20000010000 */
[----:B------:R-:W-:Y:S08]  /*2e50*/  @!P4 BRA `(.L_x_2638) ;  /* 0x00000000001cc947 */ /* 0x000ff00003800000 */
[----:B------:R-:W-:Y:S02]  /*2e60*/  IADD3 R80, P6, R194, UR18, RZ ;  /* 0x00000012c2507c10 */ /* 0x000fe4000ffde0ff */
[----:B------:R-:W-:Y:S02]  /*2e70*/  SEL R79, R84, R71, P3 ;  /* 0x00000047544f7207 */ /* 0x000fe40001800000 */
[----:B------:R-:W-:Y:S02]  /*2e80*/  IADD3.X R81, R193, UR19, RZ, P6, !PT ;  /* 0x00000013c1517c10 */ /* 0x000fe4000b7fe4ff */
[----:B------:R-:W-:Y:S02]  /*2e90*/  SEL R78, R83, R70, P3 ;  /* 0x00000046534e7207 */ /* 0x000fe40001800000 */
[----:B------:R-:W-:Y:S02]  /*2ea0*/  SEL R77, R89, R69, P3 ;  /* 0x00000045594d7207 */ /* 0x000fe40001800000 */
[----:B------:R-:W-:-:S05]  /*2eb0*/  SEL R76, R82, R68, P3 ;  /* 0x00000044524c7207 */ /* 0x000fca0001800000 */
[----:B------:R0:W-:Y:S02]  /*2ec0*/  STG.E.128 desc[UR4][R80.64], R76 ;  /* 0x0000004c50007986 */ /* 0x0001e4000c101d04 */
.L_x_2638:
[----:B0-----:R-:W-:Y:S01]  /*2ed0*/  IADD3 R80, P6, R194, UR20, RZ ;  /* 0x00000014c2507c10 */ /* 0x001fe2000ffde0ff */
[----:B------:R-:W-:Y:S01]  /*2ee0*/  FMUL.FTZ R84, R84, UR17 ;  /* 0x0000001154547c20 */ /* 0x000fe20008410000 */
[----:B------:R-:W-:Y:S01]  /*2ef0*/  SEL R117, RZ, 0x1, P5 ;  /* 0x00000001ff757807 */ /* 0x000fe20002800000 */
[----:B------:R-:W-:Y:S01]  /*2f00*/  FMUL.FTZ R89, R89, UR17 ;  /* 0x0000001159597c20 */ /* 0x000fe20008410000 */
[----:B------:R-:W-:Y:S01]  /*2f10*/  LOP3.LUT P5, RZ, R143, 0xff000000, RZ, 0xc0, !PT ;  /* 0xff0000008fff7812 */ /* 0x000fe200078ac0ff */
[----:B------:R-:W-:Y:S01]  /*2f20*/  FMUL.FTZ R83, R83, UR17 ;  /* 0x0000001153537c20 */ /* 0x000fe20008410000 */
[----:B------:R-:W-:Y:S01]  /*2f30*/  IADD3.X R81, R193, UR21, RZ, P6, !PT ;  /* 0x00000015c1517c10 */ /* 0x000fe2000b7fe4ff */
[-C--:B------:R-:W-:Y:S01]  /*2f40*/  FFMA.FTZ R169, R169, R116.reuse, R115 ;  /* 0x00000074a9a97223 */ /* 0x080fe20000010073 */
[----:B------:R-:W-:Y:S01]  /*2f50*/  LOP3.LUT P6, RZ, R168, 0xff00, RZ, 0xc0, !PT ;  /* 0x0000ff00a8ff7812 */ /* 0x000fe200078cc0ff */
[----:B------:R-:W-:Y:S01]  /*2f60*/  FMUL.FTZ R82, R82, UR17 ;  /* 0x0000001152527c20 */ /* 0x000fe20008410000 */
[----:B------:R-:W-:Y:S01]  /*2f70*/  SEL R91, R84, RZ, P5 ;  /* 0x000000ff545b7207 */ /* 0x000fe20002800000 */
[----:B------:R-:W-:Y:S01]  /*2f80*/  FADD.FTZ R112, R170, -R169 ;  /* 0x800000a9aa707221 */ /* 0x000fe20000010000 */
[----:B------:R-:W-:Y:S01]  /*2f90*/  LOP3.LUT P5, RZ, R143, 0xff0000, RZ, 0xc0, !PT ;  /* 0x00ff00008fff7812 */ /* 0x000fe200078ac0ff */
[----:B------:R-:W-:Y:S01]  /*2fa0*/  FFMA.FTZ R85, R174, R116, R115 ;  /* 0x00000074ae557223 */ /* 0x000fe20000010073 */
[----:B------:R-:W-:Y:S01]  /*2fb0*/  SEL R77, R89, RZ, P6 ;  /* 0x000000ff594d7207 */ /* 0x000fe20003000000 */
[----:B------:R-:W-:Y:S01]  /*2fc0*/  FMUL.FTZ R112, R150, R112 ;  /* 0x0000007096707220 */ /* 0x000fe20000410000 */
[----:B------:R-:W-:Y:S01]  /*2fd0*/  LOP3.LUT P6, RZ, R168, 0xff000000, RZ, 0xc0, !PT ;  /* 0xff000000a8ff7812 */ /* 0x000fe200078cc0ff */
[----:B------:R-:W-:Y:S01]  /*2fe0*/  FADD.FTZ R176, R176, -R85 ;  /* 0x80000055b0b07221 */ /* 0x000fe20000010000 */
[----:B------:R-:W-:Y:S01]  /*2ff0*/  SEL R90, R83, RZ, P5 ;  /* 0x000000ff535a7207 */ /* 0x000fe20002800000 */
[-C--:B------:R-:W-:Y:S01]  /*3000*/  FFMA.FTZ R113, R171, R116.reuse, R115 ;  /* 0x00000074ab717223 */ /* 0x080fe20000010073 */
[----:B------:R-:W-:Y:S01]  /*3010*/  LOP3.LUT P5, RZ, R143, 0xff00, RZ, 0xc0, !PT ;  /* 0x0000ff008fff7812 */ /* 0x000fe200078ac0ff */
[----:B------:R-:W-:Y:S01]  /*3020*/  @P2 FADD.FTZ R112, R45, R112 ;  /* 0x000000702d702221 */ /* 0x000fe20000010000 */
[----:B------:R-:W-:Y:S01]  /*3030*/  SEL R79, R84, RZ, P6 ;  /* 0x000000ff544f7207 */ /* 0x000fe20003000000 */
[----:B------:R-:W-:Y:S01]  /*3040*/  FADD.FTZ R113, R172, -R113 ;  /* 0x80000071ac717221 */ /* 0x000fe20000010000 */
[----:B------:R-:W-:Y:S01]  /*3050*/  LOP3.LUT P6, RZ, R168, 0xff0000, RZ, 0xc0, !PT ;  /* 0x00ff0000a8ff7812 */ /* 0x000fe200078cc0ff */
[-C--:B------:R-:W-:Y:S01]  /*3060*/  FFMA.FTZ R167, R167, R116.reuse, R115 ;  /* 0x00000074a7a77223 */ /* 0x080fe20000010073 */
[----:B------:R-:W-:Y:S01]  /*3070*/  SEL R89, R89, RZ, P5 ;  /* 0x000000ff59597207 */ /* 0x000fe20002800000 */
[----:B------:R-:W-:Y:S01]  /*3080*/  FMUL.FTZ R113, R150, R113 ;  /* 0x0000007196717220 */ /* 0x000fe20000410000 */
[----:B------:R-:W-:Y:S01]  /*3090*/  LOP3.LUT P5, RZ, R143, 0xff, RZ, 0xc0, !PT ;  /* 0x000000ff8fff7812 */ /* 0x000fe200078ac0ff */
[----:B------:R-:W-:Y:S01]  /*30a0*/  FADD.FTZ R167, R166, -R167 ;  /* 0x800000a7a6a77221 */ /* 0x000fe20000010000 */
[----:B------:R-:W-:Y:S01]  /*30b0*/  SEL R78, R83, RZ, P6 ;  /* 0x000000ff534e7207 */ /* 0x000fe20003000000 */
[----:B------:R-:W-:Y:S01]  /*30c0*/  @P2 FADD.FTZ R113, R46, R113 ;  /* 0x000000712e712221 */ /* 0x000fe20000010000 */
[----:B------:R-:W-:Y:S01]  /*30d0*/  LOP3.LUT P6, RZ, R168, 0xff, RZ, 0xc0, !PT ;  /* 0x000000ffa8ff7812 */ /* 0x000fe200078cc0ff */
[-CC-:B------:R-:W-:Y:S01]  /*30e0*/  FFMA.FTZ R166, R180, R116.reuse, R115.reuse ;  /* 0x00000074b4a67223 */ /* 0x180fe20000010073 */
[----:B------:R-:W-:Y:S01]  /*30f0*/  SEL R88, R82, RZ, P5 ;  /* 0x000000ff52587207 */ /* 0x000fe20002800000 */
[--C-:B------:R-:W-:Y:S01]  /*3100*/  FFMA.FTZ R168, R173, R116, R115.reuse ;  /* 0x00000074ada87223 */ /* 0x100fe20000010073 */
[----:B------:R-:W-:Y:S01]  /*3110*/  @P1 IADD3 R92, P5, R194, R132, RZ ;  /* 0x00000084c25c1210 */ /* 0x000fe20007fbe0ff */
[----:B------:R-:W-:Y:S01]  /*3120*/  FMUL.FTZ R194, R150, R167 ;  /* 0x000000a796c27220 */ /* 0x000fe20000410000 */
[----:B------:R-:W-:Y:S01]  /*3130*/  SEL R76, R82, RZ, P6 ;  /* 0x000000ff524c7207 */ /* 0x000fe20003000000 */
[----:B------:R-:W-:Y:S01]  /*3140*/  FFMA.FTZ R167, R182, R116, R115 ;  /* 0x00000074b6a77223 */ /* 0x000fe20000010073 */
[----:B------:R-:W-:Y:S01]  /*3150*/  FADD.FTZ R166, R181, -R166 ;  /* 0x800000a6b5a67221 */ /* 0x000fe20000010000 */
[----:B------:R-:W-:-:S02]  /*3160*/  @P1 IMAD.X R93, R193, 0x1, R133, P5 ;  /* 0x00000001c15d1824 */ /* 0x000fc400028e0685 */
[----:B------:R-:W-:Y:S01]  /*3170*/  FMUL.FTZ R193, R150, R176 ;  /* 0x000000b096c17220 */ /* 0x000fe20000410000 */
[----:B------:R0:W-:Y:S01]  /*3180*/  STG.E.128 desc[UR4][R80.64], R76 ;  /* 0x0000004c50007986 */ /* 0x0001e2000c101d04 */
[----:B------:R-:W-:Y:S01]  /*3190*/  LOP3.LUT P5, RZ, R165, 0xff00, RZ, 0xc0, !PT ;  /* 0x0000ff00a5ff7812 */ /* 0x000fe200078ac0ff */
[----:B------:R-:W-:Y:S01]  /*31a0*/  @P2 FADD.FTZ R194, R44, R194 ;  /* 0x000000c22cc22221 */ /* 0x000fe20000010000 */
[----:B------:R-:W-:Y:S01]  /*31b0*/  @P2 FADD.FTZ R193, R47, R193 ;  /* 0x000000c12fc12221 */ /* 0x000fe20000010000 */
[----:B------:R-:W-:Y:S01]  /*31c0*/  FADD.FTZ R167, R183, -R167 ;  /* 0x800000a7b7a77221 */ /* 0x000fe20000010000 */
[----:B------:R-:W-:Y:S01]  /*31d0*/  FMUL.FTZ R166, R150, R166 ;  /* 0x000000a696a67220 */ /* 0x000fe20000410000 */
[----:B------:R-:W-:Y:S01]  /*31e0*/  FMUL.FTZ R176, R194, UR17 ;  /* 0x00000011c2b07c20 */ /* 0x000fe20008410000 */
[----:B------:R-:W-:Y:S01]  /*31f0*/  FMUL.FTZ R82, R193, UR17 ;  /* 0x00000011c1527c20 */ /* 0x000fe20008410000 */
[----:B------:R-:W-:Y:S01]  /*3200*/  FMUL.FTZ R167, R150, R167 ;  /* 0x000000a796a77220 */ /* 0x000fe20000410000 */
[----:B------:R-:W-:Y:S01]  /*3210*/  FADD.FTZ R168, R175, -R168 ;  /* 0x800000a8afa87221 */ /* 0x000fe20000010000 */
[----:B------:R-:W-:Y:S01]  /*3220*/  @P2 FADD.FTZ R166, R50, R166 ;  /* 0x000000a632a62221 */ /* 0x000fe20000010000 */
[----:B------:R-:W-:Y:S01]  /*3230*/  FFMA.FTZ R118, R184, R116, R115 ;  /* 0x00000074b8767223 */ /* 0x000fe20000010073 */
[----:B------:R-:W-:Y:S01]  /*3240*/  @P2 FADD.FTZ R167, R51, R167 ;  /* 0x000000a733a72221 */ /* 0x000fe20000010000 */
[----:B------:R-:W-:Y:S01]  /*3250*/  FMUL.FTZ R168, R150, R168 ;  /* 0x000000a896a87220 */ /* 0x000fe20000410000 */
[----:B------:R-:W-:Y:S01]  /*3260*/  FMUL.FTZ R174, R166, UR17 ;  /* 0x00000011a6ae7c20 */ /* 0x000fe20008410000 */
[----:B------:R-:W-:Y:S01]  /*3270*/  FADD.FTZ R118, R185, -R118 ;  /* 0x80000076b9767221 */ /* 0x000fe20000010000 */
[----:B------:R-:W-:Y:S01]  /*3280*/  FMUL.FTZ R173, R167, UR17 ;  /* 0x00000011a7ad7c20 */ /* 0x000fe20008410000 */
[----:B------:R-:W-:Y:S01]  /*3290*/  @P2 FADD.FTZ R168, R48, R168 ;  /* 0x000000a830a82221 */ /* 0x000fe20000010000 */
[----:B0-----:R-:W-:Y:S01]  /*32a0*/  FMUL.FTZ R80, R112, UR17 ;  /* 0x0000001170507c20 */ /* 0x001fe20008410000 */
[----:B------:R-:W-:Y:S01]  /*32b0*/  FMUL.FTZ R81, R113, UR17 ;  /* 0x0000001171517c20 */ /* 0x000fe20008410000 */
[--C-:B------:R-:W-:Y:S01]  /*32c0*/  FFMA.FTZ R188, R188, R116, R115.reuse ;  /* 0x00000074bcbc7223 */ /* 0x100fe20000010073 */
[----:B------:R-:W-:Y:S01]  /*32d0*/  FMUL.FTZ R169, R168, UR17 ;  /* 0x00000011a8a97c20 */ /* 0x000fe20008410000 */
[----:B------:R-:W-:Y:S01]  /*32e0*/  FMUL.FTZ R118, R150, R118 ;  /* 0x0000007696767220 */ /* 0x000fe20000410000 */
[----:B------:R-:W-:Y:S01]  /*32f0*/  SEL R77, R80, RZ, P5 ;  /* 0x000000ff504d7207 */ /* 0x000fe20002800000 */
[----:B------:R-:W-:Y:S01]  /*3300*/  FADD.FTZ R111, R111, -R188 ;  /* 0x800000bc6f6f7221 */ /* 0x000fe20000010000 */
[----:B------:R-:W-:Y:S01]  /*3310*/  LOP3.LUT P5, RZ, R165, 0xff000000, RZ, 0xc0, !PT ;  /* 0xff000000a5ff7812 */ /* 0x000fe200078ac0ff */
[--C-:B------:R-:W-:Y:S01]  /*3320*/  FFMA.FTZ R178, R178, R116, R115.reuse ;  /* 0x00000074b2b27223 */ /* 0x100fe20000010073 */
[----:B------:R-:W-:Y:S01]  /*3330*/  @P2 FADD.FTZ R118, R57, R118 ;  /* 0x0000007639762221 */ /* 0x000fe20000010000 */
[----:B------:R-:W-:Y:S01]  /*3340*/  FMUL.FTZ R154, R150, R111 ;  /* 0x0000006f969a7220 */ /* 0x000fe20000410000 */
[----:B------:R-:W-:Y:S01]  /*3350*/  SEL R79, R82, RZ, P5 ;  /* 0x000000ff524f7207 */ /* 0x000fe20002800000 */
[----:B------:R-:W-:Y:S01]  /*3360*/  FADD.FTZ R178, R108, -R178 ;  /* 0x800000b26cb27221 */ /* 0x000fe20000010000 */
[----:B------:R-:W-:Y:S01]  /*3370*/  LOP3.LUT P5, RZ, R165, 0xff0000, RZ, 0xc0, !PT ;  /* 0x00ff0000a5ff7812 */ /* 0x000fe200078ac0ff */
[----:B------:R-:W-:Y:S01]  /*3380*/  FMUL.FTZ R170, R118, UR17 ;  /* 0x0000001176aa7c20 */ /* 0x000fe20008410000 */
[----:B------:R-:W-:Y:S01]  /*3390*/  @P2 FADD.FTZ R154, R59, R154 ;  /* 0x0000009a3b9a2221 */ /* 0x000fe20000010000 */
[----:B------:R-:W-:Y:S01]  /*33a0*/  FMUL.FTZ R155, R150, R178 ;  /* 0x000000b2969b7220 */ /* 0x000fe20000410000 */
[----:B------:R-:W-:Y:S01]  /*33b0*/  SEL R78, R81, RZ, P5 ;  /* 0x000000ff514e7207 */ /* 0x000fe20002800000 */
[-CC-:B------:R-:W-:Y:S01]  /*33c0*/  FFMA.FTZ R109, R109, R116.reuse, R115.reuse ;  /* 0x000000746d6d7223 */ /* 0x180fe20000010073 */
[----:B------:R-:W-:Y:S01]  /*33d0*/  LOP3.LUT P5, RZ, R165, 0xff, RZ, 0xc0, !PT ;  /* 0x000000ffa5ff7812 */ /* 0x000fe200078ac0ff */
[----:B------:R-:W-:Y:S01]  /*33e0*/  FFMA.FTZ R165, R177, R116, R115 ;  /* 0x00000074b1a57223 */ /* 0x000fe20000010073 */
[----:B------:R-:W-:Y:S01]  /*33f0*/  FMUL.FTZ R175, R154, UR17 ;  /* 0x000000119aaf7c20 */ /* 0x000fe20008410000 */
[----:B------:R-:W-:Y:S01]  /*3400*/  @P2 FADD.FTZ R155, R56, R155 ;  /* 0x0000009b389b2221 */ /* 0x000fe20000010000 */
[----:B------:R-:W-:Y:S01]  /*3410*/  SEL R76, R176, RZ, P5 ;  /* 0x000000ffb04c7207 */ /* 0x000fe20002800000 */
[----:B------:R-:W-:Y:S01]  /*3420*/  FADD.FTZ R165, R179, -R165 ;  /* 0x800000a5b3a57221 */ /* 0x000fe20000010000 */
[----:B------:R-:W-:Y:S01]  /*3430*/  LOP3.LUT P5, RZ, R144, 0xff000000, RZ, 0xc0, !PT ;  /* 0xff00000090ff7812 */ /* 0x000fe200078ac0ff */
[----:B------:R-:W-:Y:S01]  /*3440*/  FADD.FTZ R110, R110, -R109 ;  /* 0x8000006d6e6e7221 */ /* 0x000fe20000010000 */
[----:B------:R-:W-:Y:S01]  /*3450*/  LOP3.LUT P6, RZ, R163, 0xff0000, RZ, 0xc0, !PT ;  /* 0x00ff0000a3ff7812 */ /* 0x000fe200078cc0ff */
[----:B------:R-:W-:Y:S01]  /*3460*/  FMUL.FTZ R165, R150, R165 ;  /* 0x000000a596a57220 */ /* 0x000fe20000410000 */
[----:B------:R-:W-:Y:S01]  /*3470*/  SEL R179, R82, RZ, P5 ;  /* 0x000000ff52b37207 */ /* 0x000fe20002800000 */
[----:B------:R-:W-:Y:S01]  /*3480*/  FMUL.FTZ R119, R150, R110 ;  /* 0x0000006e96777220 */ /* 0x000fe20000410000 */
[----:B------:R-:W-:Y:S01]  /*3490*/  LOP3.LUT P5, RZ, R144, 0xff0000, RZ, 0xc0, !PT ;  /* 0x00ff000090ff7812 */ /* 0x000fe200078ac0ff */
[----:B------:R-:W-:-:S02]  /*34a0*/  @P2 FADD.FTZ R165, R49, R165 ;  /* 0x000000a531a52221 */ /* 0x000fc40000010000 */
[----:B------:R-:W-:Y:S01]  /*34b0*/  @P2 FADD.FTZ R119, R58, R119 ;  /* 0x000000773a772221 */ /* 0x000fe20000010000 */
[----:B------:R-:W-:Y:S01]  /*34c0*/  SEL R180, R81, RZ, P5 ;  /* 0x000000ff51b47207 */ /* 0x000fe20002800000 */
[----:B------:R-:W-:Y:S01]  /*34d0*/  FMUL.FTZ R171, R165, UR17 ;  /* 0x00000011a5ab7c20 */ /* 0x000fe20008410000 */
[----:B------:R-:W-:Y:S01]  /*34e0*/  LOP3.LUT P5, RZ, R144, 0xff00, RZ, 0xc0, !PT ;  /* 0x0000ff0090ff7812 */ /* 0x000fe200078ac0ff */
[----:B------:R-:W-:-:S03]  /*34f0*/  FMUL.FTZ R172, R119, UR17 ;  /* 0x0000001177ac7c20 */ /* 0x000fc60008410000 */
[----:B------:R-:W-:Y:S02]  /*3500*/  SEL R177, R80, RZ, P5 ;  /* 0x000000ff50b17207 */ /* 0x000fe40002800000 */
[----:B------:R-:W-:Y:S02]  /*3510*/  LOP3.LUT P5, RZ, R144, 0xff, RZ, 0xc0, !PT ;  /* 0x000000ff90ff7812 */ /* 0x000fe400078ac0ff */
[----:B------:R-:W-:Y:S02]  /*3520*/  SEL R86, R172, RZ, P6 ;  /* 0x000000ffac567207 */ /* 0x000fe40003000000 */
[----:B------:R-:W-:Y:S02]  /*3530*/  SEL R176, R176, RZ, P5 ;  /* 0x000000ffb0b07207 */ /* 0x000fe40002800000 */
[----:B------:R-:W-:Y:S02]  /*3540*/  LOP3.LUT P5, RZ, R164, 0xff00, RZ, 0xc0, !PT ;  /* 0x0000ff00a4ff7812 */ /* 0x000fe400078ac0ff */
[----:B------:R-:W-:-:S02]  /*3550*/  IADD3 R110, P6, R162, UR20, RZ ;  /* 0x00000014a26e7c10 */ /* 0x000fc4000ffde0ff */
[----:B------:R-:W-:Y:S02]  /*3560*/  SEL R81, R171, RZ, P5 ;  /* 0x000000ffab517207 */ /* 0x000fe40002800000 */
[C---:B------:R-:W-:Y:S02]  /*3570*/  LOP3.LUT P5, RZ, R164.reuse, 0xff000000, RZ, 0xc0, !PT ;  /* 0xff000000a4ff7812 */ /* 0x040fe400078ac0ff */
[----:B------:R-:W-:Y:S02]  /*3580*/  IADD3.X R111, R161, UR21, RZ, P6, !PT ;  /* 0x00000015a16f7c10 */ /* 0x000fe4000b7fe4ff */
[----:B------:R-:W-:Y:S02]  /*3590*/  SEL R83, R173, RZ, P5 ;  /* 0x000000ffad537207 */ /* 0x000fe40002800000 */
[----:B------:R-:W-:Y:S02]  /*35a0*/  LOP3.LUT P5, RZ, R164, 0xff0000, RZ, 0xc0, !PT ;  /* 0x00ff0000a4ff7812 */ /* 0x000fe400078ac0ff */
[----:B------:R-:W-:-:S02]  /*35b0*/  @P1 IADD3 R108, P6, R162, R132, RZ ;  /* 0x00000084a26c1210 */ /* 0x000fc40007fde0ff */
[----:B------:R-:W-:Y:S02]  /*35c0*/  SEL R82, R174, RZ, P5 ;  /* 0x000000ffae527207 */ /* 0x000fe40002800000 */
[----:B------:R-:W-:Y:S01]  /*35d0*/  LOP3.LUT P5, RZ, R164, 0xff, RZ, 0xc0, !PT ;  /* 0x000000ffa4ff7812 */ /* 0x000fe200078ac0ff */
[----:B------:R-:W-:Y:S01]  /*35e0*/  FMUL.FTZ R164, R155, UR17 ;  /* 0x000000119ba47c20 */ /* 0x000fe20008410000 */
[----:B------:R-:W-:Y:S02]  /*35f0*/  @P1 IADD3.X R109, R161, R133, RZ, P6, !PT ;  /* 0x00000085a16d1210 */ /* 0x000fe400037fe4ff */
[----:B------:R-:W-:Y:S02]  /*3600*/  SEL R80, R169, RZ, P5 ;  /* 0x000000ffa9507207 */ /* 0x000fe40002800000 */
[----:B------:R-:W-:-:S04]  /*3610*/  LOP3.LUT P5, RZ, R145, 0xff000000, RZ, 0xc0, !PT ;  /* 0xff00000091ff7812 */ /* 0x000fc800078ac0ff */
        /* <DEDUP_REMOVED lines=21> */
[----:B------:R-:W-:-:S04]  /*3770*/  ISETP.NE.U32.AND P5, PT, R132, RZ, PT ;  /* 0x000000ff8400720c */ /* 0x000fc80003fa5070 */
[----:B------:R-:W-:-:S04]  /*3780*/  ISETP.NE.AND.EX P5, PT, R133, RZ, PT, P5 ;  /* 0x000000ff8500720c */ /* 0x000fc80003fa5350 */
[----:B------:R-:W-:Y:S02]  /*3790*/  SEL R91, R91, R75, P5 ;  /* 0x0000004b5b5b7207 */ /* 0x000fe40002800000 */
[----:B------:R-:W-:Y:S02]  /*37a0*/  SEL R90, R90, R74, P5 ;  /* 0x0000004a5a5a7207 */ /* 0x000fe40002800000 */
[----:B------:R-:W-:Y:S02]  /*37b0*/  SEL R89, R89, R73, P5 ;  /* 0x0000004959597207 */ /* 0x000fe40002800000 */
[----:B------:R-:W-:-:S05]  /*37c0*/  SEL R88, R88, R72, P5 ;  /* 0x0000004858587207 */ /* 0x000fca0002800000 */
[----:B------:R0:W-:Y:S01]  /*37d0*/  @P1 STG.E.128 desc[UR4][R92.64], R88 ;  /* 0x000000585c001986 */ /* 0x0001e2000c101d04 */
[----:B------:R-:W-:Y:S05]  /*37e0*/  @!P4 BRA `(.L_x_2639) ;  /* 0x00000000001cc947 */ /* 0x000fea0003800000 */
[----:B------:R-:W-:Y:S02]  /*37f0*/  IADD3 R162, P6, R162, UR18, RZ ;  /* 0x00000012a2a27c10 */ /* 0x000fe4000ffde0ff */
[----:B0-----:R-:W-:Y:S02]  /*3800*/  SEL R91, R193, R71, P3 ;  /* 0x00000047c15b7207 */ /* 0x001fe40001800000 */
[----:B------:R-:W-:Y:S02]  /*3810*/  IADD3.X R163, R161, UR19, RZ, P6, !PT ;  /* 0x00000013a1a37c10 */ /* 0x000fe4000b7fe4ff */
[----:B------:R-:W-:Y:S02]  /*3820*/  SEL R90, R113, R70, P3 ;  /* 0x00000046715a7207 */ /* 0x000fe40001800000 */
[----:B------:R-:W-:Y:S02]  /*3830*/  SEL R89, R112, R69, P3 ;  /* 0x0000004570597207 */ /* 0x000fe40001800000 */
[----:B------:R-:W-:-:S05]  /*3840*/  SEL R88, R194, R68, P3 ;  /* 0x00000044c2587207 */ /* 0x000fca0001800000 */
[----:B------:R1:W-:Y:S02]  /*3850*/  STG.E.128 desc[UR4][R162.64], R88 ;  /* 0x00000058a2007986 */ /* 0x0003e4000c101d04 */
.L_x_2639:
[----:B------:R2:W-:Y:S01]  /*3860*/  STG.E.128 desc[UR4][R110.64], R76 ;  /* 0x0000004c6e007986 */ /* 0x0005e2000c101d04 */
[----:B------:R-:W-:-:S04]  /*3870*/  IADD3 R112, P6, R160, UR20, RZ ;  /* 0x00000014a0707c10 */ /* 0x000fc8000ffde0ff */
[----:B------:R-:W-:Y:S02]  /*3880*/  IADD3.X R113, R159, UR21, RZ, P6, !PT ;  /* 0x000000159f717c10 */ /* 0x000fe4000b7fe4ff */
[----:B0-----:R-:W-:-:S04]  /*3890*/  @P1 IADD3 R92, P6, R160, R132, RZ ;  /* 0x00000084a05c1210 */ /* 0x001fc80007fde0ff */
[----:B------:R-:W-:Y:S02]  /*38a0*/  @P1 IADD3.X R93, R159, R133, RZ, P6, !PT ;  /* 0x000000859f5d1210 */ /* 0x000fe400037fe4ff */
[----:B-1----:R-:W-:-:S04]  /*38b0*/  IADD3 R88, P6, R158, UR20, RZ ;  /* 0x000000149e587c10 */ /* 0x002fc8000ffde0ff */
[----:B------:R-:W-:Y:S02]  /*38c0*/  IADD3.X R89, R157, UR21, RZ, P6, !PT ;  /* 0x000000159d597c10 */ /* 0x000fe4000b7fe4ff */
[----:B--2---:R-:W-:Y:S02]  /*38d0*/  SEL R79, R179, R75, P5 ;  /* 0x0000004bb34f7207 */ /* 0x004fe40002800000 */
[----:B------:R-:W-:Y:S02]  /*38e0*/  SEL R78, R180, R74, P5 ;  /* 0x0000004ab44e7207 */ /* 0x000fe40002800000 */
[----:B------:R-:W-:Y:S02]  /*38f0*/  SEL R77, R177, R73, P5 ;  /* 0x00000049b14d7207 */ /* 0x000fe40002800000 */
[----:B------:R-:W-:Y:S02]  /*3900*/  SEL R76, R176, R72, P5 ;  /* 0x00000048b04c7207 */ /* 0x000fe40002800000 */
[----:B------:R-:W-:-:S03]  /*3910*/  @P1 IADD3 R90, P6, R158, R132, RZ ;  /* 0x000000849e5a1210 */ /* 0x000fc60007fde0ff */
[----:B------:R0:W-:Y:S01]  /*3920*/  @P1 STG.E.128 desc[UR4][R108.64], R76 ;  /* 0x0000004c6c001986 */ /* 0x0001e2000c101d04 */
[----:B------:R-:W-:Y:S01]  /*3930*/  @P1 IADD3.X R91, R157, R133, RZ, P6, !PT ;  /* 0x000000859d5b1210 */ /* 0x000fe200037fe4ff */
[----:B------:R-:W-:Y:S08]  /*3940*/  @!P4 BRA `(.L_x_2640) ;  /* 0x00000000001cc947 */ /* 0x000ff00003800000 */
[----:B------:R-:W-:Y:S02]  /*3950*/  IADD3 R160, P6, R160, UR18, RZ ;  /* 0x00000012a0a07c10 */ /* 0x000fe4000ffde0ff */
[----:B0-----:R-:W-:Y:S02]  /*3960*/  SEL R79, R167, R71, P3 ;  /* 0x00000047a74f7207 */ /* 0x001fe40001800000 */
[----:B------:R-:W-:Y:S02]  /*3970*/  IADD3.X R161, R159, UR19, RZ, P6, !PT ;  /* 0x000000139fa17c10 */ /* 0x000fe4000b7fe4ff */
[----:B------:R-:W-:Y:S02]  /*3980*/  SEL R78, R166, R70, P3 ;  /* 0x00000046a64e7207 */ /* 0x000fe40001800000 */
[----:B------:R-:W-:Y:S02]  /*3990*/  SEL R77, R165, R69, P3 ;  /* 0x00000045a54d7207 */ /* 0x000fe40001800000 */
[----:B------:R-:W-:-:S05]  /*39a0*/  SEL R76, R168, R68, P3 ;  /* 0x00000044a84c7207 */ /* 0x000fca0001800000 */
[----:B------:R1:W-:Y:S02]  /*39b0*/  STG.E.128 desc[UR4][R160.64], R76 ;  /* 0x0000004ca0007986 */ /* 0x0003e4000c101d04 */
.L_x_2640:
[----:B------:R2:W-:Y:S01]  /*39c0*/  STG.E.128 desc[UR4][R112.64], R80 ;  /* 0x0000005070007986 */ /* 0x0005e2000c101d04 */
[----:B01----:R-:W-:Y:S02]  /*39d0*/  SEL R79, R175, R75, P5 ;  /* 0x0000004baf4f7207 */ /* 0x003fe40002800000 */
[----:B------:R-:W-:Y:S02]  /*39e0*/  SEL R78, R172, R74, P5 ;  /* 0x0000004aac4e7207 */ /* 0x000fe40002800000 */
[----:B------:R-:W-:Y:S02]  /*39f0*/  SEL R77, R170, R73, P5 ;  /* 0x00000049aa4d7207 */ /* 0x000fe40002800000 */
[----:B------:R-:W-:Y:S02]  /*3a00*/  SEL R76, R164, R72, P5 ;  /* 0x00000048a44c7207 */ /* 0x000fe40002800000 */
[----:B--2---:R-:W-:Y:S02]  /*3a10*/  SEL R83, R173, R75, P5 ;  /* 0x0000004bad537207 */ /* 0x004fe40002800000 */
[----:B------:R-:W-:-:S02]  /*3a20*/  SEL R82, R174, R74, P5 ;  /* 0x0000004aae527207 */ /* 0x000fc40002800000 */
        /* <DEDUP_REMOVED lines=11> */
.L_x_2641:
[----:B------:R2:W-:Y:S01]  /*3ae0*/  STG.E.128 desc[UR4][R88.64], R84 ;  /* 0x0000005458007986 */ /* 0x0005e2000c101d04 */
[-CC-:B01----:R-:W-:Y:S01]  /*3af0*/  FFMA.FTZ R81, R102, R116.reuse, R115.reuse ;  /* 0x0000007466517223 */ /* 0x183fe20000010073 */
        /* <DEDUP_REMOVED lines=8> */
[C---:B------:R-:W-:Y:S01]  /*3b80*/  FMUL.FTZ R83, R150.reuse, R81 ;  /* 0x0000005196537220 */ /* 0x040fe20000410000 */
[C---:B------:R-:W-:Y:S01]  /*3b90*/  FMUL.FTZ R82, R150.reuse, R121 ;  /* 0x0000007996527220 */ /* 0x040fe20000410000 */
[----:B------:R-:W-:Y:S01]  /*3ba0*/  FMUL.FTZ R93, R150, R93 ;  /* 0x0000005d965d7220 */ /* 0x000fe20000410000 */
[----:B------:R-:W-:Y:S01]  /*3bb0*/  PRMT R163, R117, 0x7610, R163 ;  /* 0x0000761075a37816 */ /* 0x000fe200000000a3 */
[----:B------:R-:W-:Y:S01]  /*3bc0*/  @P2 FADD.FTZ R83, R60, R83 ;  /* 0x000000533c532221 */ /* 0x000fe20000010000 */
[----:B------:R-:W-:Y:S01]  /*3bd0*/  @P2 FADD.FTZ R82, R61, R82 ;  /* 0x000000523d522221 */ /* 0x000fe20000010000 */
[----:B------:R-:W-:Y:S01]  /*3be0*/  @P2 FADD.FTZ R93, R62, R93 ;  /* 0x0000005d3e5d2221 */ /* 0x000fe20000010000 */
[----:B--2---:R-:W-:-:S04]  /*3bf0*/  FMUL.FTZ R84, R150, R123 ;  /* 0x0000007b96547220 */ /* 0x004fc80000410000 */
[----:B------:R-:W-:Y:S01]  /*3c00*/  @P2 FADD.FTZ R84, R63, R84 ;  /* 0x000000543f542221 */ /* 0x000fe20000010000 */
[----:B0-----:R-:W-:Y:S06]  /*3c10*/  @!P4 BRA `(.L_x_2642) ;  /* 0x00000000001cc947 */ /* 0x001fec0003800000 */
[----:B------:R-:W-:Y:S02]  /*3c20*/  IADD3 R80, P6, R153, UR18, RZ ;  /* 0x0000001299507c10 */ /* 0x000fe4000ffde0ff */
[----:B------:R-:W-:Y:S02]  /*3c30*/  SEL R79, R84, R71, P3 ;  /* 0x00000047544f7207 */ /* 0x000fe40001800000 */
[----:B------:R-:W-:Y:S02]  /*3c40*/  IADD3.X R81, R156, UR19, RZ, P6, !PT ;  /* 0x000000139c517c10 */ /* 0x000fe4000b7fe4ff */
[----:B------:R-:W-:Y:S02]  /*3c50*/  SEL R78, R93, R70, P3 ;  /* 0x000000465d4e7207 */ /* 0x000fe40001800000 */
[----:B------:R-:W-:Y:S02]  /*3c60*/  SEL R77, R82, R69, P3 ;  /* 0x00000045524d7207 */ /* 0x000fe40001800000 */
[----:B------:R-:W-:-:S05]  /*3c70*/  SEL R76, R83, R68, P3 ;  /* 0x00000044534c7207 */ /* 0x000fca0001800000 */
[----:B------:R0:W-:Y:S02]  /*3c80*/  STG.E.128 desc[UR4][R80.64], R76 ;  /* 0x0000004c50007986 */ /* 0x0001e4000c101d04 */
.L_x_2642:
[----:B------:R-:W-:Y:S01]  /*3c90*/  IADD3 R88, P6, R153, UR20, RZ ;  /* 0x0000001499587c10 */ /* 0x000fe2000ffde0ff */
[----:B0-----:R-:W-:Y:S01]  /*3ca0*/  FMUL.FTZ R79, R84, UR17 ;  /* 0x00000011544f7c20 */ /* 0x001fe20008410000 */
[----:B------:R-:W-:Y:S01]  /*3cb0*/  FMUL.FTZ R78, R93, UR17 ;  /* 0x000000115d4e7c20 */ /* 0x000fe20008410000 */
[----:B------:R-:W-:Y:S01]  /*3cc0*/  FMUL.FTZ R77, R82, UR17 ;  /* 0x00000011524d7c20 */ /* 0x000fe20008410000 */
[----:B------:R-:W-:Y:S01]  /*3cd0*/  IADD3.X R89, R156, UR21, RZ, P6, !PT ;  /* 0x000000159c597c10 */ /* 0x000fe2000b7fe4ff */
[----:B------:R-:W-:Y:S01]  /*3ce0*/  FMUL.FTZ R76, R83, UR17 ;  /* 0x00000011534c7c20 */ /* 0x000fe20008410000 */
[----:B------:R-:W-:Y:S01]  /*3cf0*/  @P1 IADD3 R90, P6, R153, R132, RZ ;  /* 0x00000084995a1210 */ /* 0x000fe20007fde0ff */
[-CC-:B------:R-:W-:Y:S01]  /*3d00*/  FFMA.FTZ R83, R106, R116.reuse, R115.reuse ;  /* 0x000000746a537223 */ /* 0x180fe20000010073 */
[-CC-:B------:R-:W-:Y:S01]  /*3d10*/  FFMA.FTZ R107, R107, R116.reuse, R115.reuse ;  /* 0x000000746b6b7223 */ /* 0x180fe20000010073 */
[-CC-:B------:R-:W-:Y:S01]  /*3d20*/  FFMA.FTZ R97, R97, R116.reuse, R115.reuse ;  /* 0x0000007461617223 */ /* 0x180fe20000010073 */
[----:B------:R-:W-:Y:S01]  /*3d30*/  FFMA.FTZ R94, R94, R116, R115 ;  /* 0x000000745e5e7223 */ /* 0x000fe20000010073 */
[----:B------:R-:W-:Y:S01]  /*3d40*/  @P1 IMAD.X R91, R156, 0x1, R133, P6 ;  /* 0x000000019c5b1824 */ /* 0x000fe200030e0685 */
[----:B------:R-:W-:Y:S01]  /*3d50*/  LOP3.LUT P6, RZ, R147, 0xff000000, RZ, 0xc0, !PT ;  /* 0xff00000093ff7812 */ /* 0x000fe200078cc0ff */
[----:B------:R-:W-:Y:S01]  /*3d60*/  FADD.FTZ R83, R96, -R83 ;  /* 0x8000005360537221 */ /* 0x000fe20000010000 */
[----:B------:R-:W-:Y:S01]  /*3d70*/  FADD.FTZ R107, R114, -R107 ;  /* 0x8000006b726b7221 */ /* 0x000fe20000010000 */
[----:B------:R-:W-:Y:S01]  /*3d80*/  FADD.FTZ R97, R98, -R97 ;  /* 0x8000006162617221 */ /* 0x000fe20000010000 */
[----:B------:R-:W-:Y:S01]  /*3d90*/  SEL R80, R79, RZ, P6 ;  /* 0x000000ff4f507207 */ /* 0x000fe20003000000 */
[C---:B------:R-:W-:Y:S01]  /*3da0*/  FMUL.FTZ R83, R150.reuse, R83 ;  /* 0x0000005396537220 */ /* 0x040fe20000410000 */
[----:B------:R-:W-:Y:S01]  /*3db0*/  LOP3.LUT P6, RZ, R147, 0xff0000, RZ, 0xc0, !PT ;  /* 0x00ff000093ff7812 */ /* 0x000fe200078cc0ff */
[C---:B------:R-:W-:Y:S01]  /*3dc0*/  FMUL.FTZ R82, R150.reuse, R107 ;  /* 0x0000006b96527220 */ /* 0x040fe20000410000 */
[----:B------:R-:W-:Y:S01]  /*3dd0*/  FMUL.FTZ R97, R150, R97 ;  /* 0x0000006196617220 */ /* 0x000fe20000410000 */
[----:B------:R-:W-:Y:S01]  /*3de0*/  @P2 FADD.FTZ R83, R64, R83 ;  /* 0x0000005340532221 */ /* 0x000fe20000010000 */
[----:B------:R-:W-:Y:S01]  /*3df0*/  SEL R81, R78, RZ, P6 ;  /* 0x000000ff4e517207 */ /* 0x000fe20003000000 */
[----:B------:R-:W-:Y:S01]  /*3e00*/  @P2 FADD.FTZ R82, R65, R82 ;  /* 0x0000005241522221 */ /* 0x000fe20000010000 */
[----:B------:R-:W-:Y:S01]  /*3e10*/  LOP3.LUT P6, RZ, R147, 0xff00, RZ, 0xc0, !PT ;  /* 0x0000ff0093ff7812 */ /* 0x000fe200078cc0ff */
[----:B------:R-:W-:Y:S01]  /*3e20*/  FMUL.FTZ R84, R83, UR17 ;  /* 0x0000001153547c20 */ /* 0x000fe20008410000 */
[----:B------:R-:W-:Y:S01]  /*3e30*/  FADD.FTZ R99, R99, -R94 ;  /* 0x8000005e63637221 */ /* 0x000fe20000010000 */
[----:B------:R-:W-:Y:S01]  /*3e40*/  FMUL.FTZ R85, R82, UR17 ;  /* 0x0000001152557c20 */ /* 0x000fe20008410000 */
[----:B------:R-:W-:Y:S01]  /*3e50*/  SEL R102, R77, RZ, P6 ;  /* 0x000000ff4d667207 */ /* 0x000fe20003000000 */
[----:B------:R-:W-:Y:S01]  /*3e60*/  @P2 FADD.FTZ R97, R66, R97 ;  /* 0x0000006142612221 */ /* 0x000fe20000010000 */
[----:B------:R-:W-:Y:S01]  /*3e70*/  LOP3.LUT P6, RZ, R147, 0xff, RZ, 0xc0, !PT ;  /* 0x000000ff93ff7812 */ /* 0x000fe200078cc0ff */
[----:B------:R-:W-:Y:S01]  /*3e80*/  FMUL.FTZ R150, R150, R99 ;  /* 0x0000006396967220 */ /* 0x000fe20000410000 */
[----:B------:R-:W-:Y:S01]  /*3e90*/  SEL R68, R83, R68, P3 ;  /* 0x0000004453447207 */ /* 0x000fe20001800000 */
[----:B------:R-:W-:Y:S01]  /*3ea0*/  FMUL.FTZ R92, R97, UR17 ;  /* 0x00000011615c7c20 */ /* 0x000fe20008410000 */
[----:B------:R-:W-:Y:S01]  /*3eb0*/  SEL R87, R76, RZ, P6 ;  /* 0x000000ff4c577207 */ /* 0x000fe20003000000 */
[----:B------:R-:W-:Y:S01]  /*3ec0*/  @P2 FADD.FTZ R150, R67, R150 ;  /* 0x0000009643962221 */ /* 0x000fe20000010000 */
[----:B------:R-:W-:-:S02]  /*3ed0*/  LOP3.LUT P6, RZ, R152, 0xff00, RZ, 0xc0, !PT ;  /* 0x0000ff0098ff7812 */ /* 0x000fc400078cc0ff */
[----:B------:R-:W-:Y:S01]  /*3ee0*/  LOP3.LUT P2, RZ, R148, 0xff0000, RZ, 0xc0, !PT ;  /* 0x00ff000094ff7812 */ /* 0x000fe2000784c0ff */
[----:B------:R-:W-:Y:S01]  /*3ef0*/  FMUL.FTZ R98, R150, UR17 ;  /* 0x0000001196627c20 */ /* 0x000fe20008410000 */
[----:B------:R-:W-:Y:S02]  /*3f00*/  SEL R77, R77, RZ, P6 ;  /* 0x000000ff4d4d7207 */ /* 0x000fe40003000000 */
[----:B------:R-:W-:Y:S02]  /*3f10*/  LOP3.LUT P6, RZ, R152, 0xff000000, RZ, 0xc0, !PT ;  /* 0xff00000098ff7812 */ /* 0x000fe400078cc0ff */
[----:B------:R-:W-:Y:S02]  /*3f20*/  SEL R99, R92, RZ, P2 ;  /* 0x000000ff5c637207 */ /* 0x000fe40001000000 */
[----:B------:R-:W-:Y:S02]  /*3f30*/  SEL R79, R79, RZ, P6 ;  /* 0x000000ff4f4f7207 */ /* 0x000fe40003000000 */
[----:B------:R-:W-:-:S02]  /*3f40*/  LOP3.LUT P6, RZ, R152, 0xff0000, RZ, 0xc0, !PT ;  /* 0x00ff000098ff7812 */ /* 0x000fc400078cc0ff */
[----:B------:R-:W-:Y:S02]  /*3f50*/  LOP3.LUT P2, RZ, R148, 0xff000000, RZ, 0xc0, !PT ;  /* 0xff00000094ff7812 */ /* 0x000fe4000784c0ff */
[----:B------:R-:W-:Y:S02]  /*3f60*/  SEL R78, R78, RZ, P6 ;  /* 0x000000ff4e4e7207 */ /* 0x000fe40003000000 */
[----:B------:R-:W-:Y:S02]  /*3f70*/  LOP3.LUT P6, RZ, R152, 0xff, RZ, 0xc0, !PT ;  /* 0x000000ff98ff7812 */ /* 0x000fe400078cc0ff */
[----:B------:R-:W-:Y:S02]  /*3f80*/  SEL R69, R82, R69, P3 ;  /* 0x0000004552457207 */ /* 0x000fe40001800000 */
[----:B------:R-:W-:Y:S02]  /*3f90*/  SEL R76, R76, RZ, P6 ;  /* 0x000000ff4c4c7207 */ /* 0x000fe40003000000 */
[----:B------:R-:W-:-:S02]  /*3fa0*/  LOP3.LUT P6, RZ, R148, 0xff, RZ, 0xc0, !PT ;  /* 0x000000ff94ff7812 */ /* 0x000fc400078cc0ff */
[----:B------:R-:W-:Y:S01]  /*3fb0*/  SEL R70, R97, R70, P3 ;  /* 0x0000004661467207 */ /* 0x000fe20001800000 */
[----:B------:R0:W-:Y:S01]  /*3fc0*/  STG.E.128 desc[UR4][R88.64], R76 ;  /* 0x0000004c58007986 */ /* 0x0001e2000c101d04 */
[----:B------:R-:W-:Y:S02]  /*3fd0*/  SEL R103, R84, RZ, P6 ;  /* 0x000000ff54677207 */ /* 0x000fe40003000000 */
[----:B------:R-:W-:Y:S02]  /*3fe0*/  LOP3.LUT P6, RZ, R148, 0xff00, RZ, 0xc0, !PT ;  /* 0x0000ff0094ff7812 */ /* 0x000fe400078cc0ff */
[----:B------:R-:W-:Y:S02]  /*3ff0*/  SEL R71, R150, R71, P3 ;  /* 0x0000004796477207 */ /* 0x000fe40001800000 */
[----:B------:R-:W-:Y:S02]  /*4000*/  SEL R96, R85, RZ, P6 ;  /* 0x000000ff55607207 */ /* 0x000fe40003000000 */
[----:B------:R-:W-:-:S02]  /*4010*/  LOP3.LUT P6, RZ, R151, 0xff, RZ, 0xc0, !PT ;  /* 0x000000ff97ff7812 */ /* 0x000fc400078cc0ff */
[----:B------:R-:W-:Y:S02]  /*4020*/  SEL R104, R98, RZ, P2 ;  /* 0x000000ff62687207 */ /* 0x000fe40001000000 */
[----:B------:R-:W-:Y:S02]  /*4030*/  SEL R84, R84, RZ, P6 ;  /* 0x000000ff54547207 */ /* 0x000fe40003000000 */
[----:B------:R-:W-:Y:S02]  /*4040*/  LOP3.LUT P6, RZ, R151, 0xff00, RZ, 0xc0, !PT ;  /* 0x0000ff0097ff7812 */ /* 0x000fe400078cc0ff */
[----:B------:R-:W-:Y:S02]  /*4050*/  IADD3 R94, P2, R101, UR20, RZ ;  /* 0x00000014655e7c10 */ /* 0x000fe4000ff5e0ff */
[----:B------:R-:W-:Y:S02]  /*4060*/  SEL R85, R85, RZ, P6 ;  /* 0x000000ff55557207 */ /* 0x000fe40003000000 */
[----:B------:R-:W-:-:S02]  /*4070*/  LOP3.LUT P6, RZ, R151, 0xff0000, RZ, 0xc0, !PT ;  /* 0x00ff000097ff7812 */ /* 0x000fc400078cc0ff */
[----:B------:R-:W-:Y:S02]  /*4080*/  SEL R83, R80, R75, P5 ;  /* 0x0000004b50537207 */ /* 0x000fe40002800000 */
[----:B------:R-:W-:Y:S02]  /*4090*/  SEL R86, R92, RZ, P6 ;  /* 0x000000ff5c567207 */ /* 0x000fe40003000000 */
[----:B------:R-:W-:Y:S02]  /*40a0*/  @P4 IADD3 R92, P3, R101, UR18, RZ ;  /* 0x00000012655c4c10 */ /* 0x000fe4000ff7e0ff */
[----:B------:R-:W-:Y:S02]  /*40b0*/  ISETP.NE.AND P6, PT, R95, RZ, PT ;  /* 0x000000ff5f00720c */ /* 0x000fe40003fc5270 */
[----:B------:R-:W-:Y:S02]  /*40c0*/  @P4 IADD3.X R93, R100, UR19, RZ, P3, !PT ;  /* 0x00000013645d4c10 */ /* 0x000fe40009ffe4ff */
[----:B------:R-:W-:-:S02]  /*40d0*/  LOP3.LUT P3, RZ, R151, 0xff000000, RZ, 0xc0, !PT ;  /* 0xff00000097ff7812 */ /* 0x000fc4000786c0ff */
[----:B------:R-:W-:Y:S02]  /*40e0*/  IADD3.X R95, R100, UR21, RZ, P2, !PT ;  /* 0x00000015645f7c10 */ /* 0x000fe400097fe4ff */
[----:B------:R-:W-:Y:S02]  /*40f0*/  @P1 IADD3 R132, P2, R101, R132, RZ ;  /* 0x0000008465841210 */ /* 0x000fe40007f5e0ff */
[----:B------:R-:W-:Y:S02]  /*4100*/  SEL R82, R81, R74, P5 ;  /* 0x0000004a51527207 */ /* 0x000fe40002800000 */
[----:B------:R-:W-:Y:S02]  /*4110*/  SEL R81, R102, R73, P5 ;  /* 0x0000004966517207 */ /* 0x000fe40002800000 */
[----:B------:R-:W-:Y:S02]  /*4120*/  SEL R80, R87, R72, P5 ;  /* 0x0000004857507207 */ /* 0x000fe40002800000 */
[----:B------:R-:W-:-:S02]  /*4130*/  SEL R87, R98, RZ, P3 ;  /* 0x000000ff62577207 */ /* 0x000fc40001800000 */
[----:B------:R-:W-:Y:S01]  /*4140*/  @P1 IADD3.X R133, R100, R133, RZ, P2, !PT ;  /* 0x0000008564851210 */ /* 0x000fe200017fe4ff */
[----:B------:R0:W-:Y:S01]  /*4150*/  @P1 STG.E.128 desc[UR4][R90.64], R80 ;  /* 0x000000505a001986 */ /* 0x0001e2000c101d04 */
[----:B------:R-:W-:Y:S02]  /*4160*/  SEL R72, R103, R72, P5 ;  /* 0x0000004867487207 */ /* 0x000fe40002800000 */
[----:B------:R-:W-:Y:S01]  /*4170*/  SEL R73, R96, R73, P5 ;  /* 0x0000004960497207 */ /* 0x000fe20002800000 */
[----:B------:R0:W-:Y:S01]  /*4180*/  @P4 STG.E.128 desc[UR4][R92.64], R68 ;  /* 0x000000445c004986 */ /* 0x0001e2000c101d04 */
[----:B------:R-:W-:Y:S02]  /*4190*/  SEL R74, R99, R74, P5 ;  /* 0x0000004a634a7207 */ /* 0x000fe40002800000 */
[----:B------:R-:W-:Y:S01]  /*41a0*/  SEL R75, R104, R75, P5 ;  /* 0x0000004b684b7207 */ /* 0x000fe20002800000 */
[----:B------:R0:W-:Y:S04]  /*41b0*/  STG.E.128 desc[UR4][R94.64], R84 ;  /* 0x000000545e007986 */ /* 0x0001e8000c101d04 */
[----:B------:R0:W-:Y:S01]  /*41c0*/  @P1 STG.E.128 desc[UR4][R132.64], R72 ;  /* 0x0000004884001986 */ /* 0x0001e2000c101d04 */
[----:B------:R-:W-:Y:S05]  /*41d0*/  @!P6 BRA `(.L_x_2643) ;  /* 0xffffffcc0044e947 */ /* 0x000fea000383ffff */
        /* <DEDUP_REMOVED lines=89> */
.L_x_2636:
        /* <DEDUP_REMOVED lines=40> */
.L_x_2637:
[----:B------:R-:W-:Y:S01]  /*49f0*/  HFMA2.MMA R79, -RZ, RZ, 0, 9.5367431640625e-07 ;  /* 0x00000010ff4f7435 */ /* 0x000fe200000001ff */
[----:B------:R-:W-:Y:S02]  /*4a00*/  MOV R88, R76 ;  /* 0x0000004c00587202 */ /* 0x000fe40000000f00 */
[----:B------:R-:W-:Y:S02]  /*4a10*/  MOV R89, 0x1f ;  /* 0x0000001f00597802 */ /* 0x000fe40000000f00 */
[----:B------:R-:W-:-:S07]  /*4a20*/  MOV R90, 0xffffffff ;  /* 0xffffffff005a7802 */ /* 0x000fce0000000f00 */
[----:B-----5:R-:W-:Y:S05]  /*4a30*/  WARPSYNC.COLLECTIVE R90, `(.L_x_2644) ;  /* 0x000000005a087348 */ /* 0x020fea0003c00000 */
[----:B------:R0:W1:Y:S02]  /*4a40*/  SHFL.DOWN P4, R91, R88, R79, R89 ;  /* 0x0800004f585b7389 */ /* 0x0000640000080059 */
[----:B01---5:R-:W-:Y:S01]  /*4a50*/  ENDCOLLECTIVE ;  /* 0x000000000000791b */ /* 0x023fe20003800000 */
.L_x_2644:
[----:B------:R-:W-:Y:S02]  /*4a60*/  IMAD.MOV.U32 R88, RZ, RZ, R77 ;  /* 0x000000ffff587224 */ /* 0x000fe400078e004d */
[----:B------:R-:W-:-:S07]  /*4a70*/  FADD.FTZ R76, R76, R91 ;  /* 0x0000005b4c4c7221 */ /* 0x000fce0000010000 */
[----:B------:R-:W-:Y:S05]  /*4a80*/  WARPSYNC.COLLECTIVE R90, `(.L_x_2645) ;  /* 0x000000005a087348 */ /* 0x000fea0003c00000 */
[----:B------:R0:W1:Y:S02]  /*4a90*/  SHFL.DOWN P4, R91, R88, R79, R89 ;  /* 0x0800004f585b7389 */ /* 0x0000640000080059 */
[----:B01----:R-:W-:Y:S01]  /*4aa0*/  ENDCOLLECTIVE ;  /* 0x000000000000791b */ /* 0x003fe20003800000 */
.L_x_2645:
[----:B------:R-:W-:Y:S01]  /*4ab0*/  HFMA2.MMA R79, -RZ, RZ, 0, 4.76837158203125e-07 ;  /* 0x00000008ff4f7435 */ /* 0x000fe200000001ff */
[----:B------:R-:W-:Y:S01]  /*4ac0*/  MOV R88, R76 ;  /* 0x0000004c00587202 */ /* 0x000fe20000000f00 */
[----:B------:R-:W-:-:S09]  /*4ad0*/  FADD.FTZ R77, R77, R91 ;  /* 0x0000005b4d4d7221 */ /* 0x000fd20000010000 */
[----:B------:R-:W-:Y:S05]  /*4ae0*/  WARPSYNC.COLLECTIVE R90, `(.L_x_2646) ;  /* 0x000000005a087348 */ /* 0x000fea0003c00000 */
[----:B------:R0:W1:Y:S02]  /*4af0*/  SHFL.DOWN P4, R91, R88, R79, R89 ;  /* 0x0800004f585b7389 */ /* 0x0000640000080059 */
[----:B01----:R-:W-:Y:S01]  /*4b00*/  ENDCOLLECTIVE ;  /* 0x000000000000791b */ /* 0x003fe20003800000 */
.L_x_2646:
[----:B------:R-:W-:Y:S01]  /*4b10*/  MOV R88, R77 ;  /* 0x0000004d00587202 */ /* 0x000fe20000000f00 */
[----:B------:R-:W-:-:S07]  /*4b20*/  FADD.FTZ R76, R76, R91 ;  /* 0x0000005b4c4c7221 */ /* 0x000fce0000010000 */
[----:B------:R-:W-:Y:S05]  /*4b30*/  WARPSYNC.COLLECTIVE R90, `(.L_x_2647) ;  /* 0x000000005a087348 */ /* 0x000fea0003c00000 */
[----:B------:R0:W1:Y:S02]  /*4b40*/  SHFL.DOWN P4, R91, R88, R79, R89 ;  /* 0x0800004f585b7389 */ /* 0x0000640000080059 */
[----:B01----:R-:W-:Y:S01]  /*4b50*/  ENDCOLLECTIVE ;  /* 0x000000000000791b */ /* 0x003fe20003800000 */
.L_x_2647:
[----:B------:R-:W-:Y:S01]  /*4b60*/  MOV R88, R76 ;  /* 0x0000004c00587202 */ /* 0x000fe20000000f00 */
[----:B------:R-:W-:Y:S02]  /*4b70*/  IMAD.MOV.U32 R79, RZ, RZ, 0x4 ;  /* 0x00000004ff4f7424 */ /* 0x000fe400078e00ff */
[----:B------:R-:W-:-:S07]  /*4b80*/  FADD.FTZ R77, R77, R91 ;  /* 0x0000005b4d4d7221 */ /* 0x000fce0000010000 */
[----:B------:R-:W-:Y:S05]  /*4b90*/  WARPSYNC.COLLECTIVE R90, `(.L_x_2648) ;  /* 0x000000005a087348 */ /* 0x000fea0003c00000 */
[----:B------:R0:W1:Y:S02]  /*4ba0*/  SHFL.DOWN P4, R91, R88, R79, R89 ;  /* 0x0800004f585b7389 */ /* 0x0000640000080059 */
[----:B01----:R-:W-:Y:S01]  /*4bb0*/  ENDCOLLECTIVE ;  /* 0x000000000000791b */ /* 0x003fe20003800000 */
.L_x_2648:
[----:B------:R-:W-:Y:S01]  /*4bc0*/  MOV R88, R77 ;  /* 0x0000004d00587202 */ /* 0x000fe20000000f00 */
[----:B------:R-:W-:-:S07]  /*4bd0*/  FADD.FTZ R76, R76, R91 ;  /* 0x0000005b4c4c7221 */ /* 0x000fce0000010000 */
[----:B------:R-:W-:Y:S05]  /*4be0*/  WARPSYNC.COLLECTIVE R90, `(.L_x_2649) ;  /* 0x000000005a087348 */ /* 0x000fea0003c00000 */
[----:B------:R0:W1:Y:S02]  /*4bf0*/  SHFL.DOWN P4, R91, R88, R79, R89 ;  /* 0x0800004f585b7389 */ /* 0x0000640000080059 */
[----:B01----:R-:W-:Y:S01]  /*4c00*/  ENDCOLLECTIVE ;  /* 0x000000000000791b */ /* 0x003fe20003800000 */
.L_x_2649:
[----:B------:R-:W-:Y:S01]  /*4c10*/  HFMA2.MMA R79, -RZ, RZ, 0, 1.1920928955078125e-07 ;  /* 0x00000002ff4f7435 */ /* 0x000fe200000001ff */
[----:B------:R-:W-:Y:S01]  /*4c20*/  MOV R88, R76 ;  /* 0x0000004c00587202 */ /* 0x000fe20000000f00 */
[----:B------:R-:W-:-:S09]  /*4c30*/  FADD.FTZ R77, R77, R91 ;  /* 0x0000005b4d4d7221 */ /* 0x000fd20000010000 */
[----:B------:R-:W-:Y:S05]  /*4c40*/  WARPSYNC.COLLECTIVE R90, `(.L_x_2650) ;  /* 0x000000005a087348 */ /* 0x000fea0003c00000 */
[----:B------:R0:W1:Y:S02]  /*4c50*/  SHFL.DOWN P4, R91, R88, R79, R89 ;  /* 0x0800004f585b7389 */ /* 0x0000640000080059 */
[----:B01----:R-:W-:Y:S01]  /*4c60*/  ENDCOLLECTIVE ;  /* 0x000000000000791b */ /* 0x003fe20003800000 */
.L_x_2650:
[----:B------:R-:W-:Y:S01]  /*4c70*/  MOV R88, R77 ;  /* 0x0000004d00587202 */ /* 0x000fe20000000f00 */
[----:B------:R-:W-:-:S07]  /*4c80*/  FADD.FTZ R76, R76, R91 ;  /* 0x0000005b4c4c7221 */ /* 0x000fce0000010000 */
[----:B------:R-:W-:Y:S05]  /*4c90*/  WARPSYNC.COLLECTIVE R90, `(.L_x_2651) ;  /* 0x000000005a087348 */ /* 0x000fea0003c00000 */
[----:B------:R0:W1:Y:S02]  /*4ca0*/  SHFL.DOWN P4, R91, R88, R79, R89 ;  /* 0x0800004f585b7389 */ /* 0x0000640000080059 */
[----:B01----:R-:W-:Y:S01]  /*4cb0*/  ENDCOLLECTIVE ;  /* 0x000000000000791b */ /* 0x003fe20003800000 */
.L_x_2651:
[----:B------:R-:W-:Y:S01]  /*4cc0*/  HFMA2.MMA R79, -RZ, RZ, 0, 5.9604644775390625e-08 ;  /* 0x00000001ff4f7435 */ /* 0x000fe200000001ff */
[----:B------:R-:W-:Y:S02]  /*4cd0*/  IMAD.MOV.U32 R88, RZ, RZ, R76 ;  /* 0x000000ffff587224 */ /* 0x000fe400078e004c */
[----:B------:R-:W-:-:S08]  /*4ce0*/  FADD.FTZ R77, R77, R91 ;  /* 0x0000005b4d4d7221 */ /* 0x000fd00000010000 */
[----:B------:R-:W-:Y:S05]  /*4cf0*/  WARPSYNC.COLLECTIVE R90, `(.L_x_2652) ;  /* 0x000000005a087348 */ /* 0x000fea0003c00000 */
[----:B------:R0:W1:Y:S02]  /*4d00*/  SHFL.DOWN P4, R91, R88, R79, R89 ;  /* 0x0800004f585b7389 */ /* 0x0000640000080059 */
[----:B01----:R-:W-:Y:S01]  /*4d10*/  ENDCOLLECTIVE ;  /* 0x000000000000791b */ /* 0x003fe20003800000 */
.L_x_2652:
[----:B------:R-:W-:Y:S02]  /*4d20*/  MOV R88, R77 ;  /* 0x0000004d00587202 */ /* 0x000fe40000000f00 */
[----:B------:R-:W-:-:S07]  /*4d30*/  MOV R87, R91 ;  /* 0x0000005b00577202 */ /* 0x000fce0000000f00 */
[----:B------:R-:W-:Y:S05]  /*4d40*/  WARPSYNC.COLLECTIVE R90, `(.L_x_2653) ;  /* 0x000000005a087348 */ /* 0x000fea0003c00000 */
[----:B------:R0:W1:Y:S02]  /*4d50*/  SHFL.DOWN P4, R91, R88, R79, R89 ;  /* 0x0800004f585b7389 */ /* 0x0000640000080059 */
[----:B01----:R-:W-:Y:S01]  /*4d60*/  ENDCOLLECTIVE ;  /* 0x000000000000791b */ /* 0x003fe20003800000 */
.L_x_2653:
[----:B------:R-:W-:Y:S01]  /*4d70*/  MOV R79, R91 ;  /* 0x0000005b004f7202 */ /* 0x000fe20000000f00 */
[----:B------:R-:W-:Y:S06]  /*4d80*/  BRA `(.L_x_2654) ;  /* 0xffffffdc004c7947 */ /* 0x000fec000383ffff */
.L_x_2655:
        /* <DEDUP_REMOVED lines=15> */
.L_x_3315:


//--------------------- .text._ZN10layer_norm22ln_bwd_finalize_kernelINS_22Kernel_traits_finalizeILj6144E6__halfffffjLb0ELj1024ELj4ENS_18Kernel_traits_baseILj6144ES2_ffffjLj1024EEEEELb0ELb0EEEvNS_9BwdParamsE --------------------------
	.section	.text._ZN10layer_norm22ln_bwd_finalize_kernelINS_22Kernel_traits_finalizeILj6144E6__halfffffjLb0ELj1024ELj4ENS_18Kernel_traits_baseILj6144ES2_ffffjLj1024EEEEELb0ELb0EEEvNS_9BwdParamsE,"ax",@progbits
	.align	128
        .global         _ZN10layer_norm22ln_bwd_finalize_kernelINS_22Kernel_traits_finalizeILj6144E6__halfffffjLb0ELj1024ELj4ENS_18Kernel_traits_baseILj6144ES2_ffffjLj1024EEEEELb0ELb0EEEvNS_9BwdParamsE
        .type           _ZN10layer_norm22ln_bwd_finalize_kernelINS_22Kernel_traits_finalizeILj6144E6__halfffffjLb0ELj1024ELj4ENS_18Kernel_traits_baseILj6144ES2_ffffjLj1024EEEEELb0ELb0EEEvNS_9BwdParamsE,@function
        .size           _ZN10layer_norm22ln_bwd_finalize_kernelINS_22Kernel_traits_finalizeILj6144E6__halfffffjLb0ELj1024ELj4ENS_18Kernel_traits_baseILj6144ES2_ffffjLj1024EEEEELb0ELb0EEEvNS_9BwdParamsE,(.L_x_3316 - _ZN10layer_norm22ln_bwd_finalize_kernelINS_22Kernel_traits_finalizeILj6144E6__halfffffjLb0ELj1024ELj4ENS_18Kernel_traits_baseILj6144ES2_ffffjLj1024EEEEELb0ELb0EEEvNS_9BwdParamsE)
        .other          _ZN10layer_norm22ln_bwd_finalize_kernelINS_22Kernel_traits_finalizeILj6144E6__halfffffjLb0ELj1024ELj4ENS_18Kernel_traits_baseILj6144ES2_ffffjLj1024EEEEELb0ELb0EEEvNS_9BwdParamsE,@"STO_CUDA_ENTRY STV_DEFAULT"
_ZN10layer_norm22ln_bwd_finalize_kernelINS_22Kernel_traits_finalizeILj6144E6__halfffffjLb0ELj1024ELj4ENS_18Kernel_traits_baseILj6144ES2_ffffjLj1024EEEEELb0ELb0EEEvNS_9BwdParamsE:
.text._ZN10layer_norm22ln_bwd_finalize_kernelINS_22Kernel_traits_finalizeILj6144E6__halfffffjLb0ELj1024ELj4ENS_18Kernel_traits_baseILj6144ES2_ffffjLj1024EEEEELb0ELb0EEEvNS_9BwdParamsE:
        /* <DEDUP_REMOVED lines=25> */
.L_x_2668:
        /* <DEDUP_REMOVED lines=30> */
.L_x_2660:
        /* <DEDUP_REMOVED lines=36> */
.L_x_2659:
[----:B------:R-:W-:Y:S05]  /*05b0*/  BSYNC B1 ;  /* 0x0000000000017941 */ /* 0x000fea0003800000 */
.L_x_2658:
        /* <DEDUP_REMOVED lines=24> */
.L_x_2662:
[----:B------:R-:W-:Y:S05]  /*0740*/  BSYNC B1 ;  /* 0x0000000000017941 */ /* 0x000fea0003800000 */
.L_x_2661:
        /* <DEDUP_REMOVED lines=12> */
.L_x_2663:
[----:B------:R-:W-:Y:S05]  /*0810*/  BSYNC B1 ;  /* 0x0000000000017941 */ /* 0x000fea0003800000 */
.L_x_2657:
[----:B------:R-:W-:Y:S05]  /*0820*/  BSYNC B0 ;  /* 0x0000000000007941 */ /* 0x000fea0003800000 */
.L_x_2656:
        /* <DEDUP_REMOVED lines=29> */
.L_x_2679:
[----:B---3--:R-:W-:Y:S01]  /*0a00*/  FADD.FTZ R9, R18, R9 ;  /* 0x0000000912097221 */ /* 0x008fe20000010000 */
[----:B--2---:R-:W-:-:S04]  /*0a10*/  FADD.FTZ R11, R10, R11 ;  /* 0x0000000b0a0b7221 */ /* 0x004fc80000010000 */
[----:B------:R2:W-:Y:S04]  /*0a20*/  @!P1 STS [R6+0x2000], R9 ;  /* 0x0020000906009388 */ /* 0x0005e80000000800 */
[----:B------:R2:W-:Y:S02]  /*0a30*/  @!P1 STS [R6+0x2080], R11 ;  /* 0x0020800b06009388 */ /* 0x0005e40000000800 */
.L_x_2664:
        /* <DEDUP_REMOVED lines=18> */
.L_x_2667:
[----:B------:R-:W-:Y:S05]  /*0b60*/  BSYNC B0 ;  /* 0x0000000000007941 */ /* 0x000fea0003800000 */
.L_x_2666:
[C---:B------:R-:W-:Y:S01]  /*0b70*/  ISETP.GT.U32.AND P1, PT, R3.reuse, -0x1801, PT ;  /* 0xffffe7ff0300780c */ /* 0x040fe20003f24070 */
[----:B------:R-:W-:Y:S01]  /*0b80*/  VIADD R4, R4, 0xc00 ;  /* 0x00000c0004047836 */ /* 0x000fe20000000000 */
[----:B------:R-:W-:-:S11]  /*0b90*/  IADD3 R3, R3, 0x1800, RZ ;  /* 0x0000180003037810 */ /* 0x000fd60007ffe0ff */
[----:B------:R-:W-:Y:S05]  /*0ba0*/  @P1 BRA `(.L_x_2668) ;  /* 0xfffffff400781947 */ /* 0x000fea000383ffff */
[----:B------:R-:W-:Y:S05]  /*0bb0*/  EXIT ;  /* 0x000000000000794d */ /* 0x000fea0003800000 */
.L_x_2665:
[----:B------:R-:W-:Y:S01]  /*0bc0*/  HFMA2.MMA R21, -RZ, RZ, 0, 5.9604644775390625e-08 ;  /* 0x00000001ff157435 */ /* 0x000fe200000001ff */
[----:B0--3--:R-:W-:Y:S01]  /*0bd0*/  MOV R22, R10 ;  /* 0x0000000a00167202 */ /* 0x009fe20000000f00 */
[----:B------:R-:W-:Y:S01]  /*0be0*/  IMAD.MOV.U32 R19, RZ, RZ, -0x1 ;  /* 0xffffffffff137424 */ /* 0x000fe200078e00ff */
[----:B------:R-:W-:-:S08]  /*0bf0*/  MOV R24, 0x1f ;  /* 0x0000001f00187802 */ /* 0x000fd00000000f00 */
[----:B-12---:R-:W-:Y:S05]  /*0c00*/  WARPSYNC.COLLECTIVE R19, `(.L_x_2669) ;  /* 0x0000000013087348 */ /* 0x006fea0003c00000 */
[----:B------:R0:W3:Y:S02]  /*0c10*/  SHFL.BFLY P2, R20, R22, R21, R24 ;  /* 0x0c00001516147389 */ /* 0x0000e40000040018 */
[----:B0123--:R-:W-:Y:S01]  /*0c20*/  ENDCOLLECTIVE ;  /* 0x000000000000791b */ /* 0x00ffe20003800000 */
.L_x_2669:
[----:B------:R-:W-:Y:S01]  /*0c30*/  HFMA2.MMA R21, -RZ, RZ, 0, 1.1920928955078125e-07 ;  /* 0x00000002ff157435 */ /* 0x000fe200000001ff */
[----:B------:R-:W-:-:S05]  /*0c40*/  MOV R11, R20 ;  /* 0x00000014000b7202 */ /* 0x000fca0000000f00 */
[----:B------:R-:W-:-:S05]  /*0c50*/  FADD.FTZ R11, R10, R11 ;  /* 0x0000000b0a0b7221 */ /* 0x000fca0000010000 */
[----:B------:R-:W-:-:S07]  /*0c60*/  MOV R22, R11 ;  /* 0x0000000b00167202 */ /* 0x000fce0000000f00 */
[----:B------:R-:W-:Y:S05]  /*0c70*/  WARPSYNC.COLLECTIVE R19, `(.L_x_2670) ;  /* 0x0000000013087348 */ /* 0x000fea0003c00000 */
[----:B------:R0:W1:Y:S02]  /*0c80*/  SHFL.BFLY P2, R20, R22, R21, R24 ;  /* 0x0c00001516147389 */ /* 0x0000640000040018 */
[----:B01----:R-:W-:Y:S01]  /*0c90*/  ENDCOLLECTIVE ;  /* 0x000000000000791b */ /* 0x003fe20003800000 */
.L_x_2670:
[----:B------:R-:W-:Y:S01]  /*0ca0*/  HFMA2.MMA R21, -RZ, RZ, 0, 2.384185791015625e-07 ;  /* 0x00000004ff157435 */ /* 0x000fe200000001ff */
[----:B------:R-:W-:-:S04]  /*0cb0*/  IMAD.MOV.U32 R14, RZ, RZ, R20 ;  /* 0x000000ffff0e7224 */ /* 0x000fc800078e0014 */
[----:B------:R-:W-:-:S05]  /*0cc0*/  FADD.FTZ R14, R11, R14 ;  /* 0x0000000e0b0e7221 */ /* 0x000fca0000010000 */
[----:B------:R-:W-:-:S07]  /*0cd0*/  MOV R22, R14 ;  /* 0x0000000e00167202 */ /* 0x000fce0000000f00 */
[----:B------:R-:W-:Y:S05]  /*0ce0*/  WARPSYNC.COLLECTIVE R19, `(.L_x_2671) ;  /* 0x0000000013087348 */ /* 0x000fea0003c00000 */
[----:B------:R0:W1:Y:S02]  /*0cf0*/  SHFL.BFLY P2, R20, R22, R21, R24 ;  /* 0x0c00001516147389 */ /* 0x0000640000040018 */
[----:B01----:R-:W-:Y:S01]  /*0d00*/  ENDCOLLECTIVE ;  /* 0x000000000000791b */ /* 0x003fe20003800000 */
.L_x_2671:
[----:B------:R-:W-:Y:S01]  /*0d10*/  HFMA2.MMA R21, -RZ, RZ, 0, 4.76837158203125e-07 ;  /* 0x00000008ff157435 */ /* 0x000fe200000001ff */
[----:B------:R-:W-:-:S05]  /*0d20*/  MOV R13, R20 ;  /* 0x00000014000d7202 */ /* 0x000fca0000000f00 */
[----:B------:R-:W-:-:S04]  /*0d30*/  FADD.FTZ R13, R14, R13 ;  /* 0x0000000d0e0d7221 */ /* 0x000fc80000010000 */
[----:B------:R-:W-:-:S07]  /*0d40*/  IMAD.MOV.U32 R22, RZ, RZ, R13 ;  /* 0x000000ffff167224 */ /* 0x000fce00078e000d */
[----:B------:R-:W-:Y:S05]  /*0d50*/  WARPSYNC.COLLECTIVE R19, `(.L_x_2672) ;  /* 0x0000000013087348 */ /* 0x000fea0003c00000 */
[----:B------:R0:W1:Y:S02]  /*0d60*/  SHFL.BFLY P2, R20, R22, R21, R24 ;  /* 0x0c00001516147389 */ /* 0x0000640000040018 */
[----:B01----:R-:W-:Y:S01]  /*0d70*/  ENDCOLLECTIVE ;  /* 0x000000000000791b */ /* 0x003fe20003800000 */
.L_x_2672:
[----:B------:R-:W-:Y:S01]  /*0d80*/  IMAD.MOV.U32 R21, RZ, RZ, 0x10 ;  /* 0x00000010ff157424 */ /* 0x000fe200078e00ff */
[----:B------:R-:W-:-:S05]  /*0d90*/  MOV R10, R20 ;  /* 0x00000014000a7202 */ /* 0x000fca0000000f00 */
[----:B------:R-:W-:-:S05]  /*0da0*/  FADD.FTZ R10, R13, R10 ;  /* 0x0000000a0d0a7221 */ /* 0x000fca0000010000 */
[----:B------:R-:W-:-:S07]  /*0db0*/  MOV R22, R10 ;  /* 0x0000000a00167202 */ /* 0x000fce0000000f00 */
[----:B------:R-:W-:Y:S05]  /*0dc0*/  WARPSYNC.COLLECTIVE R19, `(.L_x_2673) ;  /* 0x0000000013087348 */ /* 0x000fea0003c00000 */
[----:B------:R0:W1:Y:S02]  /*0dd0*/  SHFL.BFLY P2, R20, R22, R21, R24 ;  /* 0x0c00001516147389 */ /* 0x0000640000040018 */
[----:B01----:R-:W-:Y:S01]  /*0de0*/  ENDCOLLECTIVE ;  /* 0x000000000000791b */ /* 0x003fe20003800000 */
.L_x_2673:
[----:B------:R-:W-:Y:S01]  /*0df0*/  HFMA2.MMA R21, -RZ, RZ, 0, 5.9604644775390625e-08 ;  /* 0x00000001ff157435 */ /* 0x000fe200000001ff */
[----:B------:R-:W-:Y:S02]  /*0e00*/  MOV R22, R9 ;  /* 0x0000000900167202 */ /* 0x000fe40000000f00 */
[----:B------:R-:W-:-:S08]  /*0e10*/  MOV R11, R20 ;  /* 0x00000014000b7202 */ /* 0x000fd00000000f00 */
[----:B------:R-:W-:Y:S05]  /*0e20*/  WARPSYNC.COLLECTIVE R19, `(.L_x_2674) ;  /* 0x0000000013087348 */ /* 0x000fea0003c00000 */
[----:B------:R0:W1:Y:S02]  /*0e30*/  SHFL.BFLY P2, R20, R22, R21, R24 ;  /* 0x0c00001516147389 */ /* 0x0000640000040018 */
[----:B01----:R-:W-:Y:S01]  /*0e40*/  ENDCOLLECTIVE ;  /* 0x000000000000791b */ /* 0x003fe20003800000 */
.L_x_2674:
[----:B------:R-:W-:Y:S01]  /*0e50*/  HFMA2.MMA R21, -RZ, RZ, 0, 1.1920928955078125e-07 ;  /* 0x00000002ff157435 */ /* 0x000fe200000001ff */
[----:B------:R-:W-:-:S04]  /*0e60*/  IMAD.MOV.U32 R14, RZ, RZ, R20 ;  /* 0x000000ffff0e7224 */ /* 0x000fc800078e0014 */
[----:B------:R-:W-:-:S05]  /*0e70*/  FADD.FTZ R15, R9, R14 ;  /* 0x0000000e090f7221 */ /* 0x000fca0000010000 */
[----:B------:R-:W-:-:S07]  /*0e80*/  MOV R22, R15 ;  /* 0x0000000f00167202 */ /* 0x000fce0000000f00 */
[----:B------:R-:W-:Y:S05]  /*0e90*/  WARPSYNC.COLLECTIVE R19, `(.L_x_2675) ;  /* 0x0000000013087348 */ /* 0x000fea0003c00000 */
[----:B------:R0:W1:Y:S02]  /*0ea0*/  SHFL.BFLY P2, R20, R22, R21, R24 ;  /* 0x0c00001516147389 */ /* 0x0000640000040018 */
[----:B01----:R-:W-:Y:S01]  /*0eb0*/  ENDCOLLECTIVE ;  /* 0x000000000000791b */ /* 0x003fe20003800000 */
.L_x_2675:
[----:B------:R-:W-:Y:S01]  /*0ec0*/  HFMA2.MMA R21, -RZ, RZ, 0, 2.384185791015625e-07 ;  /* 0x00000004ff157435 */ /* 0x000fe200000001ff */
[----:B------:R-:W-:-:S05]  /*0ed0*/  MOV R16, R20 ;  /* 0x0000001400107202 */ /* 0x000fca0000000f00 */
[----:B------:R-:W-:-:S04]  /*0ee0*/  FADD.FTZ R16, R15, R16 ;  /* 0x000000100f107221 */ /* 0x000fc80000010000 */
[----:B------:R-:W-:-:S07]  /*0ef0*/  IMAD.MOV.U32 R22, RZ, RZ, R16 ;  /* 0x000000ffff167224 */ /* 0x000fce00078e0010 */
[----:B------:R-:W-:Y:S05]  /*0f00*/  WARPSYNC.COLLECTIVE R19, `(.L_x_2676) ;  /* 0x0000000013087348 */ /* 0x000fea0003c00000 */
[----:B------:R0:W1:Y:S02]  /*0f10*/  SHFL.BFLY P2, R20, R22, R21, R24 ;  /* 0x0c00001516147389 */ /* 0x0000640000040018 */
[----:B01----:R-:W-:Y:S01]  /*0f20*/  ENDCOLLECTIVE ;  /* 0x000000000000791b */ /* 0x003fe20003800000 */
.L_x_2676:
[----:B------:R-:W-:Y:S01]  /*0f30*/  IMAD.MOV.U32 R21, RZ, RZ, 0x8 ;  /* 0x00000008ff157424 */ /* 0x000fe200078e00ff */
[----:B------:R-:W-:-:S05]  /*0f40*/  MOV R17, R20 ;  /* 0x0000001400117202 */ /* 0x000fca0000000f00 */
[----:B------:R-:W-:-:S05]  /*0f50*/  FADD.FTZ R17, R16, R17 ;  /* 0x0000001110117221 */ /* 0x000fca0000010000 */
[----:B------:R-:W-:-:S07]  /*0f60*/  MOV R22, R17 ;  /* 0x0000001100167202 */ /* 0x000fce0000000f00 */
[----:B------:R-:W-:Y:S05]  /*0f70*/  WARPSYNC.COLLECTIVE R19, `(.L_x_2677) ;  /* 0x0000000013087348 */ /* 0x000fea0003c00000 */
[----:B------:R0:W1:Y:S02]  /*0f80*/  SHFL.BFLY P2, R20, R22, R21, R24 ;  /* 0x0c00001516147389 */ /* 0x0000640000040018 */
[----:B01----:R-:W-:Y:S01]  /*0f90*/  ENDCOLLECTIVE ;  /* 0x000000000000791b */ /* 0x003fe20003800000 */
.L_x_2677:
[----:B------:R-:W-:Y:S01]  /*0fa0*/  HFMA2.MMA R21, -RZ, RZ, 0, 9.5367431640625e-07 ;  /* 0x00000010ff157435 */ /* 0x000fe200000001ff */
[----:B------:R-:W-:-:S05]  /*0fb0*/  MOV R18, R20 ;  /* 0x0000001400127202 */ /* 0x000fca0000000f00 */
[----:B------:R-:W-:-:S05]  /*0fc0*/  FADD.FTZ R18, R17, R18 ;  /* 0x0000001211127221 */ /* 0x000fca0000010000 */
[----:B------:R-:W-:-:S07]  /*0fd0*/  MOV R22, R18 ;  /* 0x0000001200167202 */ /* 0x000fce0000000f00 */
[----:B------:R-:W-:Y:S05]  /*0fe0*/  WARPSYNC.COLLECTIVE R19, `(.L_x_2678) ;  /* 0x0000000013087348 */ /* 0x000fea0003c00000 */
[----:B------:R0:W1:Y:S02]  /*0ff0*/  SHFL.BFLY P2, R20, R22, R21, R24 ;  /* 0x0c00001516147389 */ /* 0x0000640000040018 */
[----:B01----:R-:W-:Y:S01]  /*1000*/  ENDCOLLECTIVE ;  /* 0x000000000000791b */ /* 0x003fe20003800000 */
.L_x_2678:
[----:B------:R-:W-:Y:S01]  /*1010*/  MOV R9, R20 ;  /* 0x0000001400097202 */ /* 0x000fe20000000f00 */
[----:B------:R-:W-:Y:S06]  /*1020*/  BRA `(.L_x_2679) ;  /* 0xfffffff800747947 */ /* 0x000fec000383ffff */
.L_x_2680:
        /* <DEDUP_REMOVED lines=13> */
.L_x_3316:


//--------------------- .text._ZN10layer_norm40ln_parallel_residual_bwd_finalize_kernelINS_22Kernel_traits_finalizeILj6144E6__halfffffjLb0ELj1024ELj4ENS_18Kernel_traits_baseILj6144ES2_ffffjLj1024EEEEELb0EEEvNS_9BwdParamsE --------------------------
	.section	.text._ZN10layer_norm40ln_parallel_residual_bwd_finalize_kernelINS_22Kernel_traits_finalizeILj6144E6__halfffffjLb0ELj1024ELj4ENS_18Kernel_traits_baseILj6144ES2_ffffjLj1024EEEEELb0EEEvNS_9BwdParamsE,"ax",@progbits
	.align	128
        .global         _ZN10layer_norm40ln_parallel_residual_bwd_finalize_kernelINS_22Kernel_traits_finalizeILj6144E6__halfffffjLb0ELj1024ELj4ENS_18Kernel_traits_baseILj6144ES2_ffffjLj1024EEEEELb0EEEvNS_9BwdParamsE
        .type           _ZN10layer_norm40ln_parallel_residual_bwd_finalize_kernelINS_22Kernel_traits_finalizeILj6144E6__halfffffjLb0ELj1024ELj4ENS_18Kernel_traits_baseILj6144ES2_ffffjLj1024EEEEELb0EEEvNS_9BwdParamsE,@function
        .size           _ZN10layer_norm40ln_parallel_residual_bwd_finalize_kernelINS_22Kernel_traits_finalizeILj6144E6__halfffffjLb0ELj1024ELj4ENS_18Kernel_traits_baseILj6144ES2_ffffjLj1024EEEEELb0EEEvNS_9BwdParamsE,(.L_x_3317 - _ZN10layer_norm40ln_parallel_residual_bwd_finalize_kernelINS_22Kernel_traits_finalizeILj6144E6__halfffffjLb0ELj1024ELj4ENS_18Kernel_traits_baseILj6144ES2_ffffjLj1024EEEEELb0EEEvNS_9BwdParamsE)
        .other          _ZN10layer_norm40ln_parallel_residual_bwd_finalize_kernelINS_22Kernel_traits_finalizeILj6144E6__halfffffjLb0ELj1024ELj4ENS_18Kernel_traits_baseILj6144ES2_ffffjLj1024EEEEELb0EEEvNS_9BwdParamsE,@"STO_CUDA_ENTRY STV_DEFAULT"
_ZN10layer_norm40ln_parallel_residual_bwd_finalize_kernelINS_22Kernel_traits_finalizeILj6144E6__halfffffjLb0ELj1024ELj4ENS_18Kernel_traits_baseILj6144ES2_ffffjLj1024EEEEELb0EEEvNS_9BwdParamsE:
.text._ZN10layer_norm40ln_parallel_residual_bwd_finalize_kernelINS_22Kernel_traits_finalizeILj6144E6__halfffffjLb0ELj1024ELj4ENS_18Kernel_traits_baseILj6144ES2_ffffjLj1024EEEEELb0EEEvNS_9BwdParamsE:
        /* <DEDUP_REMOVED lines=22> */
.L_x_2693:
        /* <DEDUP_REMOVED lines=42> */
.L_x_2685:
        /* <DEDUP_REMOVED lines=62> */
.L_x_2684:
[----:B------:R-:W-:Y:S05]  /*07e0*/  BSYNC B1 ;  /* 0x0000000000017941 */ /* 0x000fea0003800000 */
.L_x_2683:
        /* <DEDUP_REMOVED lines=38> */
.L_x_2687:
[----:B------:R-:W-:Y:S05]  /*0a50*/  BSYNC B1 ;  /* 0x0000000000017941 */ /* 0x000fea0003800000 */
.L_x_2686:
        /* <DEDUP_REMOVED lines=20> */
.L_x_2688:
[----:B------:R-:W-:Y:S05]  /*0ba0*/  BSYNC B1 ;  /* 0x0000000000017941 */ /* 0x000fea0003800000 */
.L_x_2682:
[----:B------:R-:W-:Y:S05]  /*0bb0*/  BSYNC B0 ;  /* 0x0000000000007941 */ /* 0x000fea0003800000 */
.L_x_2681:
        /* <DEDUP_REMOVED lines=54> */
.L_x_2714:
        /* <DEDUP_REMOVED lines=10> */
.L_x_2689:
        /* <DEDUP_REMOVED lines=28> */
.L_x_2692:
[----:B------:R-:W-:Y:S05]  /*1180*/  BSYNC B0 ;  /* 0x0000000000007941 */ /* 0x000fea0003800000 */
.L_x_2691:
[C---:B------:R-:W-:Y:S02]  /*1190*/  ISETP.GT.U32.AND P1, PT, R4.reuse, -0x1801, PT ;  /* 0xffffe7ff0400780c */ /* 0x040fe40003f24070 */
[----:B------:R-:W-:Y:S02]  /*11a0*/  IADD3 R4, R4, 0x1800, RZ ;  /* 0x0000180004047810 */ /* 0x000fe40007ffe0ff */
[----:B------:R-:W-:-:S09]  /*11b0*/  IADD3 R5, R5, 0xc00, RZ ;  /* 0x00000c0005057810 */ /* 0x000fd20007ffe0ff */
[----:B------:R-:W-:Y:S05]  /*11c0*/  @P1 BRA `(.L_x_2693) ;  /* 0xffffffec00e41947 */ /* 0x000fea000383ffff */
[----:B------:R-:W-:Y:S05]  /*11d0*/  EXIT ;  /* 0x000000000000794d */ /* 0x000fea0003800000 */
.L_x_2690:
[----:B------:R-:W-:Y:S01]  /*11e0*/  HFMA2.MMA R14, -RZ, RZ, 0, 5.9604644775390625e-08 ;  /* 0x00000001ff0e7435 */ /* 0x000fe200000001ff */
[----:B----4-:R-:W-:Y:S02]  /*11f0*/  MOV R27, R10 ;  /* 0x0000000a001b7202 */ /* 0x010fe40000000f00 */
[----:B------:R-:W-:Y:S02]  /*1200*/  MOV R13, 0x1f ;  /* 0x0000001f000d7802 */ /* 0x000fe40000000f00 */
[----:B------:R-:W-:-:S07]  /*1210*/  MOV R12, 0xffffffff ;  /* 0xffffffff000c7802 */ /* 0x000fce0000000f00 */
[----:B0123--:R-:W-:Y:S05]  /*1220*/  WARPSYNC.COLLECTIVE R12, `(.L_x_2694) ;  /* 0x000000000c087348 */ /* 0x00ffea0003c00000 */
[----:B------:R4:W0:Y:S02]  /*1230*/  SHFL.BFLY P2, R17, R27, R14, R13 ;  /* 0x0c00000e1b117389 */ /* 0x000824000004000d */
[----:B01234-:R-:W-:Y:S01]  /*1240*/  ENDCOLLECTIVE ;  /* 0x000000000000791b */ /* 0x01ffe20003800000 */
.L_x_2694:
[----:B------:R-:W-:Y:S01]  /*1250*/  HFMA2.MMA R14, -RZ, RZ, 0, 1.1920928955078125e-07 ;  /* 0x00000002ff0e7435 */ /* 0x000fe200000001ff */
[----:B------:R-:W-:-:S05]  /*1260*/  FADD.FTZ R11, R10, R17 ;  /* 0x000000110a0b7221 */ /* 0x000fca0000010000 */
[----:B------:R-:W-:-:S07]  /*1270*/  MOV R27, R11 ;  /* 0x0000000b001b7202 */ /* 0x000fce0000000f00 */
[----:B------:R-:W-:Y:S05]  /*1280*/  WARPSYNC.COLLECTIVE R12, `(.L_x_2695) ;  /* 0x000000000c087348 */ /* 0x000fea0003c00000 */
[----:B------:R0:W1:Y:S02]  /*1290*/  SHFL.BFLY P2, R17, R27, R14, R13 ;  /* 0x0c00000e1b117389 */ /* 0x000064000004000d */
[----:B01----:R-:W-:Y:S01]  /*12a0*/  ENDCOLLECTIVE ;  /* 0x000000000000791b */ /* 0x003fe20003800000 */
.L_x_2695:
[----:B------:R-:W-:Y:S01]  /*12b0*/  HFMA2.MMA R14, -RZ, RZ, 0, 2.384185791015625e-07 ;  /* 0x00000004ff0e7435 */ /* 0x000fe200000001ff */
[----:B------:R-:W-:-:S05]  /*12c0*/  FADD.FTZ R10, R11, R17 ;  /* 0x000000110b0a7221 */ /* 0x000fca0000010000 */
[----:B------:R-:W-:-:S07]  /*12d0*/  MOV R27, R10 ;  /* 0x0000000a001b7202 */ /* 0x000fce0000000f00 */
[----:B------:R-:W-:Y:S05]  /*12e0*/  WARPSYNC.COLLECTIVE R12, `(.L_x_2696) ;  /* 0x000000000c087348 */ /* 0x000fea0003c00000 */
[----:B------:R0:W1:Y:S02]  /*12f0*/  SHFL.BFLY P2, R17, R27, R14, R13 ;  /* 0x0c00000e1b117389 */ /* 0x000064000004000d */
[----:B01----:R-:W-:Y:S01]  /*1300*/  ENDCOLLECTIVE ;  /* 0x000000000000791b */ /* 0x003fe20003800000 */
.L_x_2696:
[----:B------:R-:W-:Y:S01]  /*1310*/  MOV R14, 0x8 ;  /* 0x00000008000e7802 */ /* 0x000fe20000000f00 */
[----:B------:R-:W-:-:S04]  /*1320*/  FADD.FTZ R19, R10, R17 ;  /* 0x000000110a137221 */ /* 0x000fc80000010000 */
[----:B------:R-:W-:-:S07]  /*1330*/  IMAD.MOV.U32 R27, RZ, RZ, R19 ;  /* 0x000000ffff1b7224 */ /* 0x000fce00078e0013 */
[----:B------:R-:W-:Y:S05]  /*1340*/  WARPSYNC.COLLECTIVE R12, `(.L_x_2697) ;  /* 0x000000000c087348 */ /* 0x000fea0003c00000 */
[----:B------:R0:W1:Y:S02]  /*1350*/  SHFL.BFLY P2, R17, R27, R14, R13 ;  /* 0x0c00000e1b117389 */ /* 0x000064000004000d */
[----:B01----:R-:W-:Y:S01]  /*1360*/  ENDCOLLECTIVE ;  /* 0x000000000000791b */ /* 0x003fe20003800000 */
.L_x_2697:
[----:B------:R-:W-:Y:S01]  /*1370*/  HFMA2.MMA R14, -RZ, RZ, 0, 9.5367431640625e-07 ;  /* 0x00000010ff0e7435 */ /* 0x000fe200000001ff */
[----:B------:R-:W-:-:S05]  /*1380*/  FADD.FTZ R11, R19, R17 ;  /* 0x00000011130b7221 */ /* 0x000fca0000010000 */
[----:B------:R-:W-:-:S07]  /*1390*/  MOV R27, R11 ;  /* 0x0000000b001b7202 */ /* 0x000fce0000000f00 */
[----:B------:R-:W-:Y:S05]  /*13a0*/  WARPSYNC.COLLECTIVE R12, `(.L_x_2698) ;  /* 0x000000000c087348 */ /* 0x000fea0003c00000 */
[----:B------:R0:W1:Y:S02]  /*13b0*/  SHFL.BFLY P2, R17, R27, R14, R13 ;  /* 0x0c00000e1b117389 */ /* 0x000064000004000d */
[----:B01----:R-:W-:Y:S01]  /*13c0*/  ENDCOLLECTIVE ;  /* 0x000000000000791b */ /* 0x003fe20003800000 */
.L_x_2698:
[----:B------:R-:W-:Y:S01]  /*13d0*/  HFMA2.MMA R14, -RZ, RZ, 0, 5.9604644775390625e-08 ;  /* 0x00000001ff0e7435 */ /* 0x000fe200000001ff */
[----:B------:R-:W-:Y:S02]  /*13e0*/  MOV R27, R15 ;  /* 0x0000000f001b7202 */ /* 0x000fe40000000f00 */
[----:B------:R-:W-:-:S08]  /*13f0*/  MOV R10, R17 ;  /* 0x00000011000a7202 */ /* 0x000fd00000000f00 */
[----:B------:R-:W-:Y:S05]  /*1400*/  WARPSYNC.COLLECTIVE R12, `(.L_x_2699) ;  /* 0x000000000c087348 */ /* 0x000fea0003c00000 */
[----:B------:R0:W1:Y:S02]  /*1410*/  SHFL.BFLY P2, R17, R27, R14, R13 ;  /* 0x0c00000e1b117389 */ /* 0x000064000004000d */
[----:B01----:R-:W-:Y:S01]  /*1420*/  ENDCOLLECTIVE ;  /* 0x000000000000791b */ /* 0x003fe20003800000 */
.L_x_2699:
[----:B------:R-:W-:Y:S01]  /*1430*/  HFMA2.MMA R14, -RZ, RZ, 0, 1.1920928955078125e-07 ;  /* 0x00000002ff0e7435 */ /* 0x000fe200000001ff */
[----:B------:R-:W-:-:S05]  /*1440*/  MOV R16, R17 ;  /* 0x0000001100107202 */ /* 0x000fca0000000f00 */
[----:B------:R-:W-:-:S05]  /*1450*/  FADD.FTZ R16, R15, R16 ;  /* 0x000000100f107221 */ /* 0x000fca0000010000 */
[----:B------:R-:W-:-:S07]  /*1460*/  MOV R27, R16 ;  /* 0x00000010001b7202 */ /* 0x000fce0000000f00 */
[----:B------:R-:W-:Y:S05]  /*1470*/  WARPSYNC.COLLECTIVE R12, `(.L_x_2700) ;  /* 0x000000000c087348 */ /* 0x000fea0003c00000 */
[----:B------:R0:W1:Y:S02]  /*1480*/  SHFL.BFLY P2, R17, R27, R14, R13 ;  /* 0x0c00000e1b117389 */ /* 0x000064000004000d */
[----:B01----:R-:W-:Y:S01]  /*1490*/  ENDCOLLECTIVE ;  /* 0x000000000000791b */ /* 0x003fe20003800000 */
.L_x_2700:
[----:B------:R-:W-:Y:S01]  /*14a0*/  HFMA2.MMA R14, -RZ, RZ, 0, 2.384185791015625e-07 ;  /* 0x00000004ff0e7435 */ /* 0x000fe200000001ff */
[----:B------:R-:W-:-:S05]  /*14b0*/  MOV R19, R17 ;  /* 0x0000001100137202 */ /* 0x000fca0000000f00 */
[----:B------:R-:W-:-:S05]  /*14c0*/  FADD.FTZ R15, R16, R19 ;  /* 0x00000013100f7221 */ /* 0x000fca0000010000 */
[----:B------:R-:W-:-:S07]  /*14d0*/  MOV R27, R15 ;  /* 0x0000000f001b7202 */ /* 0x000fce0000000f00 */
[----:B------:R-:W-:Y:S05]  /*14e0*/  WARPSYNC.COLLECTIVE R12, `(.L_x_2701) ;  /* 0x000000000c087348 */ /* 0x000fea0003c00000 */
[----:B------:R0:W1:Y:S02]  /*14f0*/  SHFL.BFLY P2, R17, R27, R14, R13 ;  /* 0x0c00000e1b117389 */ /* 0x000064000004000d */
[----:B01----:R-:W-:Y:S01]  /*1500*/  ENDCOLLECTIVE ;  /* 0x000000000000791b */ /* 0x003fe20003800000 */
.L_x_2701:
[----:B------:R-:W-:Y:S01]  /*1510*/  HFMA2.MMA R14, -RZ, RZ, 0, 4.76837158203125e-07 ;  /* 0x00000008ff0e7435 */ /* 0x000fe200000001ff */
[----:B------:R-:W-:-:S05]  /*1520*/  MOV R18, R17 ;  /* 0x0000001100127202 */ /* 0x000fca0000000f00 */
[----:B------:R-:W-:-:S05]  /*1530*/  FADD.FTZ R20, R15, R18 ;  /* 0x000000120f147221 */ /* 0x000fca0000010000 */
[----:B------:R-:W-:-:S07]  /*1540*/  MOV R27, R20 ;  /* 0x00000014001b7202 */ /* 0x000fce0000000f00 */
[----:B------:R-:W-:Y:S05]  /*1550*/  WARPSYNC.COLLECTIVE R12, `(.L_x_2702) ;  /* 0x000000000c087348 */ /* 0x000fea0003c00000 */
[----:B------:R0:W1:Y:S02]  /*1560*/  SHFL.BFLY P2, R17, R27, R14, R13 ;  /* 0x0c00000e1b117389 */ /* 0x000064000004000d */
[----:B01----:R-:W-:Y:S01]  /*1570*/  ENDCOLLECTIVE ;  /* 0x000000000000791b */ /* 0x003fe20003800000 */
.L_x_2702:
[----:B------:R-:W-:Y:S01]  /*1580*/  HFMA2.MMA R14, -RZ, RZ, 0, 9.5367431640625e-07 ;  /* 0x00000010ff0e7435 */ /* 0x000fe200000001ff */
[----:B------:R-:W-:-:S04]  /*1590*/  IMAD.MOV.U32 R21, RZ, RZ, R17 ;  /* 0x000000ffff157224 */ /* 0x000fc800078e0011 */
[----:B------:R-:W-:-:S05]  /*15a0*/  FADD.FTZ R16, R20, R21 ;  /* 0x0000001514107221 */ /* 0x000fca0000010000 */
[----:B------:R-:W-:-:S07]  /*15b0*/  MOV R27, R16 ;  /* 0x00000010001b7202 */ /* 0x000fce0000000f00 */
[----:B------:R-:W-:Y:S05]  /*15c0*/  WARPSYNC.COLLECTIVE R12, `(.L_x_2703) ;  /* 0x000000000c087348 */ /* 0x000fea0003c00000 */
[----:B------:R0:W1:Y:S02]  /*15d0*/  SHFL.BFLY P2, R17, R27, R14, R13 ;  /* 0x0c00000e1b117389 */ /* 0x000064000004000d */
[----:B01----:R-:W-:Y:S01]  /*15e0*/  ENDCOLLECTIVE ;  /* 0x000000000000791b */ /* 0x003fe20003800000 */
.L_x_2703:
[----:B------:R-:W-:Y:S01]  /*15f0*/  HFMA2.MMA R14, -RZ, RZ, 0, 5.9604644775390625e-08 ;  /* 0x00000001ff0e7435 */ /* 0x000fe200000001ff */
[----:B------:R-:W-:Y:S02]  /*1600*/  MOV R27, R9 ;  /* 0x00000009001b7202 */ /* 0x000fe40000000f00 */
[----:B------:R-:W-:-:S08]  /*1610*/  MOV R15, R17 ;  /* 0x00000011000f7202 */ /* 0x000fd00000000f00 */
[----:B------:R-:W-:Y:S05]  /*1620*/  WARPSYNC.COLLECTIVE R12, `(.L_x_2704) ;  /* 0x000000000c087348 */ /* 0x000fea0003c00000 */
[----:B------:R0:W1:Y:S02]  /*1630*/  SHFL.BFLY P2, R17, R27, R14, R13 ;  /* 0x0c00000e1b117389 */ /* 0x000064000004000d */
[----:B01----:R-:W-:Y:S01]  /*1640*/  ENDCOLLECTIVE ;  /* 0x000000000000791b */ /* 0x003fe20003800000 */
.L_x_2704:
[----:B------:R-:W-:Y:S01]  /*1650*/  HFMA2.MMA R14, -RZ, RZ, 0, 1.1920928955078125e-07 ;  /* 0x00000002ff0e7435 */ /* 0x000fe200000001ff */
[----:B------:R-:W-:-:S05]  /*1660*/  MOV R18, R17 ;  /* 0x0000001100127202 */ /* 0x000fca0000000f00 */
[----:B------:R-:W-:-:S05]  /*1670*/  FADD.FTZ R20, R9, R18 ;  /* 0x0000001209147221 */ /* 0x000fca0000010000 */
[----:B------:R-:W-:-:S07]  /*1680*/  MOV R27, R20 ;  /* 0x00000014001b7202 */ /* 0x000fce0000000f00 */
[----:B------:R-:W-:Y:S05]  /*1690*/  WARPSYNC.COLLECTIVE R12, `(.L_x_2705) ;  /* 0x000000000c087348 */ /* 0x000fea0003c00000 */
[----:B------:R0:W1:Y:S02]  /*16a0*/  SHFL.BFLY P2, R17, R27, R14, R13 ;  /* 0x0c00000e1b117389 */ /* 0x000064000004000d */
[----:B01----:R-:W-:Y:S01]  /*16b0*/  ENDCOLLECTIVE ;  /* 0x000000000000791b */ /* 0x003fe20003800000 */
.L_x_2705:
[----:B------:R-:W-:Y:S01]  /*16c0*/  HFMA2.MMA R14, -RZ, RZ, 0, 2.384185791015625e-07 ;  /* 0x00000004ff0e7435 */ /* 0x000fe200000001ff */
[----:B------:R-:W-:-:S05]  /*16d0*/  MOV R21, R17 ;  /* 0x0000001100157202 */ /* 0x000fca0000000f00 */
[----:B------:R-:W-:-:S05]  /*16e0*/  FADD.FTZ R9, R20, R21 ;  /* 0x0000001514097221 */ /* 0x000fca0000010000 */
[----:B------:R-:W-:-:S07]  /*16f0*/  MOV R27, R9 ;  /* 0x00000009001b7202 */ /* 0x000fce0000000f00 */
[----:B------:R-:W-:Y:S05]  /*1700*/  WARPSYNC.COLLECTIVE R12, `(.L_x_2706) ;  /* 0x000000000c087348 */ /* 0x000fea0003c00000 */
[----:B------:R0:W1:Y:S02]  /*1710*/  SHFL.BFLY P2, R17, R27, R14, R13 ;  /* 0x0c00000e1b117389 */ /* 0x000064000004000d */
[----:B01----:R-:W-:Y:S01]  /*1720*/  ENDCOLLECTIVE ;  /* 0x000000000000791b */ /* 0x003fe20003800000 */
.L_x_2706:
[----:B------:R-:W-:Y:S01]  /*1730*/  HFMA2.MMA R14, -RZ, RZ, 0, 4.76837158203125e-07 ;  /* 0x00000008ff0e7435 */ /* 0x000fe200000001ff */
[----:B------:R-:W-:-:S05]  /*1740*/  MOV R22, R17 ;  /* 0x0000001100167202 */ /* 0x000fca0000000f00 */
[----:B------:R-:W-:-:S05]  /*1750*/  FADD.FTZ R22, R9, R22 ;  /* 0x0000001609167221 */ /* 0x000fca0000010000 */
[----:B------:R-:W-:-:S07]  /*1760*/  MOV R27, R22 ;  /* 0x00000016001b7202 */ /* 0x000fce0000000f00 */
[----:B------:R-:W-:Y:S05]  /*1770*/  WARPSYNC.COLLECTIVE R12, `(.L_x_2707) ;  /* 0x000000000c087348 */ /* 0x000fea0003c00000 */
[----:B------:R0:W1:Y:S02]  /*1780*/  SHFL.BFLY P2, R17, R27, R14, R13 ;  /* 0x0c00000e1b117389 */ /* 0x000064000004000d */
[----:B01----:R-:W-:Y:S01]  /*1790*/  ENDCOLLECTIVE ;  /* 0x000000000000791b */ /* 0x003fe20003800000 */
.L_x_2707:
[----:B------:R-:W-:Y:S01]  /*17a0*/  HFMA2.MMA R14, -RZ, RZ, 0, 9.5367431640625e-07 ;  /* 0x00000010ff0e7435 */ /* 0x000fe200000001ff */
[----:B------:R-:W-:-:S05]  /*17b0*/  MOV R23, R17 ;  /* 0x0000001100177202 */ /* 0x000fca0000000f00 */
[----:B------:R-:W-:-:S04]  /*17c0*/  FADD.FTZ R18, R22, R23 ;  /* 0x0000001716127221 */ /* 0x000fc80000010000 */
[----:B------:R-:W-:-:S07]  /*17d0*/  IMAD.MOV.U32 R27, RZ, RZ, R18 ;  /* 0x000000ffff1b7224 */ /* 0x000fce00078e0012 */
[----:B------:R-:W-:Y:S05]  /*17e0*/  WARPSYNC.COLLECTIVE R12, `(.L_x_2708) ;  /* 0x000000000c087348 */ /* 0x000fea0003c00000 */
[----:B------:R0:W1:Y:S02]  /*17f0*/  SHFL.BFLY P2, R17, R27, R14, R13 ;  /* 0x0c00000e1b117389 */ /* 0x000064000004000d */
[----:B01----:R-:W-:Y:S01]  /*1800*/  ENDCOLLECTIVE ;  /* 0x000000000000791b */ /* 0x003fe20003800000 */
.L_x_2708:
[----:B------:R-:W-:Y:S01]  /*1810*/  HFMA2.MMA R14, -RZ, RZ, 0, 5.9604644775390625e-08 ;  /* 0x00000001ff0e7435 */ /* 0x000fe200000001ff */
[----:B------:R-:W-:Y:S02]  /*1820*/  MOV R27, R8 ;  /* 0x00000008001b7202 */ /* 0x000fe40000000f00 */
[----:B------:R-:W-:-:S08]  /*1830*/  MOV R9, R17 ;  /* 0x0000001100097202 */ /* 0x000fd00000000f00 */
[----:B------:R-:W-:Y:S05]  /*1840*/  WARPSYNC.COLLECTIVE R12, `(.L_x_2709) ;  /* 0x000000000c087348 */ /* 0x000fea0003c00000 */
[----:B------:R0:W1:Y:S02]  /*1850*/  SHFL.BFLY P2, R17, R27, R14, R13 ;  /* 0x0c00000e1b117389 */ /* 0x000064000004000d */
[----:B01----:R-:W-:Y:S01]  /*1860*/  ENDCOLLECTIVE ;  /* 0x000000000000791b */ /* 0x003fe20003800000 */
.L_x_2709:
[----:B------:R-:W-:Y:S01]  /*1870*/  HFMA2.MMA R14, -RZ, RZ, 0, 1.1920928955078125e-07 ;  /* 0x00000002ff0e7435 */ /* 0x000fe200000001ff */
[----:B------:R-:W-:-:S05]  /*1880*/  MOV R19, R17 ;  /* 0x0000001100137202 */ /* 0x000fca0000000f00 */
[----:B------:R-:W-:-:S05]  /*1890*/  FADD.FTZ R23, R8, R19 ;  /* 0x0000001308177221 */ /* 0x000fca0000010000 */
[----:B------:R-:W-:-:S07]  /*18a0*/  MOV R27, R23 ;  /* 0x00000017001b7202 */ /* 0x000fce0000000f00 */
[----:B------:R-:W-:Y:S05]  /*18b0*/  WARPSYNC.COLLECTIVE R12, `(.L_x_2710) ;  /* 0x000000000c087348 */ /* 0x000fea0003c00000 */
[----:B------:R0:W1:Y:S02]  /*18c0*/  SHFL.BFLY P2, R17, R27, R14, R13 ;  /* 0x0c00000e1b117389 */ /* 0x000064000004000d */
[----:B01----:R-:W-:Y:S01]  /*18d0*/  ENDCOLLECTIVE ;  /* 0x000000000000791b */ /* 0x003fe20003800000 */
.L_x_2710:
[----:B------:R-:W-:Y:S01]  /*18e0*/  HFMA2.MMA R14, -RZ, RZ, 0, 2.384185791015625e-07 ;  /* 0x00000004ff0e7435 */ /* 0x000fe200000001ff */
[----:B------:R-:W-:-:S05]  /*18f0*/  MOV R22, R17 ;  /* 0x0000001100167202 */ /* 0x000fca0000000f00 */
[----:B------:R-:W-:-:S05]  /*1900*/  FADD.FTZ R8, R23, R22 ;  /* 0x0000001617087221 */ /* 0x000fca0000010000 */
[----:B------:R-:W-:-:S07]  /*1910*/  MOV R27, R8 ;  /* 0x00000008001b7202 */ /* 0x000fce0000000f00 */
[----:B------:R-:W-:Y:S05]  /*1920*/  WARPSYNC.COLLECTIVE R12, `(.L_x_2711) ;  /* 0x000000000c087348 */ /* 0x000fea0003c00000 */
[----:B------:R0:W1:Y:S02]  /*1930*/  SHFL.BFLY P2, R17, R27, R14, R13 ;  /* 0x0c00000e1b117389 */ /* 0x000064000004000d */
[----:B01----:R-:W-:Y:S01]  /*1940*/  ENDCOLLECTIVE ;  /* 0x000000000000791b */ /* 0x003fe20003800000 */
.L_x_2711:
[----:B------:R-:W-:Y:S01]  /*1950*/  HFMA2.MMA R14, -RZ, RZ, 0, 4.76837158203125e-07 ;  /* 0x00000008ff0e7435 */ /* 0x000fe200000001ff */
[----:B------:R-:W-:-:S05]  /*1960*/  MOV R21, R17 ;  /* 0x0000001100157202 */ /* 0x000fca0000000f00 */
[----:B------:R-:W-:-:S05]  /*1970*/  FADD.FTZ R24, R8, R21 ;  /* 0x0000001508187221 */ /* 0x000fca0000010000 */
[----:B------:R-:W-:-:S07]  /*1980*/  MOV R27, R24 ;  /* 0x00000018001b7202 */ /* 0x000fce0000000f00 */
[----:B------:R-:W-:Y:S05]  /*1990*/  WARPSYNC.COLLECTIVE R12, `(.L_x_2712) ;  /* 0x000000000c087348 */ /* 0x000fea0003c00000 */
[----:B------:R0:W1:Y:S02]  /*19a0*/  SHFL.BFLY P2, R17, R27, R14, R13 ;  /* 0x0c00000e1b117389 */ /* 0x000064000004000d */
[----:B01----:R-:W-:Y:S01]  /*19b0*/  ENDCOLLECTIVE ;  /* 0x000000000000791b */ /* 0x003fe20003800000 */
.L_x_2712:
[----:B------:R-:W-:Y:S01]  /*19c0*/  HFMA2.MMA R14, -RZ, RZ, 0, 9.5367431640625e-07 ;  /* 0x00000010ff0e7435 */ /* 0x000fe200000001ff */
[----:B------:R-:W-:-:S05]  /*19d0*/  MOV R25, R17 ;  /* 0x0000001100197202 */ /* 0x000fca0000000f00 */
[----:B------:R-:W-:-:S05]  /*19e0*/  FADD.FTZ R25, R24, R25 ;  /* 0x0000001918197221 */ /* 0x000fca0000010000 */
[----:B------:R-:W-:-:S07]  /*19f0*/  MOV R27, R25 ;  /* 0x00000019001b7202 */ /* 0x000fce0000000f00 */
[----:B------:R-:W-:Y:S05]  /*1a00*/  WARPSYNC.COLLECTIVE R12, `(.L_x_2713) ;  /* 0x000000000c087348 */ /* 0x000fea0003c00000 */
[----:B------:R0:W1:Y:S02]  /*1a10*/  SHFL.BFLY P2, R17, R27, R14, R13 ;  /* 0x0c00000e1b117389 */ /* 0x000064000004000d */
[----:B01----:R-:W-:Y:S01]  /*1a20*/  ENDCOLLECTIVE ;  /* 0x000000000000791b */ /* 0x003fe20003800000 */
.L_x_2713:
[----:B------:R-:W-:Y:S05]  /*1a30*/  BRA `(.L_x_2714) ;  /* 0xfffffff400387947 */ /* 0x000fea000383ffff */
.L_x_2715:
        /* <DEDUP_REMOVED lines=12> */
.L_x_3317:


//--------------------- .text._ZN10layer_norm31ln_parallel_residual_bwd_kernelINS_13Kernel_traitsI6__halfffffjLj6144ELj1ELj1ELj8ELj16ENS_18Kernel_traits_baseILj6144ES2_ffffjLj256EEEEELb1ELb1ELb0EEEvNS_9BwdParamsE --------------------------
	.section	.text._ZN10layer_norm31ln_parallel_residual_bwd_kernelINS_13Kernel_traitsI6__halfffffjLj6144ELj1ELj1ELj8ELj16ENS_18Kernel_traits_baseILj6144ES2_ffffjLj256EEEEELb1ELb1ELb0EEEvNS_9BwdParamsE,"ax",@progbits
	.align	128
        .global         _ZN10layer_norm31ln_parallel_residual_bwd_kernelINS_13Kernel_traitsI6__halfffffjLj6144ELj1ELj1ELj8ELj16ENS_18Kernel_traits_baseILj6144ES2_ffffjLj256EEEEELb1ELb1ELb0EEEvNS_9BwdParamsE
        .type           _ZN10layer_norm31ln_parallel_residual_bwd_kernelINS_13Kernel_traitsI6__halfffffjLj6144ELj1ELj1ELj8ELj16ENS_18Kernel_traits_baseILj6144ES2_ffffjLj256EEEEELb1ELb1ELb0EEEvNS_9BwdParamsE,@function
        .size           _ZN10layer_norm31ln_parallel_residual_bwd_kernelINS_13Kernel_traitsI6__halfffffjLj6144ELj1ELj1ELj8ELj16ENS_18Kernel_traits_baseILj6144ES2_ffffjLj256EEEEELb1ELb1ELb0EEEvNS_9BwdParamsE,(.L_x_3318 - _ZN10layer_norm31ln_parallel_residual_bwd_kernelINS_13Kernel_traitsI6__halfffffjLj6144ELj1ELj1ELj8ELj16ENS_18Kernel_traits_baseILj6144ES2_ffffjLj256EEEEELb1ELb1ELb0EEEvNS_9BwdParamsE)
        .other          _ZN10layer_norm31ln_parallel_residual_bwd_kernelINS_13Kernel_traitsI6__halfffffjLj6144ELj1ELj1ELj8ELj16ENS_18Kernel_traits_baseILj6144ES2_ffffjLj256EEEEELb1ELb1ELb0EEEvNS_9BwdParamsE,@"STO_CUDA_ENTRY STV_DEFAULT"
_ZN10layer_norm31ln_parallel_residual_bwd_kernelINS_13Kernel_traitsI6__halfffffjLj6144ELj1ELj1ELj8ELj16ENS_18Kernel_traits_baseILj6144ES2_ffffjLj256EEEEELb1ELb1ELb0EEEvNS_9BwdParamsE:
.text._ZN10layer_norm31ln_parallel_residual_bwd_kernelINS_13Kernel_traitsI6__halfffffjLj6144ELj1ELj1ELj8ELj16ENS_18Kernel_traits_baseILj6144ES2_ffffjLj256EEEEELb1ELb1ELb0EEEvNS_9BwdParamsE:
        /* <DEDUP_REMOVED lines=25> */
[----:B------:R-:W-:Y:S01]  /*0190*/  ISETP.GE.U32.AND P4, PT, R3, 0x600, PT ;  /* 0x000006000300780c */ /* 0x000fe20003f86070 */
[----:B------:R-:W-:Y:S01]  /*01a0*/  IMAD.MOV.U32 R3, RZ, RZ, R4 ;  /* 0x000000ffff037224 */ /* 0x000fe200078e0004 */
[----:B-1----:R-:W-:Y:S01]  /*01b0*/  LEA.HI R5, R0, UR6, RZ, 0x18 ;  /* 0x0000000600057c11 */ /* 0x002fe2000f8fc0ff */
[----:B------:R-:W0:Y:S01]  /*01c0*/  @P5 LDC.64 R6, c[0x0][0x260] ;  /* 0x00009800ff065b82 */ /* 0x000e220000000a00 */
[----:B------:R-:W-:Y:S02]  /*01d0*/  P2R R139, PR, RZ, 0x10 ;  /* 0x00000010ff8b7803 */ /* 0x000fe40000000000 */
[----:B------:R-:W-:Y:S02]  /*01e0*/  CS2R R96, SRZ ;  /* 0x0000000000607805 */ /* 0x000fe4000001ff00 */
[----:B------:R-:W-:-:S03]  /*01f0*/  P2R R31, PR, RZ, 0x20 ;  /* 0x00000020ff1f7803 */ /* 0x000fc60000000000 */
[----:B------:R-:W1:Y:S08]  /*0200*/  @P0 LDC.64 R18, c[0x0][0x260] ;  /* 0x00009800ff120b82 */ /* 0x000e700000000a00 */
[----:B------:R-:W2:Y:S08]  /*0210*/  @P1 LDC.64 R24, c[0x0][0x260] ;  /* 0x00009800ff181b82 */ /* 0x000eb00000000a00 */
[----:B------:R-:W3:Y:S01]  /*0220*/  @P2 LDC.64 R26, c[0x0][0x260] ;  /* 0x00009800ff1a2b82 */ /* 0x000ee20000000a00 */
[C---:B0-----:R-:W-:Y:S01]  /*0230*/  @P5 IMAD.WIDE.U32 R6, R3.reuse, 0x8, R6 ;  /* 0x0000000803065825 */ /* 0x041fe200078e0006 */
[----:B------:R-:W-:-:S04]  /*0240*/  @P5 LOP3.LUT R3, R3, 0x100, RZ, 0xfc, !PT ;  /* 0x0000010003035812 */ /* 0x000fc800078efcff */
[----:B------:R0:W5:Y:S02]  /*0250*/  @P5 LDG.E.64 R8, desc[UR4][R6.64] ;  /* 0x0000000406085981 */ /* 0x000164000c1e1b00 */
[----:B------:R-:W4:Y:S01]  /*0260*/  @P3 LDC.64 R28, c[0x0][0x260] ;  /* 0x00009800ff1c3b82 */ /* 0x000f220000000a00 */
[C---:B-1----:R-:W-:Y:S01]  /*0270*/  @P0 IMAD.WIDE.U32 R22, R3.reuse, 0x8, R18 ;  /* 0x0000000803160825 */ /* 0x042fe200078e0012 */
[----:B------:R-:W-:-:S04]  /*0280*/  @P0 IADD3 R3, R3, 0x100, RZ ;  /* 0x0000010003030810 */ /* 0x000fc80007ffe0ff */
[----:B------:R0:W5:Y:S01]  /*0290*/  @P0 LDG.E.64 R10, desc[UR4][R22.64] ;  /* 0x00000004160a0981 */ /* 0x000162000c1e1b00 */
[C---:B--2---:R-:W-:Y:S01]  /*02a0*/  @P1 IMAD.WIDE.U32 R24, R3.reuse, 0x8, R24 ;  /* 0x0000000803181825 */ /* 0x044fe200078e0018 */
[----:B------:R-:W1:Y:S03]  /*02b0*/  @P4 LDC.64 R32, c[0x0][0x260] ;  /* 0x00009800ff204b82 */ /* 0x000e660000000a00 */
[----:B------:R-:W-:Y:S01]  /*02c0*/  @P1 VIADD R3, R3, 0x100 ;  /* 0x0000010003031836 */ /* 0x000fe20000000000 */
[----:B------:R0:W5:Y:S03]  /*02d0*/  @P1 LDG.E.64 R12, desc[UR4][R24.64] ;  /* 0x00000004180c1981 */ /* 0x000166000c1e1b00 */
[C---:B---3--:R-:W-:Y:S01]  /*02e0*/  @P2 IMAD.WIDE.U32 R26, R3.reuse, 0x8, R26 ;  /* 0x00000008031a2825 */ /* 0x048fe200078e001a */
[----:B------:R-:W-:-:S04]  /*02f0*/  @P2 IADD3 R3, R3, 0x100, RZ ;  /* 0x0000010003032810 */ /* 0x000fc80007ffe0ff */
[----:B------:R0:W5:Y:S01]  /*0300*/  @P2 LDG.E.64 R14, desc[UR4][R26.64] ;  /* 0x000000041a0e2981 */ /* 0x000162000c1e1b00 */
[----:B----4-:R-:W-:-:S04]  /*0310*/  @P3 IMAD.WIDE.U32 R28, R3, 0x8, R28 ;  /* 0x00000008031c3825 */ /* 0x010fc800078e001c */
[----:B------:R-:W-:Y:S01]  /*0320*/  @P3 VIADD R3, R3, 0x100 ;  /* 0x0000010003033836 */ /* 0x000fe20000000000 */
[----:B------:R0:W5:Y:S03]  /*0330*/  @P3 LDG.E.64 R16, desc[UR4][R28.64] ;  /* 0x000000041c103981 */ /* 0x000166000c1e1b00 */
[----:B-1----:R-:W-:-:S05]  /*0340*/  @P4 IMAD.WIDE.U32 R18, R3, 0x8, R32 ;  /* 0x0000000803124825 */ /* 0x002fca00078e0020 */
        /* <DEDUP_REMOVED lines=26> */
[----:B0-----:R-:W-:Y:S06]  /*04f0*/  @P4 BRA `(.L_x_2716) ;  /* 0x00000034008c4947 */ /* 0x001fec0003800000 */
[----:B------:R-:W0:Y:S01]  /*0500*/  LDC.U8 R6, c[0x0][0x2a0] ;  /* 0x0000a800ff067b82 */ /* 0x000e220000000000 */
[----:B-----5:R-:W-:Y:S01]  /*0510*/  MOV R19, R12 ;  /* 0x0000000c00137202 */ /* 0x020fe20000000f00 */
[----:B------:R-:W-:Y:S01]  /*0520*/  IMAD.MOV.U32 R18, RZ, RZ, R11 ;  /* 0x000000ffff127224 */ /* 0x000fe200078e000b */
[----:B------:R-:W-:Y:S01]  /*0530*/  MOV R23, R14 ;  /* 0x0000000e00177202 */ /* 0x000fe20000000f00 */
[----:B------:R-:W-:Y:S01]  /*0540*/  IMAD.MOV.U32 R22, RZ, RZ, R13 ;  /* 0x000000ffff167224 */ /* 0x000fe200078e000d */
[----:B------:R-:W-:Y:S01]  /*0550*/  MOV R25, R16 ;  /* 0x0000001000197202 */ /* 0x000fe20000000f00 */
[----:B------:R-:W-:Y:S01]  /*0560*/  IMAD.MOV.U32 R24, RZ, RZ, R15 ;  /* 0x000000ffff187224 */ /* 0x000fe200078e000f */
[----:B------:R-:W-:Y:S01]  /*0570*/  MOV R7, R8 ;  /* 0x0000000800077202 */ /* 0x000fe20000000f00 */
[----:B------:R-:W-:Y:S01]  /*0580*/  IMAD.MOV.U32 R26, RZ, RZ, R17 ;  /* 0x000000ffff1a7224 */ /* 0x000fe200078e0011 */
[--C-:B------:R-:W-:Y:S01]  /*0590*/  SHF.R.U64 R8, R8, 0x10, R9.reuse ;  /* 0x0000001008087819 */ /* 0x100fe20000001209 */
[--C-:B------:R-:W-:Y:S01]  /*05a0*/  IMAD.MOV.U32 R2, RZ, RZ, R9.reuse ;  /* 0x000000ffff027224 */ /* 0x100fe200078e0009 */
[----:B------:R-:W-:Y:S01]  /*05b0*/  SHF.R.U32.HI R40, RZ, 0x10, R9 ;  /* 0x00000010ff287819 */ /* 0x000fe20000011609 */
[----:B------:R-:W-:Y:S01]  /*05c0*/  IMAD.MOV.U32 R29, RZ, RZ, R21 ;  /* 0x000000ffff1d7224 */ /* 0x000fe200078e0015 */
[----:B------:R-:W-:Y:S01]  /*05d0*/  MOV R3, R10 ;  /* 0x0000000a00037202 */ /* 0x000fe20000000f00 */
[----:B------:R-:W-:Y:S01]  /*05e0*/  HFMA2.MMA R132, -RZ, RZ, 0, 5.9604644775390625e-08 ;  /* 0x00000001ff847435 */ /* 0x000fe200000001ff */
[--C-:B------:R-:W-:Y:S01]  /*05f0*/  SHF.R.U64 R39, R10, 0x10, R11.reuse ;  /* 0x000000100a277819 */ /* 0x100fe2000000120b */
[----:B------:R-:W-:Y:S01]  /*0600*/  IMAD.MOV.U32 R97, RZ, RZ, RZ ;  /* 0x000000ffff617224 */ /* 0x000fe200078e00ff */
        /* <DEDUP_REMOVED lines=18> */
[----:B------:R-:W-:Y:S01]  /*0730*/  SHF.R.U32.HI R30, RZ, 0x10, R21 ;  /* 0x00000010ff1e7819 */ /* 0x000fe20000011615 */
        /* <DEDUP_REMOVED lines=14> */
[----:B0-----:R-:W-:-:S07]  /*0820*/  HADD2.F32 R30, -RZ, R30.H0_H0 ;  /* 0x2000001eff1e7230 */ /* 0x001fce0000004100 */
.L_x_2742:
        /* <DEDUP_REMOVED lines=13> */
[----:B------:R-:W-:-:S03]  /*0900*/  CS2R R134, SRZ ;  /* 0x0000000000867805 */ /* 0x000fc6000001ff00 */
[----:B------:R-:W-:Y:S01]  /*0910*/  IMAD.MOV.U32 R185, RZ, RZ, R32 ;  /* 0x000000ffffb97224 */ /* 0x000fe200078e0020 */
[----:B0-----:R-:W-:Y:S06]  /*0920*/  @!P4 BRA `(.L_x_2718) ;  /* 0x0000000000d4c947 */ /* 0x001fec0003800000 */
[----:B------:R-:W-:Y:S01]  /*0930*/  ISETP.NE.U32.AND P4, PT, RZ, UR14, PT ;  /* 0x0000000eff007c0c */ /* 0x000fe2000bf85070 */
[----:B------:R-:W0:Y:S01]  /*0940*/  LDC.64 R124, c[0x0][0x2b8] ;  /* 0x0000ae00ff7c7b82 */ /* 0x000e220000000a00 */
[C---:B------:R-:W-:Y:S02]  /*0950*/  SHF.L.U32 R131, R32.reuse, 0x2, RZ ;  /* 0x0000000220837819 */ /* 0x040fe400000006ff */
[----:B------:R-:W-:Y:S02]  /*0960*/  ISETP.NE.AND.EX P4, PT, RZ, UR15, PT, P4 ;  /* 0x0000000fff007c0c */ /* 0x000fe4000bf85340 */
[----:B------:R-:W-:-:S11]  /*0970*/  SHF.L.U64.HI R34, R32, 0x2, RZ ;  /* 0x0000000220227819 */ /* 0x000fd600000102ff */
[----:B------:R-:W1:Y:S02]  /*0980*/  @P4 LDC.64 R120, c[0x0][0x248] ;  /* 0x00009200ff784b82 */ /* 0x000e640000000a00 */
[----:B-1----:R-:W-:-:S05]  /*0990*/  @P4 IADD3 R134, P5, R131, R120, RZ ;  /* 0x0000007883864210 */ /* 0x002fca0007fbe0ff */
[----:B------:R-:W-:Y:S01]  /*09a0*/  @P4 IMAD.X R135, R34, 0x1, R121, P5 ;  /* 0x0000000122874824 */ /* 0x000fe200028e0679 */
[----:B------:R-:W-:-:S04]  /*09b0*/  IADD3 R130, P5, R131, UR12, RZ ;  /* 0x0000000c83827c10 */ /* 0x000fc8000ffbe0ff */
[----:B------:R1:W5:Y:S01]  /*09c0*/  @P4 LDG.E R33, desc[UR4][R134.64] ;  /* 0x0000000486214981 */ /* 0x000362000c1e1900 */
[C---:B------:R-:W-:Y:S01]  /*09d0*/  LEA R120, P4, R32.reuse, UR10, 0x4 ;  /* 0x0000000a20787c11 */ /* 0x040fe2000f8820ff */
[----:B0-----:R-:W-:Y:S01]  /*09e0*/  IMAD.WIDE.U32 R124, R32, 0x10, R124 ;  /* 0x00000010207c7825 */ /* 0x001fe200078e007c */
[----:B------:R-:W-:Y:S02]  /*09f0*/  IADD3.X R131, R34, UR13, RZ, P5, !PT ;  /* 0x0000000d22837c10 */ /* 0x000fe4000affe4ff */
[----:B------:R-:W-:-:S03]  /*0a00*/  LEA.HI.X R121, R32, UR11, RZ, 0x4, P4 ;  /* 0x0000000b20797c11 */ /* 0x000fc6000a0f24ff */
[----:B------:R-:W2:Y:S04]  /*0a10*/  LDG.E.128 R124, desc[UR4][R124.64] ;  /* 0x000000047c7c7981 */ /* 0x000ea8000c1e1d00 */
[----:B------:R-:W3:Y:S04]  /*0a20*/  LDG.E.128 R120, desc[UR4][R120.64] ;  /* 0x0000000478787981 */ /* 0x000ee8000c1e1d00 */
[----:B------:R0:W5:Y:S01]  /*0a30*/  LDG.E R34, desc[UR4][R130.64] ;  /* 0x0000000482227981 */ /* 0x000162000c1e1900 */
[----:B------:R-:W-:-:S04]  /*0a40*/  ISETP.NE.U32.AND P4, PT, RZ, UR8, PT ;  /* 0x00000008ff007c0c */ /* 0x000fc8000bf85070 */
[----:B------:R-:W-:-:S13]  /*0a50*/  ISETP.NE.AND.EX P4, PT, RZ, UR9, PT, P4 ;  /* 0x00000009ff007c0c */ /* 0x000fda000bf85340 */
[----:B------:R-:W-:-:S04]  /*0a60*/  @P4 LEA R128, P5, R32, UR8, 0x4 ;  /* 0x0000000820804c11 */ /* 0x000fc8000f8a20ff */
[----:B------:R-:W-:-:S05]  /*0a70*/  @P4 LEA.HI.X R129, R32, UR9, RZ, 0x4, P5 ;  /* 0x0000000920814c11 */ /* 0x000fca000a8f24ff */
[----:B------:R0:W5:Y:S01]  /*0a80*/  @P4 LDG.E.128 R48, desc[UR4][R128.64] ;  /* 0x0000000480304981 */ /* 0x000162000c1e1d00 */
[----:B------:R-:W-:-:S04]  /*0a90*/  ISETP.NE.AND P4, PT, R6, RZ, PT ;  /* 0x000000ff0600720c */ /* 0x000fc80003f85270 */
[----:B-1---5:R-:W-:Y:S02]  /*0aa0*/  FSEL R134, R133, RZ, !P4 ;  /* 0x000000ff85867208 */ /* 0x022fe40006000000 */
[----:B------:R-:W-:-:S03]  /*0ab0*/  IADD3 R185, R32, 0x100, RZ ;  /* 0x0000010020b97810 */ /* 0x000fc60007ffe0ff */
[--C-:B---3--:R-:W-:Y:S01]  /*0ac0*/  FADD.FTZ R152, R120, -R134.reuse ;  /* 0x8000008678987221 */ /* 0x108fe20000010000 */
[----:B------:R-:W-:-:S03]  /*0ad0*/  FADD.FTZ R164, R121, -R134 ;  /* 0x8000008679a47221 */ /* 0x000fc60000010000 */
[C---:B------:R-:W-:Y:S01]  /*0ae0*/  FMUL.FTZ R3, R153.reuse, R152 ;  /* 0x0000009899037220 */ /* 0x040fe20000410000 */
[----:B------:R-:W-:Y:S01]  /*0af0*/  FMUL.FTZ R152, R153, R164 ;  /* 0x000000a499987220 */ /* 0x000fe20000410000 */
[----:B--2---:R-:W-:Y:S01]  /*0b00*/  FMUL.FTZ R164, R7, R124 ;  /* 0x0000007c07a47220 */ /* 0x004fe20000410000 */
[----:B------:R-:W-:Y:S01]  /*0b10*/  FMUL.FTZ R177, R8, R125 ;  /* 0x0000007d08b17220 */ /* 0x000fe20000410000 */
[----:B------:R-:W-:Y:S02]  /*0b20*/  FADD.FTZ R122, R122, -R134 ;  /* 0x800000867a7a7221 */ /* 0x000fe40000010000 */
[----:B------:R-:W-:Y:S01]  /*0b30*/  FADD.FTZ R120, RZ, R164 ;  /* 0x000000a4ff787221 */ /* 0x000fe20000010000 */
[----:B------:R-:W-:Y:S01]  /*0b40*/  FFMA.FTZ R121, R3, R164, RZ ;  /* 0x000000a403797223 */ /* 0x000fe200000100ff */
[----:B------:R-:W-:Y:S01]  /*0b50*/  FADD.FTZ R194, R123, -R134 ;  /* 0x800000867bc27221 */ /* 0x000fe20000010000 */
        /* <DEDUP_REMOVED lines=18> */
.L_x_2718:
[----:B------:R-:W-:Y:S05]  /*0c80*/  BSYNC B0 ;  /* 0x0000000000007941 */ /* 0x000fea0003800000 */
.L_x_2717:
[----:B------:R-:W-:Y:S04]  /*0c90*/  BSSY B0, `(.L_x_2719) ;  /* 0x0000037000007945 */ /* 0x000fe80003800000 */
[----:B------:R-:W-:Y:S05]  /*0ca0*/  @!P0 BRA `(.L_x_2720) ;  /* 0x0000000000d48947 */ /* 0x000fea0003800000 */
[----:B------:R-:W-:Y:S01]  /*0cb0*/  ISETP.NE.U32.AND P4, PT, RZ, UR14, PT ;  /* 0x0000000eff007c0c */ /* 0x000fe2000bf85070 */
[C---:B------:R-:W-:Y:S01]  /*0cc0*/  IMAD.SHL.U32 R131, R185.reuse, 0x4, RZ ;  /* 0x00000004b9837824 */ /* 0x040fe200078e00ff */
[----:B------:R-:W0:Y:S01]  /*0cd0*/  LDC.64 R124, c[0x0][0x2b8] ;  /* 0x0000ae00ff7c7b82 */ /* 0x000e220000000a00 */
[----:B------:R-:W-:Y:S02]  /*0ce0*/  SHF.L.U64.HI R36, R185, 0x2, RZ ;  /* 0x00000002b9247819 */ /* 0x000fe400000102ff */
[----:B------:R-:W-:-:S13]  /*0cf0*/  ISETP.NE.AND.EX P4, PT, RZ, UR15, PT, P4 ;  /* 0x0000000fff007c0c */ /* 0x000fda000bf85340 */
[----:B------:R-:W1:Y:S02]  /*0d00*/  @P4 LDC.64 R120, c[0x0][0x248] ;  /* 0x00009200ff784b82 */ /* 0x000e640000000a00 */
[----:B-1----:R-:W-:-:S04]  /*0d10*/  @P4 IADD3 R192, P5, R131, R120, RZ ;  /* 0x0000007883c04210 */ /* 0x002fc80007fbe0ff */
[----:B------:R-:W-:Y:S01]  /*0d20*/  @P4 IADD3.X R193, R36, R121, RZ, P5, !PT ;  /* 0x0000007924c14210 */ /* 0x000fe20002ffe4ff */
[----:B0-----:R-:W-:Y:S01]  /*0d30*/  IMAD.WIDE.U32 R124, R185, 0x10, R124 ;  /* 0x00000010b97c7825 */ /* 0x001fe200078e007c */
[----:B------:R-:W-:-:S03]  /*0d40*/  IADD3 R130, P5, R131, UR12, RZ ;  /* 0x0000000c83827c10 */ /* 0x000fc6000ffbe0ff */
[----:B------:R0:W5:Y:S01]  /*0d50*/  @P4 LDG.E R35, desc[UR4][R192.64] ;  /* 0x00000004c0234981 */ /* 0x000162000c1e1900 */
[C---:B------:R-:W-:Y:S02]  /*0d60*/  LEA R120, P4, R185.reuse, UR10, 0x4 ;  /* 0x0000000ab9787c11 */ /* 0x040fe4000f8820ff */
[----:B------:R-:W-:Y:S01]  /*0d70*/  IADD3.X R131, R36, UR13, RZ, P5, !PT ;  /* 0x0000000d24837c10 */ /* 0x000fe2000affe4ff */
[----:B------:R-:W2:Y:S01]  /*0d80*/  LDG.E.128 R124, desc[UR4][R124.64] ;  /* 0x000000047c7c7981 */ /* 0x000ea2000c1e1d00 */
[----:B------:R-:W-:-:S03]  /*0d90*/  LEA.HI.X R121, R185, UR11, RZ, 0x4, P4 ;  /* 0x0000000bb9797c11 */ /* 0x000fc6000a0f24ff */
[----:B------:R1:W5:Y:S04]  /*0da0*/  LDG.E R36, desc[UR4][R130.64] ;  /* 0x0000000482247981 */ /* 0x000368000c1e1900 */
[----:B------:R-:W3:Y:S01]  /*0db0*/  LDG.E.128 R120, desc[UR4][R120.64] ;  /* 0x0000000478787981 */ /* 0x000ee2000c1e1d00 */
[----:B------:R-:W-:-:S04]  /*0dc0*/  ISETP.NE.U32.AND P4, PT, RZ, UR8, PT ;  /* 0x00000008ff007c0c */ /* 0x000fc8000bf85070 */
[----:B------:R-:W-:-:S13]  /*0dd0*/  ISETP.NE.AND.EX P4, PT, RZ, UR9, PT, P4 ;  /* 0x00000009ff007c0c */ /* 0x000fda000bf85340 */
[----:B------:R-:W-:-:S04]  /*0de0*/  @P4 LEA R128, P5, R185, UR8, 0x4 ;  /* 0x00000008b9804c11 */ /* 0x000fc8000f8a20ff */
[----:B------:R-:W-:-:S05]  /*0df0*/  @P4 LEA.HI.X R129, R185, UR9, RZ, 0x4, P5 ;  /* 0x00000009b9814c11 */ /* 0x000fca000a8f24ff */
[----:B------:R1:W5:Y:S01]  /*0e00*/  @P4 LDG.E.128 R44, desc[UR4][R128.64] ;  /* 0x00000004802c4981 */ /* 0x000362000c1e1d00 */
[----:B------:R-:W-:-:S04]  /*0e10*/  ISETP.NE.AND P4, PT, R6, RZ, PT ;  /* 0x000000ff0600720c */ /* 0x000fc80003f85270 */
[----:B-----5:R-:W-:Y:S01]  /*0e20*/  FSEL R168, R133, RZ, !P4 ;  /* 0x000000ff85a87208 */ /* 0x020fe20006000000 */
[----:B------:R-:W-:-:S04]  /*0e30*/  VIADD R185, R185, 0x100 ;  /* 0x00000100b9b97836 */ /* 0x000fc80000000000 */
[C---:B---3--:R-:W-:Y:S01]  /*0e40*/  FADD.FTZ R150, -R168.reuse, R120 ;  /* 0x00000078a8967221 */ /* 0x048fe20000010100 */
[----:B------:R-:W-:-:S03]  /*0e50*/  FADD.FTZ R162, -R168, R121 ;  /* 0x00000079a8a27221 */ /* 0x000fc60000010100 */
[C---:B------:R-:W-:Y:S01]  /*0e60*/  FMUL.FTZ R149, R153.reuse, R150 ;  /* 0x0000009699957220 */ /* 0x040fe20000410000 */
[----:B------:R-:W-:Y:S01]  /*0e70*/  FMUL.FTZ R150, R153, R162 ;  /* 0x000000a299967220 */ /* 0x000fe20000410000 */
[----:B--2---:R-:W-:Y:S01]  /*0e80*/  FMUL.FTZ R162, R11, R124 ;  /* 0x0000007c0ba27220 */ /* 0x004fe20000410000 */
[----:B------:R-:W-:Y:S01]  /*0e90*/  FMUL.FTZ R173, R12, R125 ;  /* 0x0000007d0cad7220 */ /* 0x000fe20000410000 */
[C---:B------:R-:W-:Y:S02]  /*0ea0*/  FADD.FTZ R122, -R168.reuse, R122 ;  /* 0x0000007aa87a7221 */ /* 0x040fe40000010100 */
[----:B------:R-:W-:Y:S01]  /*0eb0*/  FADD.FTZ R120, R135, R162 ;  /* 0x000000a287787221 */ /* 0x000fe20000010000 */
[----:B------:R-:W-:Y:S01]  /*0ec0*/  FFMA.FTZ R121, R149, R162, R134 ;  /* 0x000000a295797223 */ /* 0x000fe20000010086 */
[----:B------:R-:W-:Y:S01]  /*0ed0*/  FADD.FTZ R168, -R168, R123 ;  /* 0x0000007ba8a87221 */ /* 0x000fe20000010100 */
[----:B------:R-:W-:Y:S01]  /*0ee0*/  FMUL.FTZ R171, R153, R122 ;  /* 0x0000007a99ab7220 */ /* 0x000fe20000410000 */
[----:B------:R-:W-:Y:S01]  /*0ef0*/  FADD.FTZ R123, R120, R173 ;  /* 0x000000ad787b7221 */ /* 0x000fe20000010000 */
[----:B0-----:R-:W-:Y:S01]  /*0f00*/  FMUL.FTZ R192, R13, R126 ;  /* 0x0000007e0dc07220 */ /* 0x001fe20000410000 */
        /* <DEDUP_REMOVED lines=15> */
.L_x_2720:
[----:B------:R-:W-:Y:S05]  /*1000*/  BSYNC B0 ;  /* 0x0000000000007941 */ /* 0x000fea0003800000 */
.L_x_2719:
[----:B------:R-:W-:Y:S04]  /*1010*/  BSSY B0, `(.L_x_2721) ;  /* 0x0000037000007945 */ /* 0x000fe80003800000 */
[----:B------:R-:W-:Y:S05]  /*1020*/  @!P1 BRA `(.L_x_2722) ;  /* 0x0000000000d49947 */ /* 0x000fea0003800000 */
        /* <DEDUP_REMOVED lines=11> */
[C---:B0-----:R-:W-:Y:S01]  /*10e0*/  IMAD.WIDE.U32 R124, R185.reuse, 0x10, R124 ;  /* 0x00000010b97c7825 */ /* 0x041fe200078e007c */
        /* <DEDUP_REMOVED lines=11> */
[----:B-----5:R-:W-:Y:S02]  /*11a0*/  FSEL R174, R133, RZ, !P4 ;  /* 0x000000ff85ae7208 */ /* 0x020fe40006000000 */
[----:B------:R-:W-:-:S03]  /*11b0*/  IADD3 R185, R185, 0x100, RZ ;  /* 0x00000100b9b97810 */ /* 0x000fc60007ffe0ff */
        /* <DEDUP_REMOVED lines=28> */
.L_x_2722:
[----:B------:R-:W-:Y:S05]  /*1380*/  BSYNC B0 ;  /* 0x0000000000007941 */ /* 0x000fea0003800000 */
.L_x_2721:
        /* <DEDUP_REMOVED lines=9> */
[----:B------:R-:W-:Y:S02]  /*1420*/  @P4 IADD3.X R199, R122, R121, RZ, P5, !PT ;  /* 0x000000797ac74210 */ /* 0x000fe40002ffe4ff */
[----:B------:R-:W-:-:S03]  /*1430*/  IADD3 R130, P5, R131, UR12, RZ ;  /* 0x0000000c83827c10 */ /* 0x000fc6000ffbe0ff */
        /* <DEDUP_REMOVED lines=44> */
.L_x_2724:
[----:B------:R-:W-:Y:S05]  /*1700*/  BSYNC B0 ;  /* 0x0000000000007941 */ /* 0x000fea0003800000 */
.L_x_2723:
        /* <DEDUP_REMOVED lines=55> */
.L_x_2726:
[----:B------:R-:W-:Y:S05]  /*1a80*/  BSYNC B0 ;  /* 0x0000000000007941 */ /* 0x000fea0003800000 */
.L_x_2725:
[----:B------:R-:W-:Y:S01]  /*1a90*/  ISETP.NE.AND P4, PT, R139, RZ, PT ;  /* 0x000000ff8b00720c */ /* 0x000fe20003f85270 */
[----:B------:R-:W-:-:S12]  /*1aa0*/  BSSY B0, `(.L_x_2727) ;  /* 0x0000036000007945 */ /* 0x000fd80003800000 */
[----:B------:R-:W-:Y:S05]  /*1ab0*/  @!P4 BRA `(.L_x_2728) ;  /* 0x0000000000d0c947 */ /* 0x000fea0003800000 */
[C---:B------:R-:W-:Y:S01]  /*1ac0*/  LEA R122, P4, R185.reuse, UR10, 0x4 ;  /* 0x0000000ab97a7c11 */ /* 0x040fe2000f8820ff */
[C---:B------:R-:W-:Y:S01]  /*1ad0*/  IMAD.SHL.U32 R131, R185.reuse, 0x4, RZ ;  /* 0x00000004b9837824 */ /* 0x040fe200078e00ff */
[----:B------:R-:W-:Y:S02]  /*1ae0*/  SHF.R.U32.HI R124, RZ, 0x1e, R185 ;  /* 0x0000001eff7c7819 */ /* 0x000fe400000116b9 */
[----:B------:R-:W-:Y:S02]  /*1af0*/  LEA.HI.X R123, R185, UR11, RZ, 0x4, P4 ;  /* 0x0000000bb97b7c11 */ /* 0x000fe4000a0f24ff */
[----:B------:R-:W-:-:S04]  /*1b00*/  ISETP.NE.U32.AND P4, PT, RZ, UR8, PT ;  /* 0x00000008ff007c0c */ /* 0x000fc8000bf85070 */
[----:B------:R-:W-:-:S13]  /*1b10*/  ISETP.NE.AND.EX P4, PT, RZ, UR9, PT, P4 ;  /* 0x00000009ff007c0c */ /* 0x000fda000bf85340 */
[----:B------:R-:W-:-:S04]  /*1b20*/  @P4 LEA R154, P5, R185, UR8, 0x4 ;  /* 0x00000008b99a4c11 */ /* 0x000fc8000f8a20ff */
[----:B------:R-:W-:Y:S02]  /*1b30*/  @P4 LEA.HI.X R155, R185, UR9, RZ, 0x4, P5 ;  /* 0x00000009b99b4c11 */ /* 0x000fe4000a8f24ff */
[----:B------:R-:W-:-:S03]  /*1b40*/  ISETP.NE.U32.AND P5, PT, RZ, UR14, PT ;  /* 0x0000000eff007c0c */ /* 0x000fc6000bfa5070 */
[----:B------:R0:W5:Y:S01]  /*1b50*/  @P4 LDG.E.128 R108, desc[UR4][R154.64] ;  /* 0x000000049a6c4981 */ /* 0x000162000c1e1d00 */
[----:B------:R-:W-:-:S13]  /*1b60*/  ISETP.NE.AND.EX P5, PT, RZ, UR15, PT, P5 ;  /* 0x0000000fff007c0c */ /* 0x000fda000bfa5350 */
[----:B------:R-:W1:Y:S01]  /*1b70*/  @P5 LDC.64 R120, c[0x0][0x248] ;  /* 0x00009200ff785b82 */ /* 0x000e620000000a00 */
[C---:B------:R-:W-:Y:S02]  /*1b80*/  IADD3 R130, P4, R131.reuse, UR12, RZ ;  /* 0x0000000c83827c10 */ /* 0x040fe4000ff9e0ff */
[----:B-1----:R-:W-:Y:S02]  /*1b90*/  @P5 IADD3 R128, P6, R131, R120, RZ ;  /* 0x0000007883805210 */ /* 0x002fe40007fde0ff */
[C---:B------:R-:W-:Y:S02]  /*1ba0*/  IADD3.X R131, R124.reuse, UR13, RZ, P4, !PT ;  /* 0x0000000d7c837c10 */ /* 0x040fe4000a7fe4ff */
[----:B------:R-:W-:Y:S02]  /*1bb0*/  @P5 IADD3.X R129, R124, R121, RZ, P6, !PT ;  /* 0x000000797c815210 */ /* 0x000fe400037fe4ff */
[----:B------:R-:W1:Y:S01]  /*1bc0*/  LDC.64 R124, c[0x0][0x2b8] ;  /* 0x0000ae00ff7c7b82 */ /* 0x000e620000000a00 */
[----:B------:R-:W2:Y:S04]  /*1bd0*/  LDG.E.128 R120, desc[UR4][R122.64] ;  /* 0x000000047a787981 */ /* 0x000ea8000c1e1d00 */
[----:B------:R3:W5:Y:S04]  /*1be0*/  LDG.E R140, desc[UR4][R130.64] ;  /* 0x00000004828c7981 */ /* 0x000768000c1e1900 */
[----:B------:R3:W5:Y:S01]  /*1bf0*/  @P5 LDG.E R141, desc[UR4][R128.64] ;  /* 0x00000004808d5981 */ /* 0x000762000c1e1900 */
[----:B-1----:R-:W-:-:S06]  /*1c00*/  IMAD.WIDE.U32 R124, R185, 0x10, R124 ;  /* 0x00000010b97c7825 */ /* 0x002fcc00078e007c */
[----:B------:R-:W4:Y:S01]  /*1c10*/  LDG.E.128 R124, desc[UR4][R124.64] ;  /* 0x000000047c7c7981 */ /* 0x000f22000c1e1d00 */
[----:B------:R-:W-:-:S04]  /*1c20*/  ISETP.NE.AND P4, PT, R6, RZ, PT ;  /* 0x000000ff0600720c */ /* 0x000fc80003f85270 */
[----:B-----5:R-:W-:-:S05]  /*1c30*/  FSEL R133, R133, RZ, !P4 ;  /* 0x000000ff85857208 */ /* 0x020fca0006000000 */
[C---:B--2---:R-:W-:Y:S01]  /*1c40*/  FADD.FTZ R120, -R133.reuse, R120 ;  /* 0x0000007885787221 */ /* 0x044fe20000010100 */
[----:B------:R-:W-:-:S03]  /*1c50*/  FADD.FTZ R142, -R133, R121 ;  /* 0x00000079858e7221 */ /* 0x000fc60000010100 */
[----:B------:R-:W-:Y:S01]  /*1c60*/  FMUL.FTZ R151, R153, R120 ;  /* 0x0000007899977220 */ /* 0x000fe20000410000 */
[----:B------:R-:W-:Y:S01]  /*1c70*/  FADD.FTZ R184, -R133, R122 ;  /* 0x0000007a85b87221 */ /* 0x000fe20000010100 */
[----:B------:R-:W-:Y:S01]  /*1c80*/  FMUL.FTZ R142, R153, R142 ;  /* 0x0000008e998e7220 */ /* 0x000fe20000410000 */
[----:B------:R-:W-:Y:S02]  /*1c90*/  FADD.FTZ R190, -R133, R123 ;  /* 0x0000007b85be7221 */ /* 0x000fe40000010100 */
[C---:B0-----:R-:W-:Y:S02]  /*1ca0*/  FMUL.FTZ R155, R153.reuse, R184 ;  /* 0x000000b8999b7220 */ /* 0x041fe40000410000 */
[----:B------:R-:W-:Y:S01]  /*1cb0*/  FMUL.FTZ R190, R153, R190 ;  /* 0x000000be99be7220 */ /* 0x000fe20000410000 */
[----:B----4-:R-:W-:Y:S01]  /*1cc0*/  FMUL.FTZ R154, R27, R124 ;  /* 0x0000007c1b9a7220 */ /* 0x010fe20000410000 */
[----:B------:R-:W-:-:S03]  /*1cd0*/  FMUL.FTZ R157, R28, R125 ;  /* 0x0000007d1c9d7220 */ /* 0x000fc60000410000 */
        /* <DEDUP_REMOVED lines=17> */
[----:B---3--:R-:W-:-:S07]  /*1df0*/  FFMA.FTZ R134, R190, R181, R121 ;  /* 0x000000b5be867223 */ /* 0x008fce0000010079 */
.L_x_2728:
[----:B------:R-:W-:Y:S05]  /*1e00*/  BSYNC B0 ;  /* 0x0000000000007941 */ /* 0x000fea0003800000 */
.L_x_2727:
[----:B------:R-:W-:Y:S01]  /*1e10*/  LOP3.LUT P4, RZ, R132, 0xff, RZ, 0xc0, !PT ;  /* 0x000000ff84ff7812 */ /* 0x000fe2000788c0ff */
[----:B------:R-:W-:Y:S01]  /*1e20*/  UMOV UR20, 0xffffffff ;  /* 0xffffffff00147882 */ /* 0x000fe20000000000 */
[----:B------:R-:W-:Y:S02]  /*1e30*/  SHF.R.U32.HI R120, RZ, 0x5, R0 ;  /* 0x00000005ff787819 */ /* 0x000fe40000011600 */
[----:B------:R-:W-:Y:S02]  /*1e40*/  LOP3.LUT P5, RZ, R0, 0x1f, RZ, 0xc0, !PT ;  /* 0x0000001f00ff7812 */ /* 0x000fe400078ac0ff */
[----:B------:R-:W-:-:S07]  /*1e50*/  LOP3.LUT R121, R120, 0x7fffff8, RZ, 0xc0, !PT ;  /* 0x07fffff878797812 */ /* 0x000fce00078ec0ff */
[----:B------:R-:W-:Y:S01]  /*1e60*/  @!P4 VIADD R121, R121, 0x8 ;  /* 0x000000087979c836 */ /* 0x000fe20000000000 */
        /* <DEDUP_REMOVED lines=19> */
.L_x_2753:
        /* <DEDUP_REMOVED lines=37> */
[----:B------:R-:W-:-:S04]  /*21f0*/  ISETP.NE.AND P5, PT, R6, RZ, PT ;  /* 0x000000ff0600720c */ /* 0x000fc80003fa5270 */
        /* <DEDUP_REMOVED lines=21> */
[----:B------:R-:W-:Y:S01]  /*2350*/  FMUL.FTZ R130, R122, UR17 ;  /* 0x000000117a827c20 */ /* 0x000fe20008410000 */
[----:B------:R-:W-:Y:S01]  /*2360*/  FMUL.FTZ R131, R125, UR17 ;  /* 0x000000117d837c20 */ /* 0x000fe20008410000 */
[----:B------:R-:W-:Y:S01]  /*2370*/  ISETP.NE.AND.EX P5, PT, RZ, UR7, PT, P5 ;  /* 0x00000007ff007c0c */ /* 0x000fe2000bfa5350 */
[----:B------:R-:W-:-:S03]  /*2380*/  FMUL.FTZ R132, R126, UR17 ;  /* 0x000000117e847c20 */ /* 0x000fc60008410000 */
[----:B------:R-:W-:Y:S02]  /*2390*/  SEL R112, R123, R112, P5 ;  /* 0x000000707b707207 */ /* 0x000fe40002800000 */
[----:B------:R-:W-:Y:S02]  /*23a0*/  SEL R113, R122, R113, P5 ;  /* 0x000000717a717207 */ /* 0x000fe40002800000 */
[----:B------:R-:W-:Y:S02]  /*23b0*/  SEL R114, R125, R114, P5 ;  /* 0x000000727d727207 */ /* 0x000fe40002800000 */
[----:B------:R-:W-:-:S03]  /*23c0*/  SEL R115, R126, R115, P5 ;  /* 0x000000737e737207 */ /* 0x000fc60002800000 */
        /* <DEDUP_REMOVED lines=17> */
[----:B------:R-:W-:-:S04]  /*24e0*/  ISETP.NE.U32.AND P5, PT, RZ, UR14, PT ;  /* 0x0000000eff007c0c */ /* 0x000fc8000bfa5070 */
[----:B------:R-:W-:-:S13]  /*24f0*/  ISETP.NE.AND.EX P5, PT, RZ, UR15, PT, P5 ;  /* 0x0000000fff007c0c */ /* 0x000fda000bfa5350 */
[----:B------:R-:W-:-:S04]  /*2500*/  @P5 LEA R126, P6, R32, UR14, 0x4 ;  /* 0x0000000e207e5c11 */ /* 0x000fc8000f8c20ff */
[----:B------:R-:W-:Y:S02]  /*2510*/  @P5 LEA.HI.X R127, R32, UR15, RZ, 0x4, P6 ;  /* 0x0000000f207f5c11 */ /* 0x000fe4000b0f24ff */
[----:B------:R-:W-:-:S04]  /*2520*/  LOP3.LUT P6, RZ, R34, 0xff, RZ, 0xc0, !PT ;  /* 0x000000ff22ff7812 */ /* 0x000fc800078cc0ff */
[----:B------:R-:W-:Y:S02]  /*2530*/  SEL R120, R124, RZ, P6 ;  /* 0x000000ff7c787207 */ /* 0x000fe40003000000 */
[----:B------:R-:W0:Y:S01]  /*2540*/  LDC.64 R124, c[0x0][0x2f8] ;  /* 0x0000be00ff7c7b82 */ /* 0x000e220000000a00 */
[----:B------:R-:W-:-:S04]  /*2550*/  LOP3.LUT P6, RZ, R34, 0xff00, RZ, 0xc0, !PT ;  /* 0x0000ff0022ff7812 */ /* 0x000fc800078cc0ff */
[----:B------:R-:W-:Y:S02]  /*2560*/  SEL R121, R130, RZ, P6 ;  /* 0x000000ff82797207 */ /* 0x000fe40003000000 */
[----:B------:R-:W-:-:S04]  /*2570*/  LOP3.LUT P6, RZ, R34, 0xff0000, RZ, 0xc0, !PT ;  /* 0x00ff000022ff7812 */ /* 0x000fc800078cc0ff */
[----:B------:R-:W-:Y:S02]  /*2580*/  SEL R122, R131, RZ, P6 ;  /* 0x000000ff837a7207 */ /* 0x000fe40003000000 */
[----:B------:R-:W-:-:S04]  /*2590*/  LOP3.LUT P6, RZ, R34, 0xff000000, RZ, 0xc0, !PT ;  /* 0xff00000022ff7812 */ /* 0x000fc800078cc0ff */
[----:B------:R-:W-:Y:S01]  /*25a0*/  SEL R123, R132, RZ, P6 ;  /* 0x000000ff847b7207 */ /* 0x000fe20003000000 */
[C---:B0-----:R-:W-:Y:S01]  /*25b0*/  IMAD.WIDE.U32 R124, R32.reuse, 0x10, R124 ;  /* 0x00000010207c7825 */ /* 0x041fe200078e007c */
[----:B------:R-:W-:-:S04]  /*25c0*/  IADD3 R32, R32, 0x100, RZ ;  /* 0x0000010020207810 */ /* 0x000fc80007ffe0ff */
[----:B------:R0:W-:Y:S04]  /*25d0*/  STG.E.128 desc[UR4][R124.64], R120 ;  /* 0x000000787c007986 */ /* 0x0001e8000c101d04 */
[----:B------:R0:W-:Y:S02]  /*25e0*/  @P5 STG.E.128 desc[UR4][R126.64], R116 ;  /* 0x000000747e005986 */ /* 0x0001e4000c101d04 */
.L_x_2731:
[----:B------:R-:W-:Y:S05]  /*25f0*/  BSYNC B0 ;  /* 0x0000000000007941 */ /* 0x000fea0003800000 */
.L_x_2730:
[----:B------:R-:W-:Y:S04]  /*2600*/  BSSY B0, `(.L_x_2732) ;  /* 0x0000042000007945 */ /* 0x000fe80003800000 */
[----:B------:R-:W-:Y:S05]  /*2610*/  @!P0 BRA `(.L_x_2733) ;  /* 0x0000000400008947 */ /* 0x000fea0003800000 */
[----:B------:R-:W-:-:S04]  /*2620*/  ISETP.NE.AND P5, PT, R6, RZ, PT ;  /* 0x000000ff0600720c */ /* 0x000fc80003fa5270 */
[----:B0-----:R-:W-:Y:S02]  /*2630*/  FSEL R120, R128, RZ, !P5 ;  /* 0x000000ff80787208 */ /* 0x001fe40006800000 */
        /* <DEDUP_REMOVED lines=58> */
[----:B0-----:R-:W-:-:S04]  /*29e0*/  IMAD.WIDE.U32 R124, R32, 0x10, R124 ;  /* 0x00000010207c7825 */ /* 0x001fc800078e007c */
[----:B------:R-:W-:Y:S01]  /*29f0*/  VIADD R32, R32, 0x100 ;  /* 0x0000010020207836 */ /* 0x000fe20000000000 */
[----:B------:R1:W-:Y:S04]  /*2a00*/  STG.E.128 desc[UR4][R124.64], R120 ;  /* 0x000000787c007986 */ /* 0x0003e8000c101d04 */
[----:B------:R1:W-:Y:S02]  /*2a10*/  @P5 STG.E.128 desc[UR4][R126.64], R116 ;  /* 0x000000747e005986 */ /* 0x0003e4000c101d04 */
.L_x_2733:
[----:B------:R-:W-:Y:S05]  /*2a20*/  BSYNC B0 ;  /* 0x0000000000007941 */ /* 0x000fea0003800000 */
.L_x_2732:
[----:B------:R-:W-:Y:S04]  /*2a30*/  BSSY B0, `(.L_x_2734) ;  /* 0x0000042000007945 */ /* 0x000fe80003800000 */
[----:B------:R-:W-:Y:S05]  /*2a40*/  @!P1 BRA `(.L_x_2735) ;  /* 0x0000000400009947 */ /* 0x000fea0003800000 */
[----:B------:R-:W-:-:S04]  /*2a50*/  ISETP.NE.AND P5, PT, R6, RZ, PT ;  /* 0x000000ff0600720c */ /* 0x000fc80003fa5270 */
[----:B01----:R-:W-:Y:S02]  /*2a60*/  FSEL R120, R128, RZ, !P5 ;  /* 0x000000ff80787208 */ /* 0x003fe40006800000 */
        /* <DEDUP_REMOVED lines=62> */
.L_x_2735:
[----:B------:R-:W-:Y:S05]  /*2e50*/  BSYNC B0 ;  /* 0x0000000000007941 */ /* 0x000fea0003800000 */
.L_x_2734:
[----:B------:R-:W-:Y:S04]  /*2e60*/  BSSY B0, `(.L_x_2736) ;  /* 0x0000042000007945 */ /* 0x000fe80003800000 */
[----:B------:R-:W-:Y:S05]  /*2e70*/  @!P2 BRA `(.L_x_2737) ;  /* 0x000000040000a947 */ /* 0x000fea0003800000 */
[----:B------:R-:W-:-:S04]  /*2e80*/  ISETP.NE.AND P5, PT, R6, RZ, PT ;  /* 0x000000ff0600720c */ /* 0x000fc80003fa5270 */
        /* <DEDUP_REMOVED lines=63> */
.L_x_2737:
[----:B------:R-:W-:Y:S05]  /*3280*/  BSYNC B0 ;  /* 0x0000000000007941 */ /* 0x000fea0003800000 */
.L_x_2736:
[----:B------:R-:W-:Y:S04]  /*3290*/  BSSY B0, `(.L_x_2738) ;  /* 0x0000042000007945 */ /* 0x000fe80003800000 */
[----:B------:R-:W-:Y:S05]  /*32a0*/  @!P3 BRA `(.L_x_2739) ;  /* 0x000000040000b947 */ /* 0x000fea0003800000 */
[----:B------:R-:W-:-:S04]  /*32b0*/  ISETP.NE.AND P5, PT, R6, RZ, PT ;  /* 0x000000ff0600720c */ /* 0x000fc80003fa5270 */
[----:B0123--:R-:W-:Y:S02]  /*32c0*/  FSEL R126, R128, RZ, !P5 ;  /* 0x000000ff807e7208 */ /* 0x00ffe40006800000 */
        /* <DEDUP_REMOVED lines=62> */
.L_x_2739:
[----:B------:R-:W-:Y:S05]  /*36b0*/  BSYNC B0 ;  /* 0x0000000000007941 */ /* 0x000fea0003800000 */
.L_x_2738:
[----:B------:R-:W-:Y:S01]  /*36c0*/  ISETP.NE.AND P5, PT, R139, RZ, PT ;  /* 0x000000ff8b00720c */ /* 0x000fe20003fa5270 */
[----:B------:R-:W-:-:S12]  /*36d0*/  BSSY B0, `(.L_x_2740) ;  /* 0x0000041000007945 */ /* 0x000fd80003800000 */
[----:B------:R-:W-:Y:S05]  /*36e0*/  @!P5 BRA `(.L_x_2741) ;  /* 0x0000000000fcd947 */ /* 0x000fea0003800000 */
[----:B------:R-:W-:-:S04]  /*36f0*/  ISETP.NE.AND P5, PT, R6, RZ, PT ;  /* 0x000000ff0600720c */ /* 0x000fc80003fa5270 */
[----:B01234-:R-:W-:Y:S02]  /*3700*/  FSEL R126, R128, RZ, !P5 ;  /* 0x000000ff807e7208 */ /* 0x01ffe40006800000 */
        /* <DEDUP_REMOVED lines=22> */
[----:B------:R-:W-:-:S04]  /*3870*/  ISETP.NE.AND.EX P5, PT, RZ, UR7, PT, P5 ;  /* 0x00000007ff007c0c */ /* 0x000fc8000bfa5350 */
[----:B------:R-:W-:Y:S02]  /*3880*/  SEL R112, R123, R112, P5 ;  /* 0x000000707b707207 */ /* 0x000fe40002800000 */
[----:B------:R-:W-:Y:S02]  /*3890*/  SEL R113, R122, R113, P5 ;  /* 0x000000717a717207 */ /* 0x000fe40002800000 */
[C---:B------:R-:W-:Y:S01]  /*38a0*/  SEL R114, R125.reuse, R114, P5 ;  /* 0x000000727d727207 */ /* 0x040fe20002800000 */
[----:B------:R-:W-:Y:S01]  /*38b0*/  FMUL.FTZ R125, R125, UR17 ;  /* 0x000000117d7d7c20 */ /* 0x000fe20008410000 */
        /* <DEDUP_REMOVED lines=24> */
[----:B------:R-:W-:-:S04]  /*3a40*/  LOP3.LUT P6, RZ, R140, 0xff00, RZ, 0xc0, !PT ;  /* 0x0000ff008cff7812 */ /* 0x000fc800078cc0ff */
[----:B------:R-:W-:Y:S02]  /*3a50*/  SEL R121, R129, RZ, P6 ;  /* 0x000000ff81797207 */ /* 0x000fe40003000000 */
[----:B------:R-:W-:-:S04]  /*3a60*/  LOP3.LUT P6, RZ, R140, 0xff0000, RZ, 0xc0, !PT ;  /* 0x00ff00008cff7812 */ /* 0x000fc800078cc0ff */
[----:B------:R-:W-:Y:S02]  /*3a70*/  SEL R122, R125, RZ, P6 ;  /* 0x000000ff7d7a7207 */ /* 0x000fe40003000000 */
[----:B------:R-:W0:Y:S01]  /*3a80*/  LDC.64 R124, c[0x0][0x2f8] ;  /* 0x0000be00ff7c7b82 */ /* 0x000e220000000a00 */
[----:B------:R-:W-:-:S04]  /*3a90*/  LOP3.LUT P6, RZ, R140, 0xff000000, RZ, 0xc0, !PT ;  /* 0xff0000008cff7812 */ /* 0x000fc800078cc0ff */
[----:B------:R-:W-:Y:S01]  /*3aa0*/  SEL R123, R130, RZ, P6 ;  /* 0x000000ff827b7207 */ /* 0x000fe20003000000 */
[----:B0-----:R-:W-:-:S05]  /*3ab0*/  IMAD.WIDE.U32 R124, R32, 0x10, R124 ;  /* 0x00000010207c7825 */ /* 0x001fca00078e007c */
[----:B------:R0:W-:Y:S04]  /*3ac0*/  STG.E.128 desc[UR4][R124.64], R120 ;  /* 0x000000787c007986 */ /* 0x0001e8000c101d04 */
[----:B------:R0:W-:Y:S02]  /*3ad0*/  @P5 STG.E.128 desc[UR4][R126.64], R116 ;  /* 0x000000747e005986 */ /* 0x0001e4000c101d04 */
.L_x_2741:
[----:B------:R-:W-:Y:S05]  /*3ae0*/  BSYNC B0 ;  /* 0x0000000000007941 */ /* 0x000fea0003800000 */
.L_x_2740:
[----:B------:R-:W-:Y:S02]  /*3af0*/  IADD3 R5, R5, UR18, RZ ;  /* 0x0000001205057c10 */ /* 0x000fe4000fffe0ff */
[----:B------:R-:W-:Y:S02]  /*3b00*/  SEL R132, RZ, 0x1, P4 ;  /* 0x00000001ff847807 */ /* 0x000fe40002000000 */
[----:B------:R-:W-:-:S13]  /*3b10*/  ISETP.GE.AND P4, PT, R5, UR19, PT ;  /* 0x0000001305007c0c */ /* 0x000fda000bf86270 */
[----:B------:R-:W-:Y:S05]  /*3b20*/  @!P4 BRA `(.L_x_2742) ;  /* 0xffffffcc0040c947 */ /* 0x000fea000383ffff */
.L_x_2716:
[----:B------:R-:W0:Y:S01]  /*3b30*/  S2R R0, SR_TID.X ;  /* 0x0000000000007919 */ /* 0x000e220000002100 */
[----:B------:R-:W0:Y:S01]  /*3b40*/  S2UR UR20, SR_CTAID.X ;  /* 0x00000000001479c3 */ /* 0x000e220000002500 */
[----:B------:R-:W-:Y:S02]  /*3b50*/  ISETP.NE.AND P5, PT, R31, RZ, PT ;  /* 0x000000ff1f00720c */ /* 0x000fe40003fa5270 */
[----:B------:R-:W-:-:S05]  /*3b60*/  ISETP.NE.AND P4, PT, R139, RZ, PT ;  /* 0x000000ff8b00720c */ /* 0x000fca0003f85270 */
[----:B-----5:R-:W1:Y:S08]  /*3b70*/  @P0 LDC.64 R8, c[0x0][0x2d0] ;  /* 0x0000b400ff080b82 */ /* 0x020e700000000a00 */
        /* <DEDUP_REMOVED lines=17> */
[----:B------:R1:W-:Y:S02]  /*3c90*/  @P0 STG.E.128 desc[UR4][R8.64], R68 ;  /* 0x0000004408000986 */ /* 0x0003e4000c101d04 */
[----:B------:R-:W0:Y:S01]  /*3ca0*/  @P2 LDC.64 R18, c[0x0][0x2d8] ;  /* 0x0000b600ff122b82 */ /* 0x000e220000000a00 */
[----:B------:R-:W-:Y:S01]  /*3cb0*/  @P0 VIADD R23, R23, 0x100 ;  /* 0x0000010017170836 */ /* 0x000fe20000000000 */
[----:B------:R1:W-:Y:S03]  /*3cc0*/  @P0 STG.E.128 desc[UR4][R10.64], R92 ;  /* 0x0000005c0a000986 */ /* 0x0003e6000c101d04 */
[----:B----4-:R-:W-:-:S03]  /*3cd0*/  @P1 IMAD.WIDE.U32 R12, R23, 0x10, R12 ;  /* 0x00000010170c1825 */ /* 0x010fc600078e000c */
        /* <DEDUP_REMOVED lines=17> */
[----:B------:R-:W-:-:S07]  /*3df0*/  @P3 VIADD R23, R23, 0x100 ;  /* 0x0000010017173836 */ /* 0x000fce0000000000 */
[----:B-1----:R-:W1:Y:S01]  /*3e00*/  LDC.64 R4, c[0x0][0x2d8] ;  /* 0x0000b600ff047b82 */ /* 0x002e620000000a00 */
[----:B0-----:R-:W-:-:S05]  /*3e10*/  IMAD.WIDE.U32 R2, R23, 0x10, R2 ;  /* 0x0000001017027825 */ /* 0x001fca00078e0002 */
[----:B------:R-:W-:Y:S01]  /*3e20*/  STG.E.128 desc[UR4][R2.64], R52 ;  /* 0x0000003402007986 */ /* 0x000fe2000c101d04 */
[----:B-1----:R-:W-:-:S05]  /*3e30*/  IMAD.WIDE.U32 R4, R23, 0x10, R4 ;  /* 0x0000001017047825 */ /* 0x002fca00078e0004 */
[----:B------:R-:W-:Y:S01]  /*3e40*/  STG.E.128 desc[UR4][R4.64], R76 ;  /* 0x0000004c04007986 */ /* 0x000fe2000c101d04 */
[----:B------:R-:W-:Y:S05]  /*3e50*/  EXIT ;  /* 0x000000000000794d */ /* 0x000fea0003800000 */
.L_x_2729:
[----:B------:R-:W-:Y:S01]  /*3e60*/  HFMA2.MMA R132, -RZ, RZ, 0, 9.5367431640625e-07 ;  /* 0x00000010ff847435 */ /* 0x000fe200000001ff */
[----:B------:R-:W-:Y:S01]  /*3e70*/  MOV R131, R135 ;  /* 0x0000008700837202 */ /* 0x000fe20000000f00 */
[----:B-----5:R-:W-:Y:S01]  /*3e80*/  IMAD.MOV.U32 R133, RZ, RZ, 0x1f ;  /* 0x0000001fff857424 */ /* 0x020fe200078e00ff */
[----:B------:R-:W-:-:S08]  /*3e90*/  MOV R130, 0xffffffff ;  /* 0xffffffff00827802 */ /* 0x000fd00000000f00 */
[----:B------:R-:W-:Y:S05]  /*3ea0*/  WARPSYNC.COLLECTIVE R130, `(.L_x_2743) ;  /* 0x0000000082087348 */ /* 0x000fea0003c00000 */
[----:B------:R0:W1:Y:S02]  /*3eb0*/  SHFL.DOWN P6, R185, R131, R132, R133 ;  /* 0x0800008483b97389 */ /* 0x00006400000c0085 */
[----:B01----:R-:W-:Y:S01]  /*3ec0*/  ENDCOLLECTIVE ;  /* 0x000000000000791b */ /* 0x003fe20003800000 */
.L_x_2743:
[----:B------:R-:W-:Y:S01]  /*3ed0*/  IMAD.MOV.U32 R131, RZ, RZ, R134 ;  /* 0x000000ffff837224 */ /* 0x000fe200078e0086 */
[----:B------:R-:W-:-:S07]  /*3ee0*/  MOV R122, R185 ;  /* 0x000000b9007a7202 */ /* 0x000fce0000000f00 */
[----:B------:R-:W-:Y:S05]  /*3ef0*/  WARPSYNC.COLLECTIVE R130, `(.L_x_2744) ;  /* 0x0000000082087348 */ /* 0x000fea0003c00000 */
[----:B------:R0:W1:Y:S02]  /*3f00*/  SHFL.DOWN P6, R185, R131, R132, R133 ;  /* 0x0800008483b97389 */ /* 0x00006400000c0085 */
[----:B01----:R-:W-:Y:S01]  /*3f10*/  ENDCOLLECTIVE ;  /* 0x000000000000791b */ /* 0x003fe20003800000 */
.L_x_2744:
[----:B------:R-:W-:-:S05]  /*3f20*/  FADD.FTZ R122, R122, R135 ;  /* 0x000000877a7a7221 */ /* 0x000fca0000010000 */
[----:B------:R-:W-:Y:S01]  /*3f30*/  MOV R131, R122 ;  /* 0x0000007a00837202 */ /* 0x000fe20000000f00 */
[----:B------:R-:W-:Y:S01]  /*3f40*/  IMAD.MOV.U32 R132, RZ, RZ, 0x8 ;  /* 0x00000008ff847424 */ /* 0x000fe200078e00ff */
[----:B------:R-:W-:-:S07]  /*3f50*/  MOV R123, R185 ;  /* 0x000000b9007b7202 */ /* 0x000fce0000000f00 */
[----:B------:R-:W-:Y:S05]  /*3f60*/  WARPSYNC.COLLECTIVE R130, `(.L_x_2745) ;  /* 0x0000000082087348 */ /* 0x000fea0003c00000 */
[----:B------:R0:W1:Y:S02]  /*3f70*/  SHFL.DOWN P6, R185, R131, R132, R133 ;  /* 0x0800008483b97389 */ /* 0x00006400000c0085 */
[----:B01----:R-:W-:Y:S01]  /*3f80*/  ENDCOLLECTIVE ;  /* 0x000000000000791b */ /* 0x003fe20003800000 */
.L_x_2745:
[----:B------:R-:W-:-:S05]  /*3f90*/  FADD.FTZ R123, R123, R134 ;  /* 0x000000867b7b7221 */ /* 0x000fca0000010000 */
[----:B------:R-:W-:Y:S02]  /*3fa0*/  MOV R131, R123 ;  /* 0x0000007b00837202 */ /* 0x000fe40000000f00 */
[----:B------:R-:W-:-:S07]  /*3fb0*/  MOV R125, R185 ;  /* 0x000000b9007d7202 */ /* 0x000fce0000000f00 */
[----:B------:R-:W-:Y:S05]  /*3fc0*/  WARPSYNC.COLLECTIVE R130, `(.L_x_2746) ;  /* 0x0000000082087348 */ /* 0x000fea0003c00000 */
[----:B------:R0:W1:Y:S02]  /*3fd0*/  SHFL.DOWN P6, R185, R131, R132, R133 ;  /* 0x0800008483b97389 */ /* 0x00006400000c0085 */
[----:B01----:R-:W-:Y:S01]  /*3fe0*/  ENDCOLLECTIVE ;  /* 0x000000000000791b */ /* 0x003fe20003800000 */
.L_x_2746:
[----:B------:R-:W-:Y:S01]  /*3ff0*/  FADD.FTZ R125, R122, R125 ;  /* 0x0000007d7a7d7221 */ /* 0x000fe20000010000 */
[----:B------:R-:W-:-:S04]  /*4000*/  HFMA2.MMA R132, -RZ, RZ, 0, 2.384185791015625e-07 ;  /* 0x00000004ff847435 */ /* 0x000fc800000001ff */
[----:B------:R-:W-:Y:S01]  /*4010*/  MOV R131, R125 ;  /* 0x0000007d00837202 */ /* 0x000fe20000000f00 */
[----:B------:R-:W-:-:S07]  /*4020*/  IMAD.MOV.U32 R124, RZ, RZ, R185 ;  /* 0x000000ffff7c7224 */ /* 0x000fce00078e00b9 */
[----:B------:R-:W-:Y:S05]  /*4030*/  WARPSYNC.COLLECTIVE R130, `(.L_x_2747) ;  /* 0x0000000082087348 */ /* 0x000fea0003c00000 */
[----:B------:R0:W1:Y:S02]  /*4040*/  SHFL.DOWN P6, R185, R131, R132, R133 ;  /* 0x0800008483b97389 */ /* 0x00006400000c0085 */
[----:B01----:R-:W-:Y:S01]  /*4050*/  ENDCOLLECTIVE ;  /* 0x000000000000791b */ /* 0x003fe20003800000 */
.L_x_2747:
[----:B------:R-:W-:-:S05]  /*4060*/  FADD.FTZ R124, R123, R124 ;  /* 0x0000007c7b7c7221 */ /* 0x000fca0000010000 */
[----:B------:R-:W-:Y:S01]  /*4070*/  MOV R131, R124 ;  /* 0x0000007c00837202 */ /* 0x000fe20000000f00 */
[----:B------:R-:W-:-:S07]  /*4080*/  IMAD.MOV.U32 R126, RZ, RZ, R185 ;  /* 0x000000ffff7e7224 */ /* 0x000fce00078e00b9 */
[----:B------:R-:W-:Y:S05]  /*4090*/  WARPSYNC.COLLECTIVE R130, `(.L_x_2748) ;  /* 0x0000000082087348 */ /* 0x000fea0003c00000 */
[----:B------:R0:W1:Y:S02]  /*40a0*/  SHFL.DOWN P6, R185, R131, R132, R133 ;  /* 0x0800008483b97389 */ /* 0x00006400000c0085 */
[----:B01----:R-:W-:Y:S01]  /*40b0*/  ENDCOLLECTIVE ;  /* 0x000000000000791b */ /* 0x003fe20003800000 */
.L_x_2748:
[----:B------:R-:W-:Y:S01]  /*40c0*/  FADD.FTZ R126, R125, R126 ;  /* 0x0000007e7d7e7221 */ /* 0x000fe20000010000 */
[----:B------:R-:W-:-:S03]  /*40d0*/  HFMA2.MMA R132, -RZ, RZ, 0, 1.1920928955078125e-07 ;  /* 0x00000002ff847435 */ /* 0x000fc600000001ff */
[----:B------:R-:W-:Y:S01]  /*40e0*/  IMAD.MOV.U32 R131, RZ, RZ, R126 ;  /* 0x000000ffff837224 */ /* 0x000fe200078e007e */
[----:B------:R-:W-:-:S07]  /*40f0*/  MOV R127, R185 ;  /* 0x000000b9007f7202 */ /* 0x000fce0000000f00 */
[----:B------:R-:W-:Y:S05]  /*4100*/  WARPSYNC.COLLECTIVE R130, `(.L_x_2749) ;  /* 0x0000000082087348 */ /* 0x000fea0003c00000 */
[----:B------:R0:W1:Y:S02]  /*4110*/  SHFL.DOWN P6, R185, R131, R132, R133 ;  /* 0x0800008483b97389 */ /* 0x00006400000c0085 */
[----:B01----:R-:W-:Y:S01]  /*4120*/  ENDCOLLECTIVE ;  /* 0x000000000000791b */ /* 0x003fe20003800000 */
.L_x_2749:
[----:B------:R-:W-:-:S04]  /*4130*/  FADD.FTZ R127, R124, R127 ;  /* 0x0000007f7c7f7221 */ /* 0x000fc80000010000 */
[----:B------:R-:W-:Y:S01]  /*4140*/  IMAD.MOV.U32 R131, RZ, RZ, R127 ;  /* 0x000000ffff837224 */ /* 0x000fe200078e007f */
[----:B------:R-:W-:-:S07]  /*4150*/  MOV R129, R185 ;  /* 0x000000b900817202 */ /* 0x000fce0000000f00 */
[----:B------:R-:W-:Y:S05]  /*4160*/  WARPSYNC.COLLECTIVE R130, `(.L_x_2750) ;  /* 0x0000000082087348 */ /* 0x000fea0003c00000 */
[----:B------:R0:W1:Y:S02]  /*4170*/  SHFL.DOWN P6, R185, R131, R132, R133 ;  /* 0x0800008483b97389 */ /* 0x00006400000c0085 */
[----:B01----:R-:W-:Y:S01]  /*4180*/  ENDCOLLECTIVE ;  /* 0x000000000000791b */ /* 0x003fe20003800000 */
.L_x_2750:
[----:B------:R-:W-:-:S05]  /*4190*/  FADD.FTZ R129, R126, R129 ;  /* 0x000000817e817221 */ /* 0x000fca0000010000 */
[----:B------:R-:W-:Y:S01]  /*41a0*/  MOV R131, R129 ;  /* 0x0000008100837202 */ /* 0x000fe20000000f00 */
[----:B------:R-:W-:Y:S01]  /*41b0*/  IMAD.MOV.U32 R132, RZ, RZ, 0x1 ;  /* 0x00000001ff847424 */ /* 0x000fe200078e00ff */
[----:B------:R-:W-:-:S07]  /*41c0*/  MOV R128, R185 ;  /* 0x000000b900807202 */ /* 0x000fce0000000f00 */
[----:B------:R-:W-:Y:S05]  /*41d0*/  WARPSYNC.COLLECTIVE R130, `(.L_x_2751) ;  /* 0x0000000082087348 */ /* 0x000fea0003c00000 */
[----:B------:R0:W1:Y:S02]  /*41e0*/  SHFL.DOWN P6, R185, R131, R132, R133 ;  /* 0x0800008483b97389 */ /* 0x00006400000c0085 */
[----:B01----:R-:W-:Y:S01]  /*41f0*/  ENDCOLLECTIVE ;  /* 0x000000000000791b */ /* 0x003fe20003800000 */
.L_x_2751:
[----:B------:R-:W-:-:S05]  /*4200*/  FADD.FTZ R128, R127, R128 ;  /* 0x000000807f807221 */ /* 0x000fca0000010000 */
[----:B------:R-:W-:Y:S02]  /*4210*/  MOV R131, R128 ;  /* 0x0000008000837202 */ /* 0x000fe40000000f00 */
[----:B------:R-:W-:-:S07]  /*4220*/  MOV R184, R185 ;  /* 0x000000b900b87202 */ /* 0x000fce0000000f00 */
[----:B------:R-:W-:Y:S05]  /*4230*/  WARPSYNC.COLLECTIVE R130, `(.L_x_2752) ;  /* 0x0000000082087348 */ /* 0x000fea0003c00000 */
[----:B------:R0:W1:Y:S02]  /*4240*/  SHFL.DOWN P6, R185, R131, R132, R133 ;  /* 0x0800008483b97389 */ /* 0x00006400000c0085 */
[----:B01----:R-:W-:Y:S01]  /*4250*/  ENDCOLLECTIVE ;  /* 0x000000000000791b */ /* 0x003fe20003800000 */
.L_x_2752:
[----:B------:R-:W-:Y:S05]  /*4260*/  BRA `(.L_x_2753) ;  /* 0xffffffdc004c7947 */ /* 0x000fea000383ffff */
.L_x_2754:
        /* <DEDUP_REMOVED lines=9> */
.L_x_3318:


//--------------------- .text._ZN10layer_norm22ln_bwd_finalize_kernelINS_22Kernel_traits_finalizeILj6144E6__halfffffjLb0ELj1024ELj4ENS_18Kernel_traits_baseILj6144ES2_ffffjLj1024EEEEELb0ELb1EEEvNS_9BwdParamsE --------------------------
	.section	.text._ZN10layer_norm22ln_bwd_finalize_kernelINS_22Kernel_traits_finalizeILj6144E6__halfffffjLb0ELj1024ELj4ENS_18Kernel_traits_baseILj6144ES2_ffffjLj1024EEEEELb0ELb1EEEvNS_9BwdParamsE,"ax",@progbits
	.align	128
        .global         _ZN10layer_norm22ln_bwd_finalize_kernelINS_22Kernel_traits_finalizeILj6144E6__halfffffjLb0ELj1024ELj4ENS_18Kernel_traits_baseILj6144ES2_ffffjLj1024EEEEELb0ELb1EEEvNS_9BwdParamsE
        .type           _ZN10layer_norm22ln_bwd_finalize_kernelINS_22Kernel_traits_finalizeILj6144E6__halfffffjLb0ELj1024ELj4ENS_18Kernel_traits_baseILj6144ES2_ffffjLj1024EEEEELb0ELb1EEEvNS_9BwdParamsE,@function
        .size           _ZN10layer_norm22ln_bwd_finalize_kernelINS_22Kernel_traits_finalizeILj6144E6__halfffffjLb0ELj1024ELj4ENS_18Kernel_traits_baseILj6144ES2_ffffjLj1024EEEEELb0ELb1EEEvNS_9BwdParamsE,(.L_x_3319 - _ZN10layer_norm22ln_bwd_finalize_kernelINS_22Kernel_traits_finalizeILj6144E6__halfffffjLb0ELj1024ELj4ENS_18Kernel_traits_baseILj6144ES2_ffffjLj1024EEEEELb0ELb1EEEvNS_9BwdParamsE)
        .other          _ZN10layer_norm22ln_bwd_finalize_kernelINS_22Kernel_traits_finalizeILj6144E6__halfffffjLb0ELj1024ELj4ENS_18Kernel_traits_baseILj6144ES2_ffffjLj1024EEEEELb0ELb1EEEvNS_9BwdParamsE,@"STO_CUDA_ENTRY STV_DEFAULT"
_ZN10layer_norm22ln_bwd_finalize_kernelINS_22Kernel_traits_finalizeILj6144E6__halfffffjLb0ELj1024ELj4ENS_18Kernel_traits_baseILj6144ES2_ffffjLj1024EEEEELb0ELb1EEEvNS_9BwdParamsE:
.text._ZN10layer_norm22ln_bwd_finalize_kernelINS_22Kernel_traits_finalizeILj6144E6__halfffffjLb0ELj1024ELj4ENS_18Kernel_traits_baseILj6144ES2_ffffjLj1024EEEEELb0ELb1EEEvNS_9BwdParamsE:
        /* <DEDUP_REMOVED lines=26> */
.L_x_2766:
        /* <DEDUP_REMOVED lines=31> */
.L_x_2759:
        /* <DEDUP_REMOVED lines=34> */
.L_x_2758:
[----:B------:R-:W-:Y:S05]  /*05b0*/  BSYNC B1 ;  /* 0x0000000000017941 */ /* 0x000fea0003800000 */
.L_x_2757:
        /* <DEDUP_REMOVED lines=25> */
.L_x_2761:
[----:B------:R-:W-:Y:S05]  /*0750*/  BSYNC B1 ;  /* 0x0000000000017941 */ /* 0x000fea0003800000 */
.L_x_2760:
        /* <DEDUP_REMOVED lines=12> */
.L_x_2756:
[----:B------:R-:W-:Y:S05]  /*0820*/  BSYNC B0 ;  /* 0x0000000000007941 */ /* 0x000fea0003800000 */
.L_x_2755:
        /* <DEDUP_REMOVED lines=29> */
.L_x_2777:
[----:B------:R-:W-:Y:S01]  /*0a00*/  @!P1 SHF.R.U32.HI R12, RZ, 0x3, R0 ;  /* 0x00000003ff0c9819 */ /* 0x000fe20000011600 */
[----:B----4-:R-:W-:Y:S01]  /*0a10*/  FADD.FTZ R14, R9, R14 ;  /* 0x0000000e090e7221 */ /* 0x010fe20000010000 */
[----:B---3--:R-:W-:Y:S02]  /*0a20*/  FADD.FTZ R11, R10, R11 ;  /* 0x0000000b0a0b7221 */ /* 0x008fe40000010000 */
[----:B------:R-:W-:-:S05]  /*0a30*/  @!P1 LOP3.LUT R12, R12, 0x1ffffffc, RZ, 0xc0, !PT ;  /* 0x1ffffffc0c0c9812 */ /* 0x000fca00078ec0ff */
[----:B------:R3:W-:Y:S04]  /*0a40*/  @!P1 STS [R12+UR4+0x2000], R14 ;  /* 0x0020000e0c009988 */ /* 0x0007e80008000804 */
[----:B------:R3:W-:Y:S02]  /*0a50*/  @!P1 STS [R12+UR4+0x2080], R11 ;  /* 0x0020800b0c009988 */ /* 0x0007e40008000804 */
.L_x_2762:
        /* <DEDUP_REMOVED lines=14> */
.L_x_2765:
[----:B------:R-:W-:Y:S05]  /*0b40*/  BSYNC B0 ;  /* 0x0000000000007941 */ /* 0x000fea0003800000 */
.L_x_2764:
[C---:B------:R-:W-:Y:S02]  /*0b50*/  ISETP.GT.U32.AND P1, PT, R3.reuse, -0x1801, PT ;  /* 0xffffe7ff0300780c */ /* 0x040fe40003f24070 */
[----:B------:R-:W-:Y:S02]  /*0b60*/  IADD3 R3, R3, 0x1800, RZ ;  /* 0x0000180003037810 */ /* 0x000fe40007ffe0ff */
[----:B------:R-:W-:-:S09]  /*0b70*/  IADD3 R4, R4, 0xc00, RZ ;  /* 0x00000c0004047810 */ /* 0x000fd20007ffe0ff */
[----:B------:R-:W-:Y:S05]  /*0b80*/  @P1 BRA `(.L_x_2766) ;  /* 0xfffffff400841947 */ /* 0x000fea000383ffff */
[----:B------:R-:W-:Y:S05]  /*0b90*/  EXIT ;  /* 0x000000000000794d */ /* 0x000fea0003800000 */
.L_x_2763:
[----:B------:R-:W-:Y:S01]  /*0ba0*/  HFMA2.MMA R22, -RZ, RZ, 0, 1.847743988037109375e-06 ;  /* 0x0000001fff167435 */ /* 0x000fe200000001ff */
[----:B0--3--:R-:W-:Y:S01]  /*0bb0*/  MOV R20, R10 ;  /* 0x0000000a00147202 */ /* 0x009fe20000000f00 */
[----:B------:R-:W-:Y:S01]  /*0bc0*/  IMAD.MOV.U32 R19, RZ, RZ, 0x1 ;  /* 0x00000001ff137424 */ /* 0x000fe200078e00ff */
[----:B------:R-:W-:-:S08]  /*0bd0*/  MOV R17, 0xffffffff ;  /* 0xffffffff00117802 */ /* 0x000fd00000000f00 */
[----:B-12---:R-:W-:Y:S05]  /*0be0*/  WARPSYNC.COLLECTIVE R17, `(.L_x_2767) ;  /* 0x0000000011087348 */ /* 0x006fea0003c00000 */
[----:B------:R0:W3:Y:S02]  /*0bf0*/  SHFL.BFLY P2, R18, R20, R19, R22 ;  /* 0x0c00001314127389 */ /* 0x0000e40000040016 */
[----:B0123--:R-:W-:Y:S01]  /*0c00*/  ENDCOLLECTIVE ;  /* 0x000000000000791b */ /* 0x00ffe20003800000 */
.L_x_2767:
[----:B------:R-:W-:Y:S01]  /*0c10*/  HFMA2.MMA R19, -RZ, RZ, 0, 1.1920928955078125e-07 ;  /* 0x00000002ff137435 */ /* 0x000fe200000001ff */
[----:B------:R-:W-:-:S05]  /*0c20*/  MOV R11, R18 ;  /* 0x00000012000b7202 */ /* 0x000fca0000000f00 */
[----:B------:R-:W-:-:S04]  /*0c30*/  FADD.FTZ R11, R10, R11 ;  /* 0x0000000b0a0b7221 */ /* 0x000fc80000010000 */
[----:B------:R-:W-:-:S07]  /*0c40*/  IMAD.MOV.U32 R20, RZ, RZ, R11 ;  /* 0x000000ffff147224 */ /* 0x000fce00078e000b */
[----:B------:R-:W-:Y:S05]  /*0c50*/  WARPSYNC.COLLECTIVE R17, `(.L_x_2768) ;  /* 0x0000000011087348 */ /* 0x000fea0003c00000 */
[----:B------:R0:W1:Y:S02]  /*0c60*/  SHFL.BFLY P2, R18, R20, R19, R22 ;  /* 0x0c00001314127389 */ /* 0x0000640000040016 */
[----:B01----:R-:W-:Y:S01]  /*0c70*/  ENDCOLLECTIVE ;  /* 0x000000000000791b */ /* 0x003fe20003800000 */
.L_x_2768:
[----:B------:R-:W-:Y:S01]  /*0c80*/  IMAD.MOV.U32 R19, RZ, RZ, 0x4 ;  /* 0x00000004ff137424 */ /* 0x000fe200078e00ff */
[----:B------:R-:W-:-:S05]  /*0c90*/  MOV R12, R18 ;  /* 0x00000012000c7202 */ /* 0x000fca0000000f00 */
[----:B------:R-:W-:-:S05]  /*0ca0*/  FADD.FTZ R12, R11, R12 ;  /* 0x0000000c0b0c7221 */ /* 0x000fca0000010000 */
[----:B------:R-:W-:-:S07]  /*0cb0*/  MOV R20, R12 ;  /* 0x0000000c00147202 */ /* 0x000fce0000000f00 */
[----:B------:R-:W-:Y:S05]  /*0cc0*/  WARPSYNC.COLLECTIVE R17, `(.L_x_2769) ;  /* 0x0000000011087348 */ /* 0x000fea0003c00000 */
[----:B------:R0:W1:Y:S02]  /*0cd0*/  SHFL.BFLY P2, R18, R20, R19, R22 ;  /* 0x0c00001314127389 */ /* 0x0000640000040016 */
[----:B01----:R-:W-:Y:S01]  /*0ce0*/  ENDCOLLECTIVE ;  /* 0x000000000000791b */ /* 0x003fe20003800000 */
.L_x_2769:
[----:B------:R-:W-:Y:S01]  /*0cf0*/  HFMA2.MMA R19, -RZ, RZ, 0, 4.76837158203125e-07 ;  /* 0x00000008ff137435 */ /* 0x000fe200000001ff */
[----:B------:R-:W-:-:S05]  /*0d00*/  MOV R13, R18 ;  /* 0x00000012000d7202 */ /* 0x000fca0000000f00 */
[----:B------:R-:W-:-:S05]  /*0d10*/  FADD.FTZ R13, R12, R13 ;  /* 0x0000000d0c0d7221 */ /* 0x000fca0000010000 */
[----:B------:R-:W-:-:S07]  /*0d20*/  MOV R20, R13 ;  /* 0x0000000d00147202 */ /* 0x000fce0000000f00 */
[----:B------:R-:W-:Y:S05]  /*0d30*/  WARPSYNC.COLLECTIVE R17, `(.L_x_2770) ;  /* 0x0000000011087348 */ /* 0x000fea0003c00000 */
[----:B------:R0:W1:Y:S02]  /*0d40*/  SHFL.BFLY P2, R18, R20, R19, R22 ;  /* 0x0c00001314127389 */ /* 0x0000640000040016 */
[----:B01----:R-:W-:Y:S01]  /*0d50*/  ENDCOLLECTIVE ;  /* 0x000000000000791b */ /* 0x003fe20003800000 */
.L_x_2770:
[----:B------:R-:W-:Y:S01]  /*0d60*/  HFMA2.MMA R19, -RZ, RZ, 0, 9.5367431640625e-07 ;  /* 0x00000010ff137435 */ /* 0x000fe200000001ff */
[----:B------:R-:W-:-:S04]  /*0d70*/  IMAD.MOV.U32 R10, RZ, RZ, R18 ;  /* 0x000000ffff0a7224 */ /* 0x000fc800078e0012 */
[----:B------:R-:W-:-:S05]  /*0d80*/  FADD.FTZ R10, R13, R10 ;  /* 0x0000000a0d0a7221 */ /* 0x000fca0000010000 */
[----:B------:R-:W-:-:S07]  /*0d90*/  MOV R20, R10 ;  /* 0x0000000a00147202 */ /* 0x000fce0000000f00 */
[----:B------:R-:W-:Y:S05]  /*0da0*/  WARPSYNC.COLLECTIVE R17, `(.L_x_2771) ;  /* 0x0000000011087348 */ /* 0x000fea0003c00000 */
[----:B------:R0:W1:Y:S02]  /*0db0*/  SHFL.BFLY P2, R18, R20, R19, R22 ;  /* 0x0c00001314127389 */ /* 0x0000640000040016 */
[----:B01----:R-:W-:Y:S01]  /*0dc0*/  ENDCOLLECTIVE ;  /* 0x000000000000791b */ /* 0x003fe20003800000 */
.L_x_2771:
[----:B------:R-:W-:Y:S01]  /*0dd0*/  HFMA2.MMA R19, -RZ, RZ, 0, 5.9604644775390625e-08 ;  /* 0x00000001ff137435 */ /* 0x000fe200000001ff */
[----:B------:R-:W-:Y:S01]  /*0de0*/  IMAD.MOV.U32 R20, RZ, RZ, R9 ;  /* 0x000000ffff147224 */ /* 0x000fe200078e0009 */
[----:B------:R-:W-:-:S09]  /*0df0*/  MOV R11, R18 ;  /* 0x00000012000b7202 */ /* 0x000fd20000000f00 */
[----:B------:R-:W-:Y:S05]  /*0e00*/  WARPSYNC.COLLECTIVE R17, `(.L_x_2772) ;  /* 0x0000000011087348 */ /* 0x000fea0003c00000 */
[----:B------:R0:W1:Y:S02]  /*0e10*/  SHFL.BFLY P2, R18, R20, R19, R22 ;  /* 0x0c00001314127389 */ /* 0x0000640000040016 */
[----:B01----:R-:W-:Y:S01]  /*0e20*/  ENDCOLLECTIVE ;  /* 0x000000000000791b */ /* 0x003fe20003800000 */
.L_x_2772:
[----:B------:R-:W-:Y:S01]  /*0e30*/  HFMA2.MMA R19, -RZ, RZ, 0, 1.1920928955078125e-07 ;  /* 0x00000002ff137435 */ /* 0x000fe200000001ff */
[----:B------:R-:W-:-:S05]  /*0e40*/  MOV R12, R18 ;  /* 0x00000012000c7202 */ /* 0x000fca0000000f00 */
[----:B------:R-:W-:-:S05]  /*0e50*/  FADD.FTZ R14, R9, R12 ;  /* 0x0000000c090e7221 */ /* 0x000fca0000010000 */
[----:B------:R-:W-:-:S07]  /*0e60*/  MOV R20, R14 ;  /* 0x0000000e00147202 */ /* 0x000fce0000000f00 */
[----:B------:R-:W-:Y:S05]  /*0e70*/  WARPSYNC.COLLECTIVE R17, `(.L_x_2773) ;  /* 0x0000000011087348 */ /* 0x000fea0003c00000 */
[----:B------:R0:W1:Y:S02]  /*0e80*/  SHFL.BFLY P2, R18, R20, R19, R22 ;  /* 0x0c00001314127389 */ /* 0x0000640000040016 */
[----:B01----:R-:W-:Y:S01]  /*0e90*/  ENDCOLLECTIVE ;  /* 0x000000000000791b */ /* 0x003fe20003800000 */
.L_x_2773:
[----:B------:R-:W-:Y:S01]  /*0ea0*/  HFMA2.MMA R19, -RZ, RZ, 0, 2.384185791015625e-07 ;  /* 0x00000004ff137435 */ /* 0x000fe200000001ff */
[----:B------:R-:W-:-:S04]  /*0eb0*/  IMAD.MOV.U32 R13, RZ, RZ, R18 ;  /* 0x000000ffff0d7224 */ /* 0x000fc800078e0012 */
[----:B------:R-:W-:-:S05]  /*0ec0*/  FADD.FTZ R15, R14, R13 ;  /* 0x0000000d0e0f7221 */ /* 0x000fca0000010000 */
[----:B------:R-:W-:-:S07]  /*0ed0*/  MOV R20, R15 ;  /* 0x0000000f00147202 */ /* 0x000fce0000000f00 */
[----:B------:R-:W-:Y:S05]  /*0ee0*/  WARPSYNC.COLLECTIVE R17, `(.L_x_2774) ;  /* 0x0000000011087348 */ /* 0x000fea0003c00000 */
[----:B------:R0:W1:Y:S02]  /*0ef0*/  SHFL.BFLY P2, R18, R20, R19, R22 ;  /* 0x0c00001314127389 */ /* 0x0000640000040016 */
[----:B01----:R-:W-:Y:S01]  /*0f00*/  ENDCOLLECTIVE ;  /* 0x000000000000791b */ /* 0x003fe20003800000 */
.L_x_2774:
[----:B------:R-:W-:Y:S01]  /*0f10*/  IMAD.MOV.U32 R19, RZ, RZ, 0x8 ;  /* 0x00000008ff137424 */ /* 0x000fe200078e00ff */
[----:B------:R-:W-:-:S05]  /*0f20*/  MOV R16, R18 ;  /* 0x0000001200107202 */ /* 0x000fca0000000f00 */
[----:B------:R-:W-:-:S05]  /*0f30*/  FADD.FTZ R16, R15, R16 ;  /* 0x000000100f107221 */ /* 0x000fca0000010000 */
[----:B------:R-:W-:-:S07]  /*0f40*/  MOV R20, R16 ;  /* 0x0000001000147202 */ /* 0x000fce0000000f00 */
[----:B------:R-:W-:Y:S05]  /*0f50*/  WARPSYNC.COLLECTIVE R17, `(.L_x_2775) ;  /* 0x0000000011087348 */ /* 0x000fea0003c00000 */
[----:B------:R0:W1:Y:S02]  /*0f60*/  SHFL.BFLY P2, R18, R20, R19, R22 ;  /* 0x0c00001314127389 */ /* 0x0000640000040016 */
[----:B01----:R-:W-:Y:S01]  /*0f70*/  ENDCOLLECTIVE ;  /* 0x000000000000791b */ /* 0x003fe20003800000 */
.L_x_2775:
[----:B------:R-:W-:Y:S01]  /*0f80*/  HFMA2.MMA R19, -RZ, RZ, 0, 9.5367431640625e-07 ;  /* 0x00000010ff137435 */ /* 0x000fe200000001ff */
[----:B------:R-:W-:-:S05]  /*0f90*/  MOV R9, R18 ;  /* 0x0000001200097202 */ /* 0x000fca0000000f00 */
[----:B------:R-:W-:-:S05]  /*0fa0*/  FADD.FTZ R9, R16, R9 ;  /* 0x0000000910097221 */ /* 0x000fca0000010000 */
[----:B------:R-:W-:-:S07]  /*0fb0*/  MOV R20, R9 ;  /* 0x0000000900147202 */ /* 0x000fce0000000f00 */
[----:B------:R-:W-:Y:S05]  /*0fc0*/  WARPSYNC.COLLECTIVE R17, `(.L_x_2776) ;  /* 0x0000000011087348 */ /* 0x000fea0003c00000 */
[----:B------:R0:W1:Y:S02]  /*0fd0*/  SHFL.BFLY P2, R18, R20, R19, R22 ;  /* 0x0c00001314127389 */ /* 0x0000640000040016 */
[----:B01----:R-:W-:Y:S01]  /*0fe0*/  ENDCOLLECTIVE ;  /* 0x000000000000791b */ /* 0x003fe20003800000 */
.L_x_2776:
[----:B------:R-:W-:Y:S01]  /*0ff0*/  MOV R14, R18 ;  /* 0x00000012000e7202 */ /* 0x000fe20000000f00 */
[----:B------:R-:W-:Y:S06]  /*1000*/  BRA `(.L_x_2777) ;  /* 0xfffffff8007c7947 */ /* 0x000fec000383ffff */
.L_x_2778:
        /* <DEDUP_REMOVED lines=15> */
.L_x_3319:


//--------------------- .text._ZN10layer_norm40ln_parallel_residual_bwd_finalize_kernelINS_22Kernel_traits_finalizeILj6144E6__halfffffjLb0ELj1024ELj4ENS_18Kernel_traits_baseILj6144ES2_ffffjLj1024EEEEELb1EEEvNS_9BwdParamsE --------------------------
	.section	.text._ZN10layer_norm40ln_parallel_residual_bwd_finalize_kernelINS_22Kernel_traits_finalizeILj6144E6__halfffffjLb0ELj1024ELj4ENS_18Kernel_traits_baseILj6144ES2_ffffjLj1024EEEEELb1EEEvNS_9BwdParamsE,"ax",@progbits
	.align	128
        .global         _ZN10layer_norm40ln_parallel_residual_bwd_finalize_kernelINS_22Kernel_traits_finalizeILj6144E6__halfffffjLb0ELj1024ELj4ENS_18Kernel_traits_baseILj6144ES2_ffffjLj1024EEEEELb1EEEvNS_9BwdParamsE
        .type           _ZN10layer_norm40ln_parallel_residual_bwd_finalize_kernelINS_22Kernel_traits_finalizeILj6144E6__halfffffjLb0ELj1024ELj4ENS_18Kernel_traits_baseILj6144ES2_ffffjLj1024EEEEELb1EEEvNS_9BwdParamsE,@function
        .size           _ZN10layer_norm40ln_parallel_residual_bwd_finalize_kernelINS_22Kernel_traits_finalizeILj6144E6__halfffffjLb0ELj1024ELj4ENS_18Kernel_traits_baseILj6144ES2_ffffjLj1024EEEEELb1EEEvNS_9BwdParamsE,(.L_x_3320 - _ZN10layer_norm40ln_parallel_residual_bwd_finalize_kernelINS_22Kernel_traits_finalizeILj6144E6__halfffffjLb0ELj1024ELj4ENS_18Kernel_traits_baseILj6144ES2_ffffjLj1024EEEEELb1EEEvNS_9BwdParamsE)
        .other          _ZN10layer_norm40ln_parallel_residual_bwd_finalize_kernelINS_22Kernel_traits_finalizeILj6144E6__halfffffjLb0ELj1024ELj4ENS_18Kernel_traits_baseILj6144ES2_ffffjLj1024EEEEELb1EEEvNS_9BwdParamsE,@"STO_CUDA_ENTRY STV_DEFAULT"
_ZN10layer_norm40ln_parallel_residual_bwd_finalize_kernelINS_22Kernel_traits_finalizeILj6144E6__halfffffjLb0ELj1024ELj4ENS_18Kernel_traits_baseILj6144ES2_ffffjLj1024EEEEELb1EEEvNS_9BwdParamsE:
.text._ZN10layer_norm40ln_parallel_residual_bwd_finalize_kernelINS_22Kernel_traits_finalizeILj6144E6__halfffffjLb0ELj1024ELj4ENS_18Kernel_traits_baseILj6144ES2_ffffjLj1024EEEEELb1EEEvNS_9BwdParamsE:
        /* <DEDUP_REMOVED lines=23> */
.L_x_2790:
        /* <DEDUP_REMOVED lines=41> */
.L_x_2783:
        /* <DEDUP_REMOVED lines=62> */
.L_x_2782:
[----:B------:R-:W-:Y:S05]  /*07e0*/  BSYNC B1 ;  /* 0x0000000000017941 */ /* 0x000fea0003800000 */
.L_x_2781:
        /* <DEDUP_REMOVED lines=39> */
.L_x_2785:
[----:B------:R-:W-:Y:S05]  /*0a60*/  BSYNC B1 ;  /* 0x0000000000017941 */ /* 0x000fea0003800000 */
.L_x_2784:
        /* <DEDUP_REMOVED lines=20> */
.L_x_2780:
[----:B------:R-:W-:Y:S05]  /*0bb0*/  BSYNC B0 ;  /* 0x0000000000007941 */ /* 0x000fea0003800000 */
.L_x_2779:
        /* <DEDUP_REMOVED lines=54> */
.L_x_2811:
        /* <DEDUP_REMOVED lines=10> */
.L_x_2786:
        /* <DEDUP_REMOVED lines=26> */
.L_x_2789:
[----:B------:R-:W-:Y:S05]  /*1160*/  BSYNC B0 ;  /* 0x0000000000007941 */ /* 0x000fea0003800000 */
.L_x_2788:
[C---:B------:R-:W-:Y:S02]  /*1170*/  ISETP.GT.U32.AND P1, PT, R4.reuse, -0x1801, PT ;  /* 0xffffe7ff0400780c */ /* 0x040fe40003f24070 */
[----:B------:R-:W-:Y:S02]  /*1180*/  IADD3 R4, R4, 0x1800, RZ ;  /* 0x0000180004047810 */ /* 0x000fe40007ffe0ff */
[----:B------:R-:W-:-:S09]  /*1190*/  IADD3 R5, R5, 0xc00, RZ ;  /* 0x00000c0005057810 */ /* 0x000fd20007ffe0ff */
[----:B------:R-:W-:Y:S05]  /*11a0*/  @P1 BRA `(.L_x_2790) ;  /* 0xffffffec00f01947 */ /* 0x000fea000383ffff */
[----:B------:R-:W-:Y:S05]  /*11b0*/  EXIT ;  /* 0x000000000000794d */ /* 0x000fea0003800000 */
.L_x_2787:
[----:B------:R-:W-:Y:S01]  /*11c0*/  HFMA2.MMA R13, -RZ, RZ, 0, 5.9604644775390625e-08 ;  /* 0x00000001ff0d7435 */ /* 0x000fe200000001ff */
[----:B0-----:R-:W-:Y:S02]  /*11d0*/  MOV R26, R9 ;  /* 0x00000009001a7202 */ /* 0x001fe40000000f00 */
[----:B------:R-:W-:Y:S02]  /*11e0*/  MOV R12, 0x1f ;  /* 0x0000001f000c7802 */ /* 0x000fe40000000f00 */
[----:B------:R-:W-:-:S07]  /*11f0*/  MOV R11, 0xffffffff ;  /* 0xffffffff000b7802 */ /* 0x000fce0000000f00 */
[----:B-1234-:R-:W-:Y:S05]  /*1200*/  WARPSYNC.COLLECTIVE R11, `(.L_x_2791) ;  /* 0x000000000b087348 */ /* 0x01efea0003c00000 */
[----:B------:R0:W0:Y:S02]  /*1210*/  SHFL.BFLY P2, R16, R26, R13, R12 ;  /* 0x0c00000d1a107389 */ /* 0x000024000004000c */
[----:B01234-:R-:W-:Y:S01]  /*1220*/  ENDCOLLECTIVE ;  /* 0x000000000000791b */ /* 0x01ffe20003800000 */
.L_x_2791:
[----:B------:R-:W-:Y:S01]  /*1230*/  HFMA2.MMA R13, -RZ, RZ, 0, 1.1920928955078125e-07 ;  /* 0x00000002ff0d7435 */ /* 0x000fe200000001ff */
[----:B------:R-:W-:-:S05]  /*1240*/  FADD.FTZ R10, R9, R16 ;  /* 0x00000010090a7221 */ /* 0x000fca0000010000 */
[----:B------:R-:W-:-:S07]  /*1250*/  MOV R26, R10 ;  /* 0x0000000a001a7202 */ /* 0x000fce0000000f00 */
[----:B------:R-:W-:Y:S05]  /*1260*/  WARPSYNC.COLLECTIVE R11, `(.L_x_2792) ;  /* 0x000000000b087348 */ /* 0x000fea0003c00000 */
[----:B------:R0:W1:Y:S02]  /*1270*/  SHFL.BFLY P2, R16, R26, R13, R12 ;  /* 0x0c00000d1a107389 */ /* 0x000064000004000c */
[----:B01----:R-:W-:Y:S01]  /*1280*/  ENDCOLLECTIVE ;  /* 0x000000000000791b */ /* 0x003fe20003800000 */
.L_x_2792:
[----:B------:R-:W-:Y:S01]  /*1290*/  HFMA2.MMA R13, -RZ, RZ, 0, 2.384185791015625e-07 ;  /* 0x00000004ff0d7435 */ /* 0x000fe200000001ff */
[----:B------:R-:W-:-:S05]  /*12a0*/  FADD.FTZ R9, R10, R16 ;  /* 0x000000100a097221 */ /* 0x000fca0000010000 */
[----:B------:R-:W-:-:S07]  /*12b0*/  MOV R26, R9 ;  /* 0x00000009001a7202 */ /* 0x000fce0000000f00 */
[----:B------:R-:W-:Y:S05]  /*12c0*/  WARPSYNC.COLLECTIVE R11, `(.L_x_2793) ;  /* 0x000000000b087348 */ /* 0x000fea0003c00000 */
[----:B------:R0:W1:Y:S02]  /*12d0*/  SHFL.BFLY P2, R16, R26, R13, R12 ;  /* 0x0c00000d1a107389 */ /* 0x000064000004000c */
[----:B01----:R-:W-:Y:S01]  /*12e0*/  ENDCOLLECTIVE ;  /* 0x000000000000791b */ /* 0x003fe20003800000 */
.L_x_2793:
[----:B------:R-:W-:Y:S01]  /*12f0*/  HFMA2.MMA R13, -RZ, RZ, 0, 4.76837158203125e-07 ;  /* 0x00000008ff0d7435 */ /* 0x000fe200000001ff */
[----:B------:R-:W-:-:S05]  /*1300*/  FADD.FTZ R18, R9, R16 ;  /* 0x0000001009127221 */ /* 0x000fca0000010000 */
[----:B------:R-:W-:-:S07]  /*1310*/  MOV R26, R18 ;  /* 0x00000012001a7202 */ /* 0x000fce0000000f00 */
[----:B------:R-:W-:Y:S05]  /*1320*/  WARPSYNC.COLLECTIVE R11, `(.L_x_2794) ;  /* 0x000000000b087348 */ /* 0x000fea0003c00000 */
[----:B------:R0:W1:Y:S02]  /*1330*/  SHFL.BFLY P2, R16, R26, R13, R12 ;  /* 0x0c00000d1a107389 */ /* 0x000064000004000c */
[----:B01----:R-:W-:Y:S01]  /*1340*/  ENDCOLLECTIVE ;  /* 0x000000000000791b */ /* 0x003fe20003800000 */
.L_x_2794:
[----:B------:R-:W-:Y:S01]  /*1350*/  HFMA2.MMA R13, -RZ, RZ, 0, 9.5367431640625e-07 ;  /* 0x00000010ff0d7435 */ /* 0x000fe200000001ff */
[----:B------:R-:W-:-:S05]  /*1360*/  FADD.FTZ R10, R18, R16 ;  /* 0x00000010120a7221 */ /* 0x000fca0000010000 */
[----:B------:R-:W-:-:S07]  /*1370*/  MOV R26, R10 ;  /* 0x0000000a001a7202 */ /* 0x000fce0000000f00 */
[----:B------:R-:W-:Y:S05]  /*1380*/  WARPSYNC.COLLECTIVE R11, `(.L_x_2795) ;  /* 0x000000000b087348 */ /* 0x000fea0003c00000 */
[----:B------:R0:W1:Y:S02]  /*1390*/  SHFL.BFLY P2, R16, R26, R13, R12 ;  /* 0x0c00000d1a107389 */ /* 0x000064000004000c */
[----:B01----:R-:W-:Y:S01]  /*13a0*/  ENDCOLLECTIVE ;  /* 0x000000000000791b */ /* 0x003fe20003800000 */
.L_x_2795:
[----:B------:R-:W-:Y:S01]  /*13b0*/  MOV R26, R14 ;  /* 0x0000000e001a7202 */ /* 0x000fe20000000f00 */
[----:B------:R-:W-:Y:S01]  /*13c0*/  IMAD.MOV.U32 R13, RZ, RZ, 0x1 ;  /* 0x00000001ff0d7424 */ /* 0x000fe200078e00ff */
[----:B------:R-:W-:-:S07]  /*13d0*/  MOV R9, R16 ;  /* 0x0000001000097202 */ /* 0x000fce0000000f00 */
[----:B------:R-:W-:Y:S05]  /*13e0*/  WARPSYNC.COLLECTIVE R11, `(.L_x_2796) ;  /* 0x000000000b087348 */ /* 0x000fea0003c00000 */
[----:B------:R0:W1:Y:S02]  /*13f0*/  SHFL.BFLY P2, R16, R26, R13, R12 ;  /* 0x0c00000d1a107389 */ /* 0x000064000004000c */
[----:B01----:R-:W-:Y:S01]  /*1400*/  ENDCOLLECTIVE ;  /* 0x000000000000791b */ /* 0x003fe20003800000 */
.L_x_2796:
[----:B------:R-:W-:Y:S01]  /*1410*/  HFMA2.MMA R13, -RZ, RZ, 0, 1.1920928955078125e-07 ;  /* 0x00000002ff0d7435 */ /* 0x000fe200000001ff */
[----:B------:R-:W-:-:S05]  /*1420*/  MOV R15, R16 ;  /* 0x00000010000f7202 */ /* 0x000fca0000000f00 */
[----:B------:R-:W-:-:S05]  /*1430*/  FADD.FTZ R15, R14, R15 ;  /* 0x0000000f0e0f7221 */ /* 0x000fca0000010000 */
[----:B------:R-:W-:-:S07]  /*1440*/  MOV R26, R15 ;  /* 0x0000000f001a7202 */ /* 0x000fce0000000f00 */
[----:B------:R-:W-:Y:S05]  /*1450*/  WARPSYNC.COLLECTIVE R11, `(.L_x_2797) ;  /* 0x000000000b087348 */ /* 0x000fea0003c00000 */
[----:B------:R0:W1:Y:S02]  /*1460*/  SHFL.BFLY P2, R16, R26, R13, R12 ;  /* 0x0c00000d1a107389 */ /* 0x000064000004000c */
[----:B01----:R-:W-:Y:S01]  /*1470*/  ENDCOLLECTIVE ;  /* 0x000000000000791b */ /* 0x003fe20003800000 */
.L_x_2797:
[----:B------:R-:W-:Y:S01]  /*1480*/  HFMA2.MMA R13, -RZ, RZ, 0, 2.384185791015625e-07 ;  /* 0x00000004ff0d7435 */ /* 0x000fe200000001ff */
[----:B------:R-:W-:-:S05]  /*1490*/  MOV R18, R16 ;  /* 0x0000001000127202 */ /* 0x000fca0000000f00 */
[----:B------:R-:W-:-:S05]  /*14a0*/  FADD.FTZ R14, R15, R18 ;  /* 0x000000120f0e7221 */ /* 0x000fca0000010000 */
[----:B------:R-:W-:-:S07]  /*14b0*/  MOV R26, R14 ;  /* 0x0000000e001a7202 */ /* 0x000fce0000000f00 */
[----:B------:R-:W-:Y:S05]  /*14c0*/  WARPSYNC.COLLECTIVE R11, `(.L_x_2798) ;  /* 0x000000000b087348 */ /* 0x000fea0003c00000 */
[----:B------:R0:W1:Y:S02]  /*14d0*/  SHFL.BFLY P2, R16, R26, R13, R12 ;  /* 0x0c00000d1a107389 */ /* 0x000064000004000c */
[----:B01----:R-:W-:Y:S01]  /*14e0*/  ENDCOLLECTIVE ;  /* 0x000000000000791b */ /* 0x003fe20003800000 */
.L_x_2798:
[----:B------:R-:W-:Y:S01]  /*14f0*/  HFMA2.MMA R13, -RZ, RZ, 0, 4.76837158203125e-07 ;  /* 0x00000008ff0d7435 */ /* 0x000fe200000001ff */
[----:B------:R-:W-:-:S05]  /*1500*/  MOV R17, R16 ;  /* 0x0000001000117202 */ /* 0x000fca0000000f00 */
[----:B------:R-:W-:-:S05]  /*1510*/  FADD.FTZ R19, R14, R17 ;  /* 0x000000110e137221 */ /* 0x000fca0000010000 */
[----:B------:R-:W-:-:S07]  /*1520*/  MOV R26, R19 ;  /* 0x00000013001a7202 */ /* 0x000fce0000000f00 */
[----:B------:R-:W-:Y:S05]  /*1530*/  WARPSYNC.COLLECTIVE R11, `(.L_x_2799) ;  /* 0x000000000b087348 */ /* 0x000fea0003c00000 */
[----:B------:R0:W1:Y:S02]  /*1540*/  SHFL.BFLY P2, R16, R26, R13, R12 ;  /* 0x0c00000d1a107389 */ /* 0x000064000004000c */
[----:B01----:R-:W-:Y:S01]  /*1550*/  ENDCOLLECTIVE ;  /* 0x000000000000791b */ /* 0x003fe20003800000 */
.L_x_2799:
[----:B------:R-:W-:Y:S01]  /*1560*/  HFMA2.MMA R13, -RZ, RZ, 0, 9.5367431640625e-07 ;  /* 0x00000010ff0d7435 */ /* 0x000fe200000001ff */
[----:B------:R-:W-:-:S05]  /*1570*/  MOV R20, R16 ;  /* 0x0000001000147202 */ /* 0x000fca0000000f00 */
[----:B------:R-:W-:-:S05]  /*1580*/  FADD.FTZ R15, R19, R20 ;  /* 0x00000014130f7221 */ /* 0x000fca0000010000 */
[----:B------:R-:W-:-:S07]  /*1590*/  MOV R26, R15 ;  /* 0x0000000f001a7202 */ /* 0x000fce0000000f00 */
[----:B------:R-:W-:Y:S05]  /*15a0*/  WARPSYNC.COLLECTIVE R11, `(.L_x_2800) ;  /* 0x000000000b087348 */ /* 0x000fea0003c00000 */
[----:B------:R0:W1:Y:S02]  /*15b0*/  SHFL.BFLY P2, R16, R26, R13, R12 ;  /* 0x0c00000d1a107389 */ /* 0x000064000004000c */
[----:B01----:R-:W-:Y:S01]  /*15c0*/  ENDCOLLECTIVE ;  /* 0x000000000000791b */ /* 0x003fe20003800000 */
.L_x_2800:
[----:B------:R-:W-:Y:S01]  /*15d0*/  HFMA2.MMA R13, -RZ, RZ, 0, 5.9604644775390625e-08 ;  /* 0x00000001ff0d7435 */ /* 0x000fe200000001ff */
[----:B------:R-:W-:Y:S02]  /*15e0*/  MOV R26, R8 ;  /* 0x00000008001a7202 */ /* 0x000fe40000000f00 */
[----:B------:R-:W-:-:S08]  /*15f0*/  MOV R14, R16 ;  /* 0x00000010000e7202 */ /* 0x000fd00000000f00 */
[----:B------:R-:W-:Y:S05]  /*1600*/  WARPSYNC.COLLECTIVE R11, `(.L_x_2801) ;  /* 0x000000000b087348 */ /* 0x000fea0003c00000 */
[----:B------:R0:W1:Y:S02]  /*1610*/  SHFL.BFLY P2, R16, R26, R13, R12 ;  /* 0x0c00000d1a107389 */ /* 0x000064000004000c */
[----:B01----:R-:W-:Y:S01]  /*1620*/  ENDCOLLECTIVE ;  /* 0x000000000000791b */ /* 0x003fe20003800000 */
.L_x_2801:
[----:B------:R-:W-:Y:S01]  /*1630*/  HFMA2.MMA R13, -RZ, RZ, 0, 1.1920928955078125e-07 ;  /* 0x00000002ff0d7435 */ /* 0x000fe200000001ff */
[----:B------:R-:W-:-:S05]  /*1640*/  MOV R17, R16 ;  /* 0x0000001000117202 */ /* 0x000fca0000000f00 */
[----:B------:R-:W-:-:S05]  /*1650*/  FADD.FTZ R19, R8, R17 ;  /* 0x0000001108137221 */ /* 0x000fca0000010000 */
[----:B------:R-:W-:-:S07]  /*1660*/  MOV R26, R19 ;  /* 0x00000013001a7202 */ /* 0x000fce0000000f00 */
[----:B------:R-:W-:Y:S05]  /*1670*/  WARPSYNC.COLLECTIVE R11, `(.L_x_2802) ;  /* 0x000000000b087348 */ /* 0x000fea0003c00000 */
[----:B------:R0:W1:Y:S02]  /*1680*/  SHFL.BFLY P2, R16, R26, R13, R12 ;  /* 0x0c00000d1a107389 */ /* 0x000064000004000c */
[----:B01----:R-:W-:Y:S01]  /*1690*/  ENDCOLLECTIVE ;  /* 0x000000000000791b */ /* 0x003fe20003800000 */
.L_x_2802:
[----:B------:R-:W-:Y:S01]  /*16a0*/  IMAD.MOV.U32 R13, RZ, RZ, 0x4 ;  /* 0x00000004ff0d7424 */ /* 0x000fe200078e00ff */
[----:B------:R-:W-:-:S05]  /*16b0*/  MOV R20, R16 ;  /* 0x0000001000147202 */ /* 0x000fca0000000f00 */
[----:B------:R-:W-:-:S05]  /*16c0*/  FADD.FTZ R8, R19, R20 ;  /* 0x0000001413087221 */ /* 0x000fca0000010000 */
[----:B------:R-:W-:-:S07]  /*16d0*/  MOV R26, R8 ;  /* 0x00000008001a7202 */ /* 0x000fce0000000f00 */
[----:B------:R-:W-:Y:S05]  /*16e0*/  WARPSYNC.COLLECTIVE R11, `(.L_x_2803) ;  /* 0x000000000b087348 */ /* 0x000fea0003c00000 */
[----:B------:R0:W1:Y:S02]  /*16f0*/  SHFL.BFLY P2, R16, R26, R13, R12 ;  /* 0x0c00000d1a107389 */ /* 0x000064000004000c */
[----:B01----:R-:W-:Y:S01]  /*1700*/  ENDCOLLECTIVE ;  /* 0x000000000000791b */ /* 0x003fe20003800000 */
.L_x_2803:
[----:B------:R-:W-:Y:S01]  /*1710*/  HFMA2.MMA R13, -RZ, RZ, 0, 4.76837158203125e-07 ;  /* 0x00000008ff0d7435 */ /* 0x000fe200000001ff */
[----:B------:R-:W-:-:S05]  /*1720*/  MOV R21, R16 ;  /* 0x0000001000157202 */ /* 0x000fca0000000f00 */
[----:B------:R-:W-:-:S05]  /*1730*/  FADD.FTZ R21, R8, R21 ;  /* 0x0000001508157221 */ /* 0x000fca0000010000 */
[----:B------:R-:W-:-:S07]  /*1740*/  MOV R26, R21 ;  /* 0x00000015001a7202 */ /* 0x000fce0000000f00 */
[----:B------:R-:W-:Y:S05]  /*1750*/  WARPSYNC.COLLECTIVE R11, `(.L_x_2804) ;  /* 0x000000000b087348 */ /* 0x000fea0003c00000 */
[----:B------:R0:W1:Y:S02]  /*1760*/  SHFL.BFLY P2, R16, R26, R13, R12 ;  /* 0x0c00000d1a107389 */ /* 0x000064000004000c */
[----:B01----:R-:W-:Y:S01]  /*1770*/  ENDCOLLECTIVE ;  /* 0x000000000000791b */ /* 0x003fe20003800000 */
.L_x_2804:
[----:B------:R-:W-:Y:S01]  /*1780*/  HFMA2.MMA R13, -RZ, RZ, 0, 9.5367431640625e-07 ;  /* 0x00000010ff0d7435 */ /* 0x000fe200000001ff */
[----:B------:R-:W-:-:S05]  /*1790*/  MOV R22, R16 ;  /* 0x0000001000167202 */ /* 0x000fca0000000f00 */
[----:B------:R-:W-:-:S05]  /*17a0*/  FADD.FTZ R17, R21, R22 ;  /* 0x0000001615117221 */ /* 0x000fca0000010000 */
[----:B------:R-:W-:-:S07]  /*17b0*/  MOV R26, R17 ;  /* 0x00000011001a7202 */ /* 0x000fce0000000f00 */
[----:B------:R-:W-:Y:S05]  /*17c0*/  WARPSYNC.COLLECTIVE R11, `(.L_x_2805) ;  /* 0x000000000b087348 */ /* 0x000fea0003c00000 */
[----:B------:R0:W1:Y:S02]  /*17d0*/  SHFL.BFLY P2, R16, R26, R13, R12 ;  /* 0x0c00000d1a107389 */ /* 0x000064000004000c */
[----:B01----:R-:W-:Y:S01]  /*17e0*/  ENDCOLLECTIVE ;  /* 0x000000000000791b */ /* 0x003fe20003800000 */
.L_x_2805:
[----:B------:R-:W-:Y:S01]  /*17f0*/  HFMA2.MMA R13, -RZ, RZ, 0, 5.9604644775390625e-08 ;  /* 0x00000001ff0d7435 */ /* 0x000fe200000001ff */
[----:B------:R-:W-:Y:S02]  /*1800*/  MOV R26, R7 ;  /* 0x00000007001a7202 */ /* 0x000fe40000000f00 */
[----:B------:R-:W-:-:S08]  /*1810*/  MOV R8, R16 ;  /* 0x0000001000087202 */ /* 0x000fd00000000f00 */
[----:B------:R-:W-:Y:S05]  /*1820*/  WARPSYNC.COLLECTIVE R11, `(.L_x_2806) ;  /* 0x000000000b087348 */ /* 0x000fea0003c00000 */
[----:B------:R0:W1:Y:S02]  /*1830*/  SHFL.BFLY P2, R16, R26, R13, R12 ;  /* 0x0c00000d1a107389 */ /* 0x000064000004000c */
[----:B01----:R-:W-:Y:S01]  /*1840*/  ENDCOLLECTIVE ;  /* 0x000000000000791b */ /* 0x003fe20003800000 */
.L_x_2806:
[----:B------:R-:W-:Y:S01]  /*1850*/  HFMA2.MMA R13, -RZ, RZ, 0, 1.1920928955078125e-07 ;  /* 0x00000002ff0d7435 */ /* 0x000fe200000001ff */
[----:B------:R-:W-:-:S05]  /*1860*/  MOV R18, R16 ;  /* 0x0000001000127202 */ /* 0x000fca0000000f00 */
[----:B------:R-:W-:-:S05]  /*1870*/  FADD.FTZ R22, R7, R18 ;  /* 0x0000001207167221 */ /* 0x000fca0000010000 */
[----:B------:R-:W-:-:S07]  /*1880*/  MOV R26, R22 ;  /* 0x00000016001a7202 */ /* 0x000fce0000000f00 */
[----:B------:R-:W-:Y:S05]  /*1890*/  WARPSYNC.COLLECTIVE R11, `(.L_x_2807) ;  /* 0x000000000b087348 */ /* 0x000fea0003c00000 */
[----:B------:R0:W1:Y:S02]  /*18a0*/  SHFL.BFLY P2, R16, R26, R13, R12 ;  /* 0x0c00000d1a107389 */ /* 0x000064000004000c */
[----:B01----:R-:W-:Y:S01]  /*18b0*/  ENDCOLLECTIVE ;  /* 0x000000000000791b */ /* 0x003fe20003800000 */
.L_x_2807:
[----:B------:R-:W-:Y:S01]  /*18c0*/  HFMA2.MMA R13, -RZ, RZ, 0, 2.384185791015625e-07 ;  /* 0x00000004ff0d7435 */ /* 0x000fe200000001ff */
[----:B------:R-:W-:-:S05]  /*18d0*/  MOV R21, R16 ;  /* 0x0000001000157202 */ /* 0x000fca0000000f00 */
[----:B------:R-:W-:-:S05]  /*18e0*/  FADD.FTZ R7, R22, R21 ;  /* 0x0000001516077221 */ /* 0x000fca0000010000 */
[----:B------:R-:W-:-:S07]  /*18f0*/  MOV R26, R7 ;  /* 0x00000007001a7202 */ /* 0x000fce0000000f00 */
[----:B------:R-:W-:Y:S05]  /*1900*/  WARPSYNC.COLLECTIVE R11, `(.L_x_2808) ;  /* 0x000000000b087348 */ /* 0x000fea0003c00000 */
[----:B------:R0:W1:Y:S02]  /*1910*/  SHFL.BFLY P2, R16, R26, R13, R12 ;  /* 0x0c00000d1a107389 */ /* 0x000064000004000c */
[----:B01----:R-:W-:Y:S01]  /*1920*/  ENDCOLLECTIVE ;  /* 0x000000000000791b */ /* 0x003fe20003800000 */
.L_x_2808:
[----:B------:R-:W-:Y:S01]  /*1930*/  HFMA2.MMA R13, -RZ, RZ, 0, 4.76837158203125e-07 ;  /* 0x00000008ff0d7435 */ /* 0x000fe200000001ff */
[----:B------:R-:W-:-:S05]  /*1940*/  MOV R20, R16 ;  /* 0x0000001000147202 */ /* 0x000fca0000000f00 */
[----:B------:R-:W-:-:S05]  /*1950*/  FADD.FTZ R23, R7, R20 ;  /* 0x0000001407177221 */ /* 0x000fca0000010000 */
[----:B------:R-:W-:-:S07]  /*1960*/  MOV R26, R23 ;  /* 0x00000017001a7202 */ /* 0x000fce0000000f00 */
[----:B------:R-:W-:Y:S05]  /*1970*/  WARPSYNC.COLLECTIVE R11, `(.L_x_2809) ;  /* 0x000000000b087348 */ /* 0x000fea0003c00000 */
[----:B------:R0:W1:Y:S02]  /*1980*/  SHFL.BFLY P2, R16, R26, R13, R12 ;  /* 0x0c00000d1a107389 */ /* 0x000064000004000c */
[----:B01----:R-:W-:Y:S01]  /*1990*/  ENDCOLLECTIVE ;  /* 0x000000000000791b */ /* 0x003fe20003800000 */
.L_x_2809:
[----:B------:R-:W-:Y:S01]  /*19a0*/  HFMA2.MMA R13, -RZ, RZ, 0, 9.5367431640625e-07 ;  /* 0x00000010ff0d7435 */ /* 0x000fe200000001ff */
[----:B------:R-:W-:-:S05]  /*19b0*/  MOV R24, R16 ;  /* 0x0000001000187202 */ /* 0x000fca0000000f00 */
[----:B------:R-:W-:-:S05]  /*19c0*/  FADD.FTZ R24, R23, R24 ;  /* 0x0000001817187221 */ /* 0x000fca0000010000 */
[----:B------:R-:W-:-:S07]  /*19d0*/  MOV R26, R24 ;  /* 0x00000018001a7202 */ /* 0x000fce0000000f00 */
[----:B------:R-:W-:Y:S05]  /*19e0*/  WARPSYNC.COLLECTIVE R11, `(.L_x_2810) ;  /* 0x000000000b087348 */ /* 0x000fea0003c00000 */
[----:B------:R0:W1:Y:S02]  /*19f0*/  SHFL.BFLY P2, R16, R26, R13, R12 ;  /* 0x0c00000d1a107389 */ /* 0x000064000004000c */
[----:B01----:R-:W-:Y:S01]  /*1a00*/  ENDCOLLECTIVE ;  /* 0x000000000000791b */ /* 0x003fe20003800000 */
.L_x_2810:
[----:B------:R-:W-:Y:S05]  /*1a10*/  BRA `(.L_x_2811) ;  /* 0xfffffff400407947 */ /* 0x000fea000383ffff */
.L_x_2812:
        /* <DEDUP_REMOVED lines=14> */
.L_x_3320:


//--------------------- .text._ZN10layer_norm31ln_parallel_residual_bwd_kernelINS_13Kernel_traitsI6__halfffffjLj6144ELj1ELj1ELj8ELj16ENS_18Kernel_traits_baseILj6144ES2_ffffjLj256EEEEELb1ELb1ELb1EEEvNS_9BwdParamsE --------------------------
	.section	.text._ZN10layer_norm31ln_parallel_residual_bwd_kernelINS_13Kernel_traitsI6__halfffffjLj6144ELj1ELj1ELj8ELj16ENS_18Kernel_traits_baseILj6144ES2_ffffjLj256EEEEELb1ELb1ELb1EEEvNS_9BwdParamsE,"ax",@progbits
	.align	128
        .global         _ZN10layer_norm31ln_parallel_residual_bwd_kernelINS_13Kernel_traitsI6__halfffffjLj6144ELj1ELj1ELj8ELj16ENS_18Kernel_traits_baseILj6144ES2_ffffjLj256EEEEELb1ELb1ELb1EEEvNS_9BwdParamsE
        .type           _ZN10layer_norm31ln_parallel_residual_bwd_kernelINS_13Kernel_traitsI6__halfffffjLj6144ELj1ELj1ELj8ELj16ENS_18Kernel_traits_baseILj6144ES2_ffffjLj256EEEEELb1ELb1ELb1EEEvNS_9BwdParamsE,@function
        .size           _ZN10layer_norm31ln_parallel_residual_bwd_kernelINS_13Kernel_traitsI6__halfffffjLj6144ELj1ELj1ELj8ELj16ENS_18Kernel_traits_baseILj6144ES2_ffffjLj256EEEEELb1ELb1ELb1EEEvNS_9BwdParamsE,(.L_x_3321 - _ZN10layer_norm31ln_parallel_residual_bwd_kernelINS_13Kernel_traitsI6__halfffffjLj6144ELj1ELj1ELj8ELj16ENS_18Kernel_traits_baseILj6144ES2_ffffjLj256EEEEELb1ELb1ELb1EEEvNS_9BwdParamsE)
        .other          _ZN10layer_norm31ln_parallel_residual_bwd_kernelINS_13Kernel_traitsI6__halfffffjLj6144ELj1ELj1ELj8ELj16ENS_18Kernel_traits_baseILj6144ES2_ffffjLj256EEEEELb1ELb1ELb1EEEvNS_9BwdParamsE,@"STO_CUDA_ENTRY STV_DEFAULT"
_ZN10layer_norm31ln_parallel_residual_bwd_kernelINS_13Kernel_traitsI6__halfffffjLj6144ELj1ELj1ELj8ELj16ENS_18Kernel_traits_baseILj6144ES2_ffffjLj256EEEEELb1ELb1ELb1EEEvNS_9BwdParamsE:
.text._ZN10layer_norm31ln_parallel_residual_bwd_kernelINS_13Kernel_traitsI6__halfffffjLj6144ELj1ELj1ELj8ELj16ENS_18Kernel_traits_baseILj6144ES2_ffffjLj256EEEEELb1ELb1ELb1EEEvNS_9BwdParamsE:
        /* <DEDUP_REMOVED lines=42> */
.L_x_2813:
        /* <DEDUP_REMOVED lines=13> */
[----:B------:R-:W-:-:S02]  /*0370*/  HFMA2.MMA R162, -RZ, RZ, 0, 0 ;  /* 0x00000000ffa27435 */ /* 0x000fc400000001ff */
[----:B------:R-:W-:Y:S02]  /*0380*/  HFMA2.MMA R35, -RZ, RZ, 0, 0 ;  /* 0x00000000ff237435 */ /* 0x000fe400000001ff */
[----:B------:R-:W-:Y:S02]  /*0390*/  HFMA2.MMA R27, -RZ, RZ, 0, 0 ;  /* 0x00000000ff1b7435 */ /* 0x000fe400000001ff */
[----:B------:R-:W-:Y:S02]  /*03a0*/  HFMA2.MMA R43, -RZ, RZ, 0, 0 ;  /* 0x00000000ff2b7435 */ /* 0x000fe400000001ff */
[----:B0-----:R-:W-:Y:S01]  /*03b0*/  HFMA2.MMA R6, -RZ, RZ, 0, 0 ;  /* 0x00000000ff067435 */ /* 0x001fe200000001ff */
[----:B------:R-:W-:Y:S01]  /*03c0*/  ISETP.NE.AND.EX P5, PT, RZ, UR7, PT, P5 ;  /* 0x00000007ff007c0c */ /* 0x000fe2000bfa5350 */
[----:B------:R-:W-:Y:S01]  /*03d0*/  IMAD.MOV.U32 R203, RZ, RZ, 0x1 ;  /* 0x00000001ffcb7424 */ /* 0x000fe200078e00ff */
        /* <DEDUP_REMOVED lines=8> */
[----:B------:R-:W-:Y:S02]  /*0460*/  MOV R31, RZ ;  /* 0x000000ff001f7202 */ /* 0x000fe40000000f00 */
[----:B------:R-:W-:Y:S02]  /*0470*/  CS2R R130, SRZ ;  /* 0x0000000000827805 */ /* 0x000fe4000001ff00 */
[----:B------:R-:W-:Y:S02]  /*0480*/  CS2R R136, SRZ ;  /* 0x0000000000887805 */ /* 0x000fe4000001ff00 */
[----:B------:R-:W-:Y:S02]  /*0490*/  CS2R R124, SRZ ;  /* 0x00000000007c7805 */ /* 0x000fe4000001ff00 */
[----:B------:R-:W-:Y:S02]  /*04a0*/  CS2R R128, SRZ ;  /* 0x0000000000807805 */ /* 0x000fe4000001ff00 */
[----:B------:R-:W-:-:S02]  /*04b0*/  CS2R R156, SRZ ;  /* 0x00000000009c7805 */ /* 0x000fc4000001ff00 */
[----:B------:R-:W-:Y:S01]  /*04c0*/  MOV R164, RZ ;  /* 0x000000ff00a47202 */ /* 0x000fe20000000f00 */
[----:B------:R-:W-:Y:S01]  /*04d0*/  IMAD.MOV.U32 R25, RZ, RZ, RZ ;  /* 0x000000ffff197224 */ /* 0x000fe200078e00ff */
[----:B------:R-:W-:Y:S01]  /*04e0*/  CS2R R146, SRZ ;  /* 0x0000000000927805 */ /* 0x000fe2000001ff00 */
[----:B------:R-:W-:Y:S01]  /*04f0*/  IMAD.MOV.U32 R4, RZ, RZ, RZ ;  /* 0x000000ffff047224 */ /* 0x000fe200078e00ff */
[----:B------:R-:W-:Y:S02]  /*0500*/  CS2R R140, SRZ ;  /* 0x00000000008c7805 */ /* 0x000fe4000001ff00 */
[----:B------:R-:W-:Y:S02]  /*0510*/  CS2R R134, SRZ ;  /* 0x0000000000867805 */ /* 0x000fe4000001ff00 */
[----:B------:R-:W-:Y:S02]  /*0520*/  CS2R R126, SRZ ;  /* 0x00000000007e7805 */ /* 0x000fe4000001ff00 */
[----:B------:R-:W-:-:S02]  /*0530*/  LOP3.LUT R12, R0, 0xff, RZ, 0xc0, !PT ;  /* 0x000000ff000c7812 */ /* 0x000fc400078ec0ff */
[--C-:B--2---:R-:W-:Y:S01]  /*0540*/  SHF.R.U64 R26, R28, 0x10, R29.reuse ;  /* 0x000000101c1a7819 */ /* 0x104fe2000000121d */
[----:B------:R-:W-:Y:S01]  /*0550*/  HADD2.F32 R13, -RZ, R28.H0_H0 ;  /* 0x2000001cff0d7230 */ /* 0x000fe20000004100 */
[----:B------:R-:W-:Y:S02]  /*0560*/  SHF.R.U32.HI R28, RZ, 0x10, R29 ;  /* 0x00000010ff1c7819 */ /* 0x000fe4000001161d */
[--C-:B---3--:R-:W-:Y:S01]  /*0570*/  SHF.R.U64 R30, R32, 0x10, R33.reuse ;  /* 0x00000010201e7819 */ /* 0x108fe20000001221 */
[----:B------:R-:W-:Y:S01]  /*0580*/  HADD2.F32 R17, -RZ, R32.H0_H0 ;  /* 0x20000020ff117230 */ /* 0x000fe20000004100 */
[----:B------:R-:W-:Y:S02]  /*0590*/  SHF.R.U32.HI R32, RZ, 0x10, R33 ;  /* 0x00000010ff207819 */ /* 0x000fe40000011621 */
[--C-:B----4-:R-:W-:Y:S01]  /*05a0*/  SHF.R.U64 R34, R36, 0x10, R37.reuse ;  /* 0x0000001024227819 */ /* 0x110fe20000001225 */
[----:B------:R-:W-:Y:S01]  /*05b0*/  HADD2.F32 R21, -RZ, R36.H0_H0 ;  /* 0x20000024ff157230 */ /* 0x000fe20000004100 */
[----:B------:R-:W-:-:S02]  /*05c0*/  SHF.R.U32.HI R36, RZ, 0x10, R37 ;  /* 0x00000010ff247819 */ /* 0x000fc40000011625 */
[--C-:B-----5:R-:W-:Y:S02]  /*05d0*/  SHF.R.U64 R14, R2, 0x10, R3.reuse ;  /* 0x00000010020e7819 */ /* 0x120fe40000001203 */
[----:B------:R-:W-:Y:S02]  /*05e0*/  SHF.R.U32.HI R16, RZ, 0x10, R3 ;  /* 0x00000010ff107819 */ /* 0x000fe40000011603 */
[--C-:B------:R-:W-:Y:S02]  /*05f0*/  SHF.R.U64 R18, R8, 0x10, R9.reuse ;  /* 0x0000001008127819 */ /* 0x100fe40000001209 */
[----:B------:R-:W-:Y:S02]  /*0600*/  SHF.R.U32.HI R20, RZ, 0x10, R9 ;  /* 0x00000010ff147819 */ /* 0x000fe40000011609 */
[--C-:B------:R-:W-:Y:S02]  /*0610*/  SHF.R.U64 R22, R10, 0x10, R11.reuse ;  /* 0x000000100a167819 */ /* 0x100fe4000000120b */
[----:B------:R-:W-:Y:S01]  /*0620*/  SHF.R.U32.HI R24, RZ, 0x10, R11 ;  /* 0x00000010ff187819 */ /* 0x000fe2000001160b */
[----:B------:R-:W-:-:S02]  /*0630*/  HADD2.F32 R7, -RZ, R9.H0_H0 ;  /* 0x20000009ff077230 */ /* 0x000fc40000004100 */
[----:B------:R-:W-:Y:S01]  /*0640*/  HADD2.F32 R163, -RZ, R2.H0_H0 ;  /* 0x20000002ffa37230 */ /* 0x000fe20000004100 */
[----:B------:R-:W-:Y:S01]  /*0650*/  MOV R2, RZ ;  /* 0x000000ff00027202 */ /* 0x000fe20000000f00 */
[----:B------:R-:W-:Y:S01]  /*0660*/  HADD2.F32 R5, -RZ, R8.H0_H0 ;  /* 0x20000008ff057230 */ /* 0x000fe20000004100 */
[----:B------:R-:W-:Y:S01]  /*0670*/  MOV R8, RZ ;  /* 0x000000ff00087202 */ /* 0x000fe20000000f00 */
[----:B------:R-:W-:Y:S02]  /*0680*/  HADD2.F32 R9, -RZ, R10.H0_H0 ;  /* 0x2000000aff097230 */ /* 0x000fe40000004100 */
[----:B------:R-:W-:Y:S02]  /*0690*/  HADD2.F32 R15, -RZ, R29.H0_H0 ;  /* 0x2000001dff0f7230 */ /* 0x000fe40000004100 */
[----:B------:R-:W-:Y:S02]  /*06a0*/  HADD2.F32 R19, -RZ, R33.H0_H0 ;  /* 0x20000021ff137230 */ /* 0x000fe40000004100 */
[----:B------:R-:W-:-:S02]  /*06b0*/  HADD2.F32 R3, -RZ, R3.H0_H0 ;  /* 0x20000003ff037230 */ /* 0x000fc40000004100 */
[----:B------:R-:W-:Y:S02]  /*06c0*/  HADD2.F32 R11, -RZ, R11.H0_H0 ;  /* 0x2000000bff0b7230 */ /* 0x000fe40000004100 */
[----:B------:R-:W-:Y:S02]  /*06d0*/  HADD2.F32 R23, -RZ, R37.H0_H0 ;  /* 0x20000025ff177230 */ /* 0x000fe40000004100 */
[----:B------:R-:W-:Y:S02]  /*06e0*/  IMAD.MOV.U32 R29, RZ, RZ, RZ ;  /* 0x000000ffff1d7224 */ /* 0x000fe400078e00ff */
[----:B------:R-:W-:Y:S02]  /*06f0*/  IMAD.MOV.U32 R33, RZ, RZ, RZ ;  /* 0x000000ffff217224 */ /* 0x000fe400078e00ff */
[----:B------:R-:W-:Y:S02]  /*0700*/  IMAD.MOV.U32 R10, RZ, RZ, RZ ;  /* 0x000000ffff0a7224 */ /* 0x000fe400078e00ff */
        /* <DEDUP_REMOVED lines=11> */
[----:B------:R-:W-:-:S07]  /*07c0*/  HADD2.F32 R36, -RZ, R36.H0_H0 ;  /* 0x20000024ff247230 */ /* 0x000fce0000004100 */
.L_x_2821:
[----:B0-----:R-:W0:Y:S01]  /*07d0*/  LDC.64 R204, c[0x0][0x250] ;  /* 0x00009400ffcc7b82 */ /* 0x001e220000000a00 */
[----:B------:R-:W-:-:S05]  /*07e0*/  IMAD R76, R165, UR8, RZ ;  /* 0x00000008a54c7c24 */ /* 0x000fca000f8e02ff */
[----:B------:R-:W-:Y:S02]  /*07f0*/  SHF.R.S32.HI R77, RZ, 0x1f, R76 ;  /* 0x0000001fff4d7819 */ /* 0x000fe4000001144c */
[----:B------:R-:W1:Y:S02]  /*0800*/  LDC.64 R176, c[0x0][0x258] ;  /* 0x00009600ffb07b82 */ /* 0x000e640000000a00 */
[----:B------:R-:W-:-:S04]  /*0810*/  LEA.HI R77, R77, R76, RZ, 0x2 ;  /* 0x0000004c4d4d7211 */ /* 0x000fc800078f10ff */
[----:B------:R-:W-:Y:S02]  /*0820*/  LEA.HI.SX32 R211, R77, R12, 0x1e ;  /* 0x0000000c4dd37211 */ /* 0x000fe400078ff2ff */
[----:B------:R-:W2:Y:S02]  /*0830*/  LDC.64 R184, c[0x0][0x2b8] ;  /* 0x0000ae00ffb87b82 */ /* 0x000ea40000000a00 */
[C---:B------:R-:W-:Y:S01]  /*0840*/  SHF.L.U32 R197, R211.reuse, 0x4, RZ ;  /* 0x00000004d3c57819 */ /* 0x040fe200000006ff */
[----:B------:R-:W-:Y:S01]  /*0850*/  VIADD R209, R211, 0x100 ;  /* 0x00000100d3d17836 */ /* 0x000fe20000000000 */
[----:B------:R-:W-:Y:S02]  /*0860*/  SHF.R.U32.HI R198, RZ, 0x1c, R211 ;  /* 0x0000001cffc67819 */ /* 0x000fe400000116d3 */
[----:B------:R-:W-:Y:S01]  /*0870*/  IADD3 R76, P0, R197, UR12, RZ ;  /* 0x0000000cc54c7c10 */ /* 0x000fe2000ff1e0ff */
[----:B0-----:R-:W-:Y:S01]  /*0880*/  IMAD.WIDE R204, R165, 0x4, R204 ;  /* 0x00000004a5cc7825 */ /* 0x001fe200078e02cc */
[----:B------:R-:W-:Y:S01]  /*0890*/  IADD3 R207, R211, 0x200, RZ ;  /* 0x00000200d3cf7810 */ /* 0x000fe20007ffe0ff */
[----:B------:R-:W0:Y:S01]  /*08a0*/  LDC.64 R132, c[0x0][0x300] ;  /* 0x0000c000ff847b82 */ /* 0x000e220000000a00 */
[----:B------:R-:W-:-:S02]  /*08b0*/  SHF.L.U32 R193, R209, 0x4, RZ ;  /* 0x00000004d1c17819 */ /* 0x000fc400000006ff */
[----:B------:R-:W-:Y:S01]  /*08c0*/  IADD3.X R77, R198, UR13, RZ, P0, !PT ;  /* 0x0000000dc64d7c10 */ /* 0x000fe200087fe4ff */
[----:B------:R3:W4:Y:S01]  /*08d0*/  LDG.E R204, desc[UR4][R204.64] ;  /* 0x00000004cccc7981 */ /* 0x000722000c1e1900 */
[----:B------:R-:W-:Y:S01]  /*08e0*/  SHF.R.U32.HI R196, RZ, 0x1c, R209 ;  /* 0x0000001cffc47819 */ /* 0x000fe200000116d1 */
[----:B------:R-:W-:Y:S01]  /*08f0*/  IMAD.SHL.U32 R187, R207, 0x10, RZ ;  /* 0x00000010cfbb7824 */ /* 0x000fe200078e00ff */
[----:B------:R-:W-:Y:S01]  /*0900*/  IADD3 R84, P0, R193, UR12, RZ ;  /* 0x0000000cc1547c10 */ /* 0x000fe2000ff1e0ff */
[----:B-1----:R-:W-:Y:S01]  /*0910*/  IMAD.WIDE R176, R165, 0x4, R176 ;  /* 0x00000004a5b07825 */ /* 0x002fe200078e02b0 */
[----:B------:R-:W4:Y:S01]  /*0920*/  LDG.E.128 R76, desc[UR4][R76.64] ;  /* 0x000000044c4c7981 */ /* 0x000f22000c1e1d00 */
[----:B------:R-:W-:Y:S02]  /*0930*/  SHF.R.U32.HI R192, RZ, 0x1c, R207 ;  /* 0x0000001cffc07819 */ /* 0x000fe400000116cf */
[----:B------:R-:W-:Y:S02]  /*0940*/  IADD3.X R85, R196, UR13, RZ, P0, !PT ;  /* 0x0000000dc4557c10 */ /* 0x000fe400087fe4ff */
[----:B------:R-:W-:Y:S01]  /*0950*/  IADD3 R92, P0, R187, UR12, RZ ;  /* 0x0000000cbb5c7c10 */ /* 0x000fe2000ff1e0ff */
[----:B------:R-:W4:Y:S01]  /*0960*/  LDG.E R176, desc[UR4][R176.64] ;  /* 0x00000004b0b07981 */ /* 0x000f22000c1e1900 */
[C---:B---3--:R-:W-:Y:S01]  /*0970*/  IADD3 R205, R211.reuse, 0x300, RZ ;  /* 0x00000300d3cd7810 */ /* 0x048fe20007ffe0ff */
[----:B--2---:R-:W-:Y:S01]  /*0980*/  IMAD.WIDE.U32 R80, R211, 0x10, R184 ;  /* 0x00000010d3507825 */ /* 0x004fe200078e00b8 */
[----:B------:R-:W-:Y:S01]  /*0990*/  IADD3.X R93, R192, UR13, RZ, P0, !PT ;  /* 0x0000000dc05d7c10 */ /* 0x000fe200087fe4ff */
[----:B------:R-:W2:Y:S01]  /*09a0*/  LDG.E.128 R84, desc[UR4][R84.64] ;  /* 0x0000000454547981 */ /* 0x000ea2000c1e1d00 */
[----:B------:R-:W-:-:S02]  /*09b0*/  SHF.L.U32 R181, R205, 0x4, RZ ;  /* 0x00000004cdb57819 */ /* 0x000fc400000006ff */
[----:B------:R-:W-:Y:S01]  /*09c0*/  SHF.R.U32.HI R186, RZ, 0x1c, R205 ;  /* 0x0000001cffba7819 */ /* 0x000fe200000116cd */
[----:B------:R-:W-:Y:S01]  /*09d0*/  IMAD.WIDE.U32 R96, R207, 0x10, R184 ;  /* 0x00000010cf607825 */ /* 0x000fe200078e00b8 */
[----:B------:R-:W3:Y:S01]  /*09e0*/  LDG.E.128 R92, desc[UR4][R92.64] ;  /* 0x000000045c5c7981 */ /* 0x000ee2000c1e1d00 */
[----:B------:R-:W-:-:S03]  /*09f0*/  IADD3 R100, P0, R181, UR12, RZ ;  /* 0x0000000cb5647c10 */ /* 0x000fc6000ff1e0ff */
[----:B------:R-:W3:Y:S01]  /*0a00*/  LDG.E.128 R80, desc[UR4][R80.64] ;  /* 0x0000000450507981 */ /* 0x000ee2000c1e1d00 */
[----:B------:R-:W-:-:S03]  /*0a10*/  IADD3.X R101, R186, UR13, RZ, P0, !PT ;  /* 0x0000000dba657c10 */ /* 0x000fc600087fe4ff */
[----:B------:R-:W3:Y:S04]  /*0a20*/  LDG.E.128 R96, desc[UR4][R96.64] ;  /* 0x0000000460607981 */ /* 0x000ee8000c1e1d00 */
[----:B------:R-:W3:Y:S01]  /*0a30*/  LDG.E.128 R100, desc[UR4][R100.64] ;  /* 0x0000000464647981 */ /* 0x000ee2000c1e1d00 */
[----:B------:R-:W-:-:S06]  /*0a40*/  IMAD.WIDE.U32 R88, R209, 0x10, R184 ;  /* 0x00000010d1587825 */ /* 0x000fcc00078e00b8 */
[----:B------:R-:W3:Y:S01]  /*0a50*/  LDG.E.128 R88, desc[UR4][R88.64] ;  /* 0x0000000458587981 */ /* 0x000ee2000c1e1d00 */
[----:B------:R-:W-:Y:S01]  /*0a60*/  VIADD R213, R211, 0x400 ;  /* 0x00000400d3d57836 */ /* 0x000fe20000000000 */
[----:B0-----:R-:W-:-:S04]  /*0a70*/  ISETP.NE.U32.AND P4, PT, R132, RZ, PT ;  /* 0x000000ff8400720c */ /* 0x001fc80003f85070 */
[----:B------:R-:W-:Y:S02]  /*0a80*/  SHF.L.U32 R179, R213, 0x4, RZ ;  /* 0x00000004d5b37819 */ /* 0x000fe400000006ff */
[----:B------:R-:W-:Y:S02]  /*0a90*/  SHF.R.U32.HI R180, RZ, 0x1c, R213 ;  /* 0x0000001cffb47819 */ /* 0x000fe400000116d5 */
[----:B------:R-:W-:Y:S02]  /*0aa0*/  IADD3 R108, P0, R179, UR12, RZ ;  /* 0x0000000cb36c7c10 */ /* 0x000fe4000ff1e0ff */
[----:B------:R-:W-:Y:S02]  /*0ab0*/  ISETP.NE.AND.EX P4, PT, R133, RZ, PT, P4 ;  /* 0x000000ff8500720c */ /* 0x000fe40003f85340 */
[----:B------:R-:W-:Y:S01]  /*0ac0*/  SHF.L.U32 R189, R211, 0x2, RZ ;  /* 0x00000002d3bd7819 */ /* 0x000fe200000006ff */
[----:B------:R-:W-:Y:S01]  /*0ad0*/  IMAD.SHL.U32 R183, R209, 0x4, RZ ;  /* 0x00000004d1b77824 */ /* 0x000fe200078e00ff */
[----:B------:R-:W-:-:S02]  /*0ae0*/  IADD3.X R109, R180, UR13, RZ, P0, !PT ;  /* 0x0000000db46d7c10 */ /* 0x000fc400087fe4ff */
[----:B------:R-:W-:Y:S02]  /*0af0*/  SHF.R.U32.HI R206, RZ, 0x1e, R211 ;  /* 0x0000001effce7819 */ /* 0x000fe400000116d3 */
[----:B------:R-:W-:Y:S01]  /*0b00*/  IADD3 R166, P0, R189, UR14, RZ ;  /* 0x0000000ebda67c10 */ /* 0x000fe2000ff1e0ff */
[----:B------:R-:W-:Y:S01]  /*0b10*/  VIADD R221, R211, 0x500 ;  /* 0x00000500d3dd7836 */ /* 0x000fe20000000000 */
[----:B------:R-:W-:Y:S01]  /*0b20*/  SHF.R.U32.HI R208, RZ, 0x1e, R209 ;  /* 0x0000001effd07819 */ /* 0x000fe200000116d1 */
[----:B------:R-:W-:Y:S01]  /*0b30*/  IMAD.WIDE.U32 R104, R205, 0x10, R184 ;  /* 0x00000010cd687825 */ /* 0x000fe200078e00b8 */
[----:B------:R-:W-:Y:S01]  /*0b40*/  IADD3.X R167, R206, UR15, RZ, P0, !PT ;  /* 0x0000000fcea77c10 */ /* 0x000fe200087fe4ff */
[----:B------:R-:W0:Y:S01]  /*0b50*/  @P4 LDC.64 R120, c[0x0][0x248] ;  /* 0x00009200ff784b82 */ /* 0x000e220000000a00 */
[----:B------:R-:W-:Y:S01]  /*0b60*/  IADD3 R116, P0, R183, UR14, RZ ;  /* 0x0000000eb7747c10 */ /* 0x000fe2000ff1e0ff */
[----:B------:R-:W3:Y:S01]  /*0b70*/  LDG.E.128 R108, desc[UR4][R108.64] ;  /* 0x000000046c6c7981 */ /* 0x000ee2000c1e1d00 */
[----:B------:R-:W-:-:S02]  /*0b80*/  SHF.L.U32 R217, R205, 0x2, RZ ;  /* 0x00000002cdd97819 */ /* 0x000fc400000006ff */
[----:B------:R-:W-:Y:S01]  /*0b90*/  IADD3.X R117, R208, UR15, RZ, P0, !PT ;  /* 0x0000000fd0757c10 */ /* 0x000fe200087fe4ff */
[----:B------:R-:W3:Y:S01]  /*0ba0*/  LDG.E.128 R104, desc[UR4][R104.64] ;  /* 0x0000000468687981 */ /* 0x000ee2000c1e1d00 */
[----:B------:R-:W-:Y:S01]  /*0bb0*/  SHF.R.U32.HI R212, RZ, 0x1e, R205 ;  /* 0x0000001effd47819 */ /* 0x000fe200000116cd */
[----:B------:R-:W1:Y:S01]  /*0bc0*/  @P4 LDC.64 R122, c[0x0][0x248] ;  /* 0x00009200ff7a4b82 */ /* 0x000e620000000a00 */
[----:B------:R-:W-:Y:S01]  /*0bd0*/  IADD3 R118, P0, R217, UR14, RZ ;  /* 0x0000000ed9767c10 */ /* 0x000fe2000ff1e0ff */
[----:B------:R0:W5:Y:S01]  /*0be0*/  LDG.E R201, desc[UR4][R116.64] ;  /* 0x0000000474c97981 */ /* 0x000162000c1e1900 */
[----:B------:R-:W-:Y:S02]  /*0bf0*/  SHF.L.U32 R175, R221, 0x4, RZ ;  /* 0x00000004ddaf7819 */ /* 0x000fe400000006ff */
[----:B------:R-:W-:Y:S01]  /*0c00*/  IADD3.X R119, R212, UR15, RZ, P0, !PT ;  /* 0x0000000fd4777c10 */ /* 0x000fe200087fe4ff */
[C---:B------:R-:W-:Y:S01]  /*0c10*/  IMAD.WIDE.U32 R112, R213.reuse, 0x10, R184 ;  /* 0x00000010d5707825 */ /* 0x040fe200078e00b8 */
[----:B------:R-:W-:Y:S01]  /*0c20*/  SHF.R.U32.HI R174, RZ, 0x1c, R221 ;  /* 0x0000001cffae7819 */ /* 0x000fe200000116dd */
[----:B------:R-:W1:Y:S01]  /*0c30*/  @P4 LDC.64 R168, c[0x0][0x248] ;  /* 0x00009200ffa84b82 */ /* 0x000e620000000a00 */
[----:B------:R-:W-:Y:S01]  /*0c40*/  SHF.L.U32 R219, R213, 0x2, RZ ;  /* 0x00000002d5db7819 */ /* 0x000fe200000006ff */
[----:B------:R-:W5:Y:S01]  /*0c50*/  LDG.E R199, desc[UR4][R118.64] ;  /* 0x0000000476c77981 */ /* 0x000f62000c1e1900 */
[----:B0-----:R-:W-:-:S02]  /*0c60*/  IADD3 R116, P0, R175, UR12, RZ ;  /* 0x0000000caf747c10 */ /* 0x001fc4000ff1e0ff */
[----:B------:R-:W-:Y:S01]  /*0c70*/  SHF.L.U32 R215, R207, 0x2, RZ ;  /* 0x00000002cfd77819 */ /* 0x000fe200000006ff */
[----:B------:R-:W-:Y:S01]  /*0c80*/  IMAD.SHL.U32 R223, R221, 0x4, RZ ;  /* 0x00000004dddf7824 */ /* 0x000fe200078e00ff */
[----:B------:R-:W-:Y:S01]  /*0c90*/  IADD3.X R117, R174, UR13, RZ, P0, !PT ;  /* 0x0000000dae757c10 */ /* 0x000fe200087fe4ff */
[----:B------:R-:W3:Y:S01]  /*0ca0*/  LDG.E.128 R112, desc[UR4][R112.64] ;  /* 0x0000000470707981 */ /* 0x000ee2000c1e1d00 */
[----:B------:R-:W-:Y:S01]  /*0cb0*/  SHF.R.U32.HI R214, RZ, 0x1e, R213 ;  /* 0x0000001effd67819 */ /* 0x000fe200000116d5 */
[----:B------:R-:W0:Y:S01]  /*0cc0*/  @P4 LDC.64 R172, c[0x0][0x248] ;  /* 0x00009200ffac4b82 */ /* 0x000e220000000a00 */
[----:B------:R-:W-:Y:S01]  /*0cd0*/  IADD3 R194, P0, R219, UR14, RZ ;  /* 0x0000000edbc27c10 */ /* 0x000fe2000ff1e0ff */
[----:B------:R1:W5:Y:S01]  /*0ce0*/  LDG.E R202, desc[UR4][R166.64] ;  /* 0x00000004a6ca7981 */ /* 0x000362000c1e1900 */
[----:B------:R-:W-:-:S03]  /*0cf0*/  SHF.R.U32.HI R210, RZ, 0x1e, R207 ;  /* 0x0000001effd27819 */ /* 0x000fc600000116cf */
[----:B------:R-:W3:Y:S01]  /*0d00*/  LDG.E.128 R116, desc[UR4][R116.64] ;  /* 0x0000000474747981 */ /* 0x000ee2000c1e1d00 */
[----:B------:R-:W-:Y:S01]  /*0d10*/  IADD3 R160, P1, R215, UR14, RZ ;  /* 0x0000000ed7a07c10 */ /* 0x000fe2000ff3e0ff */
[----:B------:R-:W0:Y:S01]  /*0d20*/  @P4 LDC.64 R170, c[0x0][0x248] ;  /* 0x00009200ffaa4b82 */ /* 0x000e220000000a00 */
[----:B------:R-:W-:Y:S02]  /*0d30*/  IADD3.X R195, R214, UR15, RZ, P0, !PT ;  /* 0x0000000fd6c37c10 */ /* 0x000fe400087fe4ff */
[----:B------:R-:W-:Y:S02]  /*0d40*/  IADD3.X R161, R210, UR15, RZ, P1, !PT ;  /* 0x0000000fd2a17c10 */ /* 0x000fe40008ffe4ff */
[----:B------:R-:W-:Y:S01]  /*0d50*/  @P4 IADD3 R188, P0, R189, R120, RZ ;  /* 0x00000078bdbc4210 */ /* 0x000fe20007f1e0ff */
[----:B------:R-:W5:Y:S01]  /*0d60*/  LDG.E R178, desc[UR4][R194.64] ;  /* 0x00000004c2b27981 */ /* 0x000f62000c1e1900 */
[----:B------:R-:W-:Y:S01]  /*0d70*/  SHF.R.U32.HI R216, RZ, 0x1e, R221 ;  /* 0x0000001effd87819 */ /* 0x000fe200000116dd */
[----:B-1----:R-:W1:Y:S01]  /*0d80*/  @P4 LDC.64 R166, c[0x0][0x248] ;  /* 0x00009200ffa64b82 */ /* 0x002e620000000a00 */
[----:B------:R-:W-:Y:S01]  /*0d90*/  IADD3 R190, P1, R223, UR14, RZ ;  /* 0x0000000edfbe7c10 */ /* 0x000fe2000ff3e0ff */
[----:B------:R0:W5:Y:S01]  /*0da0*/  LDG.E R200, desc[UR4][R160.64] ;  /* 0x00000004a0c87981 */ /* 0x000162000c1e1900 */
[----:B------:R-:W-:Y:S01]  /*0db0*/  @P4 IADD3.X R189, R206, R121, RZ, P0, !PT ;  /* 0x00000079cebd4210 */ /* 0x000fe200007fe4ff */
[----:B------:R-:W-:Y:S01]  /*0dc0*/  IMAD.WIDE.U32 R120, R221, 0x10, R184 ;  /* 0x00000010dd787825 */ /* 0x000fe200078e00b8 */
[----:B------:R-:W-:-:S02]  /*0dd0*/  IADD3.X R191, R216, UR15, RZ, P1, !PT ;  /* 0x0000000fd8bf7c10 */ /* 0x000fc40008ffe4ff */
[----:B------:R-:W-:Y:S01]  /*0de0*/  @P4 IADD3 R182, P1, R183, R122, RZ ;  /* 0x0000007ab7b64210 */ /* 0x000fe20007f3e0ff */
[----:B------:R1:W5:Y:S03]  /*0df0*/  @P4 LDG.E R37, desc[UR4][R188.64] ;  /* 0x00000004bc254981 */ /* 0x000366000c1e1900 */
[----:B------:R-:W-:Y:S01]  /*0e00*/  @P4 IADD3.X R183, R208, R123, RZ, P1, !PT ;  /* 0x0000007bd0b74210 */ /* 0x000fe20000ffe4ff */
[----:B0-----:R-:W0:Y:S01]  /*0e10*/  LDC.64 R160, c[0x0][0x2c8] ;  /* 0x0000b200ffa07b82 */ /* 0x001e220000000a00 */
[----:B------:R-:W3:Y:S01]  /*0e20*/  LDG.E.128 R120, desc[UR4][R120.64] ;  /* 0x0000000478787981 */ /* 0x000ee2000c1e1d00 */
[----:B------:R-:W-:Y:S02]  /*0e30*/  @P4 IADD3 R168, P1, R219, R168, RZ ;  /* 0x000000a8dba84210 */ /* 0x000fe40007f3e0ff */
[----:B------:R-:W-:Y:S01]  /*0e40*/  @P4 IADD3 R172, P0, R215, R172, RZ ;  /* 0x000000acd7ac4210 */ /* 0x000fe20007f1e0ff */
[----:B------:R-:W5:Y:S01]  /*0e50*/  LDG.E R177, desc[UR4][R190.64] ;  /* 0x00000004beb17981 */ /* 0x000f62000c1e1900 */
[----:B------:R-:W-:-:S02]  /*0e60*/  @P4 IADD3.X R169, R214, R169, RZ, P1, !PT ;  /* 0x000000a9d6a94210 */ /* 0x000fc40000ffe4ff */
[----:B------:R-:W-:Y:S01]  /*0e70*/  @P4 IADD3 R170, P1, R223, R170, RZ ;  /* 0x000000aadfaa4210 */ /* 0x000fe20007f3e0ff */
[----:B------:R-:W-:Y:S01]  /*0e80*/  @P4 IMAD.X R173, R210, 0x1, R173, P0 ;  /* 0x00000001d2ad4824 */ /* 0x000fe200000e06ad */
[----:B------:R-:W5:Y:S01]  /*0e90*/  @P4 LDG.E R38, desc[UR4][R182.64] ;  /* 0x00000004b6264981 */ /* 0x000f62000c1e1900 */
[----:B-1----:R-:W-:Y:S02]  /*0ea0*/  @P4 IADD3 R166, P0, R217, R166, RZ ;  /* 0x000000a6d9a64210 */ /* 0x002fe40007f1e0ff */
[----:B------:R-:W-:Y:S01]  /*0eb0*/  @P4 IMAD.X R171, R216, 0x1, R171, P1 ;  /* 0x00000001d8ab4824 */ /* 0x000fe200008e06ab */
[----:B------:R1:W5:Y:S01]  /*0ec0*/  @P4 LDG.E R41, desc[UR4][R168.64] ;  /* 0x00000004a8294981 */ /* 0x000362000c1e1900 */
[----:B------:R-:W-:-:S03]  /*0ed0*/  @P4 IADD3.X R167, R212, R167, RZ, P0, !PT ;  /* 0x000000a7d4a74210 */ /* 0x000fc600007fe4ff */
[----:B------:R-:W5:Y:S04]  /*0ee0*/  @P4 LDG.E R42, desc[UR4][R170.64] ;  /* 0x00000004aa2a4981 */ /* 0x000f68000c1e1900 */
[----:B------:R1:W5:Y:S01]  /*0ef0*/  @P4 LDG.E R40, desc[UR4][R166.64] ;  /* 0x00000004a6284981 */ /* 0x000362000c1e1900 */
[----:B0-----:R-:W-:-:S03]  /*0f00*/  @P5 LEA R188, P1, R207, R160, 0x4 ;  /* 0x000000a0cfbc5211 */ /* 0x001fc600078220ff */
[----:B------:R0:W5:Y:S01]  /*0f10*/  @P4 LDG.E R39, desc[UR4][R172.64] ;  /* 0x00000004ac274981 */ /* 0x000162000c1e1900 */
[-C--:B------:R-:W-:Y:S02]  /*0f20*/  @P5 LEA.HI.X R189, R207, R161.reuse, RZ, 0x4, P1 ;  /* 0x000000a1cfbd5211 */ /* 0x080fe400008f24ff */
[-C--:B-1----:R-:W-:Y:S02]  /*0f30*/  @P5 LEA R168, P1, R221, R160.reuse, 0x4 ;  /* 0x000000a0dda85211 */ /* 0x082fe400078220ff */
[-C--:B------:R-:W-:Y:S01]  /*0f40*/  @P5 LEA R166, P2, R213, R160.reuse, 0x4 ;  /* 0x000000a0d5a65211 */ /* 0x080fe200078420ff */
[----:B------:R-:W5:Y:S01]  /*0f50*/  @P5 LDG.E.128 R52, desc[UR4][R188.64] ;  /* 0x00000004bc345981 */ /* 0x000f62000c1e1d00 */
[-C--:B------:R-:W-:Y:S02]  /*0f60*/  @P5 LEA.HI.X R169, R221, R161.reuse, RZ, 0x4, P1 ;  /* 0x000000a1dda95211 */ /* 0x080fe400008f24ff */
[----:B------:R-:W-:Y:S02]  /*0f70*/  ISETP.NE.AND P1, PT, RZ, UR9, PT ;  /* 0x00000009ff007c0c */ /* 0x000fe4000bf25270 */
[----:B------:R-:W-:Y:S01]  /*0f80*/  @P5 LEA.HI.X R167, R213, R161, RZ, 0x4, P2 ;  /* 0x000000a1d5a75211 */ /* 0x000fe200010f24ff */
[----:B------:R-:W5:Y:S01]  /*0f90*/  @P5 LDG.E.128 R64, desc[UR4][R168.64] ;  /* 0x00000004a8405981 */ /* 0x000f62000c1e1d00 */
[----:B------:R-:W-:-:S03]  /*0fa0*/  @P5 LEA R184, P0, R211, R160, 0x4 ;  /* 0x000000a0d3b85211 */ /* 0x000fc600078020ff */
[----:B------:R-:W5:Y:S01]  /*0fb0*/  @P5 LDG.E.128 R60, desc[UR4][R166.64] ;  /* 0x00000004a63c5981 */ /* 0x000f62000c1e1d00 */
[----:B------:R-:W-:Y:S02]  /*0fc0*/  @P5 LEA.HI.X R185, R211, R161, RZ, 0x4, P0 ;  /* 0x000000a1d3b95211 */ /* 0x000fe400000f24ff */
[----:B------:R-:W-:-:S03]  /*0fd0*/  @P5 LEA R182, P0, R209, R160, 0x4 ;  /* 0x000000a0d1b65211 */ /* 0x000fc600078020ff */
[----:B------:R1:W5:Y:S01]  /*0fe0*/  @P5 LDG.E.128 R44, desc[UR4][R184.64] ;  /* 0x00000004b82c5981 */ /* 0x000362000c1e1d00 */
[----:B------:R-:W-:Y:S02]  /*0ff0*/  @P5 LEA.HI.X R183, R209, R161, RZ, 0x4, P0 ;  /* 0x000000a1d1b75211 */ /* 0x000fe400000f24ff */
[----:B0-----:R-:W-:-:S03]  /*1000*/  @P5 LEA R172, P0, R205, R160, 0x4 ;  /* 0x000000a0cdac5211 */ /* 0x001fc600078020ff */
[----:B------:R0:W5:Y:S01]  /*1010*/  @P5 LDG.E.128 R48, desc[UR4][R182.64] ;  /* 0x00000004b6305981 */ /* 0x000162000c1e1d00 */
[----:B------:R-:W-:Y:S02]  /*1020*/  @P5 LEA.HI.X R173, R205, R161, RZ, 0x4, P0 ;  /* 0x000000a1cdad5211 */ /* 0x000fe400000f24ff */
[----:B------:R-:W-:-:S03]  /*1030*/  LOP3.LUT P0, RZ, R203, 0xff, RZ, 0xc0, !PT ;  /* 0x000000ffcbff7812 */ /* 0x000fc6000780c0ff */
[----:B------:R0:W5:Y:S01]  /*1040*/  @P5 LDG.E.128 R56, desc[UR4][R172.64] ;  /* 0x00000004ac385981 */ /* 0x000162000c1e1d00 */
[----:B------:R-:W-:Y:S01]  /*1050*/  IADD3 R165, R165, UR10, RZ ;  /* 0x0000000aa5a57c10 */ /* 0x000fe2000fffe0ff */
[----:B------:R-:W-:Y:S01]  /*1060*/  UMOV UR6, 0xffffffff ;  /* 0xffffffff00067882 */ /* 0x000fe20000000000 */
[----:B----4-:R-:W-:-:S05]  /*1070*/  FSEL R213, R204, RZ, !P1 ;  /* 0x000000ffccd57208 */ /* 0x010fca0004800000 */
[--C-:B------:R-:W-:Y:S01]  /*1080*/  FADD.FTZ R77, R77, -R213.reuse ;  /* 0x800000d54d4d7221 */ /* 0x100fe20000010000 */
[----:B------:R-:W-:-:S03]  /*1090*/  FADD.FTZ R79, R79, -R213 ;  /* 0x800000d54f4f7221 */ /* 0x000fc60000010000 */
[C---:B------:R-:W-:Y:S01]  /*10a0*/  FMUL.FTZ R206, R176.reuse, R77 ;  /* 0x0000004db0ce7220 */ /* 0x040fe20000410000 */
[----:B------:R-:W-:Y:S01]  /*10b0*/  FMUL.FTZ R190, R176, R79 ;  /* 0x0000004fb0be7220 */ /* 0x000fe20000410000 */
[C---:B--2---:R-:W-:Y:S01]  /*10c0*/  FADD.FTZ R77, -R213.reuse, R84 ;  /* 0x00000054d54d7221 */ /* 0x044fe20000010100 */
[----:B------:R-:W-:-:S03]  /*10d0*/  FADD.FTZ R79, -R213, R86 ;  /* 0x00000056d54f7221 */ /* 0x000fc60000010100 */
[C---:B------:R-:W-:Y:S01]  /*10e0*/  FMUL.FTZ R208, R176.reuse, R77 ;  /* 0x0000004db0d07220 */ /* 0x040fe20000410000 */
[C---:B---3--:R-:W-:Y:S01]  /*10f0*/  FADD.FTZ R77, -R213.reuse, R92 ;  /* 0x0000005cd54d7221 */ /* 0x048fe20000010100 */
[C---:B------:R-:W-:Y:S01]  /*1100*/  FMUL.FTZ R214, R176.reuse, R79 ;  /* 0x0000004fb0d67220 */ /* 0x040fe20000410000 */
[C---:B------:R-:W-:Y:S01]  /*1110*/  FADD.FTZ R79, -R213.reuse, R94 ;  /* 0x0000005ed54f7221 */ /* 0x040fe20000010100 */
[C---:B------:R-:W-:Y:S01]  /*1120*/  FADD.FTZ R93, -R213.reuse, R93 ;  /* 0x0000005dd55d7221 */ /* 0x040fe20000010100 */
[----:B------:R-:W-:Y:S01]  /*1130*/  FMUL.FTZ R94, R176, R77 ;  /* 0x0000004db05e7220 */ /* 0x000fe20000410000 */
[----:B------:R-:W-:Y:S01]  /*1140*/  FADD.FTZ R77, -R213, R95 ;  /* 0x0000005fd54d7221 */ /* 0x000fe20000010100 */
[----:B------:R-:W-:Y:S01]  /*1150*/  FADD.FTZ R171, R76, -R213 ;  /* 0x800000d54cab7221 */ /* 0x000fe20000010000 */
[----:B------:R-:W-:Y:S01]  /*1160*/  FMUL.FTZ R204, R176, R93 ;  /* 0x0000005db0cc7220 */ /* 0x000fe20000410000 */
[C---:B------:R-:W-:Y:S01]  /*1170*/  FADD.FTZ R31, R96.reuse, R31 ;  /* 0x0000001f601f7221 */ /* 0x040fe20000010000 */
[----:B------:R-:W-:Y:S01]  /*1180*/  FFMA.FTZ R137, R96, R94, R137 ;  /* 0x0000005e60897223 */ /* 0x000fe20000010089 */
[----:B------:R-:W-:Y:S01]  /*1190*/  FMUL.FTZ R95, R9, R96 ;  /* 0x00000060095f7220 */ /* 0x000fe20000410000 */
[C---:B------:R-:W-:Y:S01]  /*11a0*/  FMUL.FTZ R96, R176.reuse, R79 ;  /* 0x0000004fb0607220 */ /* 0x040fe20000410000 */
[C---:B------:R-:W-:Y:S01]  /*11b0*/  FMUL.FTZ R194, R176.reuse, R77 ;  /* 0x0000004db0c27220 */ /* 0x040fe20000410000 */
[----:B-1----:R-:W-:Y:S01]  /*11c0*/  FMUL.FTZ R185, R163, R80 ;  /* 0x00000050a3b97220 */ /* 0x002fe20000410000 */
[----:B------:R-:W-:Y:S01]  /*11d0*/  FADD.FTZ R77, -R213, R100 ;  /* 0x00000064d54d7221 */ /* 0x000fe20000010100 */
[----:B------:R-:W-:Y:S01]  /*11e0*/  FMUL.FTZ R170, R176, R171 ;  /* 0x000000abb0aa7220 */ /* 0x000fe20000410000 */
[C---:B------:R-:W-:Y:S01]  /*11f0*/  FADD.FTZ R138, R97.reuse, R138 ;  /* 0x0000008a618a7221 */ /* 0x040fe20000010000 */
[----:B------:R-:W-:Y:S01]  /*1200*/  FFMA.FTZ R140, R97, R204, R140 ;  /* 0x000000cc618c7223 */ /* 0x000fe2000001008c */
[----:B------:R-:W-:Y:S01]  /*1210*/  FMUL.FTZ R189, R22, R97 ;  /* 0x0000006116bd7220 */ /* 0x000fe20000410000 */
[C---:B------:R-:W-:Y:S01]  /*1220*/  FADD.FTZ R139, R98.reuse, R139 ;  /* 0x0000008b628b7221 */ /* 0x040fe20000010000 */
[----:B------:R-:W-:Y:S01]  /*1230*/  FFMA.FTZ R141, R98, R96, R141 ;  /* 0x00000060628d7223 */ /* 0x000fe2000001008d */
[----:B------:R-:W-:Y:S01]  /*1240*/  FMUL.FTZ R97, R11, R98 ;  /* 0x000000620b617220 */ /* 0x000fe20000410000 */
[----:B------:R-:W-:Y:S01]  /*1250*/  FMUL.FTZ R203, R14, R81 ;  /* 0x000000510ecb7220 */ /* 0x000fe20000410000 */
[----:B------:R-:W-:Y:S01]  /*1260*/  FMUL.FTZ R98, R176, R77 ;  /* 0x0000004db0627220 */ /* 0x000fe20000410000 */
[----:B------:R-:W-:Y:S01]  /*1270*/  FADD.FTZ R76, RZ, R185 ;  /* 0x000000b9ff4c7221 */ /* 0x000fe20000010000 */
[----:B0-----:R-:W-:Y:S01]  /*1280*/  FADD.FTZ R183, R78, -R213 ;  /* 0x800000d54eb77221 */ /* 0x001fe20000010000 */
[----:B------:R-:W-:Y:S01]  /*1290*/  FFMA.FTZ R77, R170, R185, RZ ;  /* 0x000000b9aa4d7223 */ /* 0x000fe200000100ff */
        /* <DEDUP_REMOVED lines=11> */
[----:B------:R-:W-:Y:S01]  /*1350*/  FMUL.FTZ R209, R18, R89 ;  /* 0x0000005912d17220 */ /* 0x000fe20000410000 */
[----:B------:R-:W-:Y:S01]  /*1360*/  FADD.FTZ R76, R76, R207 ;  /* 0x000000cf4c4c7221 */ /* 0x000fe20000010000 */
[----:B------:R-:W-:Y:S01]  /*1370*/  FMUL.FTZ R212, R176, R85 ;  /* 0x00000055b0d47220 */ /* 0x000fe20000410000 */
        /* <DEDUP_REMOVED lines=8> */
[----:B------:R-:W-:-:S02]  /*1400*/  FFMA.FTZ R77, R214, R205, R77 ;  /* 0x000000cdd64d7223 */ /* 0x000fc4000001004d */
[----:B------:R-:W-:Y:S02]  /*1410*/  FADD.FTZ R76, R76, R211 ;  /* 0x000000d34c4c7221 */ /* 0x000fe40000010000 */
[----:B------:R-:W-:Y:S02]  /*1420*/  FFMA.FTZ R77, R210, R211, R77 ;  /* 0x000000d3d24d7223 */ /* 0x000fe4000001004d */
[----:B------:R-:W-:Y:S02]  /*1430*/  FADD.FTZ R76, R76, R95 ;  /* 0x0000005f4c4c7221 */ /* 0x000fe40000010000 */
[----:B------:R-:W-:Y:S02]  /*1440*/  FFMA.FTZ R77, R94, R95, R77 ;  /* 0x0000005f5e4d7223 */ /* 0x000fe4000001004d */
[----:B------:R-:W-:Y:S02]  /*1450*/  FADD.FTZ R76, R76, R189 ;  /* 0x000000bd4c4c7221 */ /* 0x000fe40000010000 */
[----:B------:R-:W-:Y:S01]  /*1460*/  FFMA.FTZ R77, R204, R189, R77 ;  /* 0x000000bdcc4d7223 */ /* 0x000fe2000001004d */
[C---:B------:R-:W-:Y:S01]  /*1470*/  FADD.FTZ R142, R99.reuse, R142 ;  /* 0x0000008e638e7221 */ /* 0x040fe20000010000 */
[----:B------:R-:W-:Y:S01]  /*1480*/  FFMA.FTZ R6, R99, R194, R6 ;  /* 0x000000c263067223 */ /* 0x000fe20000010006 */
        /* <DEDUP_REMOVED lines=8> */
[C---:B------:R-:W-:Y:S01]  /*1510*/  FADD.FTZ R79, -R213.reuse, R102 ;  /* 0x00000066d54f7221 */ /* 0x040fe20000010100 */
[----:B------:R-:W-:Y:S01]  /*1520*/  FADD.FTZ R103, -R213, R103 ;  /* 0x00000067d5677221 */ /* 0x000fe20000010100 */
[C---:B------:R-:W-:Y:S01]  /*1530*/  FADD.FTZ R144, R105.reuse, R144 ;  /* 0x0000009069907221 */ /* 0x040fe20000010000 */
[----:B------:R-:W-:Y:S01]  /*1540*/  FFMA.FTZ R146, R105, R100, R146 ;  /* 0x0000006469927223 */ /* 0x000fe20000010092 */
[----:B------:R-:W-:Y:S01]  /*1550*/  FMUL.FTZ R105, R26, R105 ;  /* 0x000000691a697220 */ /* 0x000fe20000410000 */
[----:B------:R-:W-:Y:S01]  /*1560*/  FADD.FTZ R76, R76, R101 ;  /* 0x000000654c4c7221 */ /* 0x000fe20000010000 */
[----:B------:R-:W-:Y:S01]  /*1570*/  FFMA.FTZ R77, R98, R101, R77 ;  /* 0x00000065624d7223 */ /* 0x000fe2000001004d */
[C---:B------:R-:W-:Y:S01]  /*1580*/  FADD.FTZ R29, R104.reuse, R29 ;  /* 0x0000001d681d7221 */ /* 0x040fe20000010000 */
[----:B------:R-:W-:Y:S01]  /*1590*/  FFMA.FTZ R143, R104, R98, R143 ;  /* 0x00000062688f7223 */ /* 0x000fe2000001008f */
[C---:B------:R-:W-:Y:S01]  /*15a0*/  FMUL.FTZ R102, R176.reuse, R79 ;  /* 0x0000004fb0667220 */ /* 0x040fe20000410000 */
[----:B------:R-:W-:Y:S01]  /*15b0*/  FMUL.FTZ R104, R176, R103 ;  /* 0x00000067b0687220 */ /* 0x000fe20000410000 */
[----:B------:R-:W-:Y:S01]  /*15c0*/  FADD.FTZ R79, -R213, R108 ;  /* 0x0000006cd54f7221 */ /* 0x000fe20000010100 */
[----:B------:R-:W-:Y:S01]  /*15d0*/  FMUL.FTZ R103, R15, R106 ;  /* 0x0000006a0f677220 */ /* 0x000fe20000410000 */
[----:B------:R-:W-:Y:S01]  /*15e0*/  FADD.FTZ R78, R76, R105 ;  /* 0x000000694c4e7221 */ /* 0x000fe20000010000 */
[----:B------:R-:W-:Y:S01]  /*15f0*/  FFMA.FTZ R77, R100, R105, R77 ;  /* 0x00000069644d7223 */ /* 0x000fe2000001004d */
[C---:B------:R-:W-:Y:S01]  /*1600*/  FADD.FTZ R150, R107.reuse, R150 ;  /* 0x000000966b967221 */ /* 0x040fe20000010000 */
        /* <DEDUP_REMOVED lines=45> */
[----:B------:R-:W-:Y:S01]  /*18e0*/  FADD.FTZ R119, -R213, R119 ;  /* 0x00000077d5777221 */ /* 0x000fe20000010100 */
[C---:B------:R-:W-:Y:S01]  /*18f0*/  FADD.FTZ R159, R122.reuse, R159 ;  /* 0x0000009f7a9f7221 */ /* 0x040fe20000010000 */
[----:B------:R-:W-:Y:S01]  /*1900*/  FFMA.FTZ R157, R122, R117, R157 ;  /* 0x000000757a9d7223 */ /* 0x000fe2000001009d */
[----:B------:R-:W-:Y:S01]  /*1910*/  FADD.FTZ R79, R78, R121 ;  /* 0x000000794e4f7221 */ /* 0x000fe20000010000 */
[----:B------:R-:W-:Y:S01]  /*1920*/  SHF.R.U32.HI R82, RZ, 0x5, R0 ;  /* 0x00000005ff527819 */ /* 0x000fe20000011600 */
[----:B------:R-:W-:Y:S01]  /*1930*/  FMUL.FTZ R122, R23, R122 ;  /* 0x0000007a177a7220 */ /* 0x000fe20000410000 */
[----:B------:R-:W-:Y:S01]  /*1940*/  FFMA.FTZ R78, R120, R121, R77 ;  /* 0x00000079784e7223 */ /* 0x000fe2000001004d */
[----:B------:R-:W-:Y:S01]  /*1950*/  FMUL.FTZ R118, R176, R119 ;  /* 0x00000077b0767220 */ /* 0x000fe20000410000 */
[----:B------:R-:W-:Y:S01]  /*1960*/  LOP3.LUT R76, R82, 0x7fffff8, RZ, 0xc0, !PT ;  /* 0x07fffff8524c7812 */ /* 0x000fe200078ec0ff */
[----:B------:R-:W-:Y:S01]  /*1970*/  FMUL.FTZ R119, R36, R123 ;  /* 0x0000007b24777220 */ /* 0x000fe20000410000 */
[----:B------:R-:W-:Y:S01]  /*1980*/  ISETP.GE.AND P3, PT, R165, UR11, PT ;  /* 0x0000000ba5007c0c */ /* 0x000fe2000bf66270 */
        /* <DEDUP_REMOVED lines=23> */
[C---:B------:R-:W-:Y:S01]  /*1b00*/  FADD.FTZ R162, R123.reuse, R162 ;  /* 0x000000a27ba27221 */ /* 0x040fe20000010000 */
[----:B------:R-:W-:Y:S01]  /*1b10*/  P2R R168, PR, RZ, 0x8 ;  /* 0x00000008ffa87803 */ /* 0x000fe20000000000 */
        /* <DEDUP_REMOVED lines=23> */
.L_x_2832:
[----:B------:R-:W3:Y:S01]  /*1c90*/  S2R R84, SR_CgaCtaId ;  /* 0x0000000000547919 */ /* 0x000ee20000008800 */
[----:B------:R-:W-:Y:S01]  /*1ca0*/  @!P2 LOP3.LUT R81, R82, 0x7, RZ, 0xc0, !PT ;  /* 0x000000075251a812 */ /* 0x000fe200078ec0ff */
[----:B-1----:R-:W-:Y:S01]  /*1cb0*/  FADD.FTZ R92, R80, R79 ;  /* 0x0000004f505c7221 */ /* 0x002fe20000010000 */
[----:B------:R-:W-:Y:S01]  /*1cc0*/  MOV R83, 0x400 ;  /* 0x0000040000537802 */ /* 0x000fe20000000f00 */
[----:B--2---:R-:W-:Y:S01]  /*1cd0*/  FADD.FTZ R93, R77, R78 ;  /* 0x0000004e4d5d7221 */ /* 0x004fe20000010000 */
[----:B------:R-:W-:Y:S05]  /*1ce0*/  WARPSYNC.ALL ;  /* 0x0000000000007948 */ /* 0x000fea0003800000 */
[----:B------:R-:W-:Y:S01]  /*1cf0*/  @!P2 IMAD.IADD R81, R76, 0x1, R81 ;  /* 0x000000014c51a824 */ /* 0x000fe200078e0251 */
[----:B------:R-:W-:-:S04]  /*1d00*/  ISETP.NE.U32.AND P3, PT, R160, RZ, PT ;  /* 0x000000ffa000720c */ /* 0x000fc80003f65070 */
[----:B------:R-:W-:Y:S02]  /*1d10*/  ISETP.NE.AND.EX P3, PT, R161, RZ, PT, P3 ;  /* 0x000000ffa100720c */ /* 0x000fe40003f65330 */
[----:B---3--:R-:W-:-:S04]  /*1d20*/  LEA R83, R84, R83, 0x18 ;  /* 0x0000005354537211 */ /* 0x008fc800078ec0ff */
[-C--:B------:R-:W-:Y:S02]  /*1d30*/  @!P2 LEA R106, R81, R83.reuse, 0x3 ;  /* 0x00000053516aa211 */ /* 0x080fe400078e18ff */
[----:B------:R-:W-:-:S03]  /*1d40*/  LEA R108, R76, R83, 0x3 ;  /* 0x000000534c6c7211 */ /* 0x000fc600078e18ff */
[----:B------:R-:W-:Y:S01]  /*1d50*/  @!P2 STS.64 [R106+0x6000], R92 ;  /* 0x0060005c6a00a388 */ /* 0x000fe20000000a00 */
[----:B------:R-:W-:Y:S01]  /*1d60*/  BAR.SYNC.DEFER_BLOCKING 0x0 ;  /* 0x0000000000007b1d */ /* 0x000fe20000010000 */
[----:B------:R-:W-:-:S04]  /*1d70*/  IADD3 R114, P2, R197, UR20, RZ ;  /* 0x00000014c5727c10 */ /* 0x000fc8000ff5e0ff */
[----:B------:R-:W-:Y:S02]  /*1d80*/  IADD3.X R115, R198, UR21, RZ, P2, !PT ;  /* 0x00000015c6737c10 */ /* 0x000fe400097fe4ff */
[----:B-----5:R-:W-:Y:S01]  /*1d90*/  LOP3.LUT P2, RZ, R202, 0xff0000, RZ, 0xc0, !PT ;  /* 0x00ff0000caff7812 */ /* 0x020fe2000784c0ff */
        /* <DEDUP_REMOVED lines=27> */
[-CC-:B------:R-:W-:Y:S01]  /*1f50*/  FFMA.FTZ R190, R190, R160.reuse, R123.reuse ;  /* 0x000000a0bebe7223 */ /* 0x180fe2000001007b */
[----:B------:R-:W-:Y:S01]  /*1f60*/  FADD.FTZ R203, R203, -R206 ;  /* 0x800000cecbcb7221 */ /* 0x000fe20000010000 */
[----:B------:R-:W-:Y:S01]  /*1f70*/  FADD.FTZ R93, R191, -R188 ;  /* 0x800000bcbf5d7221 */ /* 0x000fe20000010000 */
[----:B------:R-:W-:Y:S01]  /*1f80*/  FADD.FTZ R161, R185, -R170 ;  /* 0x800000aab9a17221 */ /* 0x000fe20000010000 */
[----:B------:R-:W-:Y:S01]  /*1f90*/  FADD.FTZ R195, R195, -R190 ;  /* 0x800000bec3c37221 */ /* 0x000fe20000010000 */
[C---:B------:R-:W-:Y:S01]  /*1fa0*/  FMUL.FTZ R92, R176.reuse, R203 ;  /* 0x000000cbb05c7220 */ /* 0x040fe20000410000 */
[----:B------:R-:W-:Y:S01]  /*1fb0*/  FMUL.FTZ R93, R176, R93 ;  /* 0x0000005db05d7220 */ /* 0x000fe20000410000 */
[-C--:B------:R-:W-:Y:S01]  /*1fc0*/  FFMA.FTZ R212, R212, R160.reuse, R123 ;  /* 0x000000a0d4d47223 */ /* 0x080fe2000001007b */
[C---:B------:R-:W-:Y:S01]  /*1fd0*/  FMUL.FTZ R161, R176.reuse, R161 ;  /* 0x000000a1b0a17220 */ /* 0x040fe20000410000 */
[----:B------:R-:W-:Y:S01]  /*1fe0*/  @P3 FADD.FTZ R92, R45, R92 ;  /* 0x0000005c2d5c3221 */ /* 0x000fe20000010000 */
[----:B------:R-:W-:Y:S01]  /*1ff0*/  FMUL.FTZ R190, R176, R195 ;  /* 0x000000c3b0be7220 */ /* 0x000fe20000410000 */
[----:B------:R-:W-:Y:S01]  /*2000*/  @P3 FADD.FTZ R93, R46, R93 ;  /* 0x0000005d2e5d3221 */ /* 0x000fe20000010000 */
[-C--:B------:R-:W-:Y:S01]  /*2010*/  FFMA.FTZ R214, R214, R160.reuse, R123 ;  /* 0x000000a0d6d67223 */ /* 0x080fe2000001007b */
[----:B------:R-:W-:Y:S01]  /*2020*/  FMUL.FTZ R76, R92, UR17 ;  /* 0x000000115c4c7c20 */ /* 0x000fe20008410000 */
[----:B------:R-:W-:Y:S01]  /*2030*/  FADD.FTZ R209, R209, -R212 ;  /* 0x800000d4d1d17221 */ /* 0x000fe20000010000 */
[----:B------:R-:W-:Y:S01]  /*2040*/  @P3 FADD.FTZ R161, R44, R161 ;  /* 0x000000a12ca13221 */ /* 0x000fe20000010000 */
[----:B------:R-:W-:Y:S01]  /*2050*/  @P3 FADD.FTZ R190, R47, R190 ;  /* 0x000000be2fbe3221 */ /* 0x000fe20000010000 */
[-CC-:B------:R-:W-:Y:S01]  /*2060*/  FFMA.FTZ R210, R210, R160.reuse, R123.reuse ;  /* 0x000000a0d2d27223 */ /* 0x180fe2000001007b */
[----:B------:R-:W-:Y:S01]  /*2070*/  FMUL.FTZ R195, R93, UR17 ;  /* 0x000000115dc37c20 */ /* 0x000fe20008410000 */
[----:B------:R-:W-:Y:S01]  /*2080*/  FADD.FTZ R185, R205, -R214 ;  /* 0x800000d6cdb97221 */ /* 0x000fe20000010000 */
[----:B------:R-:W-:Y:S01]  /*2090*/  SEL R203, RZ, 0x1, P0 ;  /* 0x00000001ffcb7807 */ /* 0x000fe20000000000 */
[----:B------:R-:W-:Y:S01]  /*20a0*/  FMUL.FTZ R205, R161, UR17 ;  /* 0x00000011a1cd7c20 */ /* 0x000fe20008410000 */
[----:B------:R-:W-:Y:S01]  /*20b0*/  FMUL.FTZ R170, R176, R209 ;  /* 0x000000d1b0aa7220 */ /* 0x000fe20000410000 */
[----:B------:R-:W-:Y:S01]  /*20c0*/  LOP3.LUT P0, RZ, R202, 0xff, RZ, 0xc0, !PT ;  /* 0x000000ffcaff7812 */ /* 0x000fe2000780c0ff */
[----:B------:R-:W-:Y:S01]  /*20d0*/  FMUL.FTZ R206, R190, UR17 ;  /* 0x00000011bece7c20 */ /* 0x000fe20008410000 */
[----:B------:R-:W-:Y:S01]  /*20e0*/  SEL R89, R76, RZ, P1 ;  /* 0x000000ff4c597207 */ /* 0x000fe20000800000 */
[----:B------:R-:W-:Y:S01]  /*20f0*/  FADD.FTZ R211, R211, -R210 ;  /* 0x800000d2d3d37221 */ /* 0x000fe20000010000 */
[----:B------:R-:W-:Y:S01]  /*2100*/  LOP3.LUT P1, RZ, R202, 0xff000000, RZ, 0xc0, !PT ;  /* 0xff000000caff7812 */ /* 0x000fe2000782c0ff */
[-CC-:B------:R-:W-:Y:S01]  /*2110*/  FFMA.FTZ R208, R208, R160.reuse, R123.reuse ;  /* 0x000000a0d0d07223 */ /* 0x180fe2000001007b */
[----:B------:R-:W-:Y:S01]  /*2120*/  SEL R90, R195, RZ, P2 ;  /* 0x000000ffc35a7207 */ /* 0x000fe20001000000 */
[----:B------:R-:W-:Y:S01]  /*2130*/  @P3 FADD.FTZ R170, R49, R170 ;  /* 0x000000aa31aa3221 */ /* 0x000fe20000010000 */
[----:B------:R-:W-:Y:S01]  /*2140*/  LOP3.LUT P2, RZ, R37, 0xff0000, RZ, 0xc0, !PT ;  /* 0x00ff000025ff7812 */ /* 0x000fe2000784c0ff */
[----:B------:R-:W-:Y:S01]  /*2150*/  FMUL.FTZ R202, R176, R211 ;  /* 0x000000d3b0ca7220 */ /* 0x000fe20000410000 */
[----:B------:R-:W-:Y:S01]  /*2160*/  SEL R88, R205, RZ, P0 ;  /* 0x000000ffcd587207 */ /* 0x000fe20000000000 */
[----:B------:R-:W-:Y:S01]  /*2170*/  FADD.FTZ R191, R207, -R208 ;  /* 0x800000d0cfbf7221 */ /* 0x000fe20000010000 */
[----:B------:R-:W-:Y:S01]  /*2180*/  SEL R91, R206, RZ, P1 ;  /* 0x000000ffce5b7207 */ /* 0x000fe20000800000 */
[----:B------:R-:W-:Y:S01]  /*2190*/  FMUL.FTZ R210, R170, UR17 ;  /* 0x00000011aad27c20 */ /* 0x000fe20008410000 */
[----:B------:R-:W-:Y:S01]  /*21a0*/  LOP3.LUT P0, RZ, R37, 0xff00, RZ, 0xc0, !PT ;  /* 0x0000ff0025ff7812 */ /* 0x000fe2000780c0ff */
[----:B------:R-:W-:Y:S01]  /*21b0*/  @P3 FADD.FTZ R202, R51, R202 ;  /* 0x000000ca33ca3221 */ /* 0x000fe20000010000 */
[----:B------:R-:W-:Y:S01]  /*21c0*/  LOP3.LUT P1, RZ, R37, 0xff000000, RZ, 0xc0, !PT ;  /* 0xff00000025ff7812 */ /* 0x000fe2000782c0ff */
[C---:B------:R-:W-:Y:S01]  /*21d0*/  FMUL.FTZ R185, R176.reuse, R185 ;  /* 0x000000b9b0b97220 */ /* 0x040fe20000410000 */
[----:B------:R-:W-:Y:S01]  /*21e0*/  SEL R195, R195, RZ, P2 ;  /* 0x000000ffc3c37207 */ /* 0x000fe20001000000 */
[----:B------:R-:W-:Y:S01]  /*21f0*/  FMUL.FTZ R191, R176, R191 ;  /* 0x000000bfb0bf7220 */ /* 0x000fe20000410000 */
[----:B------:R-:W-:Y:S01]  /*2200*/  LOP3.LUT P2, RZ, R201, 0xff00, RZ, 0xc0, !PT ;  /* 0x0000ff00c9ff7812 */ /* 0x000fe2000784c0ff */
[----:B------:R-:W-:Y:S01]  /*2210*/  FFMA.FTZ R78, R204, R160, R123 ;  /* 0x000000a0cc4e7223 */ /* 0x000fe2000001007b */
[----:B------:R-:W-:Y:S01]  /*2220*/  SEL R208, R76, RZ, P0 ;  /* 0x000000ff4cd07207 */ /* 0x000fe20000000000 */
[----:B------:R-:W-:Y:S01]  /*2230*/  FMUL.FTZ R204, R202, UR17 ;  /* 0x00000011cacc7c20 */ /* 0x000fe20008410000 */
[----:B------:R-:W-:Y:S01]  /*2240*/  SEL R206, R206, RZ, P1 ;  /* 0x000000ffcece7207 */ /* 0x000fe20000800000 */
[----:B------:R-:W-:Y:S01]  /*2250*/  @P3 FADD.FTZ R185, R50, R185 ;  /* 0x000000b932b93221 */ /* 0x000fe20000010000 */
[----:B------:R-:W-:Y:S01]  /*2260*/  @P4 IADD3 R112, P0, R197, R132, RZ ;  /* 0x00000084c5704210 */ /* 0x000fe20007f1e0ff */
[----:B------:R-:W-:Y:S01]  /*2270*/  @P3 FADD.FTZ R191, R48, R191 ;  /* 0x000000bf30bf3221 */ /* 0x000fe20000010000 */
[----:B------:R-:W-:Y:S01]  /*2280*/  LOP3.LUT P1, RZ, R37, 0xff, RZ, 0xc0, !PT ;  /* 0x000000ff25ff7812 */ /* 0x000fe2000782c0ff */
[----:B------:R-:W-:Y:S01]  /*2290*/  FADD.FTZ R189, R189, -R78 ;  /* 0x8000004ebdbd7221 */ /* 0x000fe20000010000 */
[----:B------:R-:W-:Y:S01]  /*22a0*/  SEL R85, R210, RZ, P2 ;  /* 0x000000ffd2557207 */ /* 0x000fe20001000000 */
[----:B------:R-:W-:Y:S01]  /*22b0*/  @P4 IMAD.X R113, R198, 0x1, R133, P0 ;  /* 0x00000001c6714824 */ /* 0x000fe200000e0685 */
[----:B------:R-:W-:Y:S01]  /*22c0*/  LOP3.LUT P2, RZ, R201, 0xff000000, RZ, 0xc0, !PT ;  /* 0xff000000c9ff7812 */ /* 0x000fe2000784c0ff */
[----:B------:R-:W-:Y:S01]  /*22d0*/  FMUL.FTZ R76, R185, UR17 ;  /* 0x00000011b94c7c20 */ /* 0x000fe20008410000 */
[----:B------:R-:W-:Y:S01]  /*22e0*/  SEL R205, R205, RZ, P1 ;  /* 0x000000ffcdcd7207 */ /* 0x000fe20000800000 */
[----:B------:R-:W-:Y:S01]  /*22f0*/  FMUL.FTZ R188, R176, R189 ;  /* 0x000000bdb0bc7220 */ /* 0x000fe20000410000 */
[C---:B------:R-:W-:Y:S01]  /*2300*/  LOP3.LUT P1, RZ, R201.reuse, 0xff, RZ, 0xc0, !PT ;  /* 0x000000ffc9ff7812 */ /* 0x040fe2000782c0ff */
[-CC-:B------:R-:W-:Y:S01]  /*2310*/  FFMA.FTZ R194, R194, R160.reuse, R123.reuse ;  /* 0x000000a0c2c27223 */ /* 0x180fe2000001007b */
[----:B------:R-:W-:Y:S01]  /*2320*/  LOP3.LUT P0, RZ, R201, 0xff0000, RZ, 0xc0, !PT ;  /* 0x00ff0000c9ff7812 */ /* 0x000fe2000780c0ff */
[----:B------:R-:W-:Y:S01]  /*2330*/  FMUL.FTZ R201, R191, UR17 ;  /* 0x00000011bfc97c20 */ /* 0x000fe20008410000 */
[----:B------:R-:W-:Y:S01]  /*2340*/  SEL R87, R204, RZ, P2 ;  /* 0x000000ffcc577207 */ /* 0x000fe20001000000 */
[----:B------:R-:W-:Y:S01]  /*2350*/  @P3 FADD.FTZ R188, R53, R188 ;  /* 0x000000bc35bc3221 */ /* 0x000fe20000010000 */
[----:B------:R-:W-:Y:S01]  /*2360*/  IADD3 R110, P2, R193, UR20, RZ ;  /* 0x00000014c16e7c10 */ /* 0x000fe2000ff5e0ff */
[----:B------:R-:W-:Y:S01]  /*2370*/  FADD.FTZ R99, R99, -R194 ;  /* 0x800000c263637221 */ /* 0x000fe20000010000 */
[----:B------:R-:W-:Y:S01]  /*2380*/  SEL R86, R76, RZ, P0 ;  /* 0x000000ff4c567207 */ /* 0x000fe20000000000 */
[----:B------:R-:W-:Y:S01]  /*2390*/  FMUL.FTZ R77, R188, UR17 ;  /* 0x00000011bc4d7c20 */ /* 0x000fe20008410000 */
[----:B------:R-:W-:Y:S01]  /*23a0*/  IADD3.X R111, R196, UR21, RZ, P2, !PT ;  /* 0x00000015c46f7c10 */ /* 0x000fe200097fe4ff */
[-CC-:B------:R-:W-:Y:S01]  /*23b0*/  FFMA.FTZ R94, R94, R160.reuse, R123.reuse ;  /* 0x000000a05e5e7223 */ /* 0x180fe2000001007b */
[----:B------:R-:W-:Y:S01]  /*23c0*/  SEL R84, R201, RZ, P1 ;  /* 0x000000ffc9547207 */ /* 0x000fe20000800000 */
[-CC-:B------:R-:W-:Y:S01]  /*23d0*/  FFMA.FTZ R96, R96, R160.reuse, R123.reuse ;  /* 0x000000a060607223 */ /* 0x180fe2000001007b */
[C---:B------:R-:W-:Y:S01]  /*23e0*/  LOP3.LUT P0, RZ, R38.reuse, 0xff000000, RZ, 0xc0, !PT ;  /* 0xff00000026ff7812 */ /* 0x040fe2000780c0ff */
[----:B------:R-:W-:Y:S01]  /*23f0*/  FADD.FTZ R95, R95, -R94 ;  /* 0x8000005e5f5f7221 */ /* 0x000fe20000010000 */
[C---:B------:R-:W-:Y:S01]  /*2400*/  LOP3.LUT P2, RZ, R38.reuse, 0xff0000, RZ, 0xc0, !PT ;  /* 0x00ff000026ff7812 */ /* 0x040fe2000784c0ff */
[----:B------:R-:W-:Y:S01]  /*2410*/  FADD.FTZ R97, R97, -R96 ;  /* 0x8000006061617221 */ /* 0x000fe20000010000 */
[----:B------:R-:W-:Y:S01]  /*2420*/  LOP3.LUT P1, RZ, R38, 0xff00, RZ, 0xc0, !PT ;  /* 0x0000ff0026ff7812 */ /* 0x000fe2000782c0ff */
[-CC-:B------:R-:W-:Y:S01]  /*2430*/  FFMA.FTZ R100, R100, R160.reuse, R123.reuse ;  /* 0x000000a064647223 */ /* 0x180fe2000001007b */
[----:B------:R-:W-:Y:S01]  /*2440*/  SEL R204, R204, RZ, P0 ;  /* 0x000000ffcccc7207 */ /* 0x000fe20000000000 */
[----:B------:R-:W-:Y:S01]  /*2450*/  FMUL.FTZ R211, R176, R95 ;  /* 0x0000005fb0d37220 */ /* 0x000fe20000410000 */
[----:B------:R-:W-:Y:S01]  /*2460*/  SEL R189, R76, RZ, P2 ;  /* 0x000000ff4cbd7207 */ /* 0x000fe20001000000 */
[----:B------:R-:W-:Y:S01]  /*2470*/  FMUL.FTZ R213, R176, R97 ;  /* 0x00000061b0d57220 */ /* 0x000fe20000410000 */
[----:B------:R-:W-:Y:S01]  /*2480*/  SEL R210, R210, RZ, P1 ;  /* 0x000000ffd2d27207 */ /* 0x000fe20000800000 */
[----:B------:R-:W-:Y:S01]  /*2490*/  FADD.FTZ R105, R105, -R100 ;  /* 0x8000006469697221 */ /* 0x000fe20000010000 */
[----:B------:R-:W-:Y:S01]  /*24a0*/  LOP3.LUT P0, RZ, R38, 0xff, RZ, 0xc0, !PT ;  /* 0x000000ff26ff7812 */ /* 0x000fe2000780c0ff */
[-CC-:B------:R-:W-:Y:S01]  /*24b0*/  FFMA.FTZ R102, R102, R160.reuse, R123.reuse ;  /* 0x000000a066667223 */ /* 0x180fe2000001007b */
[----:B------:R-:W-:Y:S01]  /*24c0*/  LOP3.LUT P2, RZ, R200, 0xff00, RZ, 0xc0, !PT ;  /* 0x0000ff00c8ff7812 */ /* 0x000fe2000784c0ff */
[----:B------:R-:W-:Y:S01]  /*24d0*/  FFMA.FTZ R104, R104, R160, R123 ;  /* 0x000000a068687223 */ /* 0x000fe2000001007b */
[----:B------:R-:W-:Y:S01]  /*24e0*/  @P4 IADD3 R108, P1, R193, R132, RZ ;  /* 0x00000084c16c4210 */ /* 0x000fe20007f3e0ff */
[----:B------:R-:W-:Y:S01]  /*24f0*/  @P3 FADD.FTZ R211, R52, R211 ;  /* 0x000000d334d33221 */ /* 0x000fe20000010000 */
[----:B------:R-:W-:Y:S01]  /*2500*/  SEL R201, R201, RZ, P0 ;  /* 0x000000ffc9c97207 */ /* 0x000fe20000000000 */
[----:B------:R-:W-:Y:S01]  /*2510*/  @P3 FADD.FTZ R213, R54, R213 ;  /* 0x000000d536d53221 */ /* 0x000fe20000010000 */
[----:B------:R-:W-:Y:S01]  /*2520*/  @P4 IADD3.X R109, R196, R133, RZ, P1, !PT ;  /* 0x00000085c46d4210 */ /* 0x000fe20000ffe4ff */
[----:B------:R-:W-:Y:S01]  /*2530*/  FMUL.FTZ R194, R176, R105 ;  /* 0x00000069b0c27220 */ /* 0x000fe20000410000 */
[----:B------:R-:W-:Y:S01]  /*2540*/  SEL R81, R77, RZ, P2 ;  /* 0x000000ff4d517207 */ /* 0x000fe20001000000 */
[----:B------:R-:W-:Y:S01]  /*2550*/  FADD.FTZ R103, R103, -R102 ;  /* 0x8000006667677221 */ /* 0x000fe20000010000 */
[C---:B------:R-:W-:Y:S01]  /*2560*/  LOP3.LUT P0, RZ, R200.reuse, 0xff, RZ, 0xc0, !PT ;  /* 0x000000ffc8ff7812 */ /* 0x040fe2000780c0ff */
[----:B------:R-:W-:Y:S01]  /*2570*/  FADD.FTZ R95, R107, -R104 ;  /* 0x800000686b5f7221 */ /* 0x000fe20000010000 */
[C---:B------:R-:W-:Y:S01]  /*2580*/  LOP3.LUT P1, RZ, R200.reuse, 0xff0000, RZ, 0xc0, !PT ;  /* 0x00ff0000c8ff7812 */ /* 0x040fe2000782c0ff */
[----:B------:R-:W-:Y:S01]  /*2590*/  FMUL.FTZ R76, R211, UR17 ;  /* 0x00000011d34c7c20 */ /* 0x000fe20008410000 */
[----:B------:R-:W-:Y:S01]  /*25a0*/  LOP3.LUT P2, RZ, R200, 0xff000000, RZ, 0xc0, !PT ;  /* 0xff000000c8ff7812 */ /* 0x000fe2000784c0ff */
[C---:B------:R-:W-:Y:S01]  /*25b0*/  FMUL.FTZ R200, R176.reuse, R99 ;  /* 0x00000063b0c87220 */ /* 0x040fe20000410000 */
[----:B------:R-:W-:Y:S01]  /*25c0*/  FMUL.FTZ R78, R213, UR17 ;  /* 0x00000011d54e7c20 */ /* 0x000fe20008410000 */
[----:B------:R-:W-:Y:S01]  /*25d0*/  @P3 FADD.FTZ R194, R57, R194 ;  /* 0x000000c239c23221 */ /* 0x000fe20000010000 */
[----:B------:R-:W-:Y:S01]  /*25e0*/  FMUL.FTZ R209, R176, R103 ;  /* 0x00000067b0d17220 */ /* 0x000fe20000410000 */
[----:B------:R-:W-:Y:S01]  /*25f0*/  @P3 FADD.FTZ R200, R55, R200 ;  /* 0x000000c837c83221 */ /* 0x000fe20000010000 */
[----:B------:R-:W-:Y:S01]  /*2600*/  FFMA.FTZ R98, R98, R160, R123 ;  /* 0x000000a062627223 */ /* 0x000fe2000001007b */
[----:B------:R-:W-:Y:S01]  /*2610*/  SEL R80, R76, RZ, P0 ;  /* 0x000000ff4c507207 */ /* 0x000fe20000000000 */
[----:B------:R-:W-:Y:S01]  /*2620*/  FMUL.FTZ R212, R176, R95 ;  /* 0x0000005fb0d47220 */ /* 0x000fe20000410000 */
[----:B------:R-:W-:Y:S01]  /*2630*/  FMUL.FTZ R79, R200, UR17 ;  /* 0x00000011c84f7c20 */ /* 0x000fe20008410000 */
[----:B------:R-:W-:Y:S01]  /*2640*/  LOP3.LUT P0, RZ, R39, 0xff00, RZ, 0xc0, !PT ;  /* 0x0000ff0027ff7812 */ /* 0x000fe2000780c0ff */
[----:B------:R-:W-:Y:S01]  /*2650*/  FMUL.FTZ R95, R194, UR17 ;  /* 0x00000011c25f7c20 */ /* 0x000fe20008410000 */
[----:B------:R-:W-:Y:S01]  /*2660*/  @P3 FADD.FTZ R209, R58, R209 ;  /* 0x000000d13ad13221 */ /* 0x000fe20000010000 */
[----:B------:R-:W-:Y:S01]  /*2670*/  FADD.FTZ R101, R101, -R98 ;  /* 0x8000006265657221 */ /* 0x000fe20000010000 */
[----:B------:R-:W-:Y:S01]  /*2680*/  SEL R83, R79, RZ, P2 ;  /* 0x000000ff4f537207 */ /* 0x000fe20001000000 */
[----:B------:R-:W-:Y:S01]  /*2690*/  @P3 FADD.FTZ R212, R59, R212 ;  /* 0x000000d43bd43221 */ /* 0x000fe20000010000 */
[----:B------:R-:W-:Y:S01]  /*26a0*/  IADD3 R106, P2, R187, UR20, RZ ;  /* 0x00000014bb6a7c10 */ /* 0x000fe2000ff5e0ff */
[----:B------:R-:W-:Y:S01]  /*26b0*/  FMUL.FTZ R96, R209, UR17 ;  /* 0x00000011d1607c20 */ /* 0x000fe20008410000 */
[----:B------:R-:W-:Y:S01]  /*26c0*/  SEL R82, R78, RZ, P1 ;  /* 0x000000ff4e527207 */ /* 0x000fe20000800000 */
[----:B------:R-:W-:Y:S01]  /*26d0*/  FMUL.FTZ R207, R176, R101 ;  /* 0x00000065b0cf7220 */ /* 0x000fe20000410000 */
[----:B------:R-:W-:Y:S01]  /*26e0*/  IADD3.X R107, R192, UR21, RZ, P2, !PT ;  /* 0x00000015c06b7c10 */ /* 0x000fe200097fe4ff */
[----:B------:R-:W-:Y:S01]  /*26f0*/  FMUL.FTZ R97, R212, UR17 ;  /* 0x00000011d4617c20 */ /* 0x000fe20008410000 */
[----:B------:R-:W-:Y:S01]  /*2700*/  LOP3.LUT P2, RZ, R39, 0xff0000, RZ, 0xc0, !PT ;  /* 0x00ff000027ff7812 */ /* 0x000fe2000784c0ff */
[----:B------:R-:W-:Y:S01]  /*2710*/  @P3 FADD.FTZ R207, R56, R207 ;  /* 0x000000cf38cf3221 */ /* 0x000fe20000010000 */
[----:B------:R-:W-:-:S02]  /*2720*/  SEL R216, R77, RZ, P0 ;  /* 0x000000ff4dd87207 */ /* 0x000fc40000000000 */
[----:B------:R-:W-:Y:S01]  /*2730*/  SEL R215, R78, RZ, P2 ;  /* 0x000000ff4ed77207 */ /* 0x000fe20001000000 */
[----:B------:R-:W-:Y:S01]  /*2740*/  FMUL.FTZ R94, R207, UR17 ;  /* 0x00000011cf5e7c20 */ /* 0x000fe20008410000 */
[----:B------:R-:W-:Y:S02]  /*2750*/  LOP3.LUT P2, RZ, R199, 0xff00, RZ, 0xc0, !PT ;  /* 0x0000ff00c7ff7812 */ /* 0x000fe4000784c0ff */
[----:B------:R-:W-:Y:S02]  /*2760*/  LOP3.LUT P1, RZ, R39, 0xff000000, RZ, 0xc0, !PT ;  /* 0xff00000027ff7812 */ /* 0x000fe4000782c0ff */
[----:B------:R-:W-:Y:S02]  /*2770*/  SEL R77, R95, RZ, P2 ;  /* 0x000000ff5f4d7207 */ /* 0x000fe40001000000 */
[----:B------:R-:W-:Y:S02]  /*2780*/  LOP3.LUT P2, RZ, R199, 0xff0000, RZ, 0xc0, !PT ;  /* 0x00ff0000c7ff7812 */ /* 0x000fe4000784c0ff */
[----:B------:R-:W-:-:S02]  /*2790*/  SEL R214, R79, RZ, P1 ;  /* 0x000000ff4fd67207 */ /* 0x000fc40000800000 */
[----:B------:R-:W-:Y:S02]  /*27a0*/  LOP3.LUT P1, RZ, R39, 0xff, RZ, 0xc0, !PT ;  /* 0x000000ff27ff7812 */ /* 0x000fe4000782c0ff */
[----:B------:R-:W-:Y:S02]  /*27b0*/  @P4 IADD3 R104, P0, R187, R132, RZ ;  /* 0x00000084bb684210 */ /* 0x000fe40007f1e0ff */
[----:B------:R-:W-:Y:S02]  /*27c0*/  SEL R78, R96, RZ, P2 ;  /* 0x000000ff604e7207 */ /* 0x000fe40001000000 */
[----:B------:R-:W-:Y:S02]  /*27d0*/  LOP3.LUT P2, RZ, R40, 0xff000000, RZ, 0xc0, !PT ;  /* 0xff00000028ff7812 */ /* 0x000fe4000784c0ff */
[----:B------:R-:W-:Y:S02]  /*27e0*/  SEL R217, R76, RZ, P1 ;  /* 0x000000ff4cd97207 */ /* 0x000fe40000800000 */
[----:B------:R-:W-:-:S02]  /*27f0*/  @P4 IADD3.X R105, R192, R133, RZ, P0, !PT ;  /* 0x00000085c0694210 */ /* 0x000fc400007fe4ff */
[C---:B------:R-:W-:Y:S02]  /*2800*/  LOP3.LUT P1, RZ, R199.reuse, 0xff, RZ, 0xc0, !PT ;  /* 0x000000ffc7ff7812 */ /* 0x040fe4000782c0ff */
[----:B------:R-:W-:Y:S02]  /*2810*/  LOP3.LUT P0, RZ, R199, 0xff000000, RZ, 0xc0, !PT ;  /* 0xff000000c7ff7812 */ /* 0x000fe4000780c0ff */
[C---:B------:R-:W-:Y:S02]  /*2820*/  SEL R218, R97.reuse, RZ, P2 ;  /* 0x000000ff61da7207 */ /* 0x040fe40001000000 */
[----:B------:R-:W-:Y:S02]  /*2830*/  ISETP.NE.U32.AND P2, PT, RZ, UR18, PT ;  /* 0x00000012ff007c0c */ /* 0x000fe4000bf45070 */
[----:B------:R-:W-:Y:S02]  /*2840*/  SEL R79, R97, RZ, P0 ;  /* 0x000000ff614f7207 */ /* 0x000fe40000000000 */
[----:B------:R-:W-:-:S02]  /*2850*/  SEL R76, R94, RZ, P1 ;  /* 0x000000ff5e4c7207 */ /* 0x000fc40000800000 */
[----:B------:R-:W-:Y:S02]  /*2860*/  IADD3 R102, P0, R181, UR20, RZ ;  /* 0x00000014b5667c10 */ /* 0x000fe4000ff1e0ff */
[----:B------:R-:W-:Y:S02]  /*2870*/  LOP3.LUT P1, RZ, R40, 0xff00, RZ, 0xc0, !PT ;  /* 0x0000ff0028ff7812 */ /* 0x000fe4000782c0ff */
[----:B------:R-:W-:Y:S02]  /*2880*/  ISETP.NE.AND.EX P2, PT, RZ, UR19, PT, P2 ;  /* 0x00000013ff007c0c */ /* 0x000fe4000bf45320 */
[----:B------:R-:W-:Y:S02]  /*2890*/  IADD3.X R103, R186, UR21, RZ, P0, !PT ;  /* 0x00000015ba677c10 */ /* 0x000fe400087fe4ff */
[----:B------:R-:W-:Y:S02]  /*28a0*/  SEL R220, R95, RZ, P1 ;  /* 0x000000ff5fdc7207 */ /* 0x000fe40000800000 */
[----:B------:R-:W-:-:S02]  /*28b0*/  LOP3.LUT P0, RZ, R40, 0xff0000, RZ, 0xc0, !PT ;  /* 0x00ff000028ff7812 */ /* 0x000fc4000780c0ff */
[----:B------:R-:W-:Y:S02]  /*28c0*/  @P4 IADD3 R100, P1, R181, R132, RZ ;  /* 0x00000084b5644210 */ /* 0x000fe40007f3e0ff */
[----:B------:R-:W-:Y:S02]  /*28d0*/  SEL R199, R96, RZ, P0 ;  /* 0x000000ff60c77207 */ /* 0x000fe40000000000 */
[----:B------:R-:W-:Y:S01]  /*28e0*/  LOP3.LUT P0, RZ, R40, 0xff, RZ, 0xc0, !PT ;  /* 0x000000ff28ff7812 */ /* 0x000fe2000780c0ff */
[----:B------:R-:W-:Y:S01]  /*28f0*/  @P4 IMAD.X R101, R186, 0x1, R133, P1 ;  /* 0x00000001ba654824 */ /* 0x000fe200008e0685 */
[----:B------:R-:W-:Y:S02]  /*2900*/  ISETP.NE.U32.AND P1, PT, RZ, UR18, PT ;  /* 0x00000012ff007c0c */ /* 0x000fe4000bf25070 */
[----:B------:R-:W-:Y:S02]  /*2910*/  SEL R219, R94, RZ, P0 ;  /* 0x000000ff5edb7207 */ /* 0x000fe40000000000 */
[----:B------:R-:W-:-:S02]  /*2920*/  ISETP.NE.U32.AND P0, PT, R132, RZ, PT ;  /* 0x000000ff8400720c */ /* 0x000fc40003f05070 */
[----:B------:R-:W-:Y:S01]  /*2930*/  ISETP.NE.AND.EX P1, PT, RZ, UR19, PT, P1 ;  /* 0x00000013ff007c0c */ /* 0x000fe2000bf25310 */
[----:B------:R-:W-:-:S12]  /*2940*/  @!P2 BRA `(.L_x_2816) ;  /* 0x00000000001ca947 */ /* 0x000fd80003800000 */
[----:B------:R-:W-:Y:S02]  /*2950*/  IADD3 R96, P6, R197, UR18, RZ ;  /* 0x00000012c5607c10 */ /* 0x000fe4000ffde0ff */
[----:B------:R-:W-:Y:S02]  /*2960*/  SEL R94, R93, R70, P1 ;  /* 0x000000465d5e7207 */ /* 0x000fe40000800000 */
[----:B------:R-:W-:Y:S02]  /*2970*/  SEL R93, R92, R69, P1 ;  /* 0x000000455c5d7207 */ /* 0x000fe40000800000 */
[----:B------:R-:W-:Y:S02]  /*2980*/  IADD3.X R97, R198, UR19, RZ, P6, !PT ;  /* 0x00000013c6617c10 */ /* 0x000fe4000b7fe4ff */
[----:B------:R-:W-:Y:S02]  /*2990*/  SEL R95, R190, R71, P1 ;  /* 0x00000047be5f7207 */ /* 0x000fe40000800000 */
[----:B------:R-:W-:-:S05]  /*29a0*/  SEL R92, R161, R68, P1 ;  /* 0x00000044a15c7207 */ /* 0x000fca0000800000 */
[----:B------:R0:W-:Y:S02]  /*29b0*/  STG.E.128 desc[UR4][R96.64], R92 ;  /* 0x0000005c60007986 */ /* 0x0001e4000c101d04 */
.L_x_2816:
[----:B------:R-:W-:Y:S01]  /*29c0*/  ISETP.NE.AND.EX P0, PT, R133, RZ, PT, P0 ;  /* 0x000000ff8500720c */ /* 0x000fe20003f05300 */
[----:B------:R1:W-:Y:S03]  /*29d0*/  STG.E.128 desc[UR4][R114.64], R88 ;  /* 0x0000005872007986 */ /* 0x0003e6000c101d04 */
[----:B------:R-:W-:Y:S02]  /*29e0*/  SEL R99, R206, R75, P0 ;  /* 0x0000004bce637207 */ /* 0x000fe40000000000 */
[----:B------:R-:W-:Y:S02]  /*29f0*/  SEL R98, R195, R74, P0 ;  /* 0x0000004ac3627207 */ /* 0x000fe40000000000 */
[----:B0-----:R-:W-:Y:S02]  /*2a00*/  SEL R97, R208, R73, P0 ;  /* 0x00000049d0617207 */ /* 0x001fe40000000000 */
[----:B------:R-:W-:-:S02]  /*2a10*/  SEL R96, R205, R72, P0 ;  /* 0x00000048cd607207 */ /* 0x000fc40000000000 */
[----:B------:R-:W-:Y:S02]  /*2a20*/  SEL R95, R204, R75, P0 ;  /* 0x0000004bcc5f7207 */ /* 0x000fe40000000000 */
[----:B------:R-:W-:Y:S01]  /*2a30*/  SEL R94, R189, R74, P0 ;  /* 0x0000004abd5e7207 */ /* 0x000fe20000000000 */
[----:B------:R1:W-:Y:S01]  /*2a40*/  @P4 STG.E.128 desc[UR4][R112.64], R96 ;  /* 0x0000006070004986 */ /* 0x0003e2000c101d04 */
[----:B------:R-:W-:Y:S02]  /*2a50*/  SEL R93, R210, R73, P0 ;  /* 0x00000049d25d7207 */ /* 0x000fe40000000000 */
[----:B------:R-:W-:Y:S01]  /*2a60*/  SEL R92, R201, R72, P0 ;  /* 0x00000048c95c7207 */ /* 0x000fe20000000000 */
[----:B------:R-:W-:Y:S06]  /*2a70*/  @!P2 BRA `(.L_x_2817) ;  /* 0x00000000001ca947 */ /* 0x000fec0003800000 */
[----:B-1----:R-:W-:Y:S02]  /*2a80*/  IADD3 R96, P6, R193, UR18, RZ ;  /* 0x00000012c1607c10 */ /* 0x002fe4000ffde0ff */
[----:B------:R-:W-:Y:S02]  /*2a90*/  SEL R91, R202, R71, P1 ;  /* 0x00000047ca5b7207 */ /* 0x000fe40000800000 */
[----:B------:R-:W-:Y:S02]  /*2aa0*/  IADD3.X R97, R196, UR19, RZ, P6, !PT ;  /* 0x00000013c4617c10 */ /* 0x000fe4000b7fe4ff */
[----:B------:R-:W-:Y:S02]  /*2ab0*/  SEL R90, R185, R70, P1 ;  /* 0x00000046b95a7207 */ /* 0x000fe40000800000 */
[----:B------:R-:W-:Y:S02]  /*2ac0*/  SEL R89, R170, R69, P1 ;  /* 0x00000045aa597207 */ /* 0x000fe40000800000 */
[----:B------:R-:W-:-:S05]  /*2ad0*/  SEL R88, R191, R68, P1 ;  /* 0x00000044bf587207 */ /* 0x000fca0000800000 */
[----:B------:R0:W-:Y:S02]  /*2ae0*/  STG.E.128 desc[UR4][R96.64], R88 ;  /* 0x0000005860007986 */ /* 0x0001e4000c101d04 */
.L_x_2817:
[----:B------:R2:W-:Y:S04]  /*2af0*/  STG.E.128 desc[UR4][R110.64], R84 ;  /* 0x000000546e007986 */ /* 0x0005e8000c101d04 */
[----:B------:R2:W-:Y:S01]  /*2b00*/  @P4 STG.E.128 desc[UR4][R108.64], R92 ;  /* 0x0000005c6c004986 */ /* 0x0005e2000c101d04 */
[----:B------:R-:W-:Y:S05]  /*2b10*/  @!P2 BRA `(.L_x_2818) ;  /* 0x00000000001ca947 */ /* 0x000fea0003800000 */
[----:B01----:R-:W-:Y:S02]  /*2b20*/  IADD3 R88, P6, R187, UR18, RZ ;  /* 0x00000012bb587c10 */ /* 0x003fe4000ffde0ff */
[----:B--2---:R-:W-:Y:S02]  /*2b30*/  SEL R87, R200, R71, P1 ;  /* 0x00000047c8577207 */ /* 0x004fe40000800000 */
[----:B------:R-:W-:Y:S02]  /*2b40*/  IADD3.X R89, R192, UR19, RZ, P6, !PT ;  /* 0x00000013c0597c10 */ /* 0x000fe4000b7fe4ff */
[----:B------:R-:W-:Y:S02]  /*2b50*/  SEL R86, R213, R70, P1 ;  /* 0x00000046d5567207 */ /* 0x000fe40000800000 */
[----:B------:R-:W-:Y:S02]  /*2b60*/  SEL R85, R188, R69, P1 ;  /* 0x00000045bc557207 */ /* 0x000fe40000800000 */
[----:B------:R-:W-:-:S05]  /*2b70*/  SEL R84, R211, R68, P1 ;  /* 0x00000044d3547207 */ /* 0x000fca0000800000 */
[----:B------:R3:W-:Y:S02]  /*2b80*/  STG.E.128 desc[UR4][R88.64], R84 ;  /* 0x0000005458007986 */ /* 0x0007e4000c101d04 */
.L_x_2818:
[----:B01----:R-:W-:Y:S01]  /*2b90*/  SEL R91, R214, R75, P0 ;  /* 0x0000004bd65b7207 */ /* 0x003fe20000000000 */
[----:B------:R0:W-:Y:S01]  /*2ba0*/  STG.E.128 desc[UR4][R106.64], R80 ;  /* 0x000000506a007986 */ /* 0x0001e2000c101d04 */
[----:B------:R-:W-:Y:S02]  /*2bb0*/  SEL R90, R215, R74, P0 ;  /* 0x0000004ad75a7207 */ /* 0x000fe40000000000 */
[----:B---3--:R-:W-:Y:S02]  /*2bc0*/  SEL R89, R216, R73, P0 ;  /* 0x00000049d8597207 */ /* 0x008fe40000000000 */
[----:B------:R-:W-:Y:S02]  /*2bd0*/  SEL R88, R217, R72, P0 ;  /* 0x00000048d9587207 */ /* 0x000fe40000000000 */
[----:B--2---:R-:W-:Y:S02]  /*2be0*/  SEL R87, R218, R75, P0 ;  /* 0x0000004bda577207 */ /* 0x004fe40000000000 */
[----:B------:R-:W-:Y:S01]  /*2bf0*/  SEL R86, R199, R74, P0 ;  /* 0x0000004ac7567207 */ /* 0x000fe20000000000 */
[----:B------:R0:W-:Y:S01]  /*2c00*/  @P4 STG.E.128 desc[UR4][R104.64], R88 ;  /* 0x0000005868004986 */ /* 0x0001e2000c101d04 */
[----:B------:R-:W-:-:S02]  /*2c10*/  SEL R85, R220, R73, P0 ;  /* 0x00000049dc557207 */ /* 0x000fc40000000000 */
[----:B------:R-:W-:Y:S01]  /*2c20*/  SEL R84, R219, R72, P0 ;  /* 0x00000048db547207 */ /* 0x000fe20000000000 */
[----:B------:R-:W-:Y:S06]  /*2c30*/  @!P2 BRA `(.L_x_2819) ;  /* 0x00000000001ca947 */ /* 0x000fec0003800000 */
[----:B0-----:R-:W-:Y:S02]  /*2c40*/  IADD3 R88, P6, R181, UR18, RZ ;  /* 0x00000012b5587c10 */ /* 0x001fe4000ffde0ff */
[----:B------:R-:W-:Y:S02]  /*2c50*/  SEL R83, R212, R71, P1 ;  /* 0x00000047d4537207 */ /* 0x000fe40000800000 */
[----:B------:R-:W-:Y:S02]  /*2c60*/  IADD3.X R89, R186, UR19, RZ, P6, !PT ;  /* 0x00000013ba597c10 */ /* 0x000fe4000b7fe4ff */
[----:B------:R-:W-:Y:S02]  /*2c70*/  SEL R82, R209, R70, P1 ;  /* 0x00000046d1527207 */ /* 0x000fe40000800000 */
[----:B------:R-:W-:Y:S02]  /*2c80*/  SEL R81, R194, R69, P1 ;  /* 0x00000045c2517207 */ /* 0x000fe40000800000 */
[----:B------:R-:W-:-:S05]  /*2c90*/  SEL R80, R207, R68, P1 ;  /* 0x00000044cf507207 */ /* 0x000fca0000800000 */
[----:B------:R1:W-:Y:S02]  /*2ca0*/  STG.E.128 desc[UR4][R88.64], R80 ;  /* 0x0000005058007986 */ /* 0x0003e4000c101d04 */
.L_x_2819:
        /* <DEDUP_REMOVED lines=8> */
[----:B------:R-:W-:Y:S01]  /*2d30*/  STG.E.128 desc[UR4][R102.64], R76 ;  /* 0x0000004c66007986 */ /* 0x000fe2000c101d04 */
[C---:B------:R-:W-:Y:S01]  /*2d40*/  FMUL.FTZ R171, R176.reuse, R171 ;  /* 0x000000abb0ab7220 */ /* 0x040fe20000410000 */
[C---:B01----:R-:W-:Y:S01]  /*2d50*/  FMUL.FTZ R82, R176.reuse, R169 ;  /* 0x000000a9b0527220 */ /* 0x043fe20000410000 */
[----:B------:R-:W-:Y:S01]  /*2d60*/  FMUL.FTZ R183, R176, R183 ;  /* 0x000000b7b0b77220 */ /* 0x000fe20000410000 */
[----:B------:R0:W-:Y:S01]  /*2d70*/  @P4 STG.E.128 desc[UR4][R100.64], R84 ;  /* 0x0000005464004986 */ /* 0x0001e2000c101d04 */
[----:B------:R-:W-:Y:S01]  /*2d80*/  @P3 FADD.FTZ R171, R60, R171 ;  /* 0x000000ab3cab3221 */ /* 0x000fe20000010000 */
[----:B------:R-:W-:Y:S01]  /*2d90*/  @P3 FADD.FTZ R82, R61, R82 ;  /* 0x000000523d523221 */ /* 0x000fe20000010000 */
[----:B------:R-:W-:Y:S01]  /*2da0*/  @P3 FADD.FTZ R183, R62, R183 ;  /* 0x000000b73eb73221 */ /* 0x000fe20000010000 */
[----:B0-----:R-:W-:-:S04]  /*2db0*/  FMUL.FTZ R84, R176, R173 ;  /* 0x000000adb0547220 */ /* 0x001fc80000410000 */
[----:B------:R-:W-:Y:S01]  /*2dc0*/  @P3 FADD.FTZ R84, R63, R84 ;  /* 0x000000543f543221 */ /* 0x000fe20000010000 */
[----:B------:R-:W-:Y:S06]  /*2dd0*/  @!P2 BRA `(.L_x_2820) ;  /* 0x00000000001ca947 */ /* 0x000fec0003800000 */
[----:B------:R-:W-:Y:S02]  /*2de0*/  IADD3 R80, P6, R179, UR18, RZ ;  /* 0x00000012b3507c10 */ /* 0x000fe4000ffde0ff */
[----:B------:R-:W-:Y:S02]  /*2df0*/  SEL R79, R84, R71, P1 ;  /* 0x00000047544f7207 */ /* 0x000fe40000800000 */
[----:B------:R-:W-:Y:S02]  /*2e00*/  IADD3.X R81, R180, UR19, RZ, P6, !PT ;  /* 0x00000013b4517c10 */ /* 0x000fe4000b7fe4ff */
[----:B------:R-:W-:Y:S02]  /*2e10*/  SEL R78, R183, R70, P1 ;  /* 0x00000046b74e7207 */ /* 0x000fe40000800000 */
[----:B------:R-:W-:Y:S02]  /*2e20*/  SEL R77, R82, R69, P1 ;  /* 0x00000045524d7207 */ /* 0x000fe40000800000 */
[----:B------:R-:W-:-:S05]  /*2e30*/  SEL R76, R171, R68, P1 ;  /* 0x00000044ab4c7207 */ /* 0x000fca0000800000 */
[----:B------:R0:W-:Y:S02]  /*2e40*/  STG.E.128 desc[UR4][R80.64], R76 ;  /* 0x0000004c50007986 */ /* 0x0001e4000c101d04 */
.L_x_2820:
        /* <DEDUP_REMOVED lines=9> */
[-C--:B------:R-:W-:Y:S01]  /*2ee0*/  FFMA.FTZ R117, R117, R160.reuse, R123 ;  /* 0x000000a075757223 */ /* 0x080fe2000001007b */
[----:B------:R-:W-:Y:S01]  /*2ef0*/  @P4 IADD3.X R91, R180, R133, RZ, P6, !PT ;  /* 0x00000085b45b4210 */ /* 0x000fe200037fe4ff */
[----:B------:R-:W-:Y:S01]  /*2f00*/  FADD.FTZ R167, R167, -R116 ;  /* 0x80000074a7a77221 */ /* 0x000fe20000010000 */
[----:B------:R-:W-:Y:S01]  /*2f10*/  LOP3.LUT P6, RZ, R41, 0xff000000, RZ, 0xc0, !PT ;  /* 0xff00000029ff7812 */ /* 0x000fe200078cc0ff */
[----:B------:R-:W-:Y:S01]  /*2f20*/  FADD.FTZ R121, R121, -R120 ;  /* 0x8000007879797221 */ /* 0x000fe20000010000 */
[----:B------:R-:W-:Y:S01]  /*2f30*/  FADD.FTZ R117, R122, -R117 ;  /* 0x800000757a757221 */ /* 0x000fe20000010000 */
[C---:B------:R-:W-:Y:S01]  /*2f40*/  FMUL.FTZ R167, R176.reuse, R167 ;  /* 0x000000a7b0a77220 */ /* 0x040fe20000410000 */
[----:B------:R-:W-:Y:S01]  /*2f50*/  SEL R80, R79, RZ, P6 ;  /* 0x000000ff4f507207 */ /* 0x000fe20003000000 */
[----:B------:R-:W-:Y:S01]  /*2f60*/  FMUL.FTZ R82, R176, R121 ;  /* 0x00000079b0527220 */ /* 0x000fe20000410000 */
[----:B------:R-:W-:Y:S01]  /*2f70*/  LOP3.LUT P6, RZ, R41, 0xff0000, RZ, 0xc0, !PT ;  /* 0x00ff000029ff7812 */ /* 0x000fe200078cc0ff */
[----:B------:R-:W-:Y:S01]  /*2f80*/  @P3 FADD.FTZ R167, R64, R167 ;  /* 0x000000a740a73221 */ /* 0x000fe20000010000 */
[----:B------:R-:W-:Y:S01]  /*2f90*/  FFMA.FTZ R118, R118, R160, R123 ;  /* 0x000000a076767223 */ /* 0x000fe2000001007b */
[----:B------:R-:W-:Y:S01]  /*2fa0*/  @P3 FADD.FTZ R82, R65, R82 ;  /* 0x0000005241523221 */ /* 0x000fe20000010000 */
[----:B------:R-:W-:Y:S01]  /*2fb0*/  SEL R81, R78, RZ, P6 ;  /* 0x000000ff4e517207 */ /* 0x000fe20003000000 */
[----:B------:R-:W-:Y:S01]  /*2fc0*/  FMUL.FTZ R84, R167, UR17 ;  /* 0x00000011a7547c20 */ /* 0x000fe20008410000 */
[----:B------:R-:W-:Y:S01]  /*2fd0*/  LOP3.LUT P6, RZ, R41, 0xff00, RZ, 0xc0, !PT ;  /* 0x0000ff0029ff7812 */ /* 0x000fe200078cc0ff */
[----:B------:R-:W-:Y:S01]  /*2fe0*/  FMUL.FTZ R117, R176, R117 ;  /* 0x00000075b0757220 */ /* 0x000fe20000410000 */
        /* <DEDUP_REMOVED lines=14> */
[C---:B------:R-:W-:Y:S02]  /*30d0*/  LOP3.LUT P6, RZ, R178.reuse, 0xff000000, RZ, 0xc0, !PT ;  /* 0xff000000b2ff7812 */ /* 0x040fe400078cc0ff */
        /* <DEDUP_REMOVED lines=16> */
[----:B------:R-:W-:Y:S02]  /*31e0*/  @P2 IADD3 R92, P1, R175, UR18, RZ ;  /* 0x00000012af5c2c10 */ /* 0x000fe4000ff3e0ff */
[----:B------:R-:W-:Y:S02]  /*31f0*/  SEL R84, R84, RZ, P6 ;  /* 0x000000ff54547207 */ /* 0x000fe40003000000 */
[----:B------:R-:W-:Y:S02]  /*3200*/  LOP3.LUT P6, RZ, R177, 0xff00, RZ, 0xc0, !PT ;  /* 0x0000ff00b1ff7812 */ /* 0x000fe400078cc0ff */
[----:B------:R-:W-:Y:S02]  /*3210*/  SEL R102, R100, RZ, P3 ;  /* 0x000000ff64667207 */ /* 0x000fe40001800000 */
[----:B------:R-:W-:Y:S02]  /*3220*/  SEL R85, R85, RZ, P6 ;  /* 0x000000ff55557207 */ /* 0x000fe40003000000 */
[----:B------:R-:W-:-:S02]  /*3230*/  LOP3.LUT P6, RZ, R177, 0xff0000, RZ, 0xc0, !PT ;  /* 0x00ff0000b1ff7812 */ /* 0x000fc400078cc0ff */
[----:B------:R-:W-:Y:S02]  /*3240*/  IADD3 R94, P3, R175, UR20, RZ ;  /* 0x00000014af5e7c10 */ /* 0x000fe4000ff7e0ff */
[C---:B------:R-:W-:Y:S02]  /*3250*/  @P2 IADD3.X R93, R174.reuse, UR19, RZ, P1, !PT ;  /* 0x00000013ae5d2c10 */ /* 0x040fe40008ffe4ff */
[----:B------:R-:W-:Y:S02]  /*3260*/  SEL R86, R83, RZ, P6 ;  /* 0x000000ff53567207 */ /* 0x000fe40003000000 */
[----:B------:R-:W-:Y:S02]  /*3270*/  LOP3.LUT P1, RZ, R177, 0xff000000, RZ, 0xc0, !PT ;  /* 0xff000000b1ff7812 */ /* 0x000fe4000782c0ff */
[----:B------:R-:W-:Y:S02]  /*3280*/  IADD3.X R95, R174, UR21, RZ, P3, !PT ;  /* 0x00000015ae5f7c10 */ /* 0x000fe40009ffe4ff */
[----:B------:R-:W-:-:S02]  /*3290*/  @P4 IADD3 R132, P3, R175, R132, RZ ;  /* 0x00000084af844210 */ /* 0x000fc40007f7e0ff */
[----:B------:R-:W-:Y:S02]  /*32a0*/  SEL R83, R80, R75, P0 ;  /* 0x0000004b50537207 */ /* 0x000fe40000000000 */
[----:B------:R-:W-:Y:S02]  /*32b0*/  SEL R82, R81, R74, P0 ;  /* 0x0000004a51527207 */ /* 0x000fe40000000000 */
[----:B------:R-:W-:Y:S02]  /*32c0*/  SEL R81, R96, R73, P0 ;  /* 0x0000004960517207 */ /* 0x000fe40000000000 */
[-C--:B------:R-:W-:Y:S02]  /*32d0*/  SEL R80, R87, R72.reuse, P0 ;  /* 0x0000004857507207 */ /* 0x080fe40000000000 */
[----:B------:R-:W-:Y:S02]  /*32e0*/  SEL R87, R100, RZ, P1 ;  /* 0x000000ff64577207 */ /* 0x000fe40000800000 */
[----:B------:R-:W-:Y:S01]  /*32f0*/  @P4 IADD3.X R133, R174, R133, RZ, P3, !PT ;  /* 0x00000085ae854210 */ /* 0x000fe20001ffe4ff */
[----:B------:R0:W-:Y:S01]  /*3300*/  @P4 STG.E.128 desc[UR4][R90.64], R80 ;  /* 0x000000505a004986 */ /* 0x0001e2000c101d04 */
[----:B------:R-:W-:-:S02]  /*3310*/  SEL R72, R97, R72, P0 ;  /* 0x0000004861487207 */ /* 0x000fc40000000000 */
[----:B------:R-:W-:Y:S01]  /*3320*/  SEL R73, R98, R73, P0 ;  /* 0x0000004962497207 */ /* 0x000fe20000000000 */
[----:B------:R0:W-:Y:S01]  /*3330*/  @P2 STG.E.128 desc[UR4][R92.64], R68 ;  /* 0x000000445c002986 */ /* 0x0001e2000c101d04 */
[----:B------:R-:W-:Y:S02]  /*3340*/  SEL R74, R99, R74, P0 ;  /* 0x0000004a634a7207 */ /* 0x000fe40000000000 */
[----:B------:R-:W-:Y:S01]  /*3350*/  SEL R75, R102, R75, P0 ;  /* 0x0000004b664b7207 */ /* 0x000fe20000000000 */
[----:B------:R0:W-:Y:S01]  /*3360*/  STG.E.128 desc[UR4][R94.64], R84 ;  /* 0x000000545e007986 */ /* 0x0001e2000c101d04 */
[----:B------:R-:W-:-:S03]  /*3370*/  ISETP.NE.AND P6, PT, R168, RZ, PT ;  /* 0x000000ffa800720c */ /* 0x000fc60003fc5270 */
[----:B------:R0:W-:Y:S10]  /*3380*/  @P4 STG.E.128 desc[UR4][R132.64], R72 ;  /* 0x0000004884004986 */ /* 0x0001f4000c101d04 */
        /* <DEDUP_REMOVED lines=49> */
.L_x_2814:
[----:B------:R-:W1:Y:S01]  /*36a0*/  S2UR UR6, SR_CTAID.X ;  /* 0x00000000000679c3 */ /* 0x000e620000002500 */
[----:B------:R-:W-:-:S07]  /*36b0*/  LOP3.LUT R7, R0, 0xff, RZ, 0xc0, !PT ;  /* 0x000000ff00077812 */ /* 0x000fce00078ec0ff */
[----:B------:R-:W2:Y:S08]  /*36c0*/  LDC.64 R2, c[0x0][0x2d0] ;  /* 0x0000b400ff027b82 */ /* 0x000eb00000000a00 */
[----:B------:R-:W3:Y:S01]  /*36d0*/  LDC.64 R4, c[0x0][0x2d8] ;  /* 0x0000b600ff047b82 */ /* 0x000ee20000000a00 */
[----:B-1----:R-:W-:Y:S01]  /*36e0*/  LEA.HI R6, R0, UR6, RZ, 0x18 ;  /* 0x0000000600067c11 */ /* 0x002fe2000f8fc0ff */
[----:B------:R-:W-:-:S04]  /*36f0*/  ULDC UR6, c[0x0][0x218] ;  /* 0x0000860000067ab9 */ /* 0x000fc80000000800 */
[----:B------:R-:W-:-:S05]  /*3700*/  IMAD R6, R6, UR6, RZ ;  /* 0x0000000606067c24 */ /* 0x000fca000f8e02ff */
[----:B------:R-:W-:-:S05]  /*3710*/  LEA.HI R7, R6, R7, RZ, 0x1e ;  /* 0x0000000706077211 */ /* 0x000fca00078ff0ff */
[----:B--2---:R-:W-:-:S04]  /*3720*/  IMAD.WIDE.U32 R2, R7, 0x10, R2 ;  /* 0x0000001007027825 */ /* 0x004fc800078e0002 */
[----:B---3--:R-:W-:Y:S01]  /*3730*/  IMAD.WIDE.U32 R4, R7, 0x10, R4 ;  /* 0x0000001007047825 */ /* 0x008fe200078e0004 */
        /* <DEDUP_REMOVED lines=13> */
.L_x_2815:
[----:B------:R-:W-:Y:S01]  /*3810*/  HFMA2.MMA R89, -RZ, RZ, 0, 9.5367431640625e-07 ;  /* 0x00000010ff597435 */ /* 0x000fe200000001ff */
[----:B------:R-:W-:Y:S01]  /*3820*/  IMAD.MOV.U32 R88, RZ, RZ, R80 ;  /* 0x000000ffff587224 */ /* 0x000fe200078e0050 */
[----:B------:R-:W-:Y:S01]  /*3830*/  MOV R90, 0x1f ;  /* 0x0000001f005a7802 */ /* 0x000fe20000000f00 */
[----:B------:R-:W-:-:S08]  /*3840*/  IMAD.MOV.U32 R85, RZ, RZ, -0x1 ;  /* 0xffffffffff557424 */ /* 0x000fd000078e00ff */
[----:B-----5:R-:W-:Y:S05]  /*3850*/  WARPSYNC.COLLECTIVE R85, `(.L_x_2822) ;  /* 0x0000000055087348 */ /* 0x020fea0003c00000 */
[----:B------:R0:W1:Y:S02]  /*3860*/  SHFL.DOWN P3, R87, R88, R89, R90 ;  /* 0x0800005958577389 */ /* 0x000064000006005a */
[----:B01---5:R-:W-:Y:S01]  /*3870*/  ENDCOLLECTIVE ;  /* 0x000000000000791b */ /* 0x023fe20003800000 */
.L_x_2822:
[----:B------:R-:W-:Y:S02]  /*3880*/  MOV R88, R77 ;  /* 0x0000004d00587202 */ /* 0x000fe40000000f00 */
[----:B------:R-:W-:-:S07]  /*3890*/  MOV R79, R87 ;  /* 0x00000057004f7202 */ /* 0x000fce0000000f00 */
[----:B------:R-:W-:Y:S05]  /*38a0*/  WARPSYNC.COLLECTIVE R85, `(.L_x_2823) ;  /* 0x0000000055087348 */ /* 0x000fea0003c00000 */
[----:B------:R0:W1:Y:S02]  /*38b0*/  SHFL.DOWN P3, R87, R88, R89, R90 ;  /* 0x0800005958577389 */ /* 0x000064000006005a */
[----:B01----:R-:W-:Y:S01]  /*38c0*/  ENDCOLLECTIVE ;  /* 0x000000000000791b */ /* 0x003fe20003800000 */
.L_x_2823:
[----:B------:R-:W-:Y:S01]  /*38d0*/  FADD.FTZ R79, R80, R79 ;  /* 0x0000004f504f7221 */ /* 0x000fe20000010000 */
[----:B------:R-:W-:-:S04]  /*38e0*/  HFMA2.MMA R89, -RZ, RZ, 0, 4.76837158203125e-07 ;  /* 0x00000008ff597435 */ /* 0x000fc800000001ff */
[----:B------:R-:W-:Y:S01]  /*38f0*/  MOV R88, R79 ;  /* 0x0000004f00587202 */ /* 0x000fe20000000f00 */
[----:B------:R-:W-:-:S07]  /*3900*/  IMAD.MOV.U32 R78, RZ, RZ, R87 ;  /* 0x000000ffff4e7224 */ /* 0x000fce00078e0057 */
[----:B------:R-:W-:Y:S05]  /*3910*/  WARPSYNC.COLLECTIVE R85, `(.L_x_2824) ;  /* 0x0000000055087348 */ /* 0x000fea0003c00000 */
[----:B------:R0:W1:Y:S02]  /*3920*/  SHFL.DOWN P3, R87, R88, R89, R90 ;  /* 0x0800005958577389 */ /* 0x000064000006005a */
[----:B01----:R-:W-:Y:S01]  /*3930*/  ENDCOLLECTIVE ;  /* 0x000000000000791b */ /* 0x003fe20003800000 */
.L_x_2824:
[----:B------:R-:W-:-:S05]  /*3940*/  FADD.FTZ R78, R77, R78 ;  /* 0x0000004e4d4e7221 */ /* 0x000fca0000010000 */
[----:B------:R-:W-:Y:S01]  /*3950*/  MOV R88, R78 ;  /* 0x0000004e00587202 */ /* 0x000fe20000000f00 */
[----:B------:R-:W-:-:S07]  /*3960*/  IMAD.MOV.U32 R84, RZ, RZ, R87 ;  /* 0x000000ffff547224 */ /* 0x000fce00078e0057 */
[----:B------:R-:W-:Y:S05]  /*3970*/  WARPSYNC.COLLECTIVE R85, `(.L_x_2825) ;  /* 0x0000000055087348 */ /* 0x000fea0003c00000 */
[----:B------:R0:W1:Y:S02]  /*3980*/  SHFL.DOWN P3, R87, R88, R89, R90 ;  /* 0x0800005958577389 */ /* 0x000064000006005a */
[----:B01----:R-:W-:Y:S01]  /*3990*/  ENDCOLLECTIVE ;  /* 0x000000000000791b */ /* 0x003fe20003800000 */
.L_x_2825:
[----:B------:R-:W-:Y:S01]  /*39a0*/  FADD.FTZ R84, R79, R84 ;  /* 0x000000544f547221 */ /* 0x000fe20000010000 */
[----:B------:R-:W-:-:S03]  /*39b0*/  HFMA2.MMA R89, -RZ, RZ, 0, 2.384185791015625e-07 ;  /* 0x00000004ff597435 */ /* 0x000fc600000001ff */
[----:B------:R-:W-:Y:S01]  /*39c0*/  IMAD.MOV.U32 R88, RZ, RZ, R84 ;  /* 0x000000ffff587224 */ /* 0x000fe200078e0054 */
[----:B------:R-:W-:-:S07]  /*39d0*/  MOV R81, R87 ;  /* 0x0000005700517202 */ /* 0x000fce0000000f00 */
[----:B------:R-:W-:Y:S05]  /*39e0*/  WARPSYNC.COLLECTIVE R85, `(.L_x_2826) ;  /* 0x0000000055087348 */ /* 0x000fea0003c00000 */
[----:B------:R0:W1:Y:S02]  /*39f0*/  SHFL.DOWN P3, R87, R88, R89, R90 ;  /* 0x0800005958577389 */ /* 0x000064000006005a */
[----:B01----:R-:W-:Y:S01]  /*3a00*/  ENDCOLLECTIVE ;  /* 0x000000000000791b */ /* 0x003fe20003800000 */
.L_x_2826:
[----:B------:R-:W-:-:S04]  /*3a10*/  FADD.FTZ R81, R78, R81 ;  /* 0x000000514e517221 */ /* 0x000fc80000010000 */
[----:B------:R-:W-:Y:S01]  /*3a20*/  IMAD.MOV.U32 R88, RZ, RZ, R81 ;  /* 0x000000ffff587224 */ /* 0x000fe200078e0051 */
[----:B------:R-:W-:-:S07]  /*3a30*/  MOV R83, R87 ;  /* 0x0000005700537202 */ /* 0x000fce0000000f00 */
[----:B------:R-:W-:Y:S05]  /*3a40*/  WARPSYNC.COLLECTIVE R85, `(.L_x_2827) ;  /* 0x0000000055087348 */ /* 0x000fea0003c00000 */
[----:B------:R0:W1:Y:S02]  /*3a50*/  SHFL.DOWN P3, R87, R88, R89, R90 ;  /* 0x0800005958577389 */ /* 0x000064000006005a */
[----:B01----:R-:W-:Y:S01]  /*3a60*/  ENDCOLLECTIVE ;  /* 0x000000000000791b */ /* 0x003fe20003800000 */
.L_x_2827:
[----:B------:R-:W-:-:S05]  /*3a70*/  FADD.FTZ R83, R84, R83 ;  /* 0x0000005354537221 */ /* 0x000fca0000010000 */
[----:B------:R-:W-:Y:S01]  /*3a80*/  MOV R88, R83 ;  /* 0x0000005300587202 */ /* 0x000fe20000000f00 */
[----:B------:R-:W-:Y:S01]  /*3a90*/  IMAD.MOV.U32 R89, RZ, RZ, 0x2 ;  /* 0x00000002ff597424 */ /* 0x000fe200078e00ff */
[----:B------:R-:W-:-:S07]  /*3aa0*/  MOV R86, R87 ;  /* 0x0000005700567202 */ /* 0x000fce0000000f00 */
[----:B------:R-:W-:Y:S05]  /*3ab0*/  WARPSYNC.COLLECTIVE R85, `(.L_x_2828) ;  /* 0x0000000055087348 */ /* 0x000fea0003c00000 */
[----:B------:R0:W1:Y:S02]  /*3ac0*/  SHFL.DOWN P3, R87, R88, R89, R90 ;  /* 0x0800005958577389 */ /* 0x000064000006005a */
[----:B01----:R-:W-:Y:S01]  /*3ad0*/  ENDCOLLECTIVE ;  /* 0x000000000000791b */ /* 0x003fe20003800000 */
.L_x_2828:
[----:B------:R-:W-:-:S05]  /*3ae0*/  FADD.FTZ R86, R81, R86 ;  /* 0x0000005651567221 */ /* 0x000fca0000010000 */
[----:B------:R-:W-:Y:S02]  /*3af0*/  MOV R88, R86 ;  /* 0x0000005600587202 */ /* 0x000fe40000000f00 */
[----:B------:R-:W-:-:S07]  /*3b00*/  MOV R80, R87 ;  /* 0x0000005700507202 */ /* 0x000fce0000000f00 */
[----:B------:R-:W-:Y:S05]  /*3b10*/  WARPSYNC.COLLECTIVE R85, `(.L_x_2829) ;  /* 0x0000000055087348 */ /* 0x000fea0003c00000 */
[----:B------:R0:W1:Y:S02]  /*3b20*/  SHFL.DOWN P3, R87, R88, R89, R90 ;  /* 0x0800005958577389 */ /* 0x000064000006005a */
[----:B01----:R-:W-:Y:S01]  /*3b30*/  ENDCOLLECTIVE ;  /* 0x000000000000791b */ /* 0x003fe20003800000 */
.L_x_2829:
[----:B------:R-:W-:Y:S01]  /*3b40*/  FADD.FTZ R80, R83, R80 ;  /* 0x0000005053507221 */ /* 0x000fe20000010000 */
[----:B------:R-:W-:-:S04]  /*3b50*/  HFMA2.MMA R89, -RZ, RZ, 0, 5.9604644775390625e-08 ;  /* 0x00000001ff597435 */ /* 0x000fc800000001ff */
[----:B------:R-:W-:Y:S01]  /*3b60*/  MOV R88, R80 ;  /* 0x0000005000587202 */ /* 0x000fe20000000f00 */
[----:B------:R-:W-:-:S07]  /*3b70*/  IMAD.MOV.U32 R77, RZ, RZ, R87 ;  /* 0x000000ffff4d7224 */ /* 0x000fce00078e0057 */
[----:B------:R-:W-:Y:S05]  /*3b80*/  WARPSYNC.COLLECTIVE R85, `(.L_x_2830) ;  /* 0x0000000055087348 */ /* 0x000fea0003c00000 */
[----:B------:R0:W1:Y:S02]  /*3b90*/  SHFL.DOWN P3, R87, R88, R89, R90 ;  /* 0x0800005958577389 */ /* 0x000064000006005a */
[----:B01----:R-:W-:Y:S01]  /*3ba0*/  ENDCOLLECTIVE ;  /* 0x000000000000791b */ /* 0x003fe20003800000 */
.L_x_2830:
[----:B------:R-:W-:-:S05]  /*3bb0*/  FADD.FTZ R77, R86, R77 ;  /* 0x0000004d564d7221 */ /* 0x000fca0000010000 */
[----:B------:R-:W-:Y:S01]  /*3bc0*/  MOV R88, R77 ;  /* 0x0000004d00587202 */ /* 0x000fe20000000f00 */
[----:B------:R-:W-:-:S07]  /*3bd0*/  IMAD.MOV.U32 R79, RZ, RZ, R87 ;  /* 0x000000ffff4f7224 */ /* 0x000fce00078e0057 */
[----:B------:R-:W-:Y:S05]  /*3be0*/  WARPSYNC.COLLECTIVE R85, `(.L_x_2831) ;  /* 0x0000000055087348 */ /* 0x000fea0003c00000 */
[----:B------:R0:W1:Y:S02]  /*3bf0*/  SHFL.DOWN P3, R87, R88, R89, R90 ;  /* 0x0800005958577389 */ /* 0x000064000006005a */
[----:B01----:R-:W-:Y:S01]  /*3c00*/  ENDCOLLECTIVE ;  /* 0x000000000000791b */ /* 0x003fe20003800000 */
.L_x_2831:
[----:B------:R-:W-:Y:S01]  /*3c10*/  MOV R78, R87 ;  /* 0x00000057004e7202 */ /* 0x000fe20000000f00 */
[----:B------:R-:W-:Y:S06]  /*3c20*/  BRA `(.L_x_2832) ;  /* 0xffffffe000187947 */ /* 0x000fec000383ffff */
.L_x_2833:
        /* <DEDUP_REMOVED lines=13> */
.L_x_3321:


//--------------------- .text._ZN10layer_norm31ln_parallel_residual_bwd_kernelINS_13Kernel_traitsIfffffjLj6144ELj1ELj1ELj8ELj16ENS_18Kernel_traits_baseILj6144EfffffjLj256EEEEELb0ELb0ELb0EEEvNS_9BwdParamsE --------------------------
	.section	.text._ZN10layer_norm31ln_parallel_residual_bwd_kernelINS_13Kernel_traitsIfffffjLj6144ELj1ELj1ELj8ELj16ENS_18Kernel_traits_baseILj6144EfffffjLj256EEEEELb0ELb0ELb0EEEvNS_9BwdParamsE,"ax",@progbits
	.align	128
        .global         _ZN10layer_norm31ln_parallel_residual_bwd_kernelINS_13Kernel_traitsIfffffjLj6144ELj1ELj1ELj8ELj16ENS_18Kernel_traits_baseILj6144EfffffjLj256EEEEELb0ELb0ELb0EEEvNS_9BwdParamsE
        .type           _ZN10layer_norm31ln_parallel_residual_bwd_kernelINS_13Kernel_traitsIfffffjLj6144ELj1ELj1ELj8ELj16ENS_18Kernel_traits_baseILj6144EfffffjLj256EEEEELb0ELb0ELb0EEEvNS_9BwdParamsE,@function
        .size           _ZN10layer_norm31ln_parallel_residual_bwd_kernelINS_13Kernel_traitsIfffffjLj6144ELj1ELj1ELj8ELj16ENS_18Kernel_traits_baseILj6144EfffffjLj256EEEEELb0ELb0ELb0EEEvNS_9BwdParamsE,(.L_x_3322 - _ZN10layer_norm31ln_parallel_residual_bwd_kernelINS_13Kernel_traitsIfffffjLj6144ELj1ELj1ELj8ELj16ENS_18Kernel_traits_baseILj6144EfffffjLj256EEEEELb0ELb0ELb0EEEvNS_9BwdParamsE)
        .other          _ZN10layer_norm31ln_parallel_residual_bwd_kernelINS_13Kernel_traitsIfffffjLj6144ELj1ELj1ELj8ELj16ENS_18Kernel_traits_baseILj6144EfffffjLj256EEEEELb0ELb0ELb0EEEvNS_9BwdParamsE,@"STO_CUDA_ENTRY STV_DEFAULT"
_ZN10layer_norm31ln_parallel_residual_bwd_kernelINS_13Kernel_traitsIfffffjLj6144ELj1ELj1ELj8ELj16ENS_18Kernel_traits_baseILj6144EfffffjLj256EEEEELb0ELb0ELb0EEEvNS_9BwdParamsE:
.text._ZN10layer_norm31ln_parallel_residual_bwd_kernelINS_13Kernel_traitsIfffffjLj6144ELj1ELj1ELj8ELj16ENS_18Kernel_traits_baseILj6144EfffffjLj256EEEEELb0ELb0ELb0EEEvNS_9BwdParamsE:
        /* <DEDUP_REMOVED lines=22> */
[----:B------:R-:W-:Y:S02]  /*0160*/  MOV R33, R3 ;  /* 0x0000000300217202 */ /* 0x000fe40000000f00 */
[C---:B------:R-:W-:Y:S02]  /*0170*/  ISETP.GE.U32.AND P3, PT, R7.reuse, 0x500, PT ;  /* 0x000005000700780c */ /* 0x040fe40003f66070 */
[----:B------:R-:W-:Y:S01]  /*0180*/  ISETP.GE.U32.AND P4, PT, R7, 0x600, PT ;  /* 0x000006000700780c */ /* 0x000fe20003f86070 */
[----:B------:R-:W0:Y:S01]  /*0190*/  @P5 LDC.64 R4, c[0x0][0x260] ;  /* 0x00009800ff045b82 */ /* 0x000e220000000a00 */
[----:B------:R-:W-:Y:S02]  /*01a0*/  P2R R6, PR, RZ, 0x20 ;  /* 0x00000020ff067803 */ /* 0x000fe40000000000 */
[----:B------:R-:W-:-:S05]  /*01b0*/  P2R R11, PR, RZ, 0x10 ;  /* 0x00000010ff0b7803 */ /* 0x000fca0000000000 */
        /* <DEDUP_REMOVED lines=8> */
[----:B------:R-:W5:Y:S02]  /*0240*/  @P5 LDG.E.128 R164, desc[UR4][R8.64] ;  /* 0x0000000408a45981 */ /* 0x000f64000c1e1d00 */
[----:B------:R-:W2:Y:S01]  /*0250*/  @P1 LDC.64 R22, c[0x0][0x268] ;  /* 0x00009a00ff161b82 */ /* 0x000ea20000000a00 */
[----:B---3--:R-:W-:-:S05]  /*0260*/  @P0 IMAD.WIDE.U32 R16, R33, 0x10, R12 ;  /* 0x0000001021100825 */ /* 0x008fca00078e000c */
[----:B------:R-:W5:Y:S02]  /*0270*/  @P0 LDG.E.128 R160, desc[UR4][R16.64] ;  /* 0x0000000410a00981 */ /* 0x000f64000c1e1d00 */
[----:B------:R-:W3:Y:S01]  /*0280*/  @P2 LDC.64 R24, c[0x0][0x260] ;  /* 0x00009800ff182b82 */ /* 0x000ee20000000a00 */
[C---:B----4-:R-:W-:Y:S01]  /*0290*/  @P0 IMAD.WIDE.U32 R18, R33.reuse, 0x10, R14 ;  /* 0x0000001021120825 */ /* 0x050fe200078e000e */
[----:B------:R-:W-:-:S04]  /*02a0*/  @P0 IADD3 R33, R33, 0x100, RZ ;  /* 0x0000010021210810 */ /* 0x000fc80007ffe0ff */
[----:B------:R-:W5:Y:S02]  /*02b0*/  @P0 LDG.E.128 R156, desc[UR4][R18.64] ;  /* 0x00000004129c0981 */ /* 0x000f64000c1e1d00 */
[----:B------:R-:W4:Y:S01]  /*02c0*/  @P2 LDC.64 R26, c[0x0][0x268] ;  /* 0x00009a00ff1a2b82 */ /* 0x000f220000000a00 */
[----:B0-----:R-:W-:-:S05]  /*02d0*/  @P1 IMAD.WIDE.U32 R20, R33, 0x10, R20 ;  /* 0x0000001021141825 */ /* 0x001fca00078e0014 */
[----:B------:R-:W5:Y:S01]  /*02e0*/  @P1 LDG.E.128 R152, desc[UR4][R20.64] ;  /* 0x0000000414981981 */ /* 0x000f62000c1e1d00 */
[C---:B--2---:R-:W-:Y:S01]  /*02f0*/  @P1 IMAD.WIDE.U32 R22, R33.reuse, 0x10, R22 ;  /* 0x0000001021161825 */ /* 0x044fe200078e0016 */
[----:B------:R-:W-:Y:S01]  /*0300*/  @P1 IADD3 R33, R33, 0x100, RZ ;  /* 0x0000010021211810 */ /* 0x000fe20007ffe0ff */
[----:B------:R-:W0:Y:S03]  /*0310*/  @P3 LDC.64 R28, c[0x0][0x260] ;  /* 0x00009800ff1c3b82 */ /* 0x000e260000000a00 */
[----:B------:R-:W5:Y:S01]  /*0320*/  @P1 LDG.E.128 R148, desc[UR4][R22.64] ;  /* 0x0000000416941981 */ /* 0x000f62000c1e1d00 */
[----:B---3--:R-:W-:-:S04]  /*0330*/  @P2 IMAD.WIDE.U32 R24, R33, 0x10, R24 ;  /* 0x0000001021182825 */ /* 0x008fc800078e0018 */
[----:B------:R-:W2:Y:S01]  /*0340*/  @P3 LDC.64 R30, c[0x0][0x268] ;  /* 0x00009a00ff1e3b82 */ /* 0x000ea20000000a00 */
[----:B------:R-:W5:Y:S01]  /*0350*/  @P2 LDG.E.128 R144, desc[UR4][R24.64] ;  /* 0x0000000418902981 */ /* 0x000f62000c1e1d00 */
[C---:B----4-:R-:W-:Y:S01]  /*0360*/  @P2 IMAD.WIDE.U32 R26, R33.reuse, 0x10, R26 ;  /* 0x00000010211a2825 */ /* 0x050fe200078e001a */
[----:B------:R-:W-:-:S05]  /*0370*/  @P2 IADD3 R33, R33, 0x100, RZ ;  /* 0x0000010021212810 */ /* 0x000fca0007ffe0ff */
[----:B------:R-:W3:Y:S01]  /*0380*/  @P4 LDC.64 R12, c[0x0][0x260] ;  /* 0x00009800ff0c4b82 */ /* 0x000ee20000000a00 */
[----:B------:R-:W5:Y:S07]  /*0390*/  @P2 LDG.E.128 R140, desc[UR4][R26.64] ;  /* 0x000000041a8c2981 */ /* 0x000f6e000c1e1d00 */
[----:B------:R-:W4:Y:S01]  /*03a0*/  @P4 LDC.64 R14, c[0x0][0x268] ;  /* 0x00009a00ff0e4b82 */ /* 0x000f220000000a00 */
[----:B0-----:R-:W-:Y:S01]  /*03b0*/  @P3 IMAD.WIDE.U32 R28, R33, 0x10, R28 ;  /* 0x00000010211c3825 */ /* 0x001fe200078e001c */
[----:B-1----:R-:W-:-:S02]  /*03c0*/  LEA.HI R5, R0, UR6, RZ, 0x18 ;  /* 0x0000000600057c11 */ /* 0x002fc4000f8fc0ff */
[----:B------:R-:W-:Y:S02]  /*03d0*/  CS2R R120, SRZ ;  /* 0x0000000000787805 */ /* 0x000fe4000001ff00 */
[----:B------:R-:W-:Y:S02]  /*03e0*/  CS2R R122, SRZ ;  /* 0x00000000007a7805 */ /* 0x000fe4000001ff00 */
[----:B------:R-:W-:Y:S01]  /*03f0*/  CS2R R116, SRZ ;  /* 0x0000000000747805 */ /* 0x000fe2000001ff00 */
[----:B------:R0:W5:Y:S01]  /*0400*/  @P3 LDG.E.128 R136, desc[UR4][R28.64] ;  /* 0x000000041c883981 */ /* 0x000162000c1e1d00 */
[C---:B--2---:R-:W-:Y:S01]  /*0410*/  @P3 IMAD.WIDE.U32 R30, R33.reuse, 0x10, R30 ;  /* 0x00000010211e3825 */ /* 0x044fe200078e001e */
[----:B------:R-:W-:Y:S02]  /*0420*/  @P3 IADD3 R33, R33, 0x100, RZ ;  /* 0x0000010021213810 */ /* 0x000fe40007ffe0ff */
[----:B------:R-:W-:Y:S02]  /*0430*/  CS2R R118, SRZ ;  /* 0x0000000000767805 */ /* 0x000fe4000001ff00 */
[----:B------:R-:W-:-:S02]  /*0440*/  CS2R R112, SRZ ;  /* 0x0000000000707805 */ /* 0x000fc4000001ff00 */
[----:B------:R-:W-:Y:S01]  /*0450*/  CS2R R114, SRZ ;  /* 0x0000000000727805 */ /* 0x000fe2000001ff00 */
[----:B------:R1:W5:Y:S01]  /*0460*/  @P3 LDG.E.128 R132, desc[UR4][R30.64] ;  /* 0x000000041e843981 */ /* 0x000362000c1e1d00 */
[----:B---3--:R-:W-:-:S05]  /*0470*/  @P4 IMAD.WIDE.U32 R12, R33, 0x10, R12 ;  /* 0x00000010210c4825 */ /* 0x008fca00078e000c */
[----:B------:R2:W5:Y:S01]  /*0480*/  @P4 LDG.E.128 R128, desc[UR4][R12.64] ;  /* 0x000000040c804981 */ /* 0x000562000c1e1d00 */
[----:B----4-:R-:W-:-:S05]  /*0490*/  @P4 IMAD.WIDE.U32 R14, R33, 0x10, R14 ;  /* 0x00000010210e4825 */ /* 0x010fca00078e000e */
        /* <DEDUP_REMOVED lines=44> */
[----:B-1----:R-:W-:Y:S01]  /*0760*/  CS2R R30, SRZ ;  /* 0x00000000001e7805 */ /* 0x002fe2000001ff00 */
[----:B--2---:R-:W-:Y:S06]  /*0770*/  @P4 BRA `(.L_x_2834) ;  /* 0x0000002c00244947 */ /* 0x004fec0003800000 */
[----:B------:R-:W0:Y:S01]  /*0780*/  LDC.U8 R4, c[0x0][0x2a0] ;  /* 0x0000a800ff047b82 */ /* 0x000e220000000000 */
[----:B------:R-:W-:Y:S01]  /*0790*/  HFMA2.MMA R204, -RZ, RZ, 0, 5.9604644775390625e-08 ;  /* 0x00000001ffcc7435 */ /* 0x000fe200000001ff */
[----:B------:R-:W-:-:S10]  /*07a0*/  MOV R121, RZ ;  /* 0x000000ff00797202 */ /* 0x000fd40000000f00 */
.L_x_2860:
[----:B01234-:R-:W1:Y:S01]  /*07b0*/  LDC.64 R194, c[0x0][0x250] ;  /* 0x00009400ffc27b82 */ /* 0x01fe620000000a00 */
[----:B------:R-:W-:-:S07]  /*07c0*/  ISETP.NE.AND P4, PT, R6, RZ, PT ;  /* 0x000000ff0600720c */ /* 0x000fce0003f85270 */
[----:B------:R-:W2:Y:S01]  /*07d0*/  LDC.64 R192, c[0x0][0x258] ;  /* 0x00009600ffc07b82 */ /* 0x000ea20000000a00 */
[----:B-1----:R-:W-:-:S05]  /*07e0*/  IMAD.WIDE R194, R5, 0x4, R194 ;  /* 0x0000000405c27825 */ /* 0x002fca00078e02c2 */
[----:B-----5:R1:W5:Y:S01]  /*07f0*/  LDG.E R205, desc[UR4][R194.64] ;  /* 0x00000004c2cd7981 */ /* 0x020362000c1e1900 */
[----:B--2---:R-:W-:-:S05]  /*0800*/  IMAD.WIDE R192, R5, 0x4, R192 ;  /* 0x0000000405c07825 */ /* 0x004fca00078e02c0 */
        /* <DEDUP_REMOVED lines=9> */
[----:B-1----:R-:W-:Y:S06]  /*08a0*/  @!P4 BRA `(.L_x_2836) ;  /* 0x0000000000e4c947 */ /* 0x002fec0003800000 */
[----:B------:R-:W1:Y:S01]  /*08b0*/  LDC.64 R196, c[0x0][0x2c0] ;  /* 0x0000b000ffc47b82 */ /* 0x000e620000000a00 */
[----:B------:R-:W-:-:S04]  /*08c0*/  LEA R192, P4, R8, UR10, 0x4 ;  /* 0x0000000a08c07c11 */ /* 0x000fc8000f8820ff */
[----:B------:R-:W-:Y:S02]  /*08d0*/  LEA.HI.X R193, R8, UR11, RZ, 0x4, P4 ;  /* 0x0000000b08c17c11 */ /* 0x000fe4000a0f24ff */
[----:B0-----:R-:W-:Y:S01]  /*08e0*/  ISETP.NE.AND P4, PT, R4, RZ, PT ;  /* 0x000000ff0400720c */ /* 0x001fe20003f85270 */
[----:B------:R-:W0:Y:S03]  /*08f0*/  LDC.64 R200, c[0x0][0x2b8] ;  /* 0x0000ae00ffc87b82 */ /* 0x000e260000000a00 */
[----:B------:R-:W2:Y:S01]  /*0900*/  LDG.E.128 R192, desc[UR4][R192.64] ;  /* 0x00000004c0c07981 */ /* 0x000ea2000c1e1d00 */
[----:B-----5:R-:W-:Y:S02]  /*0910*/  FSEL R212, R205, RZ, !P4 ;  /* 0x000000ffcdd47208 */ /* 0x020fe40006000000 */
[----:B------:R-:W-:-:S04]  /*0920*/  ISETP.NE.U32.AND P4, PT, RZ, UR8, PT ;  /* 0x00000008ff007c0c */ /* 0x000fc8000bf85070 */
[----:B------:R-:W-:Y:S01]  /*0930*/  ISETP.NE.AND.EX P4, PT, RZ, UR9, PT, P4 ;  /* 0x00000009ff007c0c */ /* 0x000fe2000bf85340 */
[----:B-1----:R-:W-:-:S06]  /*0940*/  IMAD.WIDE.U32 R196, R8, 0x10, R196 ;  /* 0x0000001008c47825 */ /* 0x002fcc00078e00c4 */
[----:B------:R-:W3:Y:S06]  /*0950*/  LDG.E.128 R196, desc[UR4][R196.64] ;  /* 0x00000004c4c47981 */ /* 0x000eec000c1e1d00 */
[C---:B------:R-:W-:Y:S01]  /*0960*/  @P4 LEA R206, P5, R8.reuse, UR8, 0x4 ;  /* 0x0000000808ce4c11 */ /* 0x040fe2000f8a20ff */
[----:B0-----:R-:W-:-:S03]  /*0970*/  IMAD.WIDE.U32 R200, R8, 0x10, R200 ;  /* 0x0000001008c87825 */ /* 0x001fc600078e00c8 */
[----:B------:R-:W-:-:S03]  /*0980*/  @P4 LEA.HI.X R207, R8, UR9, RZ, 0x4, P5 ;  /* 0x0000000908cf4c11 */ /* 0x000fc6000a8f24ff */
[----:B------:R-:W4:Y:S04]  /*0990*/  LDG.E.128 R200, desc[UR4][R200.64] ;  /* 0x00000004c8c87981 */ /* 0x000f28000c1e1d00 */
[----:B------:R0:W5:Y:S01]  /*09a0*/  @P4 LDG.E.128 R24, desc[UR4][R206.64] ;  /* 0x00000004ce184981 */ /* 0x000162000c1e1d00 */
[C---:B--2---:R-:W-:Y:S01]  /*09b0*/  FADD.FTZ R224, -R212.reuse, R192 ;  /* 0x000000c0d4e07221 */ /* 0x044fe20000010100 */
[C---:B------:R-:W-:Y:S01]  /*09c0*/  FADD.FTZ R250, -R212.reuse, R195 ;  /* 0x000000c3d4fa7221 */ /* 0x040fe20000010100 */
[C---:B------:R-:W-:Y:S01]  /*09d0*/  FADD.FTZ R232, -R212.reuse, R193 ;  /* 0x000000c1d4e87221 */ /* 0x040fe20000010100 */
[----:B------:R-:W-:Y:S01]  /*09e0*/  FADD.FTZ R194, -R212, R194 ;  /* 0x000000c2d4c27221 */ /* 0x000fe20000010100 */
[C---:B------:R-:W-:Y:S02]  /*09f0*/  FMUL.FTZ R213, R7.reuse, R224 ;  /* 0x000000e007d57220 */ /* 0x040fe40000410000 */
[----:B------:R-:W-:Y:S01]  /*0a00*/  FMUL.FTZ R224, R7, R232 ;  /* 0x000000e807e07220 */ /* 0x000fe20000410000 */
[----:B---3--:R-:W-:Y:S01]  /*0a10*/  FMUL.FTZ R192, R165, R197 ;  /* 0x000000c5a5c07220 */ /* 0x008fe20000410000 */
[----:B------:R-:W-:Y:S01]  /*0a20*/  FMUL.FTZ R195, R164, R196 ;  /* 0x000000c4a4c37220 */ /* 0x000fe20000410000 */
[----:B------:R-:W-:-:S02]  /*0a30*/  FMUL.FTZ R193, R166, R198 ;  /* 0x000000c6a6c17220 */ /* 0x000fc40000410000 */
[----:B----4-:R-:W-:Y:S01]  /*0a40*/  FFMA.FTZ R225, R169, R201, R192 ;  /* 0x000000c9a9e17223 */ /* 0x010fe200000100c0 */
[----:B------:R-:W-:Y:S01]  /*0a50*/  FMUL.FTZ R192, R167, R199 ;  /* 0x000000c7a7c07220 */ /* 0x000fe20000410000 */
[----:B------:R-:W-:Y:S01]  /*0a60*/  FFMA.FTZ R212, R168, R200, R195 ;  /* 0x000000c8a8d47223 */ /* 0x000fe200000100c3 */
[----:B------:R-:W-:Y:S02]  /*0a70*/  FFMA.FTZ R238, R170, R202, R193 ;  /* 0x000000caaaee7223 */ /* 0x000fe400000100c1 */
[----:B------:R-:W-:Y:S01]  /*0a80*/  FFMA.FTZ R251, R171, R203, R192 ;  /* 0x000000cbabfb7223 */ /* 0x000fe200000100c0 */
[----:B------:R-:W-:Y:S01]  /*0a90*/  FADD.FTZ R192, RZ, R212 ;  /* 0x000000d4ffc07221 */ /* 0x000fe20000010000 */
[----:B------:R-:W-:Y:S01]  /*0aa0*/  FFMA.FTZ R193, R213, R212, RZ ;  /* 0x000000d4d5c17223 */ /* 0x000fe200000100ff */
[C---:B------:R-:W-:Y:S02]  /*0ab0*/  FMUL.FTZ R239, R7.reuse, R194 ;  /* 0x000000c207ef7220 */ /* 0x040fe40000410000 */
[----:B------:R-:W-:Y:S01]  /*0ac0*/  FADD.FTZ R195, R192, R225 ;  /* 0x000000e1c0c37221 */ /* 0x000fe20000010000 */
[----:B------:R-:W-:Y:S01]  /*0ad0*/  FFMA.FTZ R192, R224, R225, R193 ;  /* 0x000000e1e0c07223 */ /* 0x000fe200000100c1 */
[----:B------:R-:W-:-:S02]  /*0ae0*/  FMUL.FTZ R250, R7, R250 ;  /* 0x000000fa07fa7220 */ /* 0x000fc40000410000 */
        /* <DEDUP_REMOVED lines=21> */
.L_x_2836:
[----:B------:R-:W-:Y:S05]  /*0c40*/  BSYNC B0 ;  /* 0x0000000000007941 */ /* 0x000fea0003800000 */
.L_x_2835:
[----:B------:R-:W-:Y:S04]  /*0c50*/  BSSY B0, `(.L_x_2837) ;  /* 0x000003b000007945 */ /* 0x000fe80003800000 */
[----:B------:R-:W-:Y:S05]  /*0c60*/  @!P0 BRA `(.L_x_2838) ;  /* 0x0000000000e48947 */ /* 0x000fea0003800000 */
        /* <DEDUP_REMOVED lines=22> */
[----:B0-----:R-:W-:-:S02]  /*0dd0*/  FMUL.FTZ R222, R7, R236 ;  /* 0x000000ec07de7220 */ /* 0x001fc40000410000 */
[----:B------:R-:W-:Y:S01]  /*0de0*/  FMUL.FTZ R248, R7, R248 ;  /* 0x000000f807f87220 */ /* 0x000fe20000410000 */
[----:B---3--:R-:W-:Y:S01]  /*0df0*/  FMUL.FTZ R203, R156, R192 ;  /* 0x000000c09ccb7220 */ /* 0x008fe20000410000 */
[----:B------:R-:W-:Y:S01]  /*0e00*/  FADD.FTZ R44, R44, R192 ;  /* 0x000000c02c2c7221 */ /* 0x000fe20000010000 */
[----:B------:R-:W-:Y:S01]  /*0e10*/  FFMA.FTZ R68, R192, R15, R68 ;  /* 0x0000000fc0447223 */ /* 0x000fe20000010044 */
[----:B------:R-:W-:Y:S01]  /*0e20*/  FMUL.FTZ R192, R157, R193 ;  /* 0x000000c19dc07220 */ /* 0x000fe20000410000 */
[----:B------:R-:W-:Y:S01]  /*0e30*/  FADD.FTZ R45, R45, R193 ;  /* 0x000000c12d2d7221 */ /* 0x000fe20000010000 */
[----:B------:R-:W-:Y:S01]  /*0e40*/  FFMA.FTZ R69, R193, R222, R69 ;  /* 0x000000dec1457223 */ /* 0x000fe20000010045 */
[----:B------:R-:W-:Y:S01]  /*0e50*/  FMUL.FTZ R193, R158, R194 ;  /* 0x000000c29ec17220 */ /* 0x000fe20000410000 */
[----:B----4-:R-:W-:Y:S01]  /*0e60*/  FFMA.FTZ R223, R161, R197, R192 ;  /* 0x000000c5a1df7223 */ /* 0x010fe200000100c0 */
[----:B------:R-:W-:Y:S01]  /*0e70*/  FMUL.FTZ R192, R159, R195 ;  /* 0x000000c39fc07220 */ /* 0x000fe20000410000 */
[----:B------:R-:W-:Y:S01]  /*0e80*/  FFMA.FTZ R210, R160, R196, R203 ;  /* 0x000000c4a0d27223 */ /* 0x000fe200000100cb */
[----:B------:R-:W-:-:S02]  /*0e90*/  FFMA.FTZ R236, R162, R198, R193 ;  /* 0x000000c6a2ec7223 */ /* 0x000fc400000100c1 */
[----:B------:R-:W-:Y:S01]  /*0ea0*/  FFMA.FTZ R249, R163, R199, R192 ;  /* 0x000000c7a3f97223 */ /* 0x000fe200000100c0 */
        /* <DEDUP_REMOVED lines=21> */
.L_x_2838:
[----:B------:R-:W-:Y:S05]  /*1000*/  BSYNC B0 ;  /* 0x0000000000007941 */ /* 0x000fea0003800000 */
.L_x_2837:
        /* <DEDUP_REMOVED lines=20> */
[----:B------:R-:W-:-:S03]  /*1150*/  FADD.FTZ R246, -R208, R201 ;  /* 0x000000c9d0f67221 */ /* 0x000fc60000010100 */
[C---:B------:R-:W-:Y:S01]  /*1160*/  FMUL.FTZ R209, R7.reuse, R234 ;  /* 0x000000ea07d17220 */ /* 0x040fe20000410000 */
[C---:B------:R-:W-:Y:S01]  /*1170*/  FADD.FTZ R252, -R208.reuse, R203 ;  /* 0x000000cbd0fc7221 */ /* 0x040fe20000010100 */
[C---:B0-----:R-:W-:Y:S01]  /*1180*/  FMUL.FTZ R220, R7.reuse, R246 ;  /* 0x000000f607dc7220 */ /* 0x041fe20000410000 */
[----:B------:R-:W-:Y:S02]  /*1190*/  FADD.FTZ R202, -R208, R202 ;  /* 0x000000cad0ca7221 */ /* 0x000fe40000010100 */
        /* <DEDUP_REMOVED lines=34> */
.L_x_2840:
[----:B------:R-:W-:Y:S05]  /*13c0*/  BSYNC B0 ;  /* 0x0000000000007941 */ /* 0x000fea0003800000 */
.L_x_2839:
        /* <DEDUP_REMOVED lines=59> */
.L_x_2842:
[----:B------:R-:W-:Y:S05]  /*1780*/  BSYNC B0 ;  /* 0x0000000000007941 */ /* 0x000fea0003800000 */
.L_x_2841:
        /* <DEDUP_REMOVED lines=59> */
.L_x_2844:
[----:B------:R-:W-:Y:S05]  /*1b40*/  BSYNC B0 ;  /* 0x0000000000007941 */ /* 0x000fea0003800000 */
.L_x_2843:
[----:B------:R-:W-:Y:S01]  /*1b50*/  ISETP.NE.AND P4, PT, R11, RZ, PT ;  /* 0x000000ff0b00720c */ /* 0x000fe20003f85270 */
[----:B------:R-:W-:-:S12]  /*1b60*/  BSSY B0, `(.L_x_2845) ;  /* 0x000003a000007945 */ /* 0x000fd80003800000 */
[----:B------:R-:W-:Y:S05]  /*1b70*/  @!P4 BRA `(.L_x_2846) ;  /* 0x0000000000e0c947 */ /* 0x000fea0003800000 */
[----:B------:R-:W1:Y:S01]  /*1b80*/  LDC.64 R192, c[0x0][0x2c0] ;  /* 0x0000b000ffc07b82 */ /* 0x000e620000000a00 */
[----:B0-----:R-:W-:-:S04]  /*1b90*/  ISETP.NE.AND P4, PT, R4, RZ, PT ;  /* 0x000000ff0400720c */ /* 0x001fc80003f85270 */
[----:B-----5:R-:W-:Y:S02]  /*1ba0*/  FSEL R205, R205, RZ, !P4 ;  /* 0x000000ffcdcd7208 */ /* 0x020fe40006000000 */
[C---:B------:R-:W-:Y:S01]  /*1bb0*/  LEA R200, P4, R232.reuse, UR10, 0x4 ;  /* 0x0000000ae8c87c11 */ /* 0x040fe2000f8820ff */
[----:B------:R-:W0:Y:S03]  /*1bc0*/  LDC.64 R196, c[0x0][0x2b8] ;  /* 0x0000ae00ffc47b82 */ /* 0x000e260000000a00 */
[----:B------:R-:W-:Y:S02]  /*1bd0*/  LEA.HI.X R201, R232, UR11, RZ, 0x4, P4 ;  /* 0x0000000be8c97c11 */ /* 0x000fe4000a0f24ff */
[----:B------:R-:W-:-:S04]  /*1be0*/  ISETP.NE.U32.AND P4, PT, RZ, UR8, PT ;  /* 0x00000008ff007c0c */ /* 0x000fc8000bf85070 */
[----:B------:R-:W2:Y:S01]  /*1bf0*/  LDG.E.128 R200, desc[UR4][R200.64] ;  /* 0x00000004c8c87981 */ /* 0x000ea2000c1e1d00 */
        /* <DEDUP_REMOVED lines=9> */
[----:B------:R-:W-:-:S03]  /*1c90*/  FADD.FTZ R226, -R205, R201 ;  /* 0x000000c9cde27221 */ /* 0x000fc60000010100 */
[----:B------:R-:W-:Y:S01]  /*1ca0*/  FMUL.FTZ R13, R7, R12 ;  /* 0x0000000c070d7220 */ /* 0x000fe20000410000 */
[----:B------:R-:W-:Y:S01]  /*1cb0*/  FADD.FTZ R240, -R205, R203 ;  /* 0x000000cbcdf07221 */ /* 0x000fe20000010100 */
[----:B0-----:R-:W-:Y:S01]  /*1cc0*/  FMUL.FTZ R214, R7, R226 ;  /* 0x000000e207d67220 */ /* 0x001fe20000410000 */
        /* <DEDUP_REMOVED lines=10> */
[----:B------:R-:W-:Y:S01]  /*1d70*/  FMUL.FTZ R240, R7, R240 ;  /* 0x000000f007f07220 */ /* 0x000fe20000410000 */
[----:B------:R-:W-:Y:S01]  /*1d80*/  FADD.FTZ R202, -R205, R202 ;  /* 0x000000cacdca7221 */ /* 0x000fe20000010100 */
[----:B------:R-:W-:Y:S01]  /*1d90*/  FFMA.FTZ R241, R131, R199, R192 ;  /* 0x000000c783f17223 */ /* 0x000fe200000100c0 */
        /* <DEDUP_REMOVED lines=22> */
.L_x_2846:
[----:B------:R-:W-:Y:S05]  /*1f00*/  BSYNC B0 ;  /* 0x0000000000007941 */ /* 0x000fea0003800000 */
.L_x_2845:
[----:B------:R-:W-:Y:S01]  /*1f10*/  LOP3.LUT P4, RZ, R204, 0xff, RZ, 0xc0, !PT ;  /* 0x000000ffccff7812 */ /* 0x000fe2000788c0ff */
[----:B------:R-:W-:Y:S01]  /*1f20*/  UMOV UR13, 0xffffffff ;  /* 0xffffffff000d7882 */ /* 0x000fe20000000000 */
[----:B------:R-:W-:Y:S02]  /*1f30*/  SHF.R.U32.HI R193, RZ, 0x5, R0 ;  /* 0x00000005ffc17819 */ /* 0x000fe40000011600 */
[----:B------:R-:W-:Y:S02]  /*1f40*/  LOP3.LUT P5, RZ, R0, 0x1f, RZ, 0xc0, !PT ;  /* 0x0000001f00ff7812 */ /* 0x000fe400078ac0ff */
[----:B------:R-:W-:-:S07]  /*1f50*/  LOP3.LUT R192, R193, 0x7fffff8, RZ, 0xc0, !PT ;  /* 0x07fffff8c1c07812 */ /* 0x000fce00078ec0ff */
[----:B------:R-:W-:Y:S01]  /*1f60*/  @!P4 IADD3 R192, R192, 0x8, RZ ;  /* 0x00000008c0c0c810 */ /* 0x000fe20007ffe0ff */
[----:B------:R-:W-:Y:S06]  /*1f70*/  BRA.DIV UR13, `(.L_x_2847) ;  /* 0x0000001a0dbc7947 */ /* 0x000fec000b800000 */
        /* <DEDUP_REMOVED lines=18> */
.L_x_2881:
[----:B------:R-:W4:Y:S01]  /*20a0*/  S2R R195, SR_CgaCtaId ;  /* 0x0000000000c37919 */ /* 0x000f220000008800 */
[----:B------:R-:W-:Y:S01]  /*20b0*/  @!P5 LOP3.LUT R193, R193, 0x7, RZ, 0xc0, !PT ;  /* 0x00000007c1c1d812 */ /* 0x000fe200078ec0ff */
[----:B--2---:R-:W-:Y:S01]  /*20c0*/  FADD.FTZ R232, R201, R232 ;  /* 0x000000e8c9e87221 */ /* 0x004fe20000010000 */
[----:B------:R-:W-:Y:S01]  /*20d0*/  MOV R194, 0x400 ;  /* 0x0000040000c27802 */ /* 0x000fe20000000f00 */
[----:B---3--:R-:W-:Y:S01]  /*20e0*/  FADD.FTZ R233, R200, R233 ;  /* 0x000000e9c8e97221 */ /* 0x008fe20000010000 */
[----:B------:R-:W-:Y:S01]  /*20f0*/  @!P5 IADD3 R193, R192, R193, RZ ;  /* 0x000000c1c0c1d210 */ /* 0x000fe20007ffe0ff */
[----:B------:R-:W-:Y:S05]  /*2100*/  WARPSYNC.ALL ;  /* 0x0000000000007948 */ /* 0x000fea0003800000 */
[----:B------:R-:W-:Y:S01]  /*2110*/  ISETP.NE.AND P6, PT, R6, RZ, PT ;  /* 0x000000ff0600720c */ /* 0x000fe20003fc5270 */
[----:B------:R-:W-:Y:S01]  /*2120*/  BSSY B0, `(.L_x_2848) ;  /* 0x0000049000007945 */ /* 0x000fe20003800000 */
[----:B----4-:R-:W-:-:S04]  /*2130*/  LEA R194, R195, R194, 0x18 ;  /* 0x000000c2c3c27211 */ /* 0x010fc800078ec0ff */
[----:B------:R-:W-:-:S05]  /*2140*/  @!P5 LEA R252, R193, R194, 0x3 ;  /* 0x000000c2c1fcd211 */ /* 0x000fca00078e18ff */
[----:B------:R2:W-:Y:S01]  /*2150*/  @!P5 STS.64 [R252+0x6000], R232 ;  /* 0x006000e8fc00d388 */ /* 0x0005e20000000a00 */
[----:B------:R-:W-:Y:S01]  /*2160*/  BAR.SYNC.DEFER_BLOCKING 0x0 ;  /* 0x0000000000007b1d */ /* 0x000fe20000010000 */
[----:B0-----:R-:W-:Y:S02]  /*2170*/  ISETP.NE.AND P5, PT, R4, RZ, PT ;  /* 0x000000ff0400720c */ /* 0x001fe40003fa5270 */
[----:B--2---:R-:W-:-:S05]  /*2180*/  LEA R232, R192, R194, 0x3 ;  /* 0x000000c2c0e87211 */ /* 0x004fca00078e18ff */
[----:B------:R-:W0:Y:S04]  /*2190*/  LDS.128 R192, [R232+0x6000] ;  /* 0x00600000e8c07984 */ /* 0x000e280000000c00 */
[----:B------:R-:W2:Y:S04]  /*21a0*/  LDS.128 R196, [R232+0x6010] ;  /* 0x00601000e8c47984 */ /* 0x000ea80000000c00 */
[----:B-1----:R-:W1:Y:S04]  /*21b0*/  LDS.128 R200, [R232+0x6020] ;  /* 0x00602000e8c87984 */ /* 0x002e680000000c00 */
[----:B-----5:R-:W3:Y:S01]  /*21c0*/  LDS.128 R204, [R232+0x6030] ;  /* 0x00603000e8cc7984 */ /* 0x020ee20000000c00 */
[----:B0-----:R-:W-:-:S04]  /*21d0*/  FADD.FTZ R192, RZ, R192 ;  /* 0x000000c0ffc07221 */ /* 0x001fc80000010000 */
[----:B------:R-:W-:-:S04]  /*21e0*/  FADD.FTZ R192, R194, R192 ;  /* 0x000000c0c2c07221 */ /* 0x000fc80000010000 */
[----:B--2---:R-:W-:-:S04]  /*21f0*/  FADD.FTZ R192, R192, R196 ;  /* 0x000000c4c0c07221 */ /* 0x004fc80000010000 */
[----:B------:R-:W-:Y:S01]  /*2200*/  FADD.FTZ R233, R198, R192 ;  /* 0x000000c0c6e97221 */ /* 0x000fe20000010000 */
[----:B------:R-:W-:-:S03]  /*2210*/  FADD.FTZ R192, RZ, R193 ;  /* 0x000000c1ffc07221 */ /* 0x000fc60000010000 */
        /* <DEDUP_REMOVED lines=57> */
.L_x_2849:
[----:B------:R-:W-:Y:S05]  /*25b0*/  BSYNC B0 ;  /* 0x0000000000007941 */ /* 0x000fea0003800000 */
.L_x_2848:
        /* <DEDUP_REMOVED lines=44> */
.L_x_2851:
[----:B------:R-:W-:Y:S05]  /*2880*/  BSYNC B0 ;  /* 0x0000000000007941 */ /* 0x000fea0003800000 */
.L_x_2850:
        /* <DEDUP_REMOVED lines=44> */
.L_x_2853:
[----:B------:R-:W-:Y:S05]  /*2b50*/  BSYNC B0 ;  /* 0x0000000000007941 */ /* 0x000fea0003800000 */
.L_x_2852:
        /* <DEDUP_REMOVED lines=44> */
.L_x_2855:
[----:B------:R-:W-:Y:S05]  /*2e20*/  BSYNC B0 ;  /* 0x0000000000007941 */ /* 0x000fea0003800000 */
.L_x_2854:
        /* <DEDUP_REMOVED lines=44> */
.L_x_2857:
[----:B------:R-:W-:Y:S05]  /*30f0*/  BSYNC B0 ;  /* 0x0000000000007941 */ /* 0x000fea0003800000 */
.L_x_2856:
        /* <DEDUP_REMOVED lines=44> */
.L_x_2859:
[----:B------:R-:W-:Y:S05]  /*33c0*/  BSYNC B0 ;  /* 0x0000000000007941 */ /* 0x000fea0003800000 */
.L_x_2858:
[----:B------:R-:W-:Y:S02]  /*33d0*/  IADD3 R5, R5, UR16, RZ ;  /* 0x0000001005057c10 */ /* 0x000fe4000fffe0ff */
[----:B------:R-:W-:Y:S02]  /*33e0*/  SEL R204, RZ, 0x1, P4 ;  /* 0x00000001ffcc7807 */ /* 0x000fe40002000000 */
[----:B------:R-:W-:-:S13]  /*33f0*/  ISETP.GE.AND P4, PT, R5, UR17, PT ;  /* 0x0000001105007c0c */ /* 0x000fda000bf86270 */
[----:B------:R-:W-:Y:S05]  /*3400*/  @!P4 BRA `(.L_x_2860) ;  /* 0xffffffd000e8c947 */ /* 0x000fea000383ffff */
.L_x_2834:
[----:B------:R-:W0:Y:S01]  /*3410*/  S2R R0, SR_TID.X ;  /* 0x0000000000007919 */ /* 0x000e220000002100 */
[----:B------:R-:W0:Y:S01]  /*3420*/  S2UR UR13, SR_CTAID.X ;  /* 0x00000000000d79c3 */ /* 0x000e220000002500 */
[----:B------:R-:W-:Y:S01]  /*3430*/  ISETP.NE.AND P4, PT, R6, RZ, PT ;  /* 0x000000ff0600720c */ /* 0x000fe20003f85270 */
[----:B------:R-:W-:Y:S01]  /*3440*/  BSSY B0, `(.L_x_2861) ;  /* 0x0000013000007945 */ /* 0x000fe20003800000 */
[C---:B0-----:R-:W-:Y:S02]  /*3450*/  LEA.HI R3, R0.reuse, UR13, RZ, 0x18 ;  /* 0x0000000d00037c11 */ /* 0x041fe4000f8fc0ff */
[----:B------:R-:W-:-:S03]  /*3460*/  LOP3.LUT R13, R0, 0xff, RZ, 0xc0, !PT ;  /* 0x000000ff000d7812 */ /* 0x000fc600078ec0ff */
[----:B------:R-:W-:-:S05]  /*3470*/  IMAD R2, R3, R2, RZ ;  /* 0x0000000203027224 */ /* 0x000fca00078e02ff */
[----:B------:R-:W-:Y:S01]  /*3480*/  LEA.HI R13, R2, R13, RZ, 0x1e ;  /* 0x0000000d020d7211 */ /* 0x000fe200078ff0ff */
[----:B------:R-:W-:Y:S06]  /*3490*/  @!P4 BRA `(.L_x_2862) ;  /* 0x000000000034c947 */ /* 0x000fec0003800000 */
[----:B------:R-:W0:Y:S08]  /*34a0*/  LDC.64 R2, c[0x0][0x2d0] ;  /* 0x0000b400ff027b82 */ /* 0x000e300000000a00 */
[----:B------:R-:W1:Y:S08]  /*34b0*/  LDC.64 R4, c[0x0][0x2d8] ;  /* 0x0000b600ff047b82 */ /* 0x000e700000000a00 */
[----:B------:R-:W2:Y:S08]  /*34c0*/  LDC.64 R6, c[0x0][0x2e0] ;  /* 0x0000b800ff067b82 */ /* 0x000eb00000000a00 */
[----:B------:R-:W3:Y:S01]  /*34d0*/  LDC.64 R8, c[0x0][0x2e8] ;  /* 0x0000ba00ff087b82 */ /* 0x000ee20000000a00 */
[----:B0-----:R-:W-:-:S05]  /*34e0*/  IMAD.WIDE.U32 R2, R13, 0x10, R2 ;  /* 0x000000100d027825 */ /* 0x001fca00078e0002 */
[----:B------:R0:W-:Y:S01]  /*34f0*/  STG.E.128 desc[UR4][R2.64], R96 ;  /* 0x0000006002007986 */ /* 0x0001e2000c101d04 */
[----:B-1----:R-:W-:-:S05]  /*3500*/  IMAD.WIDE.U32 R4, R13, 0x10, R4 ;  /* 0x000000100d047825 */ /* 0x002fca00078e0004 */
[----:B------:R0:W-:Y:S01]  /*3510*/  STG.E.128 desc[UR4][R4.64], R120 ;  /* 0x0000007804007986 */ /* 0x0001e2000c101d04 */
[----:B--2---:R-:W-:-:S05]  /*3520*/  IMAD.WIDE.U32 R6, R13, 0x10, R6 ;  /* 0x000000100d067825 */ /* 0x004fca00078e0006 */
[----:B------:R0:W-:Y:S01]  /*3530*/  STG.E.128 desc[UR4][R6.64], R48 ;  /* 0x0000003006007986 */ /* 0x0001e2000c101d04 */
[C---:B---3--:R-:W-:Y:S01]  /*3540*/  IMAD.WIDE.U32 R8, R13.reuse, 0x10, R8 ;  /* 0x000000100d087825 */ /* 0x048fe200078e0008 */
[----:B------:R-:W-:-:S04]  /*3550*/  IADD3 R13, R13, 0x100, RZ ;  /* 0x000001000d0d7810 */ /* 0x000fc80007ffe0ff */
[----:B------:R0:W-:Y:S03]  /*3560*/  STG.E.128 desc[UR4][R8.64], R72 ;  /* 0x0000004808007986 */ /* 0x0001e6000c101d04 */
.L_x_2862:
[----:B------:R-:W-:Y:S05]  /*3570*/  BSYNC B0 ;  /* 0x0000000000007941 */ /* 0x000fea0003800000 */
.L_x_2861:
[----:B------:R-:W-:Y:S04]  /*3580*/  BSSY B0, `(.L_x_2863) ;  /* 0x000000f000007945 */ /* 0x000fe80003800000 */
[----:B------:R-:W-:Y:S05]  /*3590*/  @!P0 BRA `(.L_x_2864) ;  /* 0x0000000000348947 */ /* 0x000fea0003800000 */
[----:B0-----:R-:W0:Y:S08]  /*35a0*/  LDC.64 R2, c[0x0][0x2d0] ;  /* 0x0000b400ff027b82 */ /* 0x001e300000000a00 */
        /* <DEDUP_REMOVED lines=12> */
.L_x_2864:
[----:B------:R-:W-:Y:S05]  /*3670*/  BSYNC B0 ;  /* 0x0000000000007941 */ /* 0x000fea0003800000 */
.L_x_2863:
        /* <DEDUP_REMOVED lines=15> */
.L_x_2866:
[----:B------:R-:W-:Y:S05]  /*3770*/  BSYNC B0 ;  /* 0x0000000000007941 */ /* 0x000fea0003800000 */
.L_x_2865:
        /* <DEDUP_REMOVED lines=15> */
.L_x_2868:
[----:B------:R-:W-:Y:S05]  /*3870*/  BSYNC B0 ;  /* 0x0000000000007941 */ /* 0x000fea0003800000 */
.L_x_2867:
        /* <DEDUP_REMOVED lines=15> */
.L_x_2870:
[----:B------:R-:W-:Y:S05]  /*3970*/  BSYNC B0 ;  /* 0x0000000000007941 */ /* 0x000fea0003800000 */
.L_x_2869:
[----:B------:R-:W-:-:S13]  /*3980*/  ISETP.NE.AND P0, PT, R11, RZ, PT ;  /* 0x000000ff0b00720c */ /* 0x000fda0003f05270 */
[----:B------:R-:W-:Y:S05]  /*3990*/  @!P0 EXIT ;  /* 0x000000000000894d */ /* 0x000fea0003800000 */
[----:B0-----:R-:W0:Y:S08]  /*39a0*/  LDC.64 R2, c[0x0][0x2d0] ;  /* 0x0000b400ff027b82 */ /* 0x001e300000000a00 */
[----:B------:R-:W1:Y:S08]  /*39b0*/  LDC.64 R4, c[0x0][0x2d8] ;  /* 0x0000b600ff047b82 */ /* 0x000e700000000a00 */
[----:B------:R-:W2:Y:S08]  /*39c0*/  LDC.64 R6, c[0x0][0x2e0] ;  /* 0x0000b800ff067b82 */ /* 0x000eb00000000a00 */
[----:B------:R-:W3:Y:S01]  /*39d0*/  LDC.64 R8, c[0x0][0x2e8] ;  /* 0x0000ba00ff087b82 */ /* 0x000ee20000000a00 */
[----:B0-----:R-:W-:-:S05]  /*39e0*/  IMAD.WIDE.U32 R2, R13, 0x10, R2 ;  /* 0x000000100d027825 */ /* 0x001fca00078e0002 */
[----:B------:R-:W-:Y:S01]  /*39f0*/  STG.E.128 desc[UR4][R2.64], R76 ;  /* 0x0000004c02007986 */ /* 0x000fe2000c101d04 */
[----:B-1----:R-:W-:-:S05]  /*3a00*/  IMAD.WIDE.U32 R4, R13, 0x10, R4 ;  /* 0x000000100d047825 */ /* 0x002fca00078e0004 */
[----:B------:R-:W-:Y:S01]  /*3a10*/  STG.E.128 desc[UR4][R4.64], R100 ;  /* 0x0000006404007986 */ /* 0x000fe2000c101d04 */
[----:B--2---:R-:W-:-:S05]  /*3a20*/  IMAD.WIDE.U32 R6, R13, 0x10, R6 ;  /* 0x000000100d067825 */ /* 0x004fca00078e0006 */
[----:B------:R-:W-:Y:S01]  /*3a30*/  STG.E.128 desc[UR4][R6.64], R28 ;  /* 0x0000001c06007986 */ /* 0x000fe2000c101d04 */
[----:B---3--:R-:W-:-:S05]  /*3a40*/  IMAD.WIDE.U32 R8, R13, 0x10, R8 ;  /* 0x000000100d087825 */ /* 0x008fca00078e0008 */
[----:B------:R-:W-:Y:S01]  /*3a50*/  STG.E.128 desc[UR4][R8.64], R52 ;  /* 0x0000003408007986 */ /* 0x000fe2000c101d04 */
[----:B------:R-:W-:Y:S05]  /*3a60*/  EXIT ;  /* 0x000000000000794d */ /* 0x000fea0003800000 */
.L_x_2847:
[----:B------:R-:W-:Y:S01]  /*3a70*/  HFMA2.MMA R203, -RZ, RZ, 0, 9.5367431640625e-07 ;  /* 0x00000010ffcb7435 */ /* 0x000fe200000001ff */
[----:B------:R-:W-:Y:S02]  /*3a80*/  MOV R204, 0x1f ;  /* 0x0000001f00cc7802 */ /* 0x000fe40000000f00 */
[----:B------:R-:W-:-:S08]  /*3a90*/  MOV R202, 0xffffffff ;  /* 0xffffffff00ca7802 */ /* 0x000fd00000000f00 */
[----:B0----5:R-:W-:Y:S05]  /*3aa0*/  WARPSYNC.COLLECTIVE R202, `(.L_x_2871) ;  /* 0x00000000ca087348 */ /* 0x021fea0003c00000 */
[----:B------:R1:W2:Y:S02]  /*3ab0*/  SHFL.DOWN P6, R233, R207, R203, R204 ;  /* 0x080000cbcfe97389 */ /* 0x0002a400000c00cc */
[----:B012--5:R-:W-:Y:S01]  /*3ac0*/  ENDCOLLECTIVE ;  /* 0x000000000000791b */ /* 0x027fe20003800000 */
.L_x_2871:
[----:B------:R-:W-:-:S05]  /*3ad0*/  MOV R194, R233 ;  /* 0x000000e900c27202 */ /* 0x000fca0000000f00 */
[----:B------:R-:W-:Y:S01]  /*3ae0*/  FADD.FTZ R194, R194, R207 ;  /* 0x000000cfc2c27221 */ /* 0x000fe20000010000 */
[----:B------:R-:W-:-:S07]  /*3af0*/  MOV R207, R206 ;  /* 0x000000ce00cf7202 */ /* 0x000fce0000000f00 */
[----:B------:R-:W-:Y:S05]  /*3b00*/  WARPSYNC.COLLECTIVE R202, `(.L_x_2872) ;  /* 0x00000000ca087348 */ /* 0x000fea0003c00000 */
[----:B------:R0:W1:Y:S02]  /*3b10*/  SHFL.DOWN P6, R233, R207, R203, R204 ;  /* 0x080000cbcfe97389 */ /* 0x00006400000c00cc */
[----:B01----:R-:W-:Y:S01]  /*3b20*/  ENDCOLLECTIVE ;  /* 0x000000000000791b */ /* 0x003fe20003800000 */
.L_x_2872:
[----:B------:R-:W-:Y:S01]  /*3b30*/  HFMA2.MMA R203, -RZ, RZ, 0, 4.76837158203125e-07 ;  /* 0x00000008ffcb7435 */ /* 0x000fe200000001ff */
[----:B------:R-:W-:Y:S02]  /*3b40*/  MOV R207, R194 ;  /* 0x000000c200cf7202 */ /* 0x000fe40000000f00 */
[----:B------:R-:W-:-:S08]  /*3b50*/  MOV R195, R233 ;  /* 0x000000e900c37202 */ /* 0x000fd00000000f00 */
[----:B------:R-:W-:Y:S05]  /*3b60*/  WARPSYNC.COLLECTIVE R202, `(.L_x_2873) ;  /* 0x00000000ca087348 */ /* 0x000fea0003c00000 */
[----:B------:R0:W1:Y:S02]  /*3b70*/  SHFL.DOWN P6, R233, R207, R203, R204 ;  /* 0x080000cbcfe97389 */ /* 0x00006400000c00cc */
[----:B01----:R-:W-:Y:S01]  /*3b80*/  ENDCOLLECTIVE ;  /* 0x000000000000791b */ /* 0x003fe20003800000 */
.L_x_2873:
[----:B------:R-:W-:-:S05]  /*3b90*/  FADD.FTZ R195, R195, R206 ;  /* 0x000000cec3c37221 */ /* 0x000fca0000010000 */
[----:B------:R-:W-:Y:S02]  /*3ba0*/  MOV R207, R195 ;  /* 0x000000c300cf7202 */ /* 0x000fe40000000f00 */
[----:B------:R-:W-:-:S07]  /*3bb0*/  MOV R197, R233 ;  /* 0x000000e900c57202 */ /* 0x000fce0000000f00 */
[----:B------:R-:W-:Y:S05]  /*3bc0*/  WARPSYNC.COLLECTIVE R202, `(.L_x_2874) ;  /* 0x00000000ca087348 */ /* 0x000fea0003c00000 */
[----:B------:R0:W1:Y:S02]  /*3bd0*/  SHFL.DOWN P6, R233, R207, R203, R204 ;  /* 0x080000cbcfe97389 */ /* 0x00006400000c00cc */
[----:B01----:R-:W-:Y:S01]  /*3be0*/  ENDCOLLECTIVE ;  /* 0x000000000000791b */ /* 0x003fe20003800000 */
.L_x_2874:
[----:B------:R-:W-:Y:S01]  /*3bf0*/  FADD.FTZ R197, R194, R197 ;  /* 0x000000c5c2c57221 */ /* 0x000fe20000010000 */
[----:B------:R-:W-:-:S04]  /*3c00*/  HFMA2.MMA R203, -RZ, RZ, 0, 2.384185791015625e-07 ;  /* 0x00000004ffcb7435 */ /* 0x000fc800000001ff */
[----:B------:R-:W-:Y:S02]  /*3c10*/  MOV R207, R197 ;  /* 0x000000c500cf7202 */ /* 0x000fe40000000f00 */
[----:B------:R-:W-:-:S07]  /*3c20*/  MOV R196, R233 ;  /* 0x000000e900c47202 */ /* 0x000fce0000000f00 */
[----:B------:R-:W-:Y:S05]  /*3c30*/  WARPSYNC.COLLECTIVE R202, `(.L_x_2875) ;  /* 0x00000000ca087348 */ /* 0x000fea0003c00000 */
[----:B------:R0:W1:Y:S02]  /*3c40*/  SHFL.DOWN P6, R233, R207, R203, R204 ;  /* 0x080000cbcfe97389 */ /* 0x00006400000c00cc */
[----:B01----:R-:W-:Y:S01]  /*3c50*/  ENDCOLLECTIVE ;  /* 0x000000000000791b */ /* 0x003fe20003800000 */
.L_x_2875:
[----:B------:R-:W-:-:S05]  /*3c60*/  FADD.FTZ R196, R195, R196 ;  /* 0x000000c4c3c47221 */ /* 0x000fca0000010000 */
[----:B------:R-:W-:Y:S02]  /*3c70*/  MOV R207, R196 ;  /* 0x000000c400cf7202 */ /* 0x000fe40000000f00 */
[----:B------:R-:W-:-:S07]  /*3c80*/  MOV R198, R233 ;  /* 0x000000e900c67202 */ /* 0x000fce0000000f00 */
[----:B------:R-:W-:Y:S05]  /*3c90*/  WARPSYNC.COLLECTIVE R202, `(.L_x_2876) ;  /* 0x00000000ca087348 */ /* 0x000fea0003c00000 */
[----:B------:R0:W1:Y:S02]  /*3ca0*/  SHFL.DOWN P6, R233, R207, R203, R204 ;  /* 0x080000cbcfe97389 */ /* 0x00006400000c00cc */
[----:B01----:R-:W-:Y:S01]  /*3cb0*/  ENDCOLLECTIVE ;  /* 0x000000000000791b */ /* 0x003fe20003800000 */
.L_x_2876:
[----:B------:R-:W-:Y:S01]  /*3cc0*/  FADD.FTZ R198, R197, R198 ;  /* 0x000000c6c5c67221 */ /* 0x000fe20000010000 */
[----:B------:R-:W-:-:S04]  /*3cd0*/  HFMA2.MMA R203, -RZ, RZ, 0, 1.1920928955078125e-07 ;  /* 0x00000002ffcb7435 */ /* 0x000fc800000001ff */
[----:B------:R-:W-:Y:S02]  /*3ce0*/  MOV R207, R198 ;  /* 0x000000c600cf7202 */ /* 0x000fe40000000f00 */
[----:B------:R-:W-:-:S07]  /*3cf0*/  MOV R199, R233 ;  /* 0x000000e900c77202 */ /* 0x000fce0000000f00 */
[----:B------:R-:W-:Y:S05]  /*3d00*/  WARPSYNC.COLLECTIVE R202, `(.L_x_2877) ;  /* 0x00000000ca087348 */ /* 0x000fea0003c00000 */
[----:B------:R0:W1:Y:S02]  /*3d10*/  SHFL.DOWN P6, R233, R207, R203, R204 ;  /* 0x080000cbcfe97389 */ /* 0x00006400000c00cc */
[----:B01----:R-:W-:Y:S01]  /*3d20*/  ENDCOLLECTIVE ;  /* 0x000000000000791b */ /* 0x003fe20003800000 */
.L_x_2877:
[----:B------:R-:W-:-:S05]  /*3d30*/  FADD.FTZ R199, R196, R199 ;  /* 0x000000c7c4c77221 */ /* 0x000fca0000010000 */
[----:B------:R-:W-:Y:S02]  /*3d40*/  MOV R207, R199 ;  /* 0x000000c700cf7202 */ /* 0x000fe40000000f00 */
[----:B------:R-:W-:-:S07]  /*3d50*/  MOV R201, R233 ;  /* 0x000000e900c97202 */ /* 0x000fce0000000f00 */
[----:B------:R-:W-:Y:S05]  /*3d60*/  WARPSYNC.COLLECTIVE R202, `(.L_x_2878) ;  /* 0x00000000ca087348 */ /* 0x000fea0003c00000 */
[----:B------:R0:W1:Y:S02]  /*3d70*/  SHFL.DOWN P6, R233, R207, R203, R204 ;  /* 0x080000cbcfe97389 */ /* 0x00006400000c00cc */
[----:B01----:R-:W-:Y:S01]  /*3d80*/  ENDCOLLECTIVE ;  /* 0x000000000000791b */ /* 0x003fe20003800000 */
.L_x_2878:
[----:B------:R-:W-:Y:S01]  /*3d90*/  FADD.FTZ R201, R198, R201 ;  /* 0x000000c9c6c97221 */ /* 0x000fe20000010000 */
[----:B------:R-:W-:-:S04]  /*3da0*/  HFMA2.MMA R203, -RZ, RZ, 0, 5.9604644775390625e-08 ;  /* 0x00000001ffcb7435 */ /* 0x000fc800000001ff */
[----:B------:R-:W-:Y:S02]  /*3db0*/  MOV R207, R201 ;  /* 0x000000c900cf7202 */ /* 0x000fe40000000f00 */
[----:B------:R-:W-:-:S07]  /*3dc0*/  MOV R200, R233 ;  /* 0x000000e900c87202 */ /* 0x000fce0000000f00 */
[----:B------:R-:W-:Y:S05]  /*3dd0*/  WARPSYNC.COLLECTIVE R202, `(.L_x_2879) ;  /* 0x00000000ca087348 */ /* 0x000fea0003c00000 */
[----:B------:R0:W1:Y:S02]  /*3de0*/  SHFL.DOWN P6, R233, R207, R203, R204 ;  /* 0x080000cbcfe97389 */ /* 0x00006400000c00cc */
[----:B01----:R-:W-:Y:S01]  /*3df0*/  ENDCOLLECTIVE ;  /* 0x000000000000791b */ /* 0x003fe20003800000 */
.L_x_2879:
[----:B------:R-:W-:-:S05]  /*3e00*/  FADD.FTZ R200, R199, R200 ;  /* 0x000000c8c7c87221 */ /* 0x000fca0000010000 */
[----:B------:R-:W-:Y:S02]  /*3e10*/  MOV R207, R200 ;  /* 0x000000c800cf7202 */ /* 0x000fe40000000f00 */
[----:B------:R-:W-:-:S07]  /*3e20*/  MOV R232, R233 ;  /* 0x000000e900e87202 */ /* 0x000fce0000000f00 */
[----:B------:R-:W-:Y:S05]  /*3e30*/  WARPSYNC.COLLECTIVE R202, `(.L_x_2880) ;  /* 0x00000000ca087348 */ /* 0x000fea0003c00000 */
[----:B------:R0:W1:Y:S02]  /*3e40*/  SHFL.DOWN P6, R233, R207, R203, R204 ;  /* 0x080000cbcfe97389 */ /* 0x00006400000c00cc */
[----:B01----:R-:W-:Y:S01]  /*3e50*/  ENDCOLLECTIVE ;  /* 0x000000000000791b */ /* 0x003fe20003800000 */
.L_x_2880:
[----:B------:R-:W-:Y:S05]  /*3e60*/  BRA `(.L_x_2881) ;  /* 0xffffffe0008c7947 */ /* 0x000fea000383ffff */
.L_x_2882:
        /* <DEDUP_REMOVED lines=9> */
.L_x_3322:


//--------------------- .text._ZN10layer_norm31ln_parallel_residual_bwd_kernelINS_13Kernel_traitsIfffffjLj6144ELj1ELj1ELj8ELj16ENS_18Kernel_traits_baseILj6144EfffffjLj256EEEEELb0ELb0ELb1EEEvNS_9BwdParamsE --------------------------
	.section	.text._ZN10layer_norm31ln_parallel_residual_bwd_kernelINS_13Kernel_traitsIfffffjLj6144ELj1ELj1ELj8ELj16ENS_18Kernel_traits_baseILj6144EfffffjLj256EEEEELb0ELb0ELb1EEEvNS_9BwdParamsE,"ax",@progbits
	.align	128
        .global         _ZN10layer_norm31ln_parallel_residual_bwd_kernelINS_13Kernel_traitsIfffffjLj6144ELj1ELj1ELj8ELj16ENS_18Kernel_traits_baseILj6144EfffffjLj256EEEEELb0ELb0ELb1EEEvNS_9BwdParamsE
        .type           _ZN10layer_norm31ln_parallel_residual_bwd_kernelINS_13Kernel_traitsIfffffjLj6144ELj1ELj1ELj8ELj16ENS_18Kernel_traits_baseILj6144EfffffjLj256EEEEELb0ELb0ELb1EEEvNS_9BwdParamsE,@function
        .size           _ZN10layer_norm31ln_parallel_residual_bwd_kernelINS_13Kernel_traitsIfffffjLj6144ELj1ELj1ELj8ELj16ENS_18Kernel_traits_baseILj6144EfffffjLj256EEEEELb0ELb0ELb1EEEvNS_9BwdParamsE,(.L_x_3323 - _ZN10layer_norm31ln_parallel_residual_bwd_kernelINS_13Kernel_traitsIfffffjLj6144ELj1ELj1ELj8ELj16ENS_18Kernel_traits_baseILj6144EfffffjLj256EEEEELb0ELb0ELb1EEEvNS_9BwdParamsE)
        .other          _ZN10layer_norm31ln_parallel_residual_bwd_kernelINS_13Kernel_traitsIfffffjLj6144ELj1ELj1ELj8ELj16ENS_18Kernel_traits_baseILj6144EfffffjLj256EEEEELb0ELb0ELb1EEEvNS_9BwdParamsE,@"STO_CUDA_ENTRY STV_DEFAULT"
_ZN10layer_norm31ln_parallel_residual_bwd_kernelINS_13Kernel_traitsIfffffjLj6144ELj1ELj1ELj8ELj16ENS_18Kernel_traits_baseILj6144EfffffjLj256EEEEELb0ELb0ELb1EEEvNS_9BwdParamsE:
.text._ZN10layer_norm31ln_parallel_residual_bwd_kernelINS_13Kernel_traitsIfffffjLj6144ELj1ELj1ELj8ELj16ENS_18Kernel_traits_baseILj6144EfffffjLj256EEEEELb0ELb0ELb1EEEvNS_9BwdParamsE:
        /* <DEDUP_REMOVED lines=64> */
.L_x_2883:
        /* <DEDUP_REMOVED lines=12> */
[----:B------:R-:W-:-:S02]  /*04c0*/  CS2R R166, SRZ ;  /* 0x0000000000a67805 */ /* 0x000fc4000001ff00 */
[----:B------:R-:W-:Y:S02]  /*04d0*/  ISETP.NE.AND.EX P0, PT, RZ, UR5, PT, P0 ;  /* 0x00000005ff007c0c */ /* 0x000fe4000bf05300 */
        /* <DEDUP_REMOVED lines=57> */
[----:B------:R-:W-:-:S07]  /*0870*/  CS2R R2, SRZ ;  /* 0x0000000000027805 */ /* 0x000fce000001ff00 */
.L_x_2893:
[----:B--2---:R-:W0:Y:S01]  /*0880*/  LDC.64 R112, c[0x0][0x250] ;  /* 0x00009400ff707b82 */ /* 0x004e220000000a00 */
[----:B------:R-:W-:Y:S01]  /*0890*/  IMAD R0, R168, UR10, RZ ;  /* 0x0000000aa8007c24 */ /* 0x000fe2000f8e02ff */
[----:B------:R-:W-:-:S04]  /*08a0*/  LOP3.LUT R114, R252, 0xff, RZ, 0xc0, !PT ;  /* 0x000000fffc727812 */ /* 0x000fc800078ec0ff */
[----:B------:R-:W-:Y:S02]  /*08b0*/  SHF.R.S32.HI R115, RZ, 0x1f, R0 ;  /* 0x0000001fff737819 */ /* 0x000fe40000011400 */
[----:B------:R-:W1:Y:S02]  /*08c0*/  LDC.64 R196, c[0x0][0x238] ;  /* 0x00008e00ffc47b82 */ /* 0x000e640000000a00 */
[----:B------:R-:W-:-:S04]  /*08d0*/  LEA.HI R115, R115, R0, RZ, 0x2 ;  /* 0x0000000073737211 */ /* 0x000fc800078f10ff */
[----:B------:R-:W-:Y:S02]  /*08e0*/  LEA.HI.SX32 R177, R115, R114, 0x1e ;  /* 0x0000007273b17211 */ /* 0x000fe400078ff2ff */
[----:B------:R-:W2:Y:S08]  /*08f0*/  LDC.64 R118, c[0x0][0x258] ;  /* 0x00009600ff767b82 */ /* 0x000eb00000000a00 */
[----:B------:R-:W3:Y:S01]  /*0900*/  LDC.64 R152, c[0x0][0x2c0] ;  /* 0x0000b000ff987b82 */ /* 0x000ee20000000a00 */
[----:B0-----:R-:W-:-:S05]  /*0910*/  IMAD.WIDE R112, R168, 0x4, R112 ;  /* 0x00000004a8707825 */ /* 0x001fca00078e0270 */
[----:B------:R1:W4:Y:S02]  /*0920*/  LDG.E R188, desc[UR6][R112.64] ;  /* 0x0000000670bc7981 */ /* 0x000324000c1e1900 */
[----:B------:R-:W0:Y:S01]  /*0930*/  LDC.64 R154, c[0x0][0x2b8] ;  /* 0x0000ae00ff9a7b82 */ /* 0x000e220000000a00 */
[----:B-1----:R-:W-:-:S04]  /*0940*/  IMAD.WIDE.U32 R112, R177, 0x10, R196 ;  /* 0x00000010b1707825 */ /* 0x002fc800078e00c4 */
[----:B--2---:R-:W-:Y:S02]  /*0950*/  IMAD.WIDE R118, R168, 0x4, R118 ;  /* 0x00000004a8767825 */ /* 0x004fe400078e0276 */
[----:B------:R-:W2:Y:S02]  /*0960*/  LDG.E.128 R112, desc[UR6][R112.64] ;  /* 0x0000000670707981 */ /* 0x000ea4000c1e1d00 */
[C---:B---3--:R-:W-:Y:S01]  /*0970*/  IMAD.WIDE.U32 R116, R177.reuse, 0x10, R152 ;  /* 0x00000010b1747825 */ /* 0x048fe200078e0098 */
[C---:B------:R-:W-:Y:S01]  /*0980*/  IADD3 R176, R177.reuse, 0x100, RZ ;  /* 0x00000100b1b07810 */ /* 0x040fe20007ffe0ff */
[----:B------:R-:W3:Y:S02]  /*0990*/  LDG.E R0, desc[UR6][R118.64] ;  /* 0x0000000676007981 */ /* 0x000ee4000c1e1900 */
[----:B0-----:R-:W-:Y:S02]  /*09a0*/  IMAD.WIDE.U32 R120, R177, 0x10, R154 ;  /* 0x00000010b1787825 */ /* 0x001fe400078e009a */
[----:B------:R-:W3:Y:S02]  /*09b0*/  LDG.E.128 R116, desc[UR6][R116.64] ;  /* 0x0000000674747981 */ /* 0x000ee4000c1e1d00 */
[----:B------:R-:W-:-:S02]  /*09c0*/  IMAD.WIDE.U32 R128, R176, 0x10, R152 ;  /* 0x00000010b0807825 */ /* 0x000fc400078e0098 */
[----:B------:R-:W3:Y:S02]  /*09d0*/  LDG.E.128 R120, desc[UR6][R120.64] ;  /* 0x0000000678787981 */ /* 0x000ee4000c1e1d00 */
        /* <DEDUP_REMOVED lines=9> */
[----:B------:R-:W-:Y:S01]  /*0a70*/  IMAD.WIDE.U32 R144, R175, 0x10, R154 ;  /* 0x00000010af907825 */ /* 0x000fe200078e009a */
[----:B------:R-:W-:Y:S01]  /*0a80*/  IADD3 R169, R177, 0x300, RZ ;  /* 0x00000300b1a97810 */ /* 0x000fe20007ffe0ff */
[----:B------:R-:W3:Y:S04]  /*0a90*/  LDG.E.128 R140, desc[UR6][R140.64] ;  /* 0x000000068c8c7981 */ /* 0x000ee8000c1e1d00 */
[----:B------:R-:W3:Y:S01]  /*0aa0*/  LDG.E.128 R144, desc[UR6][R144.64] ;  /* 0x0000000690907981 */ /* 0x000ee2000c1e1d00 */
[----:B------:R-:W-:-:S04]  /*0ab0*/  IMAD.WIDE.U32 R148, R169, 0x10, R196 ;  /* 0x00000010a9947825 */ /* 0x000fc800078e00c4 */
[C---:B------:R-:W-:Y:S02]  /*0ac0*/  IMAD.WIDE.U32 R152, R169.reuse, 0x10, R152 ;  /* 0x00000010a9987825 */ /* 0x040fe400078e0098 */
[----:B------:R-:W3:Y:S02]  /*0ad0*/  LDG.E.128 R148, desc[UR6][R148.64] ;  /* 0x0000000694947981 */ /* 0x000ee4000c1e1d00 */
[----:B------:R-:W-:Y:S02]  /*0ae0*/  IMAD.WIDE.U32 R156, R169, 0x10, R154 ;  /* 0x00000010a99c7825 */ /* 0x000fe400078e009a */
[----:B------:R-:W3:Y:S04]  /*0af0*/  LDG.E.128 R152, desc[UR6][R152.64] ;  /* 0x0000000698987981 */ /* 0x000ee8000c1e1d00 */
[----:B------:R-:W3:Y:S01]  /*0b00*/  LDG.E.128 R156, desc[UR6][R156.64] ;  /* 0x000000069c9c7981 */ /* 0x000ee2000c1e1d00 */
[----:B------:R-:W-:-:S02]  /*0b10*/  ISETP.NE.AND P3, PT, RZ, UR11, PT ;  /* 0x0000000bff007c0c */ /* 0x000fc4000bf65270 */
[----:B------:R-:W-:Y:S02]  /*0b20*/  LOP3.LUT P1, RZ, R174, 0xff, RZ, 0xc0, !PT ;  /* 0x000000ffaeff7812 */ /* 0x000fe4000782c0ff */
[----:B----4-:R-:W-:-:S05]  /*0b30*/  FSEL R188, R188, RZ, !P3 ;  /* 0x000000ffbcbc7208 */ /* 0x010fca0005800000 */
[C---:B--2---:R-:W-:Y:S01]  /*0b40*/  FADD.FTZ R179, -R188.reuse, R112 ;  /* 0x00000070bcb37221 */ /* 0x044fe20000010100 */
[----:B------:R-:W-:-:S03]  /*0b50*/  FADD.FTZ R113, -R188, R113 ;  /* 0x00000071bc717221 */ /* 0x000fc60000010100 */
[----:B---3--:R-:W-:Y:S01]  /*0b60*/  FMUL.FTZ R174, R0, R179 ;  /* 0x000000b300ae7220 */ /* 0x008fe20000410000 */
[----:B-----5:R-:W-:-:S04]  /*0b70*/  FMUL.FTZ R179, R52, R116 ;  /* 0x0000007434b37220 */ /* 0x020fc80000410000 */
[----:B------:R-:W-:Y:S01]  /*0b80*/  FFMA.FTZ R178, R76, R120, R179 ;  /* 0x000000784cb27223 */ /* 0x000fe200000100b3 */
[----:B------:R-:W-:Y:S01]  /*0b90*/  FMUL.FTZ R179, R0, R113 ;  /* 0x0000007100b37220 */ /* 0x000fe20000410000 */
[----:B------:R-:W-:-:S04]  /*0ba0*/  FMUL.FTZ R113, R54, R118 ;  /* 0x0000007636717220 */ /* 0x000fc80000410000 */
[----:B------:R-:W-:Y:S01]  /*0bb0*/  FFMA.FTZ R182, R78, R122, R113 ;  /* 0x0000007a4eb67223 */ /* 0x000fe20000010071 */
[----:B------:R-:W-:Y:S01]  /*0bc0*/  FMUL.FTZ R113, R48, R128 ;  /* 0x0000008030717220 */ /* 0x000fe20000410000 */
[----:B------:R-:W-:-:S03]  /*0bd0*/  FMUL.FTZ R112, R49, R129 ;  /* 0x0000008131707220 */ /* 0x000fc60000410000 */
[----:B------:R-:W-:Y:S01]  /*0be0*/  FFMA.FTZ R186, R72, R132, R113 ;  /* 0x0000008448ba7223 */ /* 0x000fe20000010071 */
[----:B------:R-:W-:Y:S01]  /*0bf0*/  FADD.FTZ R113, -R188, R126 ;  /* 0x0000007ebc717221 */ /* 0x000fe20000010100 */
[----:B------:R-:W-:-:S03]  /*0c00*/  FFMA.FTZ R189, R73, R133, R112 ;  /* 0x0000008549bd7223 */ /* 0x000fc60000010070 */
[----:B------:R-:W-:Y:S02]  /*0c10*/  FMUL.FTZ R190, R0, R113 ;  /* 0x0000007100be7220 */ /* 0x000fe40000410000 */
[----:B------:R-:W0:Y:S01]  /*0c20*/  @P0 LDC.64 R112, c[0x0][0x2c8] ;  /* 0x0000b200ff700b82 */ /* 0x000e220000000a00 */
[C---:B------:R-:W-:Y:S01]  /*0c30*/  FADD.FTZ R185, -R188.reuse, R124 ;  /* 0x0000007cbcb97221 */ /* 0x040fe20000010100 */
[C---:B------:R-:W-:Y:S01]  /*0c40*/  FADD.FTZ R125, -R188.reuse, R125 ;  /* 0x0000007dbc7d7221 */ /* 0x040fe20000010100 */
[----:B------:R-:W-:Y:S02]  /*0c50*/  FADD.FTZ R115, -R188, R115 ;  /* 0x00000073bc737221 */ /* 0x000fe40000010100 */
[C---:B------:R-:W-:Y:S01]  /*0c60*/  FMUL.FTZ R185, R0.reuse, R185 ;  /* 0x000000b900b97220 */ /* 0x040fe20000410000 */
[C---:B------:R-:W-:Y:S01]  /*0c70*/  FMUL.FTZ R187, R0.reuse, R125 ;  /* 0x0000007d00bb7220 */ /* 0x040fe20000410000 */
[----:B------:R-:W-:Y:S01]  /*0c80*/  FMUL.FTZ R183, R0, R115 ;  /* 0x0000007300b77220 */ /* 0x000fe20000410000 */
[C---:B------:R-:W-:Y:S01]  /*0c90*/  FADD.FTZ R231, R128.reuse, R231 ;  /* 0x000000e780e77221 */ /* 0x040fe20000010000 */
[----:B------:R-:W-:Y:S01]  /*0ca0*/  FFMA.FTZ R217, R128, R185, R217 ;  /* 0x000000b980d97223 */ /* 0x000fe200000100d9 */
[C---:B------:R-:W-:Y:S01]  /*0cb0*/  FADD.FTZ R230, R129.reuse, R230 ;  /* 0x000000e681e67221 */ /* 0x040fe20000010000 */
[----:B------:R-:W-:Y:S01]  /*0cc0*/  FFMA.FTZ R216, R129, R187, R216 ;  /* 0x000000bb81d87223 */ /* 0x000fe200000100d8 */
[----:B------:R-:W-:Y:S01]  /*0cd0*/  FADD.FTZ R115, -R188, R136 ;  /* 0x00000088bc737221 */ /* 0x000fe20000010100 */
[----:B------:R-:W1:Y:S01]  /*0ce0*/  LDC.64 R128, c[0x0][0x2c0] ;  /* 0x0000b000ff807b82 */ /* 0x000e620000000a00 */
[C---:B------:R-:W-:Y:S01]  /*0cf0*/  FADD.FTZ R173, R132.reuse, R173 ;  /* 0x000000ad84ad7221 */ /* 0x040fe20000010000 */
[----:B------:R-:W-:Y:S01]  /*0d00*/  FFMA.FTZ R7, R132, R185, R7 ;  /* 0x000000b984077223 */ /* 0x000fe20000010007 */
[C---:B------:R-:W-:Y:S01]  /*0d10*/  FADD.FTZ R172, R133.reuse, R172 ;  /* 0x000000ac85ac7221 */ /* 0x040fe20000010000 */
[----:B------:R-:W-:Y:S01]  /*0d20*/  FFMA.FTZ R6, R133, R187, R6 ;  /* 0x000000bb85067223 */ /* 0x000fe20000010006 */
[----:B------:R-:W-:Y:S01]  /*0d30*/  FMUL.FTZ R194, R0, R115 ;  /* 0x0000007300c27220 */ /* 0x000fe20000410000 */
[----:B------:R-:W-:-:S02]  /*0d40*/  FMUL.FTZ R115, R44, R140 ;  /* 0x0000008c2c737220 */ /* 0x000fc40000410000 */
[----:B------:R-:W2:Y:S01]  /*0d50*/  LDC.64 R132, c[0x0][0x2b8] ;  /* 0x0000ae00ff847b82 */ /* 0x000ea20000000a00 */
[C---:B------:R-:W-:Y:S01]  /*0d60*/  FADD.FTZ R201, R144.reuse, R201 ;  /* 0x000000c990c97221 */ /* 0x040fe20000010000 */
[----:B------:R-:W-:Y:S01]  /*0d70*/  FFMA.FTZ R11, R144, R194, R11 ;  /* 0x000000c2900b7223 */ /* 0x000fe2000001000b */
[----:B------:R-:W-:Y:S01]  /*0d80*/  FFMA.FTZ R144, R68, R144, R115 ;  /* 0x0000009044907223 */ /* 0x000fe20000010073 */
[C---:B------:R-:W-:Y:S01]  /*0d90*/  FADD.FTZ R127, -R188.reuse, R127 ;  /* 0x0000007fbc7f7221 */ /* 0x040fe20000010100 */
[C---:B------:R-:W-:Y:S01]  /*0da0*/  FADD.FTZ R137, -R188.reuse, R137 ;  /* 0x00000089bc897221 */ /* 0x040fe20000010100 */
[C---:B------:R-:W-:Y:S01]  /*0db0*/  FADD.FTZ R115, -R188.reuse, R138 ;  /* 0x0000008abc737221 */ /* 0x040fe20000010100 */
[C---:B------:R-:W-:Y:S01]  /*0dc0*/  FADD.FTZ R139, -R188.reuse, R139 ;  /* 0x0000008bbc8b7221 */ /* 0x040fe20000010100 */
[----:B------:R-:W-:Y:S01]  /*0dd0*/  FADD.FTZ R181, -R188, R114 ;  /* 0x00000072bcb57221 */ /* 0x000fe20000010100 */
[----:B------:R-:W-:Y:S01]  /*0de0*/  FMUL.FTZ R192, R0, R127 ;  /* 0x0000007f00c07220 */ /* 0x000fe20000410000 */
[----:B0-----:R-:W-:-:S04]  /*0df0*/  @P0 IMAD.WIDE.U32 R112, R177, 0x10, R112 ;  /* 0x00000010b1700825 */ /* 0x001fc800078e0070 */
[C---:B------:R-:W-:Y:S01]  /*0e00*/  FMUL.FTZ R195, R0.reuse, R137 ;  /* 0x0000008900c37220 */ /* 0x040fe20000410000 */
[C---:B------:R-:W-:Y:S01]  /*0e10*/  FMUL.FTZ R138, R0.reuse, R115 ;  /* 0x00000073008a7220 */ /* 0x040fe20000410000 */
[----:B------:R-:W-:Y:S01]  /*0e20*/  FMUL.FTZ R139, R0, R139 ;  /* 0x0000008b008b7220 */ /* 0x000fe20000410000 */
[----:B------:R-:W-:Y:S01]  /*0e30*/  FMUL.FTZ R114, R51, R131 ;  /* 0x0000008333727220 */ /* 0x000fe20000410000 */
[----:B------:R-:W-:Y:S01]  /*0e40*/  IADD3 R136, R177, 0x400, RZ ;  /* 0x00000400b1887810 */ /* 0x000fe20007ffe0ff */
[----:B------:R-:W-:Y:S01]  /*0e50*/  FMUL.FTZ R125, R46, R142 ;  /* 0x0000008e2e7d7220 */ /* 0x000fe20000410000 */
[----:B------:R-:W-:Y:S01]  /*0e60*/  FMUL.FTZ R124, R47, R143 ;  /* 0x0000008f2f7c7220 */ /* 0x000fe20000410000 */
[----:B------:R-:W-:Y:S01]  /*0e70*/  FADD.FTZ R127, -R188, R148 ;  /* 0x00000094bc7f7221 */ /* 0x000fe20000010100 */
[----:B------:R-:W-:Y:S01]  /*0e80*/  IADD3 R137, R177, 0x500, RZ ;  /* 0x00000500b1897810 */ /* 0x000fe20007ffe0ff */
[C---:B------:R-:W-:Y:S01]  /*0e90*/  FADD.FTZ R203, R146.reuse, R203 ;  /* 0x000000cb92cb7221 */ /* 0x040fe20000010000 */
[-C--:B------:R-:W-:Y:S01]  /*0ea0*/  FFMA.FTZ R13, R146, R138.reuse, R13 ;  /* 0x0000008a920d7223 */ /* 0x080fe2000001000d */
[C---:B------:R-:W-:Y:S01]  /*0eb0*/  FADD.FTZ R243, R142.reuse, R243 ;  /* 0x000000f38ef37221 */ /* 0x040fe20000010000 */
[----:B------:R-:W-:Y:S01]  /*0ec0*/  FFMA.FTZ R223, R142, R138, R223 ;  /* 0x0000008a8edf7223 */ /* 0x000fe200000100df */
[C---:B------:R-:W-:Y:S01]  /*0ed0*/  FADD.FTZ R202, R147.reuse, R202 ;  /* 0x000000ca93ca7221 */ /* 0x040fe20000010000 */
[----:B------:R-:W-:Y:S01]  /*0ee0*/  FFMA.FTZ R12, R147, R139, R12 ;  /* 0x0000008b930c7223 */ /* 0x000fe2000001000c */
[----:B------:R-:W-:Y:S01]  /*0ef0*/  FFMA.FTZ R193, R75, R135, R114 ;  /* 0x000000874bc17223 */ /* 0x000fe20000010072 */
[----:B------:R0:W5:Y:S01]  /*0f00*/  @P0 LDG.E.128 R80, desc[UR6][R112.64] ;  /* 0x0000000670500981 */ /* 0x000162000c1e1d00 */
[----:B------:R-:W-:Y:S01]  /*0f10*/  FFMA.FTZ R146, R70, R146, R125 ;  /* 0x0000009246927223 */ /* 0x000fe2000001007d */
[----:B------:R-:W-:Y:S01]  /*0f20*/  FFMA.FTZ R147, R71, R147, R124 ;  /* 0x0000009347937223 */ /* 0x000fe2000001007c */
[----:B------:R-:W-:Y:S01]  /*0f30*/  FMUL.FTZ R142, R0, R127 ;  /* 0x0000007f008e7220 */ /* 0x000fe20000410000 */
[----:B------:R-:W-:Y:S01]  /*0f40*/  FMUL.FTZ R180, R53, R117 ;  /* 0x0000007535b47220 */ /* 0x000fe20000410000 */
[----:B------:R-:W-:Y:S01]  /*0f50*/  FMUL.FTZ R114, R45, R141 ;  /* 0x0000008d2d727220 */ /* 0x000fe20000410000 */
[----:B------:R-:W-:-:S04]  /*0f60*/  IMAD.WIDE.U32 R124, R137, 0x10, R196 ;  /* 0x00000010897c7825 */ /* 0x000fc800078e00c4 */
[----:B------:R-:W-:Y:S01]  /*0f70*/  FMUL.FTZ R127, R40, R152 ;  /* 0x00000098287f7220 */ /* 0x000fe20000410000 */
[----:B0-----:R-:W-:-:S04]  /*0f80*/  IMAD.WIDE.U32 R112, R136, 0x10, R196 ;  /* 0x0000001088707825 */ /* 0x001fc800078e00c4 */
[C---:B------:R-:W-:Y:S01]  /*0f90*/  FADD.FTZ R27, R120.reuse, R27 ;  /* 0x0000001b781b7221 */ /* 0x040fe20000010000 */
[----:B------:R-:W-:Y:S01]  /*0fa0*/  FFMA.FTZ R3, R120, R174, R3 ;  /* 0x000000ae78037223 */ /* 0x000fe20000010003 */
[C---:B------:R-:W-:Y:S01]  /*0fb0*/  FADD.FTZ R26, R121.reuse, R26 ;  /* 0x0000001a791a7221 */ /* 0x040fe20000010000 */
[----:B------:R-:W-:Y:S01]  /*0fc0*/  FFMA.FTZ R2, R121, R179, R2 ;  /* 0x000000b379027223 */ /* 0x000fe20000010002 */
[----:B------:R-:W-:Y:S01]  /*0fd0*/  FFMA.FTZ R180, R77, R121, R180 ;  /* 0x000000794db47223 */ /* 0x000fe200000100b4 */
[C---:B------:R-:W-:Y:S01]  /*0fe0*/  FADD.FTZ R200, R145.reuse, R200 ;  /* 0x000000c891c87221 */ /* 0x040fe20000010000 */
[----:B------:R-:W-:Y:S01]  /*0ff0*/  FFMA.FTZ R10, R145, R195, R10 ;  /* 0x000000c3910a7223 */ /* 0x000fe2000001000a */
[C---:B------:R-:W-:Y:S01]  /*1000*/  FADD.FTZ R205, R156.reuse, R205 ;  /* 0x000000cd9ccd7221 */ /* 0x040fe20000010000 */
[----:B------:R-:W-:Y:S01]  /*1010*/  FFMA.FTZ R15, R156, R142, R15 ;  /* 0x0000008e9c0f7223 */ /* 0x000fe2000001000f */
[----:B------:R-:W-:Y:S01]  /*1020*/  FFMA.FTZ R145, R69, R145, R114 ;  /* 0x0000009145917223 */ /* 0x000fe20000010072 */
[----:B-1----:R-:W-:-:S04]  /*1030*/  IMAD.WIDE.U32 R120, R136, 0x10, R128 ;  /* 0x0000001088787825 */ /* 0x002fc800078e0080 */
[----:B------:R-:W-:Y:S01]  /*1040*/  FFMA.FTZ R156, R64, R156, R127 ;  /* 0x0000009c409c7223 */ /* 0x000fe2000001007f */
[----:B------:R-:W-:Y:S01]  /*1050*/  FMUL.FTZ R181, R0, R181 ;  /* 0x000000b500b57220 */ /* 0x000fe20000410000 */
[----:B------:R-:W-:Y:S01]  /*1060*/  FMUL.FTZ R184, R55, R119 ;  /* 0x0000007737b87220 */ /* 0x000fe20000410000 */
[----:B------:R-:W3:Y:S01]  /*1070*/  LDG.E.128 R112, desc[UR6][R112.64] ;  /* 0x0000000670707981 */ /* 0x000ee2000c1e1d00 */
[C---:B------:R-:W-:Y:S01]  /*1080*/  FADD.FTZ R227, R116.reuse, R227 ;  /* 0x000000e374e37221 */ /* 0x040fe20000010000 */
[----:B------:R-:W-:Y:S02]  /*1090*/  FFMA.FTZ R213, R116, R174, R213 ;  /* 0x000000ae74d57223 */ /* 0x000fe400000100d5 */
[----:B------:R-:W4:Y:S01]  /*10a0*/  LDG.E.128 R124, desc[UR6][R124.64] ;  /* 0x000000067c7c7981 */ /* 0x000f22000c1e1d00 */
[C---:B------:R-:W-:Y:S01]  /*10b0*/  FADD.FTZ R226, R117.reuse, R226 ;  /* 0x000000e275e27221 */ /* 0x040fe20000010000 */
[----:B------:R-:W-:Y:S01]  /*10c0*/  FFMA.FTZ R212, R117, R179, R212 ;  /* 0x000000b375d47223 */ /* 0x000fe200000100d4 */
[----:B------:R-:W-:-:S04]  /*10d0*/  IMAD.WIDE.U32 R128, R137, 0x10, R128 ;  /* 0x0000001089807825 */ /* 0x000fc800078e0080 */
[C---:B------:R-:W-:Y:S01]  /*10e0*/  FADD.FTZ R171, R122.reuse, R171 ;  /* 0x000000ab7aab7221 */ /* 0x040fe20000010000 */
[----:B------:R-:W-:Y:S01]  /*10f0*/  FFMA.FTZ R5, R122, R181, R5 ;  /* 0x000000b57a057223 */ /* 0x000fe20000010005 */
[----:B------:R-:W-:Y:S01]  /*1100*/  FADD.FTZ R170, R123, R170 ;  /* 0x000000aa7baa7221 */ /* 0x000fe20000010000 */
[----:B--2---:R-:W-:-:S04]  /*1110*/  IMAD.WIDE.U32 R116, R136, 0x10, R132 ;  /* 0x0000001088747825 */ /* 0x004fc800078e0084 */
[----:B------:R-:W-:Y:S01]  /*1120*/  FFMA.FTZ R4, R123, R183, R4 ;  /* 0x000000b77b047223 */ /* 0x000fe20000010004 */
[----:B------:R-:W-:Y:S02]  /*1130*/  FFMA.FTZ R184, R79, R123, R184 ;  /* 0x0000007b4fb87223 */ /* 0x000fe400000100b8 */
[----:B------:R-:W2:Y:S01]  /*1140*/  LDG.E.128 R120, desc[UR6][R120.64] ;  /* 0x0000000678787981 */ /* 0x000ea2000c1e1d00 */
[----:B------:R-:W-:Y:S01]  /*1150*/  FMUL.FTZ R191, R50, R130 ;  /* 0x0000008232bf7220 */ /* 0x000fe20000410000 */
        /* <DEDUP_REMOVED lines=8> */
[----:B------:R-:W2:Y:S01]  /*11e0*/  LDG.E.128 R128, desc[UR6][R128.64] ;  /* 0x0000000680807981 */ /* 0x000ea2000c1e1d00 */
[----:B------:R-:W-:-:S03]  /*11f0*/  IMAD.WIDE.U32 R132, R137, 0x10, R132 ;  /* 0x0000001089847825 */ /* 0x000fc600078e0084 */
[----:B------:R-:W2:Y:S01]  /*1200*/  LDG.E.128 R116, desc[UR6][R116.64] ;  /* 0x0000000674747981 */ /* 0x000ea2000c1e1d00 */
[C---:B------:R-:W-:Y:S01]  /*1210*/  FADD.FTZ R199, R134.reuse, R199 ;  /* 0x000000c786c77221 */ /* 0x040fe20000010000 */
[----:B------:R-:W-:Y:S01]  /*1220*/  FFMA.FTZ R9, R134, R190, R9 ;  /* 0x000000be86097223 */ /* 0x000fe20000010009 */
[----:B------:R-:W-:Y:S01]  /*1230*/  FFMA.FTZ R191, R74, R134, R191 ;  /* 0x000000864abf7223 */ /* 0x000fe200000100bf */
[C---:B------:R-:W-:Y:S01]  /*1240*/  FADD.FTZ R198, R135.reuse, R198 ;  /* 0x000000c687c67221 */ /* 0x040fe20000010000 */
[----:B------:R-:W-:Y:S02]  /*1250*/  FFMA.FTZ R8, R135, R192, R8 ;  /* 0x000000c087087223 */ /* 0x000fe40000010008 */
[----:B------:R-:W2:Y:S01]  /*1260*/  LDG.E.128 R132, desc[UR6][R132.64] ;  /* 0x0000000684847981 */ /* 0x000ea2000c1e1d00 */
[C---:B------:R-:W-:Y:S01]  /*1270*/  FADD.FTZ R241, R140.reuse, R241 ;  /* 0x000000f18cf17221 */ /* 0x040fe20000010000 */
[----:B------:R-:W-:Y:S01]  /*1280*/  FFMA.FTZ R221, R140, R194, R221 ;  /* 0x000000c28cdd7223 */ /* 0x000fe200000100dd */
[C---:B------:R-:W-:Y:S01]  /*1290*/  FADD.FTZ R240, R141.reuse, R240 ;  /* 0x000000f08df07221 */ /* 0x040fe20000010000 */
[----:B------:R-:W-:-:S02]  /*12a0*/  FFMA.FTZ R220, R141, R195, R220 ;  /* 0x000000c38ddc7223 */ /* 0x000fc400000100dc */
[----:B------:R-:W0:Y:S02]  /*12b0*/  @P0 LDC.64 R140, c[0x0][0x2c8] ;  /* 0x0000b200ff8c0b82 */ /* 0x000e240000000a00 */
        /* <DEDUP_REMOVED lines=12> */
[C---:B------:R-:W-:Y:S01]  /*1380*/  FADD.FTZ R197, -R188.reuse, R150 ;  /* 0x00000096bcc57221 */ /* 0x040fe20000010100 */
[----:B------:R-:W-:-:S03]  /*1390*/  FADD.FTZ R151, -R188, R151 ;  /* 0x00000097bc977221 */ /* 0x000fc60000010100 */
[----:B------:R-:W-:Y:S01]  /*13a0*/  FMUL.FTZ R197, R0, R197 ;  /* 0x000000c500c57220 */ /* 0x000fe20000410000 */
[----:B------:R-:W-:-:S03]  /*13b0*/  FADD.FTZ R247, R154, R247 ;  /* 0x000000f79af77221 */ /* 0x000fc60000010000 */
[----:B------:R-:W-:Y:S01]  /*13c0*/  FFMA.FTZ R235, R154, R197, R235 ;  /* 0x000000c59aeb7223 */ /* 0x000fe200000100eb */
[C---:B------:R-:W-:Y:S01]  /*13d0*/  FADD.FTZ R242, R143.reuse, R242 ;  /* 0x000000f28ff27221 */ /* 0x040fe20000010000 */
[----:B------:R-:W-:Y:S01]  /*13e0*/  FFMA.FTZ R222, R143, R139, R222 ;  /* 0x0000008b8fde7223 */ /* 0x000fe200000100de */
[----:B------:R-:W-:Y:S01]  /*13f0*/  FADD.FTZ R149, -R188, R149 ;  /* 0x00000095bc957221 */ /* 0x000fe20000010100 */
[----:B0-----:R-:W-:-:S05]  /*1400*/  @P0 IMAD.WIDE.U32 R140, R137, 0x10, R140 ;  /* 0x00000010898c0825 */ /* 0x001fca00078e008c */
[----:B------:R0:W5:Y:S01]  /*1410*/  @P0 LDG.E.128 R100, desc[UR6][R140.64] ;  /* 0x000000068c640981 */ /* 0x000162000c1e1d00 */
[C---:B------:R-:W-:Y:S01]  /*1420*/  FADD.FTZ R207, R158.reuse, R207 ;  /* 0x000000cf9ecf7221 */ /* 0x040fe20000010000 */
[----:B------:R-:W-:Y:S01]  /*1430*/  FFMA.FTZ R17, R158, R197, R17 ;  /* 0x000000c59e117223 */ /* 0x000fe20000010011 */
[----:B0-----:R-:W-:Y:S01]  /*1440*/  FMUL.FTZ R141, R42, R154 ;  /* 0x0000009a2a8d7220 */ /* 0x001fe20000410000 */
[----:B------:R-:W-:Y:S01]  /*1450*/  FMUL.FTZ R154, R0, R151 ;  /* 0x00000097009a7220 */ /* 0x000fe20000410000 */
[C---:B------:R-:W-:Y:S01]  /*1460*/  FADD.FTZ R245, R152.reuse, R245 ;  /* 0x000000f598f57221 */ /* 0x040fe20000010000 */
[----:B------:R-:W-:Y:S01]  /*1470*/  FFMA.FTZ R225, R152, R142, R225 ;  /* 0x0000008e98e17223 */ /* 0x000fe200000100e1 */
[----:B------:R-:W-:Y:S01]  /*1480*/  FFMA.FTZ R158, R66, R158, R141 ;  /* 0x0000009e429e7223 */ /* 0x000fe2000001008d */
[----:B------:R-:W-:Y:S01]  /*1490*/  FMUL.FTZ R196, R0, R149 ;  /* 0x0000009500c47220 */ /* 0x000fe20000410000 */
[----:B------:R-:W-:Y:S01]  /*14a0*/  FMUL.FTZ R148, R41, R153 ;  /* 0x0000009929947220 */ /* 0x000fe20000410000 */
[----:B------:R-:W-:-:S02]  /*14b0*/  FADD.FTZ R244, R153, R244 ;  /* 0x000000f499f47221 */ /* 0x000fc40000010000 */
[----:B------:R-:W-:Y:S01]  /*14c0*/  FFMA.FTZ R224, R153, R196, R224 ;  /* 0x000000c499e07223 */ /* 0x000fe200000100e0 */
[C---:B---3--:R-:W-:Y:S01]  /*14d0*/  FADD.FTZ R113, -R188.reuse, R113 ;  /* 0x00000071bc717221 */ /* 0x048fe20000010100 */
[C---:B------:R-:W-:Y:S01]  /*14e0*/  FADD.FTZ R115, -R188.reuse, R115 ;  /* 0x00000073bc737221 */ /* 0x040fe20000010100 */
[----:B----4-:R-:W-:Y:S02]  /*14f0*/  FADD.FTZ R151, -R188, R124 ;  /* 0x0000007cbc977221 */ /* 0x010fe40000010100 */
[----:B------:R-:W-:Y:S01]  /*1500*/  FMUL.FTZ R143, R0, R113 ;  /* 0x00000071008f7220 */ /* 0x000fe20000410000 */
[----:B------:R-:W-:Y:S01]  /*1510*/  FADD.FTZ R125, -R188, R125 ;  /* 0x0000007dbc7d7221 */ /* 0x000fe20000010100 */
[----:B------:R-:W-:Y:S01]  /*1520*/  FMUL.FTZ R151, R0, R151 ;  /* 0x0000009700977220 */ /* 0x000fe20000410000 */
[----:B------:R-:W-:Y:S01]  /*1530*/  FADD.FTZ R141, -R188, R112 ;  /* 0x00000070bc8d7221 */ /* 0x000fe20000010100 */
[----:B------:R-:W-:Y:S01]  /*1540*/  FMUL.FTZ R152, R0, R115 ;  /* 0x0000007300987220 */ /* 0x000fe20000410000 */
[----:B--2---:R-:W-:Y:S01]  /*1550*/  FMUL.FTZ R113, R38, R122 ;  /* 0x0000007a26717220 */ /* 0x004fe20000410000 */
[----:B------:R-:W-:Y:S01]  /*1560*/  FMUL.FTZ R112, R39, R123 ;  /* 0x0000007b27707220 */ /* 0x000fe20000410000 */
[----:B------:R-:W-:Y:S01]  /*1570*/  FADD.FTZ R127, -R188, R127 ;  /* 0x0000007fbc7f7221 */ /* 0x000fe20000010100 */
[----:B------:R-:W-:Y:S01]  /*1580*/  FMUL.FTZ R115, R32, R128 ;  /* 0x0000008020737220 */ /* 0x000fe20000410000 */
[C---:B------:R-:W-:Y:S01]  /*1590*/  FADD.FTZ R165, R128.reuse, R165 ;  /* 0x000000a580a57221 */ /* 0x040fe20000010000 */
[----:B------:R-:W-:Y:S01]  /*15a0*/  FFMA.FTZ R161, R128, R151, R161 ;  /* 0x0000009780a17223 */ /* 0x000fe200000100a1 */
[----:B------:R-:W-:Y:S01]  /*15b0*/  FMUL.FTZ R128, R0, R125 ;  /* 0x0000007d00807220 */ /* 0x000fe20000410000 */
[----:B------:R-:W-:Y:S01]  /*15c0*/  FFMA.FTZ R150, R62, R118, R113 ;  /* 0x000000763e967223 */ /* 0x000fe20000010071 */
[----:B------:R-:W-:Y:S01]  /*15d0*/  FADD.FTZ R113, -R188, R126 ;  /* 0x0000007ebc717221 */ /* 0x000fe20000010100 */
[----:B------:R-:W-:Y:S01]  /*15e0*/  FFMA.FTZ R153, R63, R119, R112 ;  /* 0x000000773f997223 */ /* 0x000fe20000010070 */
[----:B------:R-:W-:Y:S01]  /*15f0*/  FMUL.FTZ R112, R33, R129 ;  /* 0x0000008121707220 */ /* 0x000fe20000410000 */
[C---:B------:R-:W-:Y:S01]  /*1600*/  FADD.FTZ R164, R129.reuse, R164 ;  /* 0x000000a481a47221 */ /* 0x040fe20000010000 */
[-C--:B------:R-:W-:Y:S01]  /*1610*/  FFMA.FTZ R160, R129, R128.reuse, R160 ;  /* 0x0000008081a07223 */ /* 0x080fe200000100a0 */
[----:B------:R-:W-:Y:S01]  /*1620*/  FMUL.FTZ R129, R0, R113 ;  /* 0x0000007100817220 */ /* 0x000fe20000410000 */
[C---:B------:R-:W-:Y:S01]  /*1630*/  FADD.FTZ R28, R133.reuse, R28 ;  /* 0x0000001c851c7221 */ /* 0x040fe20000010000 */
[----:B------:R-:W-:Y:S01]  /*1640*/  FFMA.FTZ R22, R133, R128, R22 ;  /* 0x0000008085167223 */ /* 0x000fe20000010016 */
[----:B------:R-:W-:Y:S01]  /*1650*/  FMUL.FTZ R113, R34, R130 ;  /* 0x0000008222717220 */ /* 0x000fe20000410000 */
[C---:B------:R-:W-:Y:S01]  /*1660*/  FADD.FTZ R167, R130.reuse, R167 ;  /* 0x000000a782a77221 */ /* 0x040fe20000010000 */
[----:B------:R-:W-:Y:S01]  /*1670*/  FFMA.FTZ R163, R130, R129, R163 ;  /* 0x0000008182a37223 */ /* 0x000fe200000100a3 */
[----:B------:R-:W-:Y:S01]  /*1680*/  FFMA.FTZ R133, R57, R133, R112 ;  /* 0x0000008539857223 */ /* 0x000fe20000010070 */
[----:B------:R-:W-:Y:S01]  /*1690*/  FMUL.FTZ R130, R0, R127 ;  /* 0x0000007f00827220 */ /* 0x000fe20000410000 */
[----:B------:R-:W-:Y:S01]  /*16a0*/  FMUL.FTZ R112, R35, R131 ;  /* 0x0000008323707220 */ /* 0x000fe20000410000 */
[C---:B------:R-:W-:Y:S01]  /*16b0*/  FADD.FTZ R30, R135.reuse, R30 ;  /* 0x0000001e871e7221 */ /* 0x040fe20000010000 */
[C---:B------:R-:W-:Y:S01]  /*16c0*/  FADD.FTZ R31, R134.reuse, R31 ;  /* 0x0000001f861f7221 */ /* 0x040fe20000010000 */
[----:B------:R-:W-:Y:S01]  /*16d0*/  FFMA.FTZ R24, R135, R130, R24 ;  /* 0x0000008287187223 */ /* 0x000fe20000010018 */
[----:B------:R-:W-:Y:S01]  /*16e0*/  FFMA.FTZ R25, R134, R129, R25 ;  /* 0x0000008186197223 */ /* 0x000fe20000010019 */
        /* <DEDUP_REMOVED lines=30> */
[C---:B------:R-:W-:Y:S01]  /*18d0*/  FADD.FTZ R204, R157.reuse, R204 ;  /* 0x000000cc9dcc7221 */ /* 0x040fe20000010000 */
[----:B------:R-:W-:Y:S01]  /*18e0*/  FFMA.FTZ R14, R157, R196, R14 ;  /* 0x000000c49d0e7223 */ /* 0x000fe2000001000e */
[----:B------:R-:W-:Y:S01]  /*18f0*/  FFMA.FTZ R157, R65, R157, R148 ;  /* 0x0000009d419d7223 */ /* 0x000fe20000010094 */
[----:B------:R-:W-:Y:S01]  /*1900*/  FFMA.FTZ R113, R142, R156, R113 ;  /* 0x0000009c8e717223 */ /* 0x000fe20000010071 */
[----:B------:R-:W-:Y:S01]  /*1910*/  FADD.FTZ R114, R156, R115 ;  /* 0x000000739c727221 */ /* 0x000fe20000010000 */
[----:B------:R-:W-:Y:S01]  /*1920*/  FMUL.FTZ R140, R43, R155 ;  /* 0x0000009b2b8c7220 */ /* 0x000fe20000410000 */
        /* <DEDUP_REMOVED lines=9> */
[----:B------:R-:W-:Y:S01]  /*19c0*/  FMUL.FTZ R148, R37, R121 ;  /* 0x0000007925947220 */ /* 0x000fe20000410000 */
[----:B------:R-:W-:Y:S01]  /*19d0*/  FFMA.FTZ R141, R60, R116, R141 ;  /* 0x000000743c8d7223 */ /* 0x000fe2000001008d */
[----:B------:R-:W-:Y:S01]  /*19e0*/  FFMA.FTZ R113, R154, R159, R113 ;  /* 0x0000009f9a717223 */ /* 0x000fe20000010071 */
[----:B------:R-:W-:Y:S01]  /*19f0*/  FADD.FTZ R114, R159, R112 ;  /* 0x000000709f727221 */ /* 0x000fe20000010000 */
[----:B------:R-:W-:-:S02]  /*1a00*/  FFMA.FTZ R148, R61, R117, R148 ;  /* 0x000000753d947223 */ /* 0x000fc40000010094 */
[----:B------:R-:W-:Y:S01]  /*1a10*/  FFMA.FTZ R112, R140, R141, R113 ;  /* 0x0000008d8c707223 */ /* 0x000fe20000010071 */
[----:B------:R-:W-:Y:S01]  /*1a20*/  FADD.FTZ R113, R141, R114 ;  /* 0x000000728d717221 */ /* 0x000fe20000010000 */
[----:B------:R-:W-:Y:S02]  /*1a30*/  FMUL.FTZ R149, R0, R149 ;  /* 0x0000009500957220 */ /* 0x000fe40000410000 */
        /* <DEDUP_REMOVED lines=35> */
[----:B------:R-:W-:Y:S01]  /*1c70*/  LOP3.LUT P2, RZ, R252, 0x1f, RZ, 0xc0, !PT ;  /* 0x0000001ffcff7812 */ /* 0x000fe2000784c0ff */
        /* <DEDUP_REMOVED lines=22> */
.L_x_2904:
        /* <DEDUP_REMOVED lines=12> */
.L_x_2886:
        /* <DEDUP_REMOVED lines=41> */
[----:B------:R-:W-:Y:S01]  /*2130*/  ISETP.NE.AND.EX P3, PT, RZ, UR21, PT, P3 ;  /* 0x00000015ff007c0c */ /* 0x000fe2000bf65330 */
[----:B------:R-:W-:Y:S01]  /*2140*/  FADD.FTZ R113, R178, -R113 ;  /* 0x80000071b2717221 */ /* 0x000fe20000010000 */
[-CC-:B------:R-:W-:Y:S01]  /*2150*/  FFMA.FTZ R117, R181, R127.reuse, R126.reuse ;  /* 0x0000007fb5757223 */ /* 0x180fe2000001007e */
[----:B------:R-:W1:Y:S01]  /*2160*/  LDC.64 R178, c[0x0][0x2f8] ;  /* 0x0000be00ffb27b82 */ /* 0x000e620000000a00 */
[-C--:B------:R-:W-:Y:S01]  /*2170*/  FFMA.FTZ R119, R183, R127.reuse, R126 ;  /* 0x0000007fb7777223 */ /* 0x080fe2000001007e */
[----:B------:R-:W-:Y:S01]  /*2180*/  FADD.FTZ R189, R189, -R112 ;  /* 0x80000070bdbd7221 */ /* 0x000fe20000010000 */
[----:B------:R-:W-:Y:S01]  /*2190*/  FFMA.FTZ R112, R195, R127, R126 ;  /* 0x0000007fc3707223 */ /* 0x000fe2000001007e */
[----:B------:R-:W-:Y:S01]  /*21a0*/  FADD.FTZ R115, R180, -R115 ;  /* 0x80000073b4737221 */ /* 0x000fe20000010000 */
[----:B------:R-:W-:Y:S01]  /*21b0*/  FADD.FTZ R117, R182, -R117 ;  /* 0x80000075b6757221 */ /* 0x000fe20000010000 */
[----:B------:R-:W-:Y:S01]  /*21c0*/  FADD.FTZ R119, R184, -R119 ;  /* 0x80000077b8777221 */ /* 0x000fe20000010000 */
[----:B------:R-:W-:Y:S01]  /*21d0*/  FADD.FTZ R145, R145, -R112 ;  /* 0x8000007091917221 */ /* 0x000fe20000010000 */
[----:B------:R-:W-:Y:S01]  /*21e0*/  FMUL.FTZ R112, R0, R113 ;  /* 0x0000007100707220 */ /* 0x000fe20000410000 */
[--C-:B------:R-:W-:Y:S01]  /*21f0*/  FFMA.FTZ R155, R194, R127, R126.reuse ;  /* 0x0000007fc29b7223 */ /* 0x100fe2000001007e */
[----:B------:R-:W-:Y:S01]  /*2200*/  FMUL.FTZ R113, R0, R115 ;  /* 0x0000007300717220 */ /* 0x000fe20000410000 */
        /* <DEDUP_REMOVED lines=25> */
.L_x_2887:
        /* <DEDUP_REMOVED lines=11> */
.L_x_2888:
        /* <DEDUP_REMOVED lines=24> */
.L_x_2889:
[----:B0-----:R-:W0:Y:S01]  /*25d0*/  @P2 LDC.64 R124, c[0x0][0x300] ;  /* 0x0000c000ff7c2b82 */ /* 0x001e220000000a00 */
[----:B------:R-:W-:Y:S01]  /*25e0*/  ISETP.NE.U32.AND P5, PT, RZ, UR18, PT ;  /* 0x00000012ff007c0c */ /* 0x000fe2000bfa5070 */
[----:B------:R-:W-:-:S04]  /*25f0*/  @P2 IMAD.WIDE.U32 R120, R176, 0x10, R120 ;  /* 0x00000010b0782825 */ /* 0x000fc800078e0078 */
[-CC-:B------:R-:W-:Y:S01]  /*2600*/  FFMA.FTZ R196, R196, R127.reuse, R126.reuse ;  /* 0x0000007fc4c47223 */ /* 0x180fe2000001007e */
[----:B------:R-:W-:Y:S01]  /*2610*/  FFMA.FTZ R197, R197, R127, R126 ;  /* 0x0000007fc5c57223 */ /* 0x000fe2000001007e */
[----:B------:R-:W-:Y:S01]  /*2620*/  ISETP.NE.AND.EX P5, PT, RZ, UR19, PT, P5 ;  /* 0x00000013ff007c0c */ /* 0x000fe2000bfa5350 */
[----:B------:R-:W-:-:S04]  /*2630*/  IMAD.WIDE.U32 R176, R176, 0x10, R178 ;  /* 0x00000010b0b07825 */ /* 0x000fc800078e00b2 */
[----:B------:R-:W-:Y:S01]  /*2640*/  FFMA.FTZ R154, R154, R127, R126 ;  /* 0x0000007f9a9a7223 */ /* 0x000fe2000001007e */
[----:B------:R-:W2:Y:S01]  /*2650*/  @P2 LDC.64 R138, c[0x0][0x300] ;  /* 0x0000c000ff8a2b82 */ /* 0x000ea20000000a00 */
[----:B-1----:R-:W-:Y:S01]  /*2660*/  SEL R119, R115, R111, P5 ;  /* 0x0000006f73777207 */ /* 0x002fe20002800000 */
[----:B------:R-:W-:Y:S01]  /*2670*/  FMUL.FTZ R122, R0, R146 ;  /* 0x00000092007a7220 */ /* 0x000fe20000410000 */
[----:B------:R-:W-:Y:S01]  /*2680*/  SEL R118, R114, R110, P5 ;  /* 0x0000006e72767207 */ /* 0x000fe20002800000 */
[----:B------:R-:W-:Y:S01]  /*2690*/  STG.E.128 desc[UR6][R176.64], R112 ;  /* 0x00000070b0007986 */ /* 0x000fe2000c101d06 */
[----:B------:R-:W-:Y:S01]  /*26a0*/  SEL R117, R113, R109, P5 ;  /* 0x0000006d71757207 */ /* 0x000fe20002800000 */
[----:B------:R-:W-:Y:S01]  /*26b0*/  FMUL.FTZ R123, R0, R147 ;  /* 0x00000093007b7220 */ /* 0x000fe20000410000 */
[----:B------:R-:W-:Y:S01]  /*26c0*/  SEL R116, R112, R108, P5 ;  /* 0x0000006c70747207 */ /* 0x000fe20002800000 */
[----:B------:R-:W-:Y:S01]  /*26d0*/  FADD.FTZ R157, R157, -R196 ;  /* 0x800000c49d9d7221 */ /* 0x000fe20000010000 */
[----:B------:R-:W-:Y:S01]  /*26e0*/  FADD.FTZ R158, R158, -R197 ;  /* 0x800000c59e9e7221 */ /* 0x000fe20000010000 */
[----:B------:R-:W-:Y:S01]  /*26f0*/  FADD.FTZ R159, R159, -R154 ;  /* 0x8000009a9f9f7221 */ /* 0x000fe20000010000 */
[----:B------:R-:W-:Y:S01]  /*2700*/  @P3 FADD.FTZ R122, R90, R122 ;  /* 0x0000007a5a7a3221 */ /* 0x000fe20000010000 */
[----:B------:R1:W-:Y:S01]  /*2710*/  @P2 STG.E.128 desc[UR6][R120.64], R116 ;  /* 0x0000007478002986 */ /* 0x0003e2000c101d06 */
[----:B------:R-:W-:Y:S01]  /*2720*/  @P3 FADD.FTZ R123, R91, R123 ;  /* 0x0000007b5b7b3221 */ /* 0x000fe20000010000 */
[C---:B-1----:R-:W-:Y:S01]  /*2730*/  FMUL.FTZ R120, R0.reuse, R155 ;  /* 0x0000009b00787220 */ /* 0x042fe20000410000 */
        /* <DEDUP_REMOVED lines=12> */
.L_x_2890:
        /* <DEDUP_REMOVED lines=22> */
[----:B0-----:R-:W0:Y:S01]  /*2960*/  LDC.64 R146, c[0x0][0x308] ;  /* 0x0000c200ff927b82 */ /* 0x001e220000000a00 */
[----:B------:R-:W-:Y:S02]  /*2970*/  SEL R123, R115, R107, P4 ;  /* 0x0000006b737b7207 */ /* 0x000fe40002000000 */
[----:B------:R-:W-:Y:S02]  /*2980*/  SEL R122, R114, R106, P4 ;  /* 0x0000006a727a7207 */ /* 0x000fe40002000000 */
[----:B------:R-:W-:Y:S02]  /*2990*/  SEL R121, R113, R105, P4 ;  /* 0x0000006971797207 */ /* 0x000fe40002000000 */
[----:B------:R-:W-:Y:S01]  /*29a0*/  SEL R120, R112, R104, P4 ;  /* 0x0000006870787207 */ /* 0x000fe20002000000 */
[----:B0-----:R-:W-:-:S05]  /*29b0*/  IMAD.WIDE.U32 R146, R169, 0x10, R146 ;  /* 0x00000010a9927825 */ /* 0x001fca00078e0092 */
[----:B------:R1:W-:Y:S02]  /*29c0*/  STG.E.128 desc[UR6][R146.64], R120 ;  /* 0x0000007892007986 */ /* 0x0003e4000c101d06 */
.L_x_2891:
        /* <DEDUP_REMOVED lines=26> */
.L_x_2892:
[-CC-:B------:R-:W-:Y:S01]  /*2b70*/  FFMA.FTZ R151, R151, R127.reuse, R126.reuse ;  /* 0x0000007f97977223 */ /* 0x180fe2000001007e */
[-CC-:B------:R-:W-:Y:S01]  /*2b80*/  FFMA.FTZ R128, R128, R127.reuse, R126.reuse ;  /* 0x0000007f80807223 */ /* 0x180fe2000001007e */
[-CC-:B------:R-:W-:Y:S01]  /*2b90*/  FFMA.FTZ R129, R129, R127.reuse, R126.reuse ;  /* 0x0000007f81817223 */ /* 0x180fe2000001007e */
[----:B------:R-:W-:Y:S01]  /*2ba0*/  FFMA.FTZ R126, R130, R127, R126 ;  /* 0x0000007f827e7223 */ /* 0x000fe2000001007e */
[----:B------:R-:W-:Y:S01]  /*2bb0*/  FADD.FTZ R151, R132, -R151 ;  /* 0x8000009784977221 */ /* 0x000fe20000010000 */
[----:B--2---:R-:W-:Y:S01]  /*2bc0*/  FADD.FTZ R117, R133, -R128 ;  /* 0x8000008085757221 */ /* 0x004fe20000010000 */
        /* <DEDUP_REMOVED lines=121> */
[----:B--2---:R-:W-:Y:S02]  /*3360*/  MOV R104, R161 ;  /* 0x000000a100687202 */ /* 0x004fe40000000f00 */
        /* <DEDUP_REMOVED lines=13> */
.L_x_2884:
        /* <DEDUP_REMOVED lines=16> */
[----:B0-----:R-:W-:-:S05]  /*3540*/  IMAD.WIDE.U32 R24, R27, 0x10, R24 ;  /* 0x000000101b187825 */ /* 0x001fca00078e0018 */
        /* <DEDUP_REMOVED lines=22> */
.L_x_2885:
[----:B------:R-:W-:Y:S01]  /*36b0*/  HFMA2.MMA R122, -RZ, RZ, 0, 9.5367431640625e-07 ;  /* 0x00000010ff7a7435 */ /* 0x000fe200000001ff */
[----:B------:R-:W-:Y:S02]  /*36c0*/  MOV R123, R112 ;  /* 0x00000070007b7202 */ /* 0x000fe40000000f00 */
[----:B------:R-:W-:Y:S02]  /*36d0*/  MOV R125, 0x1f ;  /* 0x0000001f007d7802 */ /* 0x000fe40000000f00 */
[----:B------:R-:W-:-:S07]  /*36e0*/  MOV R120, 0xffffffff ;  /* 0xffffffff00787802 */ /* 0x000fce0000000f00 */
[----:B-----5:R-:W-:Y:S05]  /*36f0*/  WARPSYNC.COLLECTIVE R120, `(.L_x_2894) ;  /* 0x0000000078087348 */ /* 0x020fea0003c00000 */
[----:B------:R0:W1:Y:S02]  /*3700*/  SHFL.DOWN P4, R121, R123, R122, R125 ;  /* 0x0800007a7b797389 */ /* 0x000064000008007d */
[----:B01---5:R-:W-:Y:S01]  /*3710*/  ENDCOLLECTIVE ;  /* 0x000000000000791b */ /* 0x023fe20003800000 */
.L_x_2894:
[----:B------:R-:W-:Y:S02]  /*3720*/  MOV R123, R115 ;  /* 0x00000073007b7202 */ /* 0x000fe40000000f00 */
[----:B------:R-:W-:-:S07]  /*3730*/  MOV R113, R121 ;  /* 0x0000007900717202 */ /* 0x000fce0000000f00 */
[----:B------:R-:W-:Y:S05]  /*3740*/  WARPSYNC.COLLECTIVE R120, `(.L_x_2895) ;  /* 0x0000000078087348 */ /* 0x000fea0003c00000 */
[----:B------:R0:W1:Y:S02]  /*3750*/  SHFL.DOWN P4, R121, R123, R122, R125 ;  /* 0x0800007a7b797389 */ /* 0x000064000008007d */
[----:B01----:R-:W-:Y:S01]  /*3760*/  ENDCOLLECTIVE ;  /* 0x000000000000791b */ /* 0x003fe20003800000 */
.L_x_2895:
[----:B------:R-:W-:Y:S01]  /*3770*/  FADD.FTZ R113, R112, R113 ;  /* 0x0000007170717221 */ /* 0x000fe20000010000 */
[----:B------:R-:W-:-:S04]  /*3780*/  HFMA2.MMA R122, -RZ, RZ, 0, 4.76837158203125e-07 ;  /* 0x00000008ff7a7435 */ /* 0x000fc800000001ff */
[----:B------:R-:W-:Y:S02]  /*3790*/  MOV R123, R113 ;  /* 0x00000071007b7202 */ /* 0x000fe40000000f00 */
[----:B------:R-:W-:-:S07]  /*37a0*/  MOV R114, R121 ;  /* 0x0000007900727202 */ /* 0x000fce0000000f00 */
[----:B------:R-:W-:Y:S05]  /*37b0*/  WARPSYNC.COLLECTIVE R120, `(.L_x_2896) ;  /* 0x0000000078087348 */ /* 0x000fea0003c00000 */
[----:B------:R0:W1:Y:S02]  /*37c0*/  SHFL.DOWN P4, R121, R123, R122, R125 ;  /* 0x0800007a7b797389 */ /* 0x000064000008007d */
[----:B01----:R-:W-:Y:S01]  /*37d0*/  ENDCOLLECTIVE ;  /* 0x000000000000791b */ /* 0x003fe20003800000 */
.L_x_2896:
[----:B------:R-:W-:-:S05]  /*37e0*/  FADD.FTZ R114, R115, R114 ;  /* 0x0000007273727221 */ /* 0x000fca0000010000 */
[----:B------:R-:W-:Y:S02]  /*37f0*/  MOV R123, R114 ;  /* 0x00000072007b7202 */ /* 0x000fe40000000f00 */
[----:B------:R-:W-:-:S07]  /*3800*/  MOV R116, R121 ;  /* 0x0000007900747202 */ /* 0x000fce0000000f00 */
[----:B------:R-:W-:Y:S05]  /*3810*/  WARPSYNC.COLLECTIVE R120, `(.L_x_2897) ;  /* 0x0000000078087348 */ /* 0x000fea0003c00000 */
[----:B------:R0:W1:Y:S02]  /*3820*/  SHFL.DOWN P4, R121, R123, R122, R125 ;  /* 0x0800007a7b797389 */ /* 0x000064000008007d */
[----:B01----:R-:W-:Y:S01]  /*3830*/  ENDCOLLECTIVE ;  /* 0x000000000000791b */ /* 0x003fe20003800000 */
.L_x_2897:
[----:B------:R-:W-:Y:S01]  /*3840*/  FADD.FTZ R116, R113, R116 ;  /* 0x0000007471747221 */ /* 0x000fe20000010000 */
[----:B------:R-:W-:-:S04]  /*3850*/  HFMA2.MMA R122, -RZ, RZ, 0, 2.384185791015625e-07 ;  /* 0x00000004ff7a7435 */ /* 0x000fc800000001ff */
[----:B------:R-:W-:Y:S02]  /*3860*/  MOV R123, R116 ;  /* 0x00000074007b7202 */ /* 0x000fe40000000f00 */
[----:B------:R-:W-:-:S07]  /*3870*/  MOV R117, R121 ;  /* 0x0000007900757202 */ /* 0x000fce0000000f00 */
[----:B------:R-:W-:Y:S05]  /*3880*/  WARPSYNC.COLLECTIVE R120, `(.L_x_2898) ;  /* 0x0000000078087348 */ /* 0x000fea0003c00000 */
[----:B------:R0:W1:Y:S02]  /*3890*/  SHFL.DOWN P4, R121, R123, R122, R125 ;  /* 0x0800007a7b797389 */ /* 0x000064000008007d */
[----:B01----:R-:W-:Y:S01]  /*38a0*/  ENDCOLLECTIVE ;  /* 0x000000000000791b */ /* 0x003fe20003800000 */
.L_x_2898:
[----:B------:R-:W-:-:S05]  /*38b0*/  FADD.FTZ R117, R114, R117 ;  /* 0x0000007572757221 */ /* 0x000fca0000010000 */
[----:B------:R-:W-:Y:S02]  /*38c0*/  MOV R123, R117 ;  /* 0x00000075007b7202 */ /* 0x000fe40000000f00 */
[----:B------:R-:W-:-:S07]  /*38d0*/  MOV R119, R121 ;  /* 0x0000007900777202 */ /* 0x000fce0000000f00 */
[----:B------:R-:W-:Y:S05]  /*38e0*/  WARPSYNC.COLLECTIVE R120, `(.L_x_2899) ;  /* 0x0000000078087348 */ /* 0x000fea0003c00000 */
[----:B------:R0:W1:Y:S02]  /*38f0*/  SHFL.DOWN P4, R121, R123, R122, R125 ;  /* 0x0800007a7b797389 */ /* 0x000064000008007d */
[----:B01----:R-:W-:Y:S01]  /*3900*/  ENDCOLLECTIVE ;  /* 0x000000000000791b */ /* 0x003fe20003800000 */
.L_x_2899:
[----:B------:R-:W-:Y:S01]  /*3910*/  FADD.FTZ R119, R116, R119 ;  /* 0x0000007774777221 */ /* 0x000fe20000010000 */
[----:B------:R-:W-:-:S04]  /*3920*/  HFMA2.MMA R122, -RZ, RZ, 0, 1.1920928955078125e-07 ;  /* 0x00000002ff7a7435 */ /* 0x000fc800000001ff */
[----:B------:R-:W-:Y:S02]  /*3930*/  MOV R123, R119 ;  /* 0x00000077007b7202 */ /* 0x000fe40000000f00 */
[----:B------:R-:W-:-:S07]  /*3940*/  MOV R118, R121 ;  /* 0x0000007900767202 */ /* 0x000fce0000000f00 */
[----:B------:R-:W-:Y:S05]  /*3950*/  WARPSYNC.COLLECTIVE R120, `(.L_x_2900) ;  /* 0x0000000078087348 */ /* 0x000fea0003c00000 */
[----:B------:R0:W1:Y:S02]  /*3960*/  SHFL.DOWN P4, R121, R123, R122, R125 ;  /* 0x0800007a7b797389 */ /* 0x000064000008007d */
[----:B01----:R-:W-:Y:S01]  /*3970*/  ENDCOLLECTIVE ;  /* 0x000000000000791b */ /* 0x003fe20003800000 */
.L_x_2900:
[----:B------:R-:W-:-:S05]  /*3980*/  FADD.FTZ R118, R117, R118 ;  /* 0x0000007675767221 */ /* 0x000fca0000010000 */
[----:B------:R-:W-:Y:S02]  /*3990*/  MOV R123, R118 ;  /* 0x00000076007b7202 */ /* 0x000fe40000000f00 */
[----:B------:R-:W-:-:S07]  /*39a0*/  MOV R112, R121 ;  /* 0x0000007900707202 */ /* 0x000fce0000000f00 */
[----:B------:R-:W-:Y:S05]  /*39b0*/  WARPSYNC.COLLECTIVE R120, `(.L_x_2901) ;  /* 0x0000000078087348 */ /* 0x000fea0003c00000 */
[----:B------:R0:W1:Y:S02]  /*39c0*/  SHFL.DOWN P4, R121, R123, R122, R125 ;  /* 0x0800007a7b797389 */ /* 0x000064000008007d */
[----:B01----:R-:W-:Y:S01]  /*39d0*/  ENDCOLLECTIVE ;  /* 0x000000000000791b */ /* 0x003fe20003800000 */
.L_x_2901:
[----:B------:R-:W-:Y:S01]  /*39e0*/  FADD.FTZ R112, R119, R112 ;  /* 0x0000007077707221 */ /* 0x000fe20000010000 */
[----:B------:R-:W-:-:S04]  /*39f0*/  HFMA2.MMA R122, -RZ, RZ, 0, 5.9604644775390625e-08 ;  /* 0x00000001ff7a7435 */ /* 0x000fc800000001ff */
[----:B------:R-:W-:Y:S02]  /*3a00*/  MOV R123, R112 ;  /* 0x00000070007b7202 */ /* 0x000fe40000000f00 */
[----:B------:R-:W-:-:S07]  /*3a10*/  MOV R115, R121 ;  /* 0x0000007900737202 */ /* 0x000fce0000000f00 */
[----:B------:R-:W-:Y:S05]  /*3a20*/  WARPSYNC.COLLECTIVE R120, `(.L_x_2902) ;  /* 0x0000000078087348 */ /* 0x000fea0003c00000 */
[----:B------:R0:W1:Y:S02]  /*3a30*/  SHFL.DOWN P4, R121, R123, R122, R125 ;  /* 0x0800007a7b797389 */ /* 0x000064000008007d */
[----:B01----:R-:W-:Y:S01]  /*3a40*/  ENDCOLLECTIVE ;  /* 0x000000000000791b */ /* 0x003fe20003800000 */
.L_x_2902:
[----:B------:R-:W-:-:S05]  /*3a50*/  FADD.FTZ R113, R118, R115 ;  /* 0x0000007376717221 */ /* 0x000fca0000010000 */
[----:B------:R-:W-:Y:S02]  /*3a60*/  MOV R123, R113 ;  /* 0x00000071007b7202 */ /* 0x000fe40000000f00 */
[----:B------:R-:W-:-:S07]  /*3a70*/  MOV R115, R121 ;  /* 0x0000007900737202 */ /* 0x000fce0000000f00 */
[----:B------:R-:W-:Y:S05]  /*3a80*/  WARPSYNC.COLLECTIVE R120, `(.L_x_2903) ;  /* 0x0000000078087348 */ /* 0x000fea0003c00000 */
[----:B------:R0:W1:Y:S02]  /*3a90*/  SHFL.DOWN P4, R121, R123, R122, R125 ;  /* 0x0800007a7b797389 */ /* 0x000064000008007d */
[----:B01----:R-:W-:Y:S01]  /*3aa0*/  ENDCOLLECTIVE ;  /* 0x000000000000791b */ /* 0x003fe20003800000 */
.L_x_2903:
[----:B------:R-:W-:Y:S01]  /*3ab0*/  MOV R114, R121 ;  /* 0x0000007900727202 */ /* 0x000fe20000000f00 */
[----:B------:R-:W-:Y:S06]  /*3ac0*/  BRA `(.L_x_2904) ;  /* 0xffffffe000c47947 */ /* 0x000fec000383ffff */
.L_x_2905:
        /* <DEDUP_REMOVED lines=11> */
.L_x_3323:


//--------------------- .text._ZN10layer_norm31ln_parallel_residual_bwd_kernelINS_13Kernel_traitsIfffffjLj6144ELj1ELj1ELj8ELj16ENS_18Kernel_traits_baseILj6144EfffffjLj256EEEEELb0ELb1ELb0EEEvNS_9BwdParamsE --------------------------
	.section	.text._ZN10layer_norm31ln_parallel_residual_bwd_kernelINS_13Kernel_traitsIfffffjLj6144ELj1ELj1ELj8ELj16ENS_18Kernel_traits_baseILj6144EfffffjLj256EEEEELb0ELb1ELb0EEEvNS_9BwdParamsE,"ax",@progbits
	.align	128
        .global         _ZN10layer_norm31ln_parallel_residual_bwd_kernelINS_13Kernel_traitsIfffffjLj6144ELj1ELj1ELj8ELj16ENS_18Kernel_traits_baseILj6144EfffffjLj256EEEEELb0ELb1ELb0EEEvNS_9BwdParamsE
        .type           _ZN10layer_norm31ln_parallel_residual_bwd_kernelINS_13Kernel_traitsIfffffjLj6144ELj1ELj1ELj8ELj16ENS_18Kernel_traits_baseILj6144EfffffjLj256EEEEELb0ELb1ELb0EEEvNS_9BwdParamsE,@function
        .size           _ZN10layer_norm31ln_parallel_residual_bwd_kernelINS_13Kernel_traitsIfffffjLj6144ELj1ELj1ELj8ELj16ENS_18Kernel_traits_baseILj6144EfffffjLj256EEEEELb0ELb1ELb0EEEvNS_9BwdParamsE,(.L_x_3324 - _ZN10layer_norm31ln_parallel_residual_bwd_kernelINS_13Kernel_traitsIfffffjLj6144ELj1ELj1ELj8ELj16ENS_18Kernel_traits_baseILj6144EfffffjLj256EEEEELb0ELb1ELb0EEEvNS_9BwdParamsE)
        .other          _ZN10layer_norm31ln_parallel_residual_bwd_kernelINS_13Kernel_traitsIfffffjLj6144ELj1ELj1ELj8ELj16ENS_18Kernel_traits_baseILj6144EfffffjLj256EEEEELb0ELb1ELb0EEEvNS_9BwdParamsE,@"STO_CUDA_ENTRY STV_DEFAULT"
_ZN10layer_norm31ln_parallel_residual_bwd_kernelINS_13Kernel_traitsIfffffjLj6144ELj1ELj1ELj8ELj16ENS_18Kernel_traits_baseILj6144EfffffjLj256EEEEELb0ELb1ELb0EEEvNS_9BwdParamsE:
.text._ZN10layer_norm31ln_parallel_residual_bwd_kernelINS_13Kernel_traitsIfffffjLj6144ELj1ELj1ELj8ELj16ENS_18Kernel_traits_baseILj6144EfffffjLj256EEEEELb0ELb1ELb0EEEvNS_9BwdParamsE:
        /* <DEDUP_REMOVED lines=25> */
[----:B------:R-:W-:Y:S02]  /*0190*/  CS2R R68, SRZ ;  /* 0x0000000000447805 */ /* 0x000fe4000001ff00 */
[----:B------:R-:W-:Y:S01]  /*01a0*/  P2R R173, PR, RZ, 0x20 ;  /* 0x00000020ffad7803 */ /* 0x000fe20000000000 */
[----:B------:R-:W0:Y:S01]  /*01b0*/  @P5 LDC.64 R2, c[0x0][0x260] ;  /* 0x00009800ff025b82 */ /* 0x000e220000000a00 */
[----:B------:R-:W-:-:S07]  /*01c0*/  P2R R177, PR, RZ, 0x10 ;  /* 0x00000010ffb17803 */ /* 0x000fce0000000000 */
[----:B------:R-:W2:Y:S08]  /*01d0*/  @P0 LDC.64 R4, c[0x0][0x260] ;  /* 0x00009800ff040b82 */ /* 0x000eb00000000a00 */
[----:B------:R-:W3:Y:S08]  /*01e0*/  @P1 LDC.64 R8, c[0x0][0x260] ;  /* 0x00009800ff081b82 */ /* 0x000ef00000000a00 */
[----:B------:R-:W4:Y:S01]  /*01f0*/  @P2 LDC.64 R10, c[0x0][0x260] ;  /* 0x00009800ff0a2b82 */ /* 0x000f220000000a00 */
[C---:B0-----:R-:W-:Y:S01]  /*0200*/  @P5 IMAD.WIDE.U32 R2, R17.reuse, 0x10, R2 ;  /* 0x0000001011025825 */ /* 0x041fe200078e0002 */
[----:B------:R-:W-:-:S04]  /*0210*/  @P5 LOP3.LUT R17, R17, 0x100, RZ, 0xfc, !PT ;  /* 0x0000010011115812 */ /* 0x000fc800078efcff */
[----:B------:R1:W5:Y:S02]  /*0220*/  @P5 LDG.E.128 R92, desc[UR4][R2.64] ;  /* 0x00000004025c5981 */ /* 0x000364000c1e1d00 */
[----:B------:R-:W0:Y:S01]  /*0230*/  @P3 LDC.64 R12, c[0x0][0x260] ;  /* 0x00009800ff0c3b82 */ /* 0x000e220000000a00 */
[C---:B--2---:R-:W-:Y:S01]  /*0240*/  @P0 IMAD.WIDE.U32 R6, R17.reuse, 0x10, R4 ;  /* 0x0000001011060825 */ /* 0x044fe200078e0004 */
[----:B------:R-:W-:-:S04]  /*0250*/  @P0 IADD3 R17, R17, 0x100, RZ ;  /* 0x0000010011110810 */ /* 0x000fc80007ffe0ff */
[----:B------:R2:W5:Y:S01]  /*0260*/  @P0 LDG.E.128 R88, desc[UR4][R6.64] ;  /* 0x0000000406580981 */ /* 0x000562000c1e1d00 */
[C---:B---3--:R-:W-:Y:S01]  /*0270*/  @P1 IMAD.WIDE.U32 R8, R17.reuse, 0x10, R8 ;  /* 0x0000001011081825 */ /* 0x048fe200078e0008 */
[----:B------:R-:W-:Y:S01]  /*0280*/  @P1 IADD3 R17, R17, 0x100, RZ ;  /* 0x0000010011111810 */ /* 0x000fe20007ffe0ff */
[----:B------:R-:W3:Y:S03]  /*0290*/  @P4 LDC.64 R14, c[0x0][0x260] ;  /* 0x00009800ff0e4b82 */ /* 0x000ee60000000a00 */
[----:B------:R2:W5:Y:S01]  /*02a0*/  @P1 LDG.E.128 R84, desc[UR4][R8.64] ;  /* 0x0000000408541981 */ /* 0x000562000c1e1d00 */
[C---:B----4-:R-:W-:Y:S01]  /*02b0*/  @P2 IMAD.WIDE.U32 R10, R17.reuse, 0x10, R10 ;  /* 0x00000010110a2825 */ /* 0x050fe200078e000a */
[----:B------:R-:W-:-:S04]  /*02c0*/  @P2 IADD3 R17, R17, 0x100, RZ ;  /* 0x0000010011112810 */ /* 0x000fc80007ffe0ff */
[----:B------:R2:W5:Y:S01]  /*02d0*/  @P2 LDG.E.128 R80, desc[UR4][R10.64] ;  /* 0x000000040a502981 */ /* 0x000562000c1e1d00 */
[C---:B0-----:R-:W-:Y:S01]  /*02e0*/  @P3 IMAD.WIDE.U32 R12, R17.reuse, 0x10, R12 ;  /* 0x00000010110c3825 */ /* 0x041fe200078e000c */
[----:B------:R-:W-:-:S04]  /*02f0*/  @P3 IADD3 R17, R17, 0x100, RZ ;  /* 0x0000010011113810 */ /* 0x000fc80007ffe0ff */
[----:B------:R2:W5:Y:S01]  /*0300*/  @P3 LDG.E.128 R76, desc[UR4][R12.64] ;  /* 0x000000040c4c3981 */ /* 0x000562000c1e1d00 */
[----:B-1----:R-:W-:Y:S01]  /*0310*/  LEA.HI R2, R176, UR6, RZ, 0x18 ;  /* 0x00000006b0027c11 */ /* 0x002fe2000f8fc0ff */
        /* <DEDUP_REMOVED lines=27> */
[----:B--2---:R-:W-:Y:S06]  /*04d0*/  @P4 BRA `(.L_x_2906) ;  /* 0x0000002400c04947 */ /* 0x004fec0003800000 */
[----:B------:R-:W0:Y:S01]  /*04e0*/  LDC.U8 R175, c[0x0][0x2a0] ;  /* 0x0000a800ffaf7b82 */ /* 0x000e220000000000 */
[----:B------:R-:W-:Y:S01]  /*04f0*/  HFMA2.MMA R116, -RZ, RZ, 0, 5.9604644775390625e-08 ;  /* 0x00000001ff747435 */ /* 0x000fe200000001ff */
[----:B------:R-:W-:-:S10]  /*0500*/  MOV R69, RZ ;  /* 0x000000ff00457202 */ /* 0x000fd40000000f00 */
.L_x_2932:
[----:B------:R-:W1:Y:S01]  /*0510*/  LDC.64 R108, c[0x0][0x250] ;  /* 0x00009400ff6c7b82 */ /* 0x000e620000000a00 */
        /* <DEDUP_REMOVED lines=15> */
[----:B-1----:R-:W-:Y:S06]  /*0610*/  @!P4 BRA `(.L_x_2908) ;  /* 0x0000000000a8c947 */ /* 0x002fec0003800000 */
[----:B------:R-:W1:Y:S01]  /*0620*/  LDC.64 R108, c[0x0][0x2b8] ;  /* 0x0000ae00ff6c7b82 */ /* 0x000e620000000a00 */
[----:B------:R-:W-:-:S04]  /*0630*/  LEA R112, P4, R0, UR10, 0x4 ;  /* 0x0000000a00707c11 */ /* 0x000fc8000f8820ff */
[----:B------:R-:W-:Y:S02]  /*0640*/  LEA.HI.X R113, R0, UR11, RZ, 0x4, P4 ;  /* 0x0000000b00717c11 */ /* 0x000fe4000a0f24ff */
[----:B------:R-:W-:-:S04]  /*0650*/  ISETP.NE.U32.AND P4, PT, RZ, UR8, PT ;  /* 0x00000008ff007c0c */ /* 0x000fc8000bf85070 */
[----:B------:R-:W2:Y:S01]  /*0660*/  LDG.E.128 R112, desc[UR4][R112.64] ;  /* 0x0000000470707981 */ /* 0x000ea2000c1e1d00 */
[----:B------:R-:W-:Y:S01]  /*0670*/  ISETP.NE.AND.EX P4, PT, RZ, UR9, PT, P4 ;  /* 0x00000009ff007c0c */ /* 0x000fe2000bf85340 */
[----:B-1----:R-:W-:-:S12]  /*0680*/  IMAD.WIDE.U32 R108, R0, 0x10, R108 ;  /* 0x00000010006c7825 */ /* 0x002fd800078e006c */
[----:B------:R-:W-:-:S04]  /*0690*/  @P4 LEA R118, P5, R0, UR8, 0x4 ;  /* 0x0000000800764c11 */ /* 0x000fc8000f8a20ff */
[----:B------:R-:W-:Y:S01]  /*06a0*/  @P4 LEA.HI.X R119, R0, UR9, RZ, 0x4, P5 ;  /* 0x0000000900774c11 */ /* 0x000fe2000a8f24ff */
[----:B------:R-:W3:Y:S04]  /*06b0*/  LDG.E.128 R108, desc[UR4][R108.64] ;  /* 0x000000046c6c7981 */ /* 0x000ee8000c1e1d00 */
[----:B------:R1:W5:Y:S01]  /*06c0*/  @P4 LDG.E.128 R20, desc[UR4][R118.64] ;  /* 0x0000000476144981 */ /* 0x000362000c1e1d00 */
[----:B0-----:R-:W-:-:S04]  /*06d0*/  ISETP.NE.AND P4, PT, R175, RZ, PT ;  /* 0x000000ffaf00720c */ /* 0x001fc80003f85270 */
[----:B-----5:R-:W-:Y:S02]  /*06e0*/  FSEL R120, R117, RZ, !P4 ;  /* 0x000000ff75787208 */ /* 0x020fe40006000000 */
[----:B-1----:R-:W-:-:S03]  /*06f0*/  IADD3 R118, R0, 0x100, RZ ;  /* 0x0000010000767810 */ /* 0x002fc60007ffe0ff */
        /* <DEDUP_REMOVED lines=27> */
[----:B------:R-:W-:-:S07]  /*08b0*/  FFMA.FTZ R120, R172, R171, R109 ;  /* 0x000000abac787223 */ /* 0x000fce000001006d */
.L_x_2908:
[----:B------:R-:W-:Y:S05]  /*08c0*/  BSYNC B0 ;  /* 0x0000000000007941 */ /* 0x000fea0003800000 */
.L_x_2907:
[----:B------:R-:W-:Y:S04]  /*08d0*/  BSSY B0, `(.L_x_2909) ;  /* 0x000002c000007945 */ /* 0x000fe80003800000 */
[----:B------:R-:W-:Y:S05]  /*08e0*/  @!P0 BRA `(.L_x_2910) ;  /* 0x0000000000a88947 */ /* 0x000fea0003800000 */
        /* <DEDUP_REMOVED lines=41> */
[----:B-1----:R-:W-:-:S07]  /*0b80*/  FFMA.FTZ R120, R168, R169, R109 ;  /* 0x000000a9a8787223 */ /* 0x002fce000001006d */
.L_x_2910:
[----:B------:R-:W-:Y:S05]  /*0b90*/  BSYNC B0 ;  /* 0x0000000000007941 */ /* 0x000fea0003800000 */
.L_x_2909:
        /* <DEDUP_REMOVED lines=44> */
.L_x_2912:
[----:B------:R-:W-:Y:S05]  /*0e60*/  BSYNC B0 ;  /* 0x0000000000007941 */ /* 0x000fea0003800000 */
.L_x_2911:
        /* <DEDUP_REMOVED lines=44> */
.L_x_2914:
[----:B------:R-:W-:Y:S05]  /*1130*/  BSYNC B0 ;  /* 0x0000000000007941 */ /* 0x000fea0003800000 */
.L_x_2913:
        /* <DEDUP_REMOVED lines=44> */
.L_x_2916:
[----:B------:R-:W-:Y:S05]  /*1400*/  BSYNC B0 ;  /* 0x0000000000007941 */ /* 0x000fea0003800000 */
.L_x_2915:
[----:B------:R-:W-:Y:S01]  /*1410*/  ISETP.NE.AND P4, PT, R177, RZ, PT ;  /* 0x000000ffb100720c */ /* 0x000fe20003f85270 */
[----:B------:R-:W-:-:S12]  /*1420*/  BSSY B0, `(.L_x_2917) ;  /* 0x000002b000007945 */ /* 0x000fd80003800000 */
[----:B------:R-:W-:Y:S05]  /*1430*/  @!P4 BRA `(.L_x_2918) ;  /* 0x0000000000a4c947 */ /* 0x000fea0003800000 */
[----:B------:R-:W1:Y:S01]  /*1440*/  LDC.64 R108, c[0x0][0x2b8] ;  /* 0x0000ae00ff6c7b82 */ /* 0x000e620000000a00 */
[----:B0-----:R-:W-:-:S04]  /*1450*/  ISETP.NE.AND P4, PT, R175, RZ, PT ;  /* 0x000000ffaf00720c */ /* 0x001fc80003f85270 */
[----:B-----5:R-:W-:Y:S02]  /*1460*/  FSEL R121, R117, RZ, !P4 ;  /* 0x000000ff75797208 */ /* 0x020fe40006000000 */
[----:B------:R-:W-:-:S04]  /*1470*/  LEA R112, P4, R118, UR10, 0x4 ;  /* 0x0000000a76707c11 */ /* 0x000fc8000f8820ff */
[----:B------:R-:W-:Y:S02]  /*1480*/  LEA.HI.X R113, R118, UR11, RZ, 0x4, P4 ;  /* 0x0000000b76717c11 */ /* 0x000fe4000a0f24ff */
[----:B------:R-:W-:-:S04]  /*1490*/  ISETP.NE.U32.AND P4, PT, RZ, UR8, PT ;  /* 0x00000008ff007c0c */ /* 0x000fc8000bf85070 */
[----:B------:R-:W2:Y:S01]  /*14a0*/  LDG.E.128 R112, desc[UR4][R112.64] ;  /* 0x0000000470707981 */ /* 0x000ea2000c1e1d00 */
[----:B------:R-:W-:Y:S01]  /*14b0*/  ISETP.NE.AND.EX P4, PT, RZ, UR9, PT, P4 ;  /* 0x00000009ff007c0c */ /* 0x000fe2000bf85340 */
[----:B-1----:R-:W-:-:S06]  /*14c0*/  IMAD.WIDE.U32 R108, R118, 0x10, R108 ;  /* 0x00000010766c7825 */ /* 0x002fcc00078e006c */
        /* <DEDUP_REMOVED lines=32> */
.L_x_2918:
[----:B------:R-:W-:Y:S05]  /*16d0*/  BSYNC B0 ;  /* 0x0000000000007941 */ /* 0x000fea0003800000 */
.L_x_2917:
        /* <DEDUP_REMOVED lines=19> */
[----:B-----5:R-:W1:Y:S04]  /*1810*/  SHFL.DOWN PT, R117, R114, 0x2, 0x1f ;  /* 0x08401f0072757f89 */ /* 0x020e6800000e0000 */
[----:B------:R-:W2:Y:S01]  /*1820*/  SHFL.DOWN PT, R116, R115, 0x2, 0x1f ;  /* 0x08401f0073747f89 */ /* 0x000ea200000e0000 */
[----:B-1----:R-:W-:Y:S01]  /*1830*/  FADD.FTZ R117, R114, R117 ;  /* 0x0000007572757221 */ /* 0x002fe20000010000 */
[----:B--2---:R-:W-:-:S04]  /*1840*/  FADD.FTZ R116, R115, R116 ;  /* 0x0000007473747221 */ /* 0x004fc80000010000 */
[----:B------:R1:W2:Y:S04]  /*1850*/  SHFL.DOWN PT, R110, R117, 0x1, 0x1f ;  /* 0x08201f00756e7f89 */ /* 0x0002a800000e0000 */
[----:B------:R1:W3:Y:S02]  /*1860*/  SHFL.DOWN PT, R111, R116, 0x1, 0x1f ;  /* 0x08201f00746f7f89 */ /* 0x0002e400000e0000 */
.L_x_2943:
        /* <DEDUP_REMOVED lines=8> */
[----:B------:R-:W-:-:S02]  /*18f0*/  ISETP.NE.AND P6, PT, R173, RZ, PT ;  /* 0x000000ffad00720c */ /* 0x000fc40003fc5270 */
        /* <DEDUP_REMOVED lines=9> */
[----:B------:R-:W3:Y:S01]  /*1990*/  LDS.128 R120, [R179+0x6030] ;  /* 0x00603000b3787984 */ /* 0x000ee20000000c00 */
        /* <DEDUP_REMOVED lines=62> */
.L_x_2921:
[----:B------:R-:W-:Y:S05]  /*1d80*/  BSYNC B0 ;  /* 0x0000000000007941 */ /* 0x000fea0003800000 */
.L_x_2920:
        /* <DEDUP_REMOVED lines=44> */
.L_x_2923:
[----:B------:R-:W-:Y:S05]  /*2050*/  BSYNC B0 ;  /* 0x0000000000007941 */ /* 0x000fea0003800000 */
.L_x_2922:
        /* <DEDUP_REMOVED lines=44> */
.L_x_2925:
[----:B------:R-:W-:Y:S05]  /*2320*/  BSYNC B0 ;  /* 0x0000000000007941 */ /* 0x000fea0003800000 */
.L_x_2924:
        /* <DEDUP_REMOVED lines=44> */
.L_x_2927:
[----:B------:R-:W-:Y:S05]  /*25f0*/  BSYNC B0 ;  /* 0x0000000000007941 */ /* 0x000fea0003800000 */
.L_x_2926:
        /* <DEDUP_REMOVED lines=44> */
.L_x_2929:
[----:B------:R-:W-:Y:S05]  /*28c0*/  BSYNC B0 ;  /* 0x0000000000007941 */ /* 0x000fea0003800000 */
.L_x_2928:
        /* <DEDUP_REMOVED lines=17> */
[----:B------:R-:W0:Y:S03]  /*29e0*/  LDC.64 R116, c[0x0][0x2f8] ;  /* 0x0000be00ff747b82 */ /* 0x000e260000000a00 */
        /* <DEDUP_REMOVED lines=26> */
.L_x_2931:
[----:B------:R-:W-:Y:S05]  /*2b90*/  BSYNC B0 ;  /* 0x0000000000007941 */ /* 0x000fea0003800000 */
.L_x_2930:
[----:B------:R-:W-:Y:S02]  /*2ba0*/  IADD3 R2, R2, UR16, RZ ;  /* 0x0000001002027c10 */ /* 0x000fe4000fffe0ff */
[----:B01234-:R-:W-:Y:S02]  /*2bb0*/  SEL R116, RZ, 0x1, P4 ;  /* 0x00000001ff747807 */ /* 0x01ffe40002000000 */
[----:B------:R-:W-:-:S13]  /*2bc0*/  ISETP.GE.AND P4, PT, R2, UR17, PT ;  /* 0x0000001102007c0c */ /* 0x000fda000bf86270 */
[----:B------:R-:W-:Y:S05]  /*2bd0*/  @!P4 BRA `(.L_x_2932) ;  /* 0xffffffd8004cc947 */ /* 0x000fea000383ffff */
.L_x_2906:
[----:B------:R-:W0:Y:S01]  /*2be0*/  S2R R0, SR_TID.X ;  /* 0x0000000000007919 */ /* 0x000e220000002100 */
        /* <DEDUP_REMOVED lines=50> */
.L_x_2919:
[----:B------:R-:W-:Y:S01]  /*2f10*/  HFMA2.MMA R122, -RZ, RZ, 0, 9.5367431640625e-07 ;  /* 0x00000010ff7a7435 */ /* 0x000fe200000001ff */
[----:B------:R-:W-:Y:S02]  /*2f20*/  MOV R123, R119 ;  /* 0x00000077007b7202 */ /* 0x000fe40000000f00 */
[----:B------:R-:W-:Y:S02]  /*2f30*/  MOV R179, 0x1f ;  /* 0x0000001f00b37802 */ /* 0x000fe40000000f00 */
[----:B------:R-:W-:-:S07]  /*2f40*/  MOV R118, 0xffffffff ;  /* 0xffffffff00767802 */ /* 0x000fce0000000f00 */
[----:B0----5:R-:W-:Y:S05]  /*2f50*/  WARPSYNC.COLLECTIVE R118, `(.L_x_2933) ;  /* 0x0000000076087348 */ /* 0x021fea0003c00000 */
[----:B------:R1:W2:Y:S02]  /*2f60*/  SHFL.DOWN P6, R121, R123, R122, R179 ;  /* 0x0800007a7b797389 */ /* 0x0002a400000c00b3 */
[----:B012--5:R-:W-:Y:S01]  /*2f70*/  ENDCOLLECTIVE ;  /* 0x000000000000791b */ /* 0x027fe20003800000 */
.L_x_2933:
[----:B------:R-:W-:Y:S02]  /*2f80*/  MOV R123, R120 ;  /* 0x00000078007b7202 */ /* 0x000fe40000000f00 */
[----:B------:R-:W-:-:S07]  /*2f90*/  MOV R110, R121 ;  /* 0x00000079006e7202 */ /* 0x000fce0000000f00 */
[----:B------:R-:W-:Y:S05]  /*2fa0*/  WARPSYNC.COLLECTIVE R118, `(.L_x_2934) ;  /* 0x0000000076087348 */ /* 0x000fea0003c00000 */
[----:B------:R0:W1:Y:S02]  /*2fb0*/  SHFL.DOWN P6, R121, R123, R122, R179 ;  /* 0x0800007a7b797389 */ /* 0x00006400000c00b3 */
[----:B01----:R-:W-:Y:S01]  /*2fc0*/  ENDCOLLECTIVE ;  /* 0x000000000000791b */ /* 0x003fe20003800000 */
.L_x_2934:
[----:B------:R-:W-:Y:S01]  /*2fd0*/  FADD.FTZ R110, R110, R119 ;  /* 0x000000776e6e7221 */ /* 0x000fe20000010000 */
[----:B------:R-:W-:-:S04]  /*2fe0*/  HFMA2.MMA R122, -RZ, RZ, 0, 4.76837158203125e-07 ;  /* 0x00000008ff7a7435 */ /* 0x000fc800000001ff */
[----:B------:R-:W-:Y:S02]  /*2ff0*/  MOV R123, R110 ;  /* 0x0000006e007b7202 */ /* 0x000fe40000000f00 */
[----:B------:R-:W-:-:S07]  /*3000*/  MOV R111, R121 ;  /* 0x00000079006f7202 */ /* 0x000fce0000000f00 */
[----:B------:R-:W-:Y:S05]  /*3010*/  WARPSYNC.COLLECTIVE R118, `(.L_x_2935) ;  /* 0x0000000076087348 */ /* 0x000fea0003c00000 */
[----:B------:R0:W1:Y:S02]  /*3020*/  SHFL.DOWN P6, R121, R123, R122, R179 ;  /* 0x0800007a7b797389 */ /* 0x00006400000c00b3 */
[----:B01----:R-:W-:Y:S01]  /*3030*/  ENDCOLLECTIVE ;  /* 0x000000000000791b */ /* 0x003fe20003800000 */
.L_x_2935:
[----:B------:R-:W-:-:S05]  /*3040*/  FADD.FTZ R111, R111, R120 ;  /* 0x000000786f6f7221 */ /* 0x000fca0000010000 */
[----:B------:R-:W-:Y:S02]  /*3050*/  MOV R123, R111 ;  /* 0x0000006f007b7202 */ /* 0x000fe40000000f00 */
[----:B------:R-:W-:-:S07]  /*3060*/  MOV R113, R121 ;  /* 0x0000007900717202 */ /* 0x000fce0000000f00 */
[----:B------:R-:W-:Y:S05]  /*3070*/  WARPSYNC.COLLECTIVE R118, `(.L_x_2936) ;  /* 0x0000000076087348 */ /* 0x000fea0003c00000 */
[----:B------:R0:W1:Y:S02]  /*3080*/  SHFL.DOWN P6, R121, R123, R122, R179 ;  /* 0x0800007a7b797389 */ /* 0x00006400000c00b3 */
[----:B01----:R-:W-:Y:S01]  /*3090*/  ENDCOLLECTIVE ;  /* 0x000000000000791b */ /* 0x003fe20003800000 */
.L_x_2936:
[----:B------:R-:W-:Y:S01]  /*30a0*/  FADD.FTZ R113, R110, R113 ;  /* 0x000000716e717221 */ /* 0x000fe20000010000 */
[----:B------:R-:W-:-:S04]  /*30b0*/  HFMA2.MMA R122, -RZ, RZ, 0, 2.384185791015625e-07 ;  /* 0x00000004ff7a7435 */ /* 0x000fc800000001ff */
[----:B------:R-:W-:Y:S02]  /*30c0*/  MOV R123, R113 ;  /* 0x00000071007b7202 */ /* 0x000fe40000000f00 */
[----:B------:R-:W-:-:S07]  /*30d0*/  MOV R112, R121 ;  /* 0x0000007900707202 */ /* 0x000fce0000000f00 */
[----:B------:R-:W-:Y:S05]  /*30e0*/  WARPSYNC.COLLECTIVE R118, `(.L_x_2937) ;  /* 0x0000000076087348 */ /* 0x000fea0003c00000 */
[----:B------:R0:W1:Y:S02]  /*30f0*/  SHFL.DOWN P6, R121, R123, R122, R179 ;  /* 0x0800007a7b797389 */ /* 0x00006400000c00b3 */
[----:B01----:R-:W-:Y:S01]  /*3100*/  ENDCOLLECTIVE ;  /* 0x000000000000791b */ /* 0x003fe20003800000 */
.L_x_2937:
[----:B------:R-:W-:-:S05]  /*3110*/  FADD.FTZ R112, R111, R112 ;  /* 0x000000706f707221 */ /* 0x000fca0000010000 */
[----:B------:R-:W-:Y:S02]  /*3120*/  MOV R123, R112 ;  /* 0x00000070007b7202 */ /* 0x000fe40000000f00 */
[----:B------:R-:W-:-:S07]  /*3130*/  MOV R114, R121 ;  /* 0x0000007900727202 */ /* 0x000fce0000000f00 */
[----:B------:R-:W-:Y:S05]  /*3140*/  WARPSYNC.COLLECTIVE R118, `(.L_x_2938) ;  /* 0x0000000076087348 */ /* 0x000fea0003c00000 */
[----:B------:R0:W1:Y:S02]  /*3150*/  SHFL.DOWN P6, R121, R123, R122, R179 ;  /* 0x0800007a7b797389 */ /* 0x00006400000c00b3 */
[----:B01----:R-:W-:Y:S01]  /*3160*/  ENDCOLLECTIVE ;  /* 0x000000000000791b */ /* 0x003fe20003800000 */
.L_x_2938:
[----:B------:R-:W-:Y:S01]  /*3170*/  FADD.FTZ R114, R113, R114 ;  /* 0x0000007271727221 */ /* 0x000fe20000010000 */
[----:B------:R-:W-:-:S04]  /*3180*/  HFMA2.MMA R122, -RZ, RZ, 0, 1.1920928955078125e-07 ;  /* 0x00000002ff7a7435 */ /* 0x000fc800000001ff */
[----:B------:R-:W-:Y:S02]  /*3190*/  MOV R123, R114 ;  /* 0x00000072007b7202 */ /* 0x000fe40000000f00 */
[----:B------:R-:W-:-:S07]  /*31a0*/  MOV R115, R121 ;  /* 0x0000007900737202 */ /* 0x000fce0000000f00 */
[----:B------:R-:W-:Y:S05]  /*31b0*/  WARPSYNC.COLLECTIVE R118, `(.L_x_2939) ;  /* 0x0000000076087348 */ /* 0x000fea0003c00000 */
[----:B------:R0:W1:Y:S02]  /*31c0*/  SHFL.DOWN P6, R121, R123, R122, R179 ;  /* 0x0800007a7b797389 */ /* 0x00006400000c00b3 */
[----:B01----:R-:W-:Y:S01]  /*31d0*/  ENDCOLLECTIVE ;  /* 0x000000000000791b */ /* 0x003fe20003800000 */
.L_x_2939:
[----:B------:R-:W-:-:S05]  /*31e0*/  FADD.FTZ R115, R112, R115 ;  /* 0x0000007370737221 */ /* 0x000fca0000010000 */
[----:B------:R-:W-:Y:S02]  /*31f0*/  MOV R123, R115 ;  /* 0x00000073007b7202 */ /* 0x000fe40000000f00 */
[----:B------:R-:W-:-:S07]  /*3200*/  MOV R117, R121 ;  /* 0x0000007900757202 */ /* 0x000fce0000000f00 */
[----:B------:R-:W-:Y:S05]  /*3210*/  WARPSYNC.COLLECTIVE R118, `(.L_x_2940) ;  /* 0x0000000076087348 */ /* 0x000fea0003c00000 */
[----:B------:R0:W1:Y:S02]  /*3220*/  SHFL.DOWN P6, R121, R123, R122, R179 ;  /* 0x0800007a7b797389 */ /* 0x00006400000c00b3 */
[----:B01----:R-:W-:Y:S01]  /*3230*/  ENDCOLLECTIVE ;  /* 0x000000000000791b */ /* 0x003fe20003800000 */
.L_x_2940:
[----:B------:R-:W-:Y:S01]  /*3240*/  FADD.FTZ R117, R114, R117 ;  /* 0x0000007572757221 */ /* 0x000fe20000010000 */
[----:B------:R-:W-:-:S04]  /*3250*/  HFMA2.MMA R122, -RZ, RZ, 0, 5.9604644775390625e-08 ;  /* 0x00000001ff7a7435 */ /* 0x000fc800000001ff */
[----:B------:R-:W-:Y:S02]  /*3260*/  MOV R123, R117 ;  /* 0x00000075007b7202 */ /* 0x000fe40000000f00 */
[----:B------:R-:W-:-:S07]  /*3270*/  MOV R116, R121 ;  /* 0x0000007900747202 */ /* 0x000fce0000000f00 */
[----:B------:R-:W-:Y:S05]  /*3280*/  WARPSYNC.COLLECTIVE R118, `(.L_x_2941) ;  /* 0x0000000076087348 */ /* 0x000fea0003c00000 */
[----:B------:R0:W1:Y:S02]  /*3290*/  SHFL.DOWN P6, R121, R123, R122, R179 ;  /* 0x0800007a7b797389 */ /* 0x00006400000c00b3 */
[----:B01----:R-:W-:Y:S01]  /*32a0*/  ENDCOLLECTIVE ;  /* 0x000000000000791b */ /* 0x003fe20003800000 */
.L_x_2941:
[----:B------:R-:W-:-:S05]  /*32b0*/  FADD.FTZ R116, R115, R116 ;  /* 0x0000007473747221 */ /* 0x000fca0000010000 */
[----:B------:R-:W-:Y:S02]  /*32c0*/  MOV R123, R116 ;  /* 0x00000074007b7202 */ /* 0x000fe40000000f00 */
[----:B------:R-:W-:-:S07]  /*32d0*/  MOV R110, R121 ;  /* 0x00000079006e7202 */ /* 0x000fce0000000f00 */
[----:B------:R-:W-:Y:S05]  /*32e0*/  WARPSYNC.COLLECTIVE R118, `(.L_x_2942) ;  /* 0x0000000076087348 */ /* 0x000fea0003c00000 */
[----:B------:R0:W1:Y:S02]  /*32f0*/  SHFL.DOWN P6, R121, R123, R122, R179 ;  /* 0x0800007a7b797389 */ /* 0x00006400000c00b3 */
[----:B01----:R-:W-:Y:S01]  /*3300*/  ENDCOLLECTIVE ;  /* 0x000000000000791b */ /* 0x003fe20003800000 */
.L_x_2942:
[----:B------:R-:W-:Y:S01]  /*3310*/  MOV R111, R121 ;  /* 0x00000079006f7202 */ /* 0x000fe20000000f00 */
[----:B------:R-:W-:Y:S06]  /*3320*/  BRA `(.L_x_2943) ;  /* 0xffffffe400507947 */ /* 0x000fec000383ffff */
.L_x_2944:
        /* <DEDUP_REMOVED lines=13> */
.L_x_3324:


//--------------------- .text._ZN10layer_norm31ln_parallel_residual_bwd_kernelINS_13Kernel_traitsIfffffjLj6144ELj1ELj1ELj8ELj16ENS_18Kernel_traits_baseILj6144EfffffjLj256EEEEELb0ELb1ELb1EEEvNS_9BwdParamsE --------------------------
	.section	.text._ZN10layer_norm31ln_parallel_residual_bwd_kernelINS_13Kernel_traitsIfffffjLj6144ELj1ELj1ELj8ELj16ENS_18Kernel_traits_baseILj6144EfffffjLj256EEEEELb0ELb1ELb1EEEvNS_9BwdParamsE,"ax",@progbits
	.align	128
        .global         _ZN10layer_norm31ln_parallel_residual_bwd_kernelINS_13Kernel_traitsIfffffjLj6144ELj1ELj1ELj8ELj16ENS_18Kernel_traits_baseILj6144EfffffjLj256EEEEELb0ELb1ELb1EEEvNS_9BwdParamsE
        .type           _ZN10layer_norm31ln_parallel_residual_bwd_kernelINS_13Kernel_traitsIfffffjLj6144ELj1ELj1ELj8ELj16ENS_18Kernel_traits_baseILj6144EfffffjLj256EEEEELb0ELb1ELb1EEEvNS_9BwdParamsE,@function
        .size           _ZN10layer_norm31ln_parallel_residual_bwd_kernelINS_13Kernel_traitsIfffffjLj6144ELj1ELj1ELj8ELj16ENS_18Kernel_traits_baseILj6144EfffffjLj256EEEEELb0ELb1ELb1EEEvNS_9BwdParamsE,(.L_x_3325 - _ZN10layer_norm31ln_parallel_residual_bwd_kernelINS_13Kernel_traitsIfffffjLj6144ELj1ELj1ELj8ELj16ENS_18Kernel_traits_baseILj6144EfffffjLj256EEEEELb0ELb1ELb1EEEvNS_9BwdParamsE)
        .other          _ZN10layer_norm31ln_parallel_residual_bwd_kernelINS_13Kernel_traitsIfffffjLj6144ELj1ELj1ELj8ELj16ENS_18Kernel_traits_baseILj6144EfffffjLj256EEEEELb0ELb1ELb1EEEvNS_9BwdParamsE,@"STO_CUDA_ENTRY STV_DEFAULT"
_ZN10layer_norm31ln_parallel_residual_bwd_kernelINS_13Kernel_traitsIfffffjLj6144ELj1ELj1ELj8ELj16ENS_18Kernel_traits_baseILj6144EfffffjLj256EEEEELb0ELb1ELb1EEEvNS_9BwdParamsE:
.text._ZN10layer_norm31ln_parallel_residual_bwd_kernelINS_13Kernel_traitsIfffffjLj6144ELj1ELj1ELj8ELj16ENS_18Kernel_traits_baseILj6144EfffffjLj256EEEEELb0ELb1ELb1EEEvNS_9BwdParamsE:
        /* <DEDUP_REMOVED lines=41> */
.L_x_2945:
[----:B------:R-:W-:Y:S01]  /*0290*/  SHF.L.U32 R0, R156, 0x4, RZ ;  /* 0x000000049c007819 */ /* 0x000fe200000006ff */
[----:B------:R-:W-:-:S03]  /*02a0*/  ULDC.64 UR4, c[0x0][0x260] ;  /* 0x0000980000047ab9 */ /* 0x000fc60000000a00 */
[----:B------:R-:W-:Y:S01]  /*02b0*/  LOP3.LUT R0, R0, 0xff0, RZ, 0xc0, !PT ;  /* 0x00000ff000007812 */ /* 0x000fe200078ec0ff */
[----:B------:R-:W-:-:S03]  /*02c0*/  HFMA2.MMA R28, -RZ, RZ, 0, 5.9604644775390625e-08 ;  /* 0x00000001ff1c7435 */ /* 0x000fc600000001ff */
[----:B------:R-:W-:-:S04]  /*02d0*/  IADD3 R2, P0, R0, UR4, RZ ;  /* 0x0000000400027c10 */ /* 0x000fc8000ff1e0ff */
[----:B------:R-:W-:Y:S01]  /*02e0*/  IADD3.X R3, RZ, UR5, RZ, P0, !PT ;  /* 0x00000005ff037c10 */ /* 0x000fe200087fe4ff */
[----:B------:R-:W-:Y:S02]  /*02f0*/  ULDC.64 UR4, c[0x0][0x2c8] ;  /* 0x0000b20000047ab9 */ /* 0x000fe40000000a00 */
[----:B------:R-:W-:Y:S02]  /*0300*/  ISETP.NE.U32.AND P0, PT, RZ, UR4, PT ;  /* 0x00000004ff007c0c */ /* 0x000fe4000bf05070 */
[----:B------:R-:W5:Y:S01]  /*0310*/  LDG.E.128 R24, desc[UR6][R2.64] ;  /* 0x0000000602187981 */ /* 0x000f62000c1e1d00 */
[----:B------:R-:W-:-:S03]  /*0320*/  MOV R155, RZ ;  /* 0x000000ff009b7202 */ /* 0x000fc60000000f00 */
[----:B------:R-:W5:Y:S01]  /*0330*/  LDG.E.128 R20, desc[UR6][R2.64+0x1000] ;  /* 0x0010000602147981 */ /* 0x000f62000c1e1d00 */
[----:B------:R-:W-:-:S03]  /*0340*/  ISETP.NE.AND.EX P0, PT, RZ, UR5, PT, P0 ;  /* 0x00000005ff007c0c */ /* 0x000fc6000bf05300 */
[----:B------:R-:W5:Y:S01]  /*0350*/  LDG.E.128 R16, desc[UR6][R2.64+0x2000] ;  /* 0x0020000602107981 */ /* 0x000f62000c1e1d00 */
[----:B------:R-:W-:-:S03]  /*0360*/  CS2R R152, SRZ ;  /* 0x0000000000987805 */ /* 0x000fc6000001ff00 */
[----:B------:R-:W5:Y:S01]  /*0370*/  LDG.E.128 R12, desc[UR6][R2.64+0x3000] ;  /* 0x00300006020c7981 */ /* 0x000f62000c1e1d00 */
[----:B------:R-:W-:-:S03]  /*0380*/  CS2R R150, SRZ ;  /* 0x0000000000967805 */ /* 0x000fc6000001ff00 */
[----:B------:R-:W5:Y:S01]  /*0390*/  LDG.E.128 R8, desc[UR6][R2.64+0x4000] ;  /* 0x0040000602087981 */ /* 0x000f62000c1e1d00 */
[----:B------:R-:W-:-:S03]  /*03a0*/  CS2R R148, SRZ ;  /* 0x0000000000947805 */ /* 0x000fc6000001ff00 */
[----:B------:R0:W5:Y:S01]  /*03b0*/  LDG.E.128 R4, desc[UR6][R2.64+0x5000] ;  /* 0x0050000602047981 */ /* 0x000162000c1e1d00 */
        /* <DEDUP_REMOVED lines=8> */
[----:B------:R-:W-:Y:S01]  /*0440*/  CS2R R130, SRZ ;  /* 0x0000000000827805 */ /* 0x000fe2000001ff00 */
[----:B0-----:R-:W-:Y:S01]  /*0450*/  HFMA2.MMA R2, -RZ, RZ, 0, 0 ;  /* 0x00000000ff027435 */ /* 0x001fe200000001ff */
        /* <DEDUP_REMOVED lines=11> */
[----:B------:R-:W-:Y:S02]  /*0510*/  LOP3.LUT R0, R156, 0xff, RZ, 0xc0, !PT ;  /* 0x000000ff9c007812 */ /* 0x000fe400078ec0ff */
[----:B------:R-:W-:-:S07]  /*0520*/  PRMT R3, R28, 0x7610, R3 ;  /* 0x000076101c037816 */ /* 0x000fce0000000003 */
.L_x_2955:
        /* <DEDUP_REMOVED lines=9> */
[----:B------:R0:W4:Y:S01]  /*05c0*/  LDG.E R186, desc[UR6][R72.64] ;  /* 0x0000000648ba7981 */ /* 0x000122000c1e1900 */
[C---:B-1----:R-:W-:Y:S01]  /*05d0*/  IMAD.WIDE.U32 R60, R167.reuse, 0x10, R100 ;  /* 0x00000010a73c7825 */ /* 0x042fe200078e0064 */
[C---:B------:R-:W-:Y:S01]  /*05e0*/  IADD3 R165, R167.reuse, 0x100, RZ ;  /* 0x00000100a7a57810 */ /* 0x040fe20007ffe0ff */
[----:B------:R-:W1:Y:S04]  /*05f0*/  @P0 LDC.64 R168, c[0x0][0x2c8] ;  /* 0x0000b200ffa80b82 */ /* 0x000e680000000a00 */
[----:B------:R-:W4:Y:S01]  /*0600*/  LDG.E.128 R60, desc[UR6][R60.64] ;  /* 0x000000063c3c7981 */ /* 0x000f22000c1e1d00 */
[----:B--2---:R-:W-:-:S03]  /*0610*/  IMAD.WIDE.U32 R64, R167, 0x10, R104 ;  /* 0x00000010a7407825 */ /* 0x004fc600078e0068 */
[----:B------:R-:W2:Y:S01]  /*0620*/  @P0 LDC.64 R178, c[0x0][0x2c8] ;  /* 0x0000b200ffb20b82 */ /* 0x000ea20000000a00 */
[----:B---3--:R-:W-:Y:S02]  /*0630*/  IMAD.WIDE R158, R154, 0x4, R158 ;  /* 0x000000049a9e7825 */ /* 0x008fe400078e029e */
[----:B------:R-:W3:Y:S01]  /*0640*/  LDG.E.128 R64, desc[UR6][R64.64] ;  /* 0x0000000640407981 */ /* 0x000ee2000c1e1d00 */
[----:B------:R-:W-:-:S04]  /*0650*/  LEA R68, P1, R165, UR12, 0x4 ;  /* 0x0000000ca5447c11 */ /* 0x000fc8000f8220ff */
[----:B------:R-:W2:Y:S01]  /*0660*/  @P0 LDC.64 R174, c[0x0][0x2c8] ;  /* 0x0000b200ffae0b82 */ /* 0x000ea20000000a00 */
[----:B------:R1:W3:Y:S01]  /*0670*/  LDG.E R158, desc[UR6][R158.64] ;  /* 0x000000069e9e7981 */ /* 0x0002e2000c1e1900 */
[C---:B------:R-:W-:Y:S01]  /*0680*/  LEA.HI.X R69, R165.reuse, UR13, RZ, 0x4, P1 ;  /* 0x0000000da5457c11 */ /* 0x040fe200088f24ff */
[----:B0-----:R-:W-:-:S05]  /*0690*/  IMAD.WIDE.U32 R72, R165, 0x10, R104 ;  /* 0x00000010a5487825 */ /* 0x001fca00078e0068 */
[----:B------:R-:W0:Y:S01]  /*06a0*/  @P0 LDC.64 R170, c[0x0][0x2c8] ;  /* 0x0000b200ffaa0b82 */ /* 0x000e220000000a00 */
[----:B------:R-:W3:Y:S01]  /*06b0*/  LDG.E.128 R68, desc[UR6][R68.64] ;  /* 0x0000000644447981 */ /* 0x000ee2000c1e1d00 */
[----:B------:R-:W-:-:S03]  /*06c0*/  IADD3 R163, R167, 0x200, RZ ;  /* 0x00000200a7a37810 */ /* 0x000fc60007ffe0ff */
[----:B------:R-:W3:Y:S02]  /*06d0*/  LDG.E.128 R72, desc[UR6][R72.64] ;  /* 0x0000000648487981 */ /* 0x000ee4000c1e1d00 */
[----:B------:R-:W-:Y:S01]  /*06e0*/  IMAD.WIDE.U32 R76, R163, 0x10, R100 ;  /* 0x00000010a34c7825 */ /* 0x000fe200078e0064 */
[----:B------:R-:W-:Y:S01]  /*06f0*/  IADD3 R161, R167, 0x300, RZ ;  /* 0x00000300a7a17810 */ /* 0x000fe20007ffe0ff */
[----:B------:R-:W0:Y:S02]  /*0700*/  @P0 LDC.64 R176, c[0x0][0x2c8] ;  /* 0x0000b200ffb00b82 */ /* 0x000e240000000a00 */
[----:B------:R-:W-:Y:S02]  /*0710*/  IMAD.WIDE.U32 R80, R163, 0x10, R104 ;  /* 0x00000010a3507825 */ /* 0x000fe400078e0068 */
[----:B------:R-:W3:Y:S02]  /*0720*/  LDG.E.128 R76, desc[UR6][R76.64] ;  /* 0x000000064c4c7981 */ /* 0x000ee4000c1e1d00 */
[----:B------:R-:W-:-:S02]  /*0730*/  IMAD.WIDE.U32 R84, R161, 0x10, R100 ;  /* 0x00000010a1547825 */ /* 0x000fc400078e0064 */
[----:B------:R-:W3:Y:S01]  /*0740*/  LDG.E.128 R80, desc[UR6][R80.64] ;  /* 0x0000000650507981 */ /* 0x000ee2000c1e1d00 */
[----:B------:R-:W0:Y:S01]  /*0750*/  @P0 LDC.64 R172, c[0x0][0x2c8] ;  /* 0x0000b200ffac0b82 */ /* 0x000e220000000a00 */
[----:B------:R-:W-:Y:S02]  /*0760*/  IMAD.WIDE.U32 R88, R161, 0x10, R104 ;  /* 0x00000010a1587825 */ /* 0x000fe400078e0068 */
[----:B------:R-:W3:Y:S01]  /*0770*/  LDG.E.128 R84, desc[UR6][R84.64] ;  /* 0x0000000654547981 */ /* 0x000ee2000c1e1d00 */
[----:B-1----:R-:W-:-:S03]  /*0780*/  IADD3 R159, R167, 0x400, RZ ;  /* 0x00000400a79f7810 */ /* 0x002fc60007ffe0ff */
[----:B------:R-:W3:Y:S02]  /*0790*/  LDG.E.128 R88, desc[UR6][R88.64] ;  /* 0x0000000658587981 */ /* 0x000ee4000c1e1d00 */
[----:B------:R-:W-:Y:S01]  /*07a0*/  IMAD.WIDE.U32 R92, R159, 0x10, R100 ;  /* 0x000000109f5c7825 */ /* 0x000fe200078e0064 */
[----:B------:R-:W-:-:S03]  /*07b0*/  IADD3 R157, R167, 0x500, RZ ;  /* 0x00000500a79d7810 */ /* 0x000fc60007ffe0ff */
[----:B------:R-:W-:Y:S02]  /*07c0*/  IMAD.WIDE.U32 R96, R159, 0x10, R104 ;  /* 0x000000109f607825 */ /* 0x000fe400078e0068 */
[----:B------:R-:W3:Y:S02]  /*07d0*/  LDG.E.128 R92, desc[UR6][R92.64] ;  /* 0x000000065c5c7981 */ /* 0x000ee4000c1e1d00 */
[C---:B------:R-:W-:Y:S02]  /*07e0*/  IMAD.WIDE.U32 R100, R157.reuse, 0x10, R100 ;  /* 0x000000109d647825 */ /* 0x040fe400078e0064 */
[----:B------:R-:W3:Y:S04]  /*07f0*/  LDG.E.128 R96, desc[UR6][R96.64] ;  /* 0x0000000660607981 */ /* 0x000ee8000c1e1d00 */
[----:B------:R-:W3:Y:S01]  /*0800*/  LDG.E.128 R100, desc[UR6][R100.64] ;  /* 0x0000000664647981 */ /* 0x000ee2000c1e1d00 */
[----:B------:R-:W-:-:S06]  /*0810*/  IMAD.WIDE.U32 R104, R157, 0x10, R104 ;  /* 0x000000109d687825 */ /* 0x000fcc00078e0068 */
[----:B------:R-:W3:Y:S01]  /*0820*/  LDG.E.128 R104, desc[UR6][R104.64] ;  /* 0x0000000668687981 */ /* 0x000ee2000c1e1d00 */
[----:B------:R-:W-:Y:S01]  /*0830*/  ISETP.NE.AND P3, PT, RZ, UR9, PT ;  /* 0x00000009ff007c0c */ /* 0x000fe2000bf65270 */
[----:B------:R-:W-:Y:S01]  /*0840*/  @P0 IMAD.WIDE.U32 R168, R167, 0x10, R168 ;  /* 0x00000010a7a80825 */ /* 0x000fe200078e00a8 */
[----:B--2---:R-:W-:-:S03]  /*0850*/  @P0 LEA R178, P1, R165, R178, 0x4 ;  /* 0x000000b2a5b20211 */ /* 0x004fc600078220ff */
[----:B------:R-:W-:Y:S01]  /*0860*/  @P0 IMAD.WIDE.U32 R174, R159, 0x10, R174 ;  /* 0x000000109fae0825 */ /* 0x000fe200078e00ae */
[----:B-----5:R1:W5:Y:S01]  /*0870*/  @P0 LDG.E.128 R28, desc[UR6][R168.64] ;  /* 0x00000006a81c0981 */ /* 0x020362000c1e1d00 */
[----:B------:R-:W-:Y:S02]  /*0880*/  @P0 LEA.HI.X R179, R165, R179, RZ, 0x4, P1 ;  /* 0x000000b3a5b30211 */ /* 0x000fe400008f24ff */
[----:B------:R-:W-:Y:S01]  /*0890*/  LOP3.LUT P1, RZ, R3, 0xff, RZ, 0xc0, !PT ;  /* 0x000000ff03ff7812 */ /* 0x000fe2000782c0ff */
[----:B------:R2:W5:Y:S01]  /*08a0*/  @P0 LDG.E.128 R44, desc[UR6][R174.64] ;  /* 0x00000006ae2c0981 */ /* 0x000562000c1e1d00 */
[----:B0-----:R-:W-:-:S03]  /*08b0*/  @P0 IMAD.WIDE.U32 R170, R163, 0x10, R170 ;  /* 0x00000010a3aa0825 */ /* 0x001fc600078e00aa */
[----:B------:R0:W5:Y:S01]  /*08c0*/  @P0 LDG.E.128 R32, desc[UR6][R178.64] ;  /* 0x00000006b2200981 */ /* 0x000162000c1e1d00 */
[----:B------:R-:W-:-:S03]  /*08d0*/  @P0 IMAD.WIDE.U32 R176, R157, 0x10, R176 ;  /* 0x000000109db00825 */ /* 0x000fc600078e00b0 */
[----:B------:R0:W5:Y:S04]  /*08e0*/  @P0 LDG.E.128 R36, desc[UR6][R170.64] ;  /* 0x00000006aa240981 */ /* 0x000168000c1e1d00 */
[----:B------:R0:W5:Y:S01]  /*08f0*/  @P0 LDG.E.128 R48, desc[UR6][R176.64] ;  /* 0x00000006b0300981 */ /* 0x000162000c1e1d00 */
[----:B------:R-:W-:-:S05]  /*0900*/  @P0 IMAD.WIDE.U32 R172, R161, 0x10, R172 ;  /* 0x00000010a1ac0825 */ /* 0x000fca00078e00ac */
[----:B------:R0:W5:Y:S01]  /*0910*/  @P0 LDG.E.128 R40, desc[UR6][R172.64] ;  /* 0x00000006ac280981 */ /* 0x000162000c1e1d00 */
[----:B------:R-:W-:Y:S01]  /*0920*/  IADD3 R154, R154, UR10, RZ ;  /* 0x0000000a9a9a7c10 */ /* 0x000fe2000fffe0ff */
[----:B------:R-:W-:-:S03]  /*0930*/  UMOV UR4, 0xffffffff ;  /* 0xffffffff00047882 */ /* 0x000fc60000000000 */
[----:B------:R-:W-:Y:S02]  /*0940*/  ISETP.GE.AND P4, PT, R154, UR11, PT ;  /* 0x0000000b9a007c0c */ /* 0x000fe4000bf86270 */
[----:B------:R-:W-:Y:S02]  /*0950*/  LOP3.LUT P2, RZ, R156, 0x1f, RZ, 0xc0, !PT ;  /* 0x0000001f9cff7812 */ /* 0x000fe4000784c0ff */
[----:B----4-:R-:W-:-:S05]  /*0960*/  FSEL R186, R186, RZ, !P3 ;  /* 0x000000ffbaba7208 */ /* 0x010fca0005800000 */
[C---:B-1----:R-:W-:Y:S01]  /*0970*/  FADD.FTZ R169, -R186.reuse, R60 ;  /* 0x0000003cbaa97221 */ /* 0x042fe20000010100 */
[C---:B------:R-:W-:Y:S01]  /*0980*/  FADD.FTZ R61, -R186.reuse, R61 ;  /* 0x0000003dba3d7221 */ /* 0x040fe20000010100 */
[----:B------:R-:W-:Y:S01]  /*0990*/  FADD.FTZ R181, -R186, R62 ;  /* 0x0000003ebab57221 */ /* 0x000fe20000010100 */
[----:B---3--:R-:W-:Y:S01]  /*09a0*/  FMUL.FTZ R162, R24, R64 ;  /* 0x0000004018a27220 */ /* 0x008fe20000410000 */
[----:B------:R-:W-:Y:S01]  /*09b0*/  FMUL.FTZ R164, R25, R65 ;  /* 0x0000004119a47220 */ /* 0x000fe20000410000 */
[C---:B------:R-:W-:Y:S01]  /*09c0*/  FMUL.FTZ R3, R158.reuse, R169 ;  /* 0x000000a99e037220 */ /* 0x040fe20000410000 */
[----:B--2---:R-:W-:Y:S01]  /*09d0*/  FMUL.FTZ R175, R158, R61 ;  /* 0x0000003d9eaf7220 */ /* 0x004fe20000410000 */
[----:B------:R-:W-:Y:S02]  /*09e0*/  FADD.FTZ R61, RZ, R162 ;  /* 0x000000a2ff3d7221 */ /* 0x000fe40000010000 */
[----:B------:R-:W-:Y:S01]  /*09f0*/  FFMA.FTZ R60, R3, R162, RZ ;  /* 0x000000a2033c7223 */ /* 0x000fe200000100ff */
[----:B------:R-:W-:Y:S01]  /*0a00*/  FMUL.FTZ R168, R26, R66 ;  /* 0x000000421aa87220 */ /* 0x000fe20000410000 */
[----:B------:R-:W-:Y:S01]  /*0a10*/  FADD.FTZ R61, R61, R164 ;  /* 0x000000a43d3d7221 */ /* 0x000fe20000010000 */
[----:B------:R-:W-:Y:S01]  /*0a20*/  FADD.FTZ R63, -R186, R63 ;  /* 0x0000003fba3f7221 */ /* 0x000fe20000010100 */
[C---:B0-----:R-:W-:Y:S01]  /*0a30*/  FMUL.FTZ R179, R158.reuse, R181 ;  /* 0x000000b59eb37220 */ /* 0x041fe20000410000 */
        /* <DEDUP_REMOVED lines=19> */
[C---:B------:R-:W-:Y:S01]  /*0b70*/  FMUL.FTZ R191, R158.reuse, R191 ;  /* 0x000000bf9ebf7220 */ /* 0x040fe20000410000 */
        /* <DEDUP_REMOVED lines=19> */
[----:B------:R-:W-:Y:S01]  /*0cb0*/  FADD.FTZ R79, -R186, R79 ;  /* 0x0000004fba4f7221 */ /* 0x000fe20000010100 */
[C---:B------:R-:W-:Y:S01]  /*0cc0*/  FMUL.FTZ R177, R158.reuse, R177 ;  /* 0x000000b19eb17220 */ /* 0x040fe20000410000 */
[----:B------:R-:W-:Y:S01]  /*0cd0*/  FFMA.FTZ R60, R197, R184, R60 ;  /* 0x000000b8c53c7223 */ /* 0x000fe2000001003c */
[C---:B------:R-:W-:Y:S01]  /*0ce0*/  FMUL.FTZ R187, R158.reuse, R187 ;  /* 0x000000bb9ebb7220 */ /* 0x040fe20000410000 */
[----:B------:R-:W-:Y:S01]  /*0cf0*/  FMUL.FTZ R172, R19, R83 ;  /* 0x0000005313ac7220 */ /* 0x000fe20000410000 */
[----:B------:R-:W-:Y:S01]  /*0d00*/  FADD.FTZ R61, R61, R166 ;  /* 0x000000a63d3d7221 */ /* 0x000fe20000010000 */
[----:B------:R-:W-:Y:S01]  /*0d10*/  FMUL.FTZ R181, R158, R79 ;  /* 0x0000004f9eb57220 */ /* 0x000fe20000410000 */
[----:B------:R-:W-:Y:S01]  /*0d20*/  FFMA.FTZ R60, R177, R166, R60 ;  /* 0x000000a6b13c7223 */ /* 0x000fe2000001003c */
[----:B------:R-:W-:Y:S01]  /*0d30*/  FADD.FTZ R171, -R186, R86 ;  /* 0x00000056baab7221 */ /* 0x000fe20000010100 */
[C---:B------:R-:W-:Y:S01]  /*0d40*/  FADD.FTZ R145, R88.reuse, R145 ;  /* 0x0000009158917221 */ /* 0x040fe20000010000 */
[----:B------:R-:W-:Y:S01]  /*0d50*/  FFMA.FTZ R121, R88, R187, R121 ;  /* 0x000000bb58797223 */ /* 0x000fe20000010079 */
[----:B------:R-:W-:Y:S01]  /*0d60*/  FMUL.FTZ R88, R12, R88 ;  /* 0x000000580c587220 */ /* 0x000fe20000410000 */
[----:B------:R-:W-:Y:S01]  /*0d70*/  FADD.FTZ R61, R61, R172 ;  /* 0x000000ac3d3d7221 */ /* 0x000fe20000010000 */
[C---:B------:R-:W-:Y:S01]  /*0d80*/  FADD.FTZ R85, -R186.reuse, R85 ;  /* 0x00000055ba557221 */ /* 0x040fe20000010100 */
[----:B------:R-:W-:Y:S01]  /*0d90*/  FFMA.FTZ R60, R181, R172, R60 ;  /* 0x000000acb53c7223 */ /* 0x000fe2000001003c */
[----:B------:R-:W-:Y:S01]  /*0da0*/  FADD.FTZ R87, -R186, R87 ;  /* 0x00000057ba577221 */ /* 0x000fe20000010100 */
[C---:B------:R-:W-:Y:S01]  /*0db0*/  FMUL.FTZ R171, R158.reuse, R171 ;  /* 0x000000ab9eab7220 */ /* 0x040fe20000410000 */
[----:B------:R-:W-:Y:S01]  /*0dc0*/  FMUL.FTZ R160, R13, R89 ;  /* 0x000000590da07220 */ /* 0x000fe20000410000 */
[----:B------:R-:W-:Y:S01]  /*0dd0*/  FADD.FTZ R61, R61, R88 ;  /* 0x000000583d3d7221 */ /* 0x000fe20000010000 */
[----:B------:R-:W-:Y:S01]  /*0de0*/  FMUL.FTZ R169, R158, R85 ;  /* 0x000000559ea97220 */ /* 0x000fe20000410000 */
[----:B------:R-:W-:Y:S01]  /*0df0*/  FFMA.FTZ R60, R187, R88, R60 ;  /* 0x00000058bb3c7223 */ /* 0x000fe2000001003c */
[C---:B------:R-:W-:Y:S01]  /*0e00*/  FADD.FTZ R147, R90.reuse, R147 ;  /* 0x000000935a937221 */ /* 0x040fe20000010000 */
[----:B------:R-:W-:Y:S01]  /*0e10*/  FFMA.FTZ R123, R90, R171, R123 ;  /* 0x000000ab5a7b7223 */ /* 0x000fe2000001007b */
[----:B------:R-:W-:Y:S01]  /*0e20*/  FMUL.FTZ R173, R158, R87 ;  /* 0x000000579ead7220 */ /* 0x000fe20000410000 */
[----:B------:R-:W-:Y:S01]  /*0e30*/  FADD.FTZ R77, -R186, R92 ;  /* 0x0000005cba4d7221 */ /* 0x000fe20000010100 */
[----:B------:R-:W-:Y:S01]  /*0e40*/  FMUL.FTZ R90, R14, R90 ;  /* 0x0000005a0e5a7220 */ /* 0x000fe20000410000 */
[----:B------:R-:W-:Y:S01]  /*0e50*/  FADD.FTZ R61, R61, R160 ;  /* 0x000000a03d3d7221 */ /* 0x000fe20000010000 */
[----:B------:R-:W-:Y:S01]  /*0e60*/  FFMA.FTZ R60, R169, R160, R60 ;  /* 0x000000a0a93c7223 */ /* 0x000fe2000001003c */
[C---:B------:R-:W-:Y:S01]  /*0e70*/  FADD.FTZ R144, R91.reuse, R144 ;  /* 0x000000905b907221 */ /* 0x040fe20000010000 */
[----:B------:R-:W-:Y:S01]  /*0e80*/  FFMA.FTZ R120, R91, R173, R120 ;  /* 0x000000ad5b787223 */ /* 0x000fe20000010078 */
[----:B------:R-:W-:Y:S01]  /*0e90*/  FADD.FTZ R93, -R186, R93 ;  /* 0x0000005dba5d7221 */ /* 0x000fe20000010100 */
[----:B------:R-:W-:Y:S01]  /*0ea0*/  FMUL.FTZ R77, R158, R77 ;  /* 0x0000004d9e4d7220 */ /* 0x000fe20000410000 */
[----:B------:R-:W-:Y:S01]  /*0eb0*/  FMUL.FTZ R91, R15, R91 ;  /* 0x0000005b0f5b7220 */ /* 0x000fe20000410000 */
[----:B------:R-:W-:Y:S01]  /*0ec0*/  FADD.FTZ R62, R61, R90 ;  /* 0x0000005a3d3e7221 */ /* 0x000fe20000010000 */
[----:B------:R-:W-:Y:S01]  /*0ed0*/  FFMA.FTZ R60, R171, R90, R60 ;  /* 0x0000005aab3c7223 */ /* 0x000fe2000001003c */
[----:B------:R-:W-:Y:S01]  /*0ee0*/  FADD.FTZ R79, -R186, R94 ;  /* 0x0000005eba4f7221 */ /* 0x000fe20000010100 */
        /* <DEDUP_REMOVED lines=100> */
.L_x_2966:
        /* <DEDUP_REMOVED lines=12> */
.L_x_2948:
        /* <DEDUP_REMOVED lines=80> */
.L_x_2949:
        /* <DEDUP_REMOVED lines=11> */
.L_x_2950:
        /* <DEDUP_REMOVED lines=24> */
.L_x_2951:
[----:B------:R-:W-:Y:S01]  /*1d20*/  ISETP.NE.U32.AND P5, PT, RZ, UR18, PT ;  /* 0x00000012ff007c0c */ /* 0x000fe2000bfa5070 */
[----:B------:R-:W-:Y:S01]  /*1d30*/  @P2 IMAD.WIDE.U32 R100, R165, 0x10, R68 ;  /* 0x00000010a5642825 */ /* 0x000fe200078e0044 */
[----:B0-----:R-:W0:Y:S03]  /*1d40*/  @P2 LDC.64 R94, c[0x0][0x300] ;  /* 0x0000c000ff5e2b82 */ /* 0x001e260000000a00 */
[----:B-1----:R-:W-:Y:S01]  /*1d50*/  FFMA.FTZ R64, R173, R75, R74 ;  /* 0x0000004bad407223 */ /* 0x002fe2000001004a */
        /* <DEDUP_REMOVED lines=9> */
[----:B------:R-:W2:Y:S01]  /*1df0*/  @P2 LDC.64 R88, c[0x0][0x300] ;  /* 0x0000c000ff582b82 */ /* 0x000ea20000000a00 */
        /* <DEDUP_REMOVED lines=14> */
[----:B-1----:R-:W1:Y:S01]  /*1ee0*/  LDC.64 R68, c[0x0][0x308] ;  /* 0x0000c200ff447b82 */ /* 0x002e620000000a00 */
[----:B------:R-:W-:Y:S02]  /*1ef0*/  SEL R63, R67, R55, P4 ;  /* 0x00000037433f7207 */ /* 0x000fe40002000000 */
[----:B------:R-:W-:Y:S02]  /*1f00*/  SEL R62, R66, R54, P4 ;  /* 0x00000036423e7207 */ /* 0x000fe40002000000 */
[----:B------:R-:W-:Y:S02]  /*1f10*/  SEL R61, R65, R53, P4 ;  /* 0x00000035413d7207 */ /* 0x000fe40002000000 */
[----:B------:R-:W-:Y:S01]  /*1f20*/  SEL R60, R64, R52, P4 ;  /* 0x00000034403c7207 */ /* 0x000fe20002000000 */
[----:B-1----:R-:W-:-:S05]  /*1f30*/  IMAD.WIDE.U32 R68, R163, 0x10, R68 ;  /* 0x00000010a3447825 */ /* 0x002fca00078e0044 */
[----:B------:R3:W-:Y:S02]  /*1f40*/  STG.E.128 desc[UR6][R68.64], R60 ;  /* 0x0000003c44007986 */ /* 0x0007e4000c101d06 */
.L_x_2952:
[----:B0-----:R-:W-:Y:S01]  /*1f50*/  @P2 IMAD.WIDE.U32 R94, R163, 0x10, R94 ;  /* 0x00000010a35e2825 */ /* 0x001fe200078e005e */
[----:B-1-3--:R-:W-:Y:S01]  /*1f60*/  SEL R68, R64, R56, P5 ;  /* 0x0000003840447207 */ /* 0x00afe20002800000 */
        /* <DEDUP_REMOVED lines=14> */
[----:B--2---:R-:W-:Y:S01]  /*2050*/  @P2 IMAD.WIDE.U32 R102, R161, 0x10, R88 ;  /* 0x00000010a1662825 */ /* 0x004fe200078e0058 */
[----:B0-----:R-:W-:Y:S02]  /*2060*/  SEL R67, R63, R59, P5 ;  /* 0x0000003b3f437207 */ /* 0x001fe40002800000 */
[----:B------:R-:W-:Y:S02]  /*2070*/  SEL R66, R62, R58, P5 ;  /* 0x0000003a3e427207 */ /* 0x000fe40002800000 */
[----:B------:R-:W-:Y:S02]  /*2080*/  SEL R65, R61, R57, P5 ;  /* 0x000000393d417207 */ /* 0x000fe40002800000 */
[----:B------:R-:W-:Y:S01]  /*2090*/  SEL R64, R60, R56, P5 ;  /* 0x000000383c407207 */ /* 0x000fe20002800000 */
[----:B------:R-:W-:Y:S06]  /*20a0*/  @!P6 BRA `(.L_x_2953) ;  /* 0x00000000001ce947 */ /* 0x000fec0003800000 */
[----:B------:R-:W0:Y:S01]  /*20b0*/  LDC.64 R88, c[0x0][0x308] ;  /* 0x0000c200ff587b82 */ /* 0x000e220000000a00 */
[----:B-1----:R-:W-:Y:S02]  /*20c0*/  SEL R71, R63, R55, P4 ;  /* 0x000000373f477207 */ /* 0x002fe40002000000 */
[----:B------:R-:W-:Y:S02]  /*20d0*/  SEL R70, R62, R54, P4 ;  /* 0x000000363e467207 */ /* 0x000fe40002000000 */
[----:B------:R-:W-:Y:S02]  /*20e0*/  SEL R69, R61, R53, P4 ;  /* 0x000000353d457207 */ /* 0x000fe40002000000 */
[----:B------:R-:W-:Y:S01]  /*20f0*/  SEL R68, R60, R52, P4 ;  /* 0x000000343c447207 */ /* 0x000fe20002000000 */
[----:B0-----:R-:W-:-:S05]  /*2100*/  IMAD.WIDE.U32 R88, R161, 0x10, R88 ;  /* 0x00000010a1587825 */ /* 0x001fca00078e0058 */
[----:B------:R0:W-:Y:S02]  /*2110*/  STG.E.128 desc[UR6][R88.64], R68 ;  /* 0x0000004458007986 */ /* 0x0001e4000c101d06 */
.L_x_2953:
[----:B------:R2:W-:Y:S01]  /*2120*/  STG.E.128 desc[UR6][R100.64], R60 ;  /* 0x0000003c64007986 */ /* 0x0005e2000c101d06 */
[-CC-:B------:R-:W-:Y:S01]  /*2130*/  FFMA.FTZ R77, R77, R75.reuse, R74.reuse ;  /* 0x0000004b4d4d7223 */ /* 0x180fe2000001004a */
[-CC-:B------:R-:W-:Y:S01]  /*2140*/  FFMA.FTZ R78, R78, R75.reuse, R74.reuse ;  /* 0x0000004b4e4e7223 */ /* 0x180fe2000001004a */
[-CC-:B------:R-:W-:Y:S01]  /*2150*/  FFMA.FTZ R79, R79, R75.reuse, R74.reuse ;  /* 0x0000004b4f4f7223 */ /* 0x180fe2000001004a */
[----:B------:R2:W-:Y:S01]  /*2160*/  @P2 STG.E.128 desc[UR6][R102.64], R64 ;  /* 0x0000004066002986 */ /* 0x0005e2000c101d06 */
        /* <DEDUP_REMOVED lines=21> */
.L_x_2954:
[-CC-:B------:R-:W-:Y:S01]  /*22c0*/  FFMA.FTZ R76, R76, R75.reuse, R74.reuse ;  /* 0x0000004b4c4c7223 */ /* 0x180fe2000001004a */
[-CC-:B------:R-:W-:Y:S01]  /*22d0*/  FFMA.FTZ R80, R80, R75.reuse, R74.reuse ;  /* 0x0000004b50507223 */ /* 0x180fe2000001004a */
[-CC-:B------:R-:W-:Y:S01]  /*22e0*/  FFMA.FTZ R82, R82, R75.reuse, R74.reuse ;  /* 0x0000004b52527223 */ /* 0x180fe2000001004a */
        /* <DEDUP_REMOVED lines=90> */
.L_x_2946:
        /* <DEDUP_REMOVED lines=23> */
.L_x_2947:
[----:B------:R-:W-:Y:S01]  /*2a00*/  HFMA2.MMA R70, -RZ, RZ, 0, 9.5367431640625e-07 ;  /* 0x00000010ff467435 */ /* 0x000fe200000001ff */
[----:B------:R-:W-:Y:S02]  /*2a10*/  MOV R71, R63 ;  /* 0x0000003f00477202 */ /* 0x000fe40000000f00 */
[----:B------:R-:W-:Y:S02]  /*2a20*/  MOV R73, 0x1f ;  /* 0x0000001f00497802 */ /* 0x000fe40000000f00 */
[----:B------:R-:W-:-:S07]  /*2a30*/  MOV R68, 0xffffffff ;  /* 0xffffffff00447802 */ /* 0x000fce0000000f00 */
[----:B-----5:R-:W-:Y:S05]  /*2a40*/  WARPSYNC.COLLECTIVE R68, `(.L_x_2956) ;  /* 0x0000000044087348 */ /* 0x020fea0003c00000 */
[----:B------:R0:W1:Y:S02]  /*2a50*/  SHFL.DOWN P4, R69, R71, R70, R73 ;  /* 0x0800004647457389 */ /* 0x0000640000080049 */
[----:B01---5:R-:W-:Y:S01]  /*2a60*/  ENDCOLLECTIVE ;  /* 0x000000000000791b */ /* 0x023fe20003800000 */
.L_x_2956:
[----:B------:R-:W-:Y:S02]  /*2a70*/  MOV R71, R60 ;  /* 0x0000003c00477202 */ /* 0x000fe40000000f00 */
[----:B------:R-:W-:-:S07]  /*2a80*/  MOV R62, R69 ;  /* 0x00000045003e7202 */ /* 0x000fce0000000f00 */
[----:B------:R-:W-:Y:S05]  /*2a90*/  WARPSYNC.COLLECTIVE R68, `(.L_x_2957) ;  /* 0x0000000044087348 */ /* 0x000fea0003c00000 */
[----:B------:R0:W1:Y:S02]  /*2aa0*/  SHFL.DOWN P4, R69, R71, R70, R73 ;  /* 0x0800004647457389 */ /* 0x0000640000080049 */
[----:B01----:R-:W-:Y:S01]  /*2ab0*/  ENDCOLLECTIVE ;  /* 0x000000000000791b */ /* 0x003fe20003800000 */
.L_x_2957:
[----:B------:R-:W-:Y:S01]  /*2ac0*/  FADD.FTZ R62, R63, R62 ;  /* 0x0000003e3f3e7221 */ /* 0x000fe20000010000 */
[----:B------:R-:W-:-:S04]  /*2ad0*/  HFMA2.MMA R70, -RZ, RZ, 0, 4.76837158203125e-07 ;  /* 0x00000008ff467435 */ /* 0x000fc800000001ff */
[----:B------:R-:W-:Y:S02]  /*2ae0*/  MOV R71, R62 ;  /* 0x0000003e00477202 */ /* 0x000fe40000000f00 */
[----:B------:R-:W-:-:S07]  /*2af0*/  MOV R61, R69 ;  /* 0x00000045003d7202 */ /* 0x000fce0000000f00 */
[----:B------:R-:W-:Y:S05]  /*2b00*/  WARPSYNC.COLLECTIVE R68, `(.L_x_2958) ;  /* 0x0000000044087348 */ /* 0x000fea0003c00000 */
[----:B------:R0:W1:Y:S02]  /*2b10*/  SHFL.DOWN P4, R69, R71, R70, R73 ;  /* 0x0800004647457389 */ /* 0x0000640000080049 */
[----:B01----:R-:W-:Y:S01]  /*2b20*/  ENDCOLLECTIVE ;  /* 0x000000000000791b */ /* 0x003fe20003800000 */
.L_x_2958:
[----:B------:R-:W-:-:S05]  /*2b30*/  FADD.FTZ R61, R60, R61 ;  /* 0x0000003d3c3d7221 */ /* 0x000fca0000010000 */
[----:B------:R-:W-:Y:S02]  /*2b40*/  MOV R71, R61 ;  /* 0x0000003d00477202 */ /* 0x000fe40000000f00 */
[----:B------:R-:W-:-:S07]  /*2b50*/  MOV R65, R69 ;  /* 0x0000004500417202 */ /* 0x000fce0000000f00 */
[----:B------:R-:W-:Y:S05]  /*2b60*/  WARPSYNC.COLLECTIVE R68, `(.L_x_2959) ;  /* 0x0000000044087348 */ /* 0x000fea0003c00000 */
[----:B------:R0:W1:Y:S02]  /*2b70*/  SHFL.DOWN P4, R69, R71, R70, R73 ;  /* 0x0800004647457389 */ /* 0x0000640000080049 */
[----:B01----:R-:W-:Y:S01]  /*2b80*/  ENDCOLLECTIVE ;  /* 0x000000000000791b */ /* 0x003fe20003800000 */
.L_x_2959:
[----:B------:R-:W-:Y:S01]  /*2b90*/  FADD.FTZ R65, R62, R65 ;  /* 0x000000413e417221 */ /* 0x000fe20000010000 */
[----:B------:R-:W-:-:S04]  /*2ba0*/  HFMA2.MMA R70, -RZ, RZ, 0, 2.384185791015625e-07 ;  /* 0x00000004ff467435 */ /* 0x000fc800000001ff */
[----:B------:R-:W-:Y:S02]  /*2bb0*/  MOV R71, R65 ;  /* 0x0000004100477202 */ /* 0x000fe40000000f00 */
[----:B------:R-:W-:-:S07]  /*2bc0*/  MOV R64, R69 ;  /* 0x0000004500407202 */ /* 0x000fce0000000f00 */
[----:B------:R-:W-:Y:S05]  /*2bd0*/  WARPSYNC.COLLECTIVE R68, `(.L_x_2960) ;  /* 0x0000000044087348 */ /* 0x000fea0003c00000 */
[----:B------:R0:W1:Y:S02]  /*2be0*/  SHFL.DOWN P4, R69, R71, R70, R73 ;  /* 0x0800004647457389 */ /* 0x0000640000080049 */
[----:B01----:R-:W-:Y:S01]  /*2bf0*/  ENDCOLLECTIVE ;  /* 0x000000000000791b */ /* 0x003fe20003800000 */
.L_x_2960:
[----:B------:R-:W-:-:S05]  /*2c00*/  FADD.FTZ R64, R61, R64 ;  /* 0x000000403d407221 */ /* 0x000fca0000010000 */
[----:B------:R-:W-:Y:S02]  /*2c10*/  MOV R71, R64 ;  /* 0x0000004000477202 */ /* 0x000fe40000000f00 */
[----:B------:R-:W-:-:S07]  /*2c20*/  MOV R66, R69 ;  /* 0x0000004500427202 */ /* 0x000fce0000000f00 */
[----:B------:R-:W-:Y:S05]  /*2c30*/  WARPSYNC.COLLECTIVE R68, `(.L_x_2961) ;  /* 0x0000000044087348 */ /* 0x000fea0003c00000 */
[----:B------:R0:W1:Y:S02]  /*2c40*/  SHFL.DOWN P4, R69, R71, R70, R73 ;  /* 0x0800004647457389 */ /* 0x0000640000080049 */
[----:B01----:R-:W-:Y:S01]  /*2c50*/  ENDCOLLECTIVE ;  /* 0x000000000000791b */ /* 0x003fe20003800000 */
.L_x_2961:
[----:B------:R-:W-:Y:S01]  /*2c60*/  FADD.FTZ R66, R65, R66 ;  /* 0x0000004241427221 */ /* 0x000fe20000010000 */
[----:B------:R-:W-:-:S04]  /*2c70*/  HFMA2.MMA R70, -RZ, RZ, 0, 1.1920928955078125e-07 ;  /* 0x00000002ff467435 */ /* 0x000fc800000001ff */
[----:B------:R-:W-:Y:S02]  /*2c80*/  MOV R71, R66 ;  /* 0x0000004200477202 */ /* 0x000fe40000000f00 */
[----:B------:R-:W-:-:S07]  /*2c90*/  MOV R67, R69 ;  /* 0x0000004500437202 */ /* 0x000fce0000000f00 */
[----:B------:R-:W-:Y:S05]  /*2ca0*/  WARPSYNC.COLLECTIVE R68, `(.L_x_2962) ;  /* 0x0000000044087348 */ /* 0x000fea0003c00000 */
[----:B------:R0:W1:Y:S02]  /*2cb0*/  SHFL.DOWN P4, R69, R71, R70, R73 ;  /* 0x0800004647457389 */ /* 0x0000640000080049 */
[----:B01----:R-:W-:Y:S01]  /*2cc0*/  ENDCOLLECTIVE ;  /* 0x000000000000791b */ /* 0x003fe20003800000 */
.L_x_2962:
[----:B------:R-:W-:-:S05]  /*2cd0*/  FADD.FTZ R67, R64, R67 ;  /* 0x0000004340437221 */ /* 0x000fca0000010000 */
[----:B------:R-:W-:Y:S02]  /*2ce0*/  MOV R71, R67 ;  /* 0x0000004300477202 */ /* 0x000fe40000000f00 */
[----:B------:R-:W-:-:S07]  /*2cf0*/  MOV R63, R69 ;  /* 0x00000045003f7202 */ /* 0x000fce0000000f00 */
[----:B------:R-:W-:Y:S05]  /*2d00*/  WARPSYNC.COLLECTIVE R68, `(.L_x_2963) ;  /* 0x0000000044087348 */ /* 0x000fea0003c00000 */
[----:B------:R0:W1:Y:S02]  /*2d10*/  SHFL.DOWN P4, R69, R71, R70, R73 ;  /* 0x0800004647457389 */ /* 0x0000640000080049 */
[----:B01----:R-:W-:Y:S01]  /*2d20*/  ENDCOLLECTIVE ;  /* 0x000000000000791b */ /* 0x003fe20003800000 */
.L_x_2963:
[----:B------:R-:W-:Y:S01]  /*2d30*/  FADD.FTZ R63, R66, R63 ;  /* 0x0000003f423f7221 */ /* 0x000fe20000010000 */
[----:B------:R-:W-:-:S04]  /*2d40*/  HFMA2.MMA R70, -RZ, RZ, 0, 5.9604644775390625e-08 ;  /* 0x00000001ff467435 */ /* 0x000fc800000001ff */
[----:B------:R-:W-:Y:S02]  /*2d50*/  MOV R71, R63 ;  /* 0x0000003f00477202 */ /* 0x000fe40000000f00 */
[----:B------:R-:W-:-:S07]  /*2d60*/  MOV R60, R69 ;  /* 0x00000045003c7202 */ /* 0x000fce0000000f00 */
[----:B------:R-:W-:Y:S05]  /*2d70*/  WARPSYNC.COLLECTIVE R68, `(.L_x_2964) ;  /* 0x0000000044087348 */ /* 0x000fea0003c00000 */
[----:B------:R0:W1:Y:S02]  /*2d80*/  SHFL.DOWN P4, R69, R71, R70, R73 ;  /* 0x0800004647457389 */ /* 0x0000640000080049 */
[----:B01----:R-:W-:Y:S01]  /*2d90*/  ENDCOLLECTIVE ;  /* 0x000000000000791b */ /* 0x003fe20003800000 */
.L_x_2964:
[----:B------:R-:W-:-:S05]  /*2da0*/  FADD.FTZ R62, R67, R60 ;  /* 0x0000003c433e7221 */ /* 0x000fca0000010000 */
[----:B------:R-:W-:Y:S02]  /*2db0*/  MOV R71, R62 ;  /* 0x0000003e00477202 */ /* 0x000fe40000000f00 */
[----:B------:R-:W-:-:S07]  /*2dc0*/  MOV R60, R69 ;  /* 0x00000045003c7202 */ /* 0x000fce0000000f00 */
[----:B------:R-:W-:Y:S05]  /*2dd0*/  WARPSYNC.COLLECTIVE R68, `(.L_x_2965) ;  /* 0x0000000044087348 */ /* 0x000fea0003c00000 */
[----:B------:R0:W1:Y:S02]  /*2de0*/  SHFL.DOWN P4, R69, R71, R70, R73 ;  /* 0x0800004647457389 */ /* 0x0000640000080049 */
[----:B01----:R-:W-:Y:S01]  /*2df0*/  ENDCOLLECTIVE ;  /* 0x000000000000791b */ /* 0x003fe20003800000 */
.L_x_2965:
[----:B------:R-:W-:Y:S01]  /*2e00*/  MOV R61, R69 ;  /* 0x00000045003d7202 */ /* 0x000fe20000000f00 */
[----:B------:R-:W-:Y:S06]  /*2e10*/  BRA `(.L_x_2966) ;  /* 0xffffffe400c47947 */ /* 0x000fec000383ffff */
.L_x_2967:
        /* <DEDUP_REMOVED lines=14> */
.L_x_3325:


//--------------------- .text._ZN10layer_norm31ln_parallel_residual_bwd_kernelINS_13Kernel_traitsIfffffjLj6144ELj1ELj1ELj8ELj16ENS_18Kernel_traits_baseILj6144EfffffjLj256EEEEELb1ELb0ELb0EEEvNS_9BwdParamsE --------------------------
	.section	.text._ZN10layer_norm31ln_parallel_residual_bwd_kernelINS_13Kernel_traitsIfffffjLj6144ELj1ELj1ELj8ELj16ENS_18Kernel_traits_baseILj6144EfffffjLj256EEEEELb1ELb0ELb0EEEvNS_9BwdParamsE,"ax",@progbits
	.align	128
        .global         _ZN10layer_norm31ln_parallel_residual_bwd_kernelINS_13Kernel_traitsIfffffjLj6144ELj1ELj1ELj8ELj16ENS_18Kernel_traits_baseILj6144EfffffjLj256EEEEELb1ELb0ELb0EEEvNS_9BwdParamsE
        .type           _ZN10layer_norm31ln_parallel_residual_bwd_kernelINS_13Kernel_traitsIfffffjLj6144ELj1ELj1ELj8ELj16ENS_18Kernel_traits_baseILj6144EfffffjLj256EEEEELb1ELb0ELb0EEEvNS_9BwdParamsE,@function
        .size           _ZN10layer_norm31ln_parallel_residual_bwd_kernelINS_13Kernel_traitsIfffffjLj6144ELj1ELj1ELj8ELj16ENS_18Kernel_traits_baseILj6144EfffffjLj256EEEEELb1ELb0ELb0EEEvNS_9BwdParamsE,(.L_x_3326 - _ZN10layer_norm31ln_parallel_residual_bwd_kernelINS_13Kernel_traitsIfffffjLj6144ELj1ELj1ELj8ELj16ENS_18Kernel_traits_baseILj6144EfffffjLj256EEEEELb1ELb0ELb0EEEvNS_9BwdParamsE)
        .other          _ZN10layer_norm31ln_parallel_residual_bwd_kernelINS_13Kernel_traitsIfffffjLj6144ELj1ELj1ELj8ELj16ENS_18Kernel_traits_baseILj6144EfffffjLj256EEEEELb1ELb0ELb0EEEvNS_9BwdParamsE,@"STO_CUDA_ENTRY STV_DEFAULT"
_ZN10layer_norm31ln_parallel_residual_bwd_kernelINS_13Kernel_traitsIfffffjLj6144ELj1ELj1ELj8ELj16ENS_18Kernel_traits_baseILj6144EfffffjLj256EEEEELb1ELb0ELb0EEEvNS_9BwdParamsE:
.text._ZN10layer_norm31ln_parallel_residual_bwd_kernelINS_13Kernel_traitsIfffffjLj6144ELj1ELj1ELj8ELj16ENS_18Kernel_traits_baseILj6144EfffffjLj256EEEEELb1ELb0ELb0EEEvNS_9BwdParamsE:
        /* <DEDUP_REMOVED lines=24> */
[C---:B------:R-:W-:Y:S02]  /*0180*/  ISETP.GE.U32.AND P1, PT, R0.reuse, 0x300, PT ;  /* 0x000003000000780c */ /* 0x040fe40003f26070 */
[----:B------:R-:W-:Y:S02]  /*0190*/  P2R R6, PR, RZ, 0x20 ;  /* 0x00000020ff067803 */ /* 0x000fe40000000000 */
[C---:B------:R-:W-:Y:S02]  /*01a0*/  ISETP.GE.U32.AND P2, PT, R0.reuse, 0x400, PT ;  /* 0x000004000000780c */ /* 0x040fe40003f46070 */
[C---:B------:R-:W-:Y:S01]  /*01b0*/  ISETP.GE.U32.AND P3, PT, R0.reuse, 0x500, PT ;  /* 0x000005000000780c */ /* 0x040fe20003f66070 */
[----:B------:R1:W-:Y:S01]  /*01c0*/  STL [R1+0x8], R6 ;  /* 0x0000080601007387 */ /* 0x0003e20000100800 */
[----:B------:R-:W-:Y:S01]  /*01d0*/  ISETP.GE.U32.AND P4, PT, R0, 0x600, PT ;  /* 0x000006000000780c */ /* 0x000fe20003f86070 */
[----:B--2---:R-:W2:Y:S03]  /*01e0*/  @P5 LDC.64 R2, c[0x0][0x260] ;  /* 0x00009800ff025b82 */ /* 0x004ea60000000a00 */
[----:B------:R-:W-:-:S05]  /*01f0*/  P2R R0, PR, RZ, 0x10 ;  /* 0x00000010ff007803 */ /* 0x000fca0000000000 */
[----:B------:R-:W3:Y:S01]  /*0200*/  @P5 LDC.64 R4, c[0x0][0x268] ;  /* 0x00009a00ff045b82 */ /* 0x000ee20000000a00 */
[----:B------:R4:W-:Y:S07]  /*0210*/  STL [R1+0xc], R0 ;  /* 0x00000c0001007387 */ /* 0x0009ee0000100800 */
[----:B-1----:R-:W1:Y:S08]  /*0220*/  @P0 LDC.64 R6, c[0x0][0x260] ;  /* 0x00009800ff060b82 */ /* 0x002e700000000a00 */
[----:B------:R-:W0:Y:S01]  /*0230*/  @P0 LDC.64 R8, c[0x0][0x268] ;  /* 0x00009a00ff080b82 */ /* 0x000e220000000a00 */
[----:B--2---:R-:W-:-:S05]  /*0240*/  @P5 IMAD.WIDE.U32 R2, R27, 0x10, R2 ;  /* 0x000000101b025825 */ /* 0x004fca00078e0002 */
[----:B------:R2:W5:Y:S02]  /*0250*/  @P5 LDG.E.128 R32, desc[UR4][R2.64] ;  /* 0x0000000402205981 */ /* 0x000564000c1e1d00 */
[----:B------:R-:W4:Y:S01]  /*0260*/  @P1 LDC.64 R14, c[0x0][0x260] ;  /* 0x00009800ff0e1b82 */ /* 0x000f220000000a00 */
[C---:B---3--:R-:W-:Y:S01]  /*0270*/  @P5 IMAD.WIDE.U32 R4, R27.reuse, 0x10, R4 ;  /* 0x000000101b045825 */ /* 0x048fe200078e0004 */
[----:B------:R-:W-:-:S04]  /*0280*/  @P5 LOP3.LUT R27, R27, 0x100, RZ, 0xfc, !PT ;  /* 0x000001001b1b5812 */ /* 0x000fc800078efcff */
[----:B------:R-:W5:Y:S02]  /*0290*/  @P5 LDG.E.128 R36, desc[UR4][R4.64] ;  /* 0x0000000404245981 */ /* 0x000f64000c1e1d00 */
[----:B------:R-:W3:Y:S01]  /*02a0*/  @P1 LDC.64 R16, c[0x0][0x268] ;  /* 0x00009a00ff101b82 */ /* 0x000ee20000000a00 */
[----:B-1----:R-:W-:-:S05]  /*02b0*/  @P0 IMAD.WIDE.U32 R10, R27, 0x10, R6 ;  /* 0x000000101b0a0825 */ /* 0x002fca00078e0006 */
[----:B------:R-:W5:Y:S02]  /*02c0*/  @P0 LDG.E.128 R40, desc[UR4][R10.64] ;  /* 0x000000040a280981 */ /* 0x000f64000c1e1d00 */
[----:B------:R-:W1:Y:S01]  /*02d0*/  @P2 LDC.64 R18, c[0x0][0x260] ;  /* 0x00009800ff122b82 */ /* 0x000e620000000a00 */
[C---:B0-----:R-:W-:Y:S01]  /*02e0*/  @P0 IMAD.WIDE.U32 R12, R27.reuse, 0x10, R8 ;  /* 0x000000101b0c0825 */ /* 0x041fe200078e0008 */
[----:B------:R-:W-:-:S04]  /*02f0*/  @P0 IADD3 R27, R27, 0x100, RZ ;  /* 0x000001001b1b0810 */ /* 0x000fc80007ffe0ff */
[----:B------:R-:W5:Y:S01]  /*0300*/  @P0 LDG.E.128 R44, desc[UR4][R12.64] ;  /* 0x000000040c2c0981 */ /* 0x000f62000c1e1d00 */
[C---:B----4-:R-:W-:Y:S01]  /*0310*/  @P1 IMAD.WIDE.U32 R14, R27.reuse, 0x10, R14 ;  /* 0x000000101b0e1825 */ /* 0x050fe200078e000e */
[----:B------:R-:W0:Y:S04]  /*0320*/  @P2 LDC.64 R20, c[0x0][0x268] ;  /* 0x00009a00ff142b82 */ /* 0x000e280000000a00 */
[----:B------:R-:W5:Y:S01]  /*0330*/  @P1 LDG.E.128 R48, desc[UR4][R14.64] ;  /* 0x000000040e301981 */ /* 0x000f62000c1e1d00 */
[C---:B---3--:R-:W-:Y:S01]  /*0340*/  @P1 IMAD.WIDE.U32 R16, R27.reuse, 0x10, R16 ;  /* 0x000000101b101825 */ /* 0x048fe200078e0010 */
[----:B------:R-:W-:Y:S02]  /*0350*/  @P1 IADD3 R27, R27, 0x100, RZ ;  /* 0x000001001b1b1810 */ /* 0x000fe40007ffe0ff */
[----:B------:R-:W3:Y:S02]  /*0360*/  @P3 LDC.64 R22, c[0x0][0x260] ;  /* 0x00009800ff163b82 */ /* 0x000ee40000000a00 */
[----:B------:R-:W5:Y:S01]  /*0370*/  @P1 LDG.E.128 R52, desc[UR4][R16.64] ;  /* 0x0000000410341981 */ /* 0x000f62000c1e1d00 */
[----:B-1----:R-:W-:-:S05]  /*0380*/  @P2 IMAD.WIDE.U32 R18, R27, 0x10, R18 ;  /* 0x000000101b122825 */ /* 0x002fca00078e0012 */
[----:B------:R-:W1:Y:S01]  /*0390*/  @P3 LDC.64 R24, c[0x0][0x268] ;  /* 0x00009a00ff183b82 */ /* 0x000e620000000a00 */
[----:B------:R-:W5:Y:S01]  /*03a0*/  @P2 LDG.E.128 R56, desc[UR4][R18.64] ;  /* 0x0000000412382981 */ /* 0x000f62000c1e1d00 */
[----:B0-----:R-:W-:-:S06]  /*03b0*/  @P2 IMAD.WIDE.U32 R20, R27, 0x10, R20 ;  /* 0x000000101b142825 */ /* 0x001fcc00078e0014 */
[----:B------:R-:W0:Y:S01]  /*03c0*/  @P4 LDC.64 R6, c[0x0][0x260] ;  /* 0x00009800ff064b82 */ /* 0x000e220000000a00 */
[----:B------:R-:W-:Y:S02]  /*03d0*/  @P2 IADD3 R27, R27, 0x100, RZ ;  /* 0x000001001b1b2810 */ /* 0x000fe40007ffe0ff */
[----:B--2---:R-:W-:Y:S01]  /*03e0*/  LEA.HI R2, R154, UR6, RZ, 0x18 ;  /* 0x000000069a027c11 */ /* 0x004fe2000f8fc0ff */
[----:B------:R-:W5:Y:S04]  /*03f0*/  @P2 LDG.E.128 R60, desc[UR4][R20.64] ;  /* 0x00000004143c2981 */ /* 0x000f68000c1e1d00 */
[----:B------:R-:W2:Y:S01]  /*0400*/  @P4 LDC.64 R8, c[0x0][0x268] ;  /* 0x00009a00ff084b82 */ /* 0x000ea20000000a00 */
[----:B---3--:R-:W-:-:S04]  /*0410*/  @P3 IMAD.WIDE.U32 R22, R27, 0x10, R22 ;  /* 0x000000101b163825 */ /* 0x008fc800078e0016 */
[C---:B-1----:R-:W-:Y:S01]  /*0420*/  @P3 IMAD.WIDE.U32 R24, R27.reuse, 0x10, R24 ;  /* 0x000000101b183825 */ /* 0x042fe200078e0018 */
[----:B------:R-:W-:Y:S01]  /*0430*/  @P3 IADD3 R27, R27, 0x100, RZ ;  /* 0x000001001b1b3810 */ /* 0x000fe20007ffe0ff */
[----:B------:R-:W5:Y:S01]  /*0440*/  @P3 LDG.E.128 R64, desc[UR4][R22.64] ;  /* 0x0000000416403981 */ /* 0x000f62000c1e1d00 */
[----:B------:R-:W-:Y:S02]  /*0450*/  CS2R R80, SRZ ;  /* 0x0000000000507805 */ /* 0x000fe4000001ff00 */
[----:B------:R-:W-:Y:S02]  /*0460*/  CS2R R82, SRZ ;  /* 0x0000000000527805 */ /* 0x000fe4000001ff00 */
[----:B------:R-:W-:Y:S01]  /*0470*/  CS2R R84, SRZ ;  /* 0x0000000000547805 */ /* 0x000fe2000001ff00 */
[----:B------:R1:W5:Y:S01]  /*0480*/  @P3 LDG.E.128 R68, desc[UR4][R24.64] ;  /* 0x0000000418443981 */ /* 0x000362000c1e1d00 */
[----:B0-----:R-:W-:-:S05]  /*0490*/  @P4 IMAD.WIDE.U32 R6, R27, 0x10, R6 ;  /* 0x000000101b064825 */ /* 0x001fca00078e0006 */
[----:B------:R0:W5:Y:S01]  /*04a0*/  @P4 LDG.E.128 R72, desc[UR4][R6.64] ;  /* 0x0000000406484981 */ /* 0x000162000c1e1d00 */
[----:B--2---:R-:W-:-:S05]  /*04b0*/  @P4 IMAD.WIDE.U32 R8, R27, 0x10, R8 ;  /* 0x000000101b084825 */ /* 0x004fca00078e0008 */
        /* <DEDUP_REMOVED lines=48> */
[----:B0-----:R-:W-:Y:S06]  /*07c0*/  @P4 BRA `(.L_x_2968) ;  /* 0x00000038007c4947 */ /* 0x001fec0003800000 */
[----:B------:R-:W-:Y:S01]  /*07d0*/  HFMA2.MMA R0, -RZ, RZ, 0, 5.9604644775390625e-08 ;  /* 0x00000001ff007435 */ /* 0x000fe200000001ff */
[----:B------:R-:W-:-:S06]  /*07e0*/  MOV R81, RZ ;  /* 0x000000ff00517202 */ /* 0x000fcc0000000f00 */
[----:B------:R0:W-:Y:S04]  /*07f0*/  STL.S16 [R1], R0 ;  /* 0x0000000001007387 */ /* 0x0001e80000100600 */
.L_x_2994:
[----:B------:R-:W2:Y:S01]  /*0800*/  LDL R3, [R1+0x8] ;  /* 0x0000080001037983 */ /* 0x000ea20000100800 */
[----:B0-----:R-:W1:Y:S01]  /*0810*/  LDC.64 R4, c[0x0][0x258] ;  /* 0x00009600ff047b82 */ /* 0x001e620000000a00 */
[----:B------:R-:W3:Y:S07]  /*0820*/  S2R R196, SR_TID.X ;  /* 0x0000000000c47919 */ /* 0x000eee0000002100 */
[----:B------:R-:W4:Y:S01]  /*0830*/  LDC.64 R16, c[0x0][0x250] ;  /* 0x00009400ff107b82 */ /* 0x000f220000000a00 */
[----:B------:R-:W-:-:S05]  /*0840*/  MOV R18, UR21 ;  /* 0x0000001500127c02 */ /* 0x000fca0008000f00 */
[----:B------:R0:W-:Y:S02]  /*0850*/  STL [R1+0x4], R18 ;  /* 0x0000041201007387 */ /* 0x0001e40000100800 */
[C---:B0-----:R-:W-:Y:S02]  /*0860*/  IMAD R18, R2.reuse, R18, RZ ;  /* 0x0000001202127224 */ /* 0x041fe400078e02ff */
[----:B-1----:R-:W-:-:S03]  /*0870*/  IMAD.WIDE R4, R2, 0x4, R4 ;  /* 0x0000000402047825 */ /* 0x002fc600078e0204 */
[----:B------:R-:W-:Y:S01]  /*0880*/  SHF.R.S32.HI R19, RZ, 0x1f, R18 ;  /* 0x0000001fff137819 */ /* 0x000fe20000011412 */
[----:B----4-:R-:W-:-:S03]  /*0890*/  IMAD.WIDE R16, R2, 0x4, R16 ;  /* 0x0000000402107825 */ /* 0x010fc600078e0210 */
[----:B------:R-:W-:Y:S01]  /*08a0*/  LEA.HI R19, R19, R18, RZ, 0x2 ;  /* 0x0000001213137211 */ /* 0x000fe200078f10ff */
[----:B-----5:R0:W5:Y:S01]  /*08b0*/  LDG.E R4, desc[UR4][R4.64] ;  /* 0x0000000404047981 */ /* 0x020162000c1e1900 */
[----:B---3--:R-:W-:Y:S01]  /*08c0*/  LOP3.LUT R18, R196, 0xff, RZ, 0xc0, !PT ;  /* 0x000000ffc4127812 */ /* 0x008fe200078ec0ff */
[----:B------:R-:W-:Y:S03]  /*08d0*/  BSSY B0, `(.L_x_2969) ;  /* 0x000004d000007945 */ /* 0x000fe60003800000 */
[----:B0-----:R-:W-:Y:S02]  /*08e0*/  LEA.HI.SX32 R5, R19, R18, 0x1e ;  /* 0x0000001213057211 */ /* 0x001fe400078ff2ff */
[----:B------:R-:W-:Y:S02]  /*08f0*/  MOV R18, RZ ;  /* 0x000000ff00127202 */ /* 0x000fe40000000f00 */
[----:B--2---:R-:W-:-:S02]  /*0900*/  ISETP.NE.AND P4, PT, R3, RZ, PT ;  /* 0x000000ff0300720c */ /* 0x004fc40003f85270 */
[----:B------:R0:W5:Y:S02]  /*0910*/  LDG.E R3, desc[UR4][R16.64] ;  /* 0x0000000410037981 */ /* 0x000164000c1e1900 */
[----:B0-----:R-:W-:Y:S02]  /*0920*/  MOV R16, RZ ;  /* 0x000000ff00107202 */ /* 0x001fe40000000f00 */
[----:B------:R-:W-:-:S07]  /*0930*/  MOV R17, R5 ;  /* 0x0000000500117202 */ /* 0x000fce0000000f00 */
[----:B------:R-:W-:Y:S05]  /*0940*/  @!P4 BRA `(.L_x_2970) ;  /* 0x000000040014c947 */ /* 0x000fea0003800000 */
[----:B------:R-:W-:Y:S01]  /*0950*/  ISETP.NE.U32.AND P4, PT, RZ, UR14, PT ;  /* 0x0000000eff007c0c */ /* 0x000fe2000bf85070 */
[----:B------:R-:W0:Y:S01]  /*0960*/  LDC.64 R196, c[0x0][0x2c0] ;  /* 0x0000b000ffc47b82 */ /* 0x000e220000000a00 */
[C---:B------:R-:W-:Y:S02]  /*0970*/  SHF.L.U32 R211, R5.reuse, 0x2, RZ ;  /* 0x0000000205d37819 */ /* 0x040fe400000006ff */
[----:B------:R-:W-:Y:S02]  /*0980*/  ISETP.NE.AND.EX P4, PT, RZ, UR15, PT, P4 ;  /* 0x0000000fff007c0c */ /* 0x000fe4000bf85340 */
[----:B------:R-:W-:-:S03]  /*0990*/  SHF.L.U64.HI R0, R5, 0x2, RZ ;  /* 0x0000000205007819 */ /* 0x000fc600000102ff */
[----:B------:R-:W1:Y:S08]  /*09a0*/  LDC.64 R200, c[0x0][0x2b8] ;  /* 0x0000ae00ffc87b82 */ /* 0x000e700000000a00 */
[----:B------:R-:W2:Y:S08]  /*09b0*/  @P4 LDC.64 R16, c[0x0][0x248] ;  /* 0x00009200ff104b82 */ /* 0x000eb00000000a00 */
[----:B------:R-:W3:Y:S01]  /*09c0*/  LDC.U8 R230, c[0x0][0x2a0] ;  /* 0x0000a800ffe67b82 */ /* 0x000ee20000000000 */
[----:B--2---:R-:W-:-:S04]  /*09d0*/  @P4 IADD3 R16, P5, R211, R16, RZ ;  /* 0x00000010d3104210 */ /* 0x004fc80007fbe0ff */
[----:B------:R-:W-:Y:S01]  /*09e0*/  @P4 IADD3.X R17, R0, R17, RZ, P5, !PT ;  /* 0x0000001100114210 */ /* 0x000fe20002ffe4ff */
[----:B0-----:R-:W-:Y:S01]  /*09f0*/  IMAD.WIDE.U32 R196, R5, 0x10, R196 ;  /* 0x0000001005c47825 */ /* 0x001fe200078e00c4 */
[----:B------:R-:W-:-:S03]  /*0a00*/  IADD3 R210, P5, R211, UR12, RZ ;  /* 0x0000000cd3d27c10 */ /* 0x000fc6000ffbe0ff */
[----:B------:R0:W5:Y:S01]  /*0a10*/  @P4 LDG.E R204, desc[UR4][R16.64] ;  /* 0x0000000410cc4981 */ /* 0x000162000c1e1900 */
[C---:B-1----:R-:W-:Y:S01]  /*0a20*/  IMAD.WIDE.U32 R200, R5.reuse, 0x10, R200 ;  /* 0x0000001005c87825 */ /* 0x042fe200078e00c8 */
[----:B------:R-:W-:Y:S02]  /*0a30*/  IADD3.X R211, R0, UR13, RZ, P5, !PT ;  /* 0x0000000d00d37c10 */ /* 0x000fe4000affe4ff */
[----:B------:R-:W2:Y:S04]  /*0a40*/  LDG.E.128 R196, desc[UR4][R196.64] ;  /* 0x00000004c4c47981 */ /* 0x000ea8000c1e1d00 */
[----:B------:R-:W4:Y:S01]  /*0a50*/  LDG.E.128 R200, desc[UR4][R200.64] ;  /* 0x00000004c8c87981 */ /* 0x000f22000c1e1d00 */
[----:B0-----:R-:W-:-:S03]  /*0a60*/  LEA R16, P4, R5, UR10, 0x4 ;  /* 0x0000000a05107c11 */ /* 0x001fc6000f8820ff */
[----:B------:R0:W5:Y:S01]  /*0a70*/  LDG.E R0, desc[UR4][R210.64] ;  /* 0x00000004d2007981 */ /* 0x000162000c1e1900 */
[----:B------:R-:W-:-:S06]  /*0a80*/  LEA.HI.X R17, R5, UR11, RZ, 0x4, P4 ;  /* 0x0000000b05117c11 */ /* 0x000fcc000a0f24ff */
[----:B------:R-:W4:Y:S01]  /*0a90*/  LDG.E.128 R16, desc[UR4][R16.64] ;  /* 0x0000000410107981 */ /* 0x000f22000c1e1d00 */
[----:B---3--:R-:W-:-:S04]  /*0aa0*/  ISETP.NE.AND P4, PT, R230, RZ, PT ;  /* 0x000000ffe600720c */ /* 0x008fc80003f85270 */
[----:B0----5:R-:W-:Y:S02]  /*0ab0*/  FSEL R210, R3, RZ, !P4 ;  /* 0x000000ff03d27208 */ /* 0x021fe40006000000 */
[----:B------:R-:W-:-:S04]  /*0ac0*/  ISETP.NE.U32.AND P4, PT, RZ, UR8, PT ;  /* 0x00000008ff007c0c */ /* 0x000fc8000bf85070 */
[----:B------:R-:W-:Y:S01]  /*0ad0*/  ISETP.NE.AND.EX P4, PT, RZ, UR9, PT, P4 ;  /* 0x00000009ff007c0c */ /* 0x000fe2000bf85340 */
[----:B--2---:R-:W-:Y:S01]  /*0ae0*/  FMUL.FTZ R229, R36, R196 ;  /* 0x000000c424e57220 */ /* 0x004fe20000410000 */
[----:B------:R-:W-:-:S03]  /*0af0*/  FADD.FTZ R144, R144, R196 ;  /* 0x000000c490907221 */ /* 0x000fc60000010000 */
[----:B----4-:R-:W-:Y:S01]  /*0b00*/  FFMA.FTZ R229, R32, R200, R229 ;  /* 0x000000c820e57223 */ /* 0x010fe200000100e5 */
[----:B------:R-:W-:-:S04]  /*0b10*/  FADD.FTZ R16, R16, -R210 ;  /* 0x800000d210107221 */ /* 0x000fc80000010000 */
[----:B------:R-:W-:-:S03]  /*0b20*/  FMUL.FTZ R211, R4, R16 ;  /* 0x0000001004d37220 */ /* 0x000fc60000410000 */
[----:B------:R-:W-:Y:S01]  /*0b30*/  @P4 LEA R16, P5, R5, UR8, 0x4 ;  /* 0x0000000805104c11 */ /* 0x000fe2000f8a20ff */
[----:B------:R-:W-:Y:S01]  /*0b40*/  FADD.FTZ R226, R17, -R210 ;  /* 0x800000d211e27221 */ /* 0x000fe20000010000 */
[----:B------:R-:W-:Y:S02]  /*0b50*/  FFMA.FTZ R124, R196, R211, R124 ;  /* 0x000000d3c47c7223 */ /* 0x000fe4000001007c */
[----:B------:R-:W-:Y:S01]  /*0b60*/  @P4 LEA.HI.X R17, R5, UR9, RZ, 0x4, P5 ;  /* 0x0000000905114c11 */ /* 0x000fe2000a8f24ff */
[----:B------:R-:W-:Y:S01]  /*0b70*/  FMUL.FTZ R196, R37, R197 ;  /* 0x000000c525c47220 */ /* 0x000fe20000410000 */
[----:B------:R-:W-:Y:S01]  /*0b80*/  FADD.FTZ R18, R18, -R210 ;  /* 0x800000d212127221 */ /* 0x000fe20000010000 */
[----:B------:R-:W-:Y:S02]  /*0b90*/  FMUL.FTZ R235, R38, R198 ;  /* 0x000000c626eb7220 */ /* 0x000fe40000410000 */
[----:B------:R0:W5:Y:S01]  /*0ba0*/  @P4 LDG.E.128 R164, desc[UR4][R16.64] ;  /* 0x0000000410a44981 */ /* 0x000162000c1e1d00 */
[----:B------:R-:W-:Y:S01]  /*0bb0*/  FFMA.FTZ R241, R33, R201, R196 ;  /* 0x000000c921f17223 */ /* 0x000fe200000100c4 */
[C---:B------:R-:W-:Y:S01]  /*0bc0*/  FMUL.FTZ R226, R4.reuse, R226 ;  /* 0x000000e204e27220 */ /* 0x040fe20000410000 */
[----:B------:R-:W-:Y:S01]  /*0bd0*/  FADD.FTZ R19, R19, -R210 ;  /* 0x800000d213137221 */ /* 0x000fe20000010000 */
[----:B------:R-:W-:Y:S01]  /*0be0*/  FMUL.FTZ R217, R4, R18 ;  /* 0x0000001204d97220 */ /* 0x000fe20000410000 */
[----:B------:R-:W-:Y:S01]  /*0bf0*/  FFMA.FTZ R235, R34, R202, R235 ;  /* 0x000000ca22eb7223 */ /* 0x000fe200000100eb */
[----:B------:R-:W-:Y:S01]  /*0c00*/  FMUL.FTZ R230, R39, R199 ;  /* 0x000000c727e67220 */ /* 0x000fe20000410000 */
[----:B0-----:R-:W-:Y:S01]  /*0c10*/  FADD.FTZ R16, RZ, R229 ;  /* 0x000000e5ff107221 */ /* 0x001fe20000010000 */
[----:B------:R-:W-:-:S03]  /*0c20*/  FFMA.FTZ R17, R211, R229, RZ ;  /* 0x000000e5d3117223 */ /* 0x000fc600000100ff */
        /* <DEDUP_REMOVED lines=21> */
[----:B------:R-:W-:Y:S01]  /*0d80*/  FFMA.FTZ R16, R210, R230, R19 ;  /* 0x000000e6d2107223 */ /* 0x000fe20000010013 */
[----:B------:R-:W-:-:S07]  /*0d90*/  IADD3 R17, R5, 0x100, RZ ;  /* 0x0000010005117810 */ /* 0x000fce0007ffe0ff */
.L_x_2970:
[----:B------:R-:W-:Y:S05]  /*0da0*/  BSYNC B0 ;  /* 0x0000000000007941 */ /* 0x000fea0003800000 */
.L_x_2969:
[----:B------:R-:W-:Y:S04]  /*0db0*/  BSSY B0, `(.L_x_2971) ;  /* 0x0000047000007945 */ /* 0x000fe80003800000 */
[----:B------:R-:W-:Y:S05]  /*0dc0*/  @!P0 BRA `(.L_x_2972) ;  /* 0x0000000400148947 */ /* 0x000fea0003800000 */
[----:B------:R-:W-:Y:S01]  /*0dd0*/  ISETP.NE.U32.AND P4, PT, RZ, UR14, PT ;  /* 0x0000000eff007c0c */ /* 0x000fe2000bf85070 */
[----:B------:R-:W0:Y:S01]  /*0de0*/  LDC.U8 R19, c[0x0][0x2a0] ;  /* 0x0000a800ff137b82 */ /* 0x000e220000000000 */
[C---:B------:R-:W-:Y:S02]  /*0df0*/  SHF.L.U32 R203, R17.reuse, 0x2, RZ ;  /* 0x0000000211cb7819 */ /* 0x040fe400000006ff */
[----:B------:R-:W-:Y:S02]  /*0e00*/  ISETP.NE.AND.EX P4, PT, RZ, UR15, PT, P4 ;  /* 0x0000000fff007c0c */ /* 0x000fe4000bf85340 */
[----:B------:R-:W-:-:S11]  /*0e10*/  SHF.L.U64.HI R198, R17, 0x2, RZ ;  /* 0x0000000211c67819 */ /* 0x000fd600000102ff */
[----:B------:R-:W1:Y:S02]  /*0e20*/  @P4 LDC.64 R200, c[0x0][0x248] ;  /* 0x00009200ffc84b82 */ /* 0x000e640000000a00 */
[----:B-1----:R-:W-:-:S04]  /*0e30*/  @P4 IADD3 R200, P5, R203, R200, RZ ;  /* 0x000000c8cbc84210 */ /* 0x002fc80007fbe0ff */
[----:B------:R-:W-:Y:S02]  /*0e40*/  @P4 IADD3.X R201, R198, R201, RZ, P5, !PT ;  /* 0x000000c9c6c94210 */ /* 0x000fe40002ffe4ff */
[----:B------:R-:W-:-:S03]  /*0e50*/  LEA R196, P5, R17, UR10, 0x4 ;  /* 0x0000000a11c47c11 */ /* 0x000fc6000f8a20ff */
[----:B------:R1:W5:Y:S01]  /*0e60*/  @P4 LDG.E R6, desc[UR4][R200.64] ;  /* 0x00000004c8064981 */ /* 0x000362000c1e1900 */
[----:B------:R-:W-:Y:S02]  /*0e70*/  LEA.HI.X R197, R17, UR11, RZ, 0x4, P5 ;  /* 0x0000000b11c57c11 */ /* 0x000fe4000a8f24ff */
[----:B------:R-:W-:-:S04]  /*0e80*/  IADD3 R202, P5, R203, UR12, RZ ;  /* 0x0000000ccbca7c10 */ /* 0x000fc8000ffbe0ff */
[----:B------:R-:W-:Y:S02]  /*0e90*/  IADD3.X R203, R198, UR13, RZ, P5, !PT ;  /* 0x0000000dc6cb7c10 */ /* 0x000fe4000affe4ff */
[----:B------:R-:W2:Y:S01]  /*0ea0*/  LDG.E.128 R196, desc[UR4][R196.64] ;  /* 0x00000004c4c47981 */ /* 0x000ea2000c1e1d00 */
[----:B-1----:R-:W1:Y:S01]  /*0eb0*/  LDC.64 R200, c[0x0][0x2c0] ;  /* 0x0000b000ffc87b82 */ /* 0x002e620000000a00 */
[----:B0-----:R-:W-:Y:S02]  /*0ec0*/  ISETP.NE.AND P4, PT, R19, RZ, PT ;  /* 0x000000ff1300720c */ /* 0x001fe40003f85270 */
[----:B------:R0:W5:Y:S02]  /*0ed0*/  LDG.E R7, desc[UR4][R202.64] ;  /* 0x00000004ca077981 */ /* 0x000164000c1e1900 */
[----:B-----5:R-:W-:-:S03]  /*0ee0*/  FSEL R209, R3, RZ, !P4 ;  /* 0x000000ff03d17208 */ /* 0x020fc60006000000 */
[----:B0-----:R-:W0:Y:S01]  /*0ef0*/  LDC.64 R202, c[0x0][0x2b8] ;  /* 0x0000ae00ffca7b82 */ /* 0x001e220000000a00 */
[----:B-1----:R-:W-:-:S04]  /*0f00*/  IMAD.WIDE.U32 R200, R17, 0x10, R200 ;  /* 0x0000001011c87825 */ /* 0x002fc800078e00c8 */
[C---:B--2---:R-:W-:Y:S01]  /*0f10*/  FADD.FTZ R225, -R209.reuse, R196 ;  /* 0x000000c4d1e17221 */ /* 0x044fe20000010100 */
[C---:B------:R-:W-:Y:S01]  /*0f20*/  FADD.FTZ R221, -R209.reuse, R197 ;  /* 0x000000c5d1dd7221 */ /* 0x040fe20000010100 */
[C---:B------:R-:W-:Y:S01]  /*0f30*/  FADD.FTZ R216, -R209.reuse, R198 ;  /* 0x000000c6d1d87221 */ /* 0x040fe20000010100 */
[----:B------:R-:W-:Y:S02]  /*0f40*/  FADD.FTZ R209, -R209, R199 ;  /* 0x000000c7d1d17221 */ /* 0x000fe40000010100 */
[----:B------:R-:W2:Y:S01]  /*0f50*/  LDG.E.128 R196, desc[UR4][R200.64] ;  /* 0x00000004c8c47981 */ /* 0x000ea2000c1e1d00 */
[----:B0-----:R-:W-:Y:S01]  /*0f60*/  IMAD.WIDE.U32 R202, R17, 0x10, R202 ;  /* 0x0000001011ca7825 */ /* 0x001fe200078e00ca */
[----:B------:R-:W-:-:S04]  /*0f70*/  ISETP.NE.U32.AND P4, PT, RZ, UR8, PT ;  /* 0x00000008ff007c0c */ /* 0x000fc8000bf85070 */
[----:B------:R-:W-:Y:S01]  /*0f80*/  ISETP.NE.AND.EX P4, PT, RZ, UR9, PT, P4 ;  /* 0x00000009ff007c0c */ /* 0x000fe2000bf85340 */
[----:B------:R-:W3:Y:S01]  /*0f90*/  LDG.E.128 R200, desc[UR4][R202.64] ;  /* 0x00000004cac87981 */ /* 0x000ee2000c1e1d00 */
[C---:B------:R-:W-:Y:S01]  /*0fa0*/  FMUL.FTZ R225, R4.reuse, R225 ;  /* 0x000000e104e17220 */ /* 0x040fe20000410000 */
[----:B------:R-:W-:Y:S01]  /*0fb0*/  FMUL.FTZ R221, R4, R221 ;  /* 0x000000dd04dd7220 */ /* 0x000fe20000410000 */
[----:B--2---:R-:W-:Y:S02]  /*0fc0*/  FMUL.FTZ R249, R44, R196 ;  /* 0x000000c42cf97220 */ /* 0x004fe40000410000 */
[----:B------:R-:W-:Y:S01]  /*0fd0*/  FFMA.FTZ R128, R196, R225, R128 ;  /* 0x000000e1c4807223 */ /* 0x000fe20000010080 */
[----:B------:R-:W-:-:S06]  /*0fe0*/  FADD.FTZ R148, R148, R196 ;  /* 0x000000c494947221 */ /* 0x000fcc0000010000 */
[----:B------:R-:W-:Y:S01]  /*0ff0*/  @P4 LEA R196, P5, R17, UR8, 0x4 ;  /* 0x0000000811c44c11 */ /* 0x000fe2000f8a20ff */
[----:B------:R-:W-:Y:S01]  /*1000*/  FMUL.FTZ R245, R45, R197 ;  /* 0x000000c52df57220 */ /* 0x000fe20000410000 */
[----:B------:R-:W-:Y:S01]  /*1010*/  FFMA.FTZ R129, R197, R221, R129 ;  /* 0x000000ddc5817223 */ /* 0x000fe20000010081 */
[----:B------:R-:W-:Y:S01]  /*1020*/  FADD.FTZ R149, R149, R197 ;  /* 0x000000c595957221 */ /* 0x000fe20000010000 */
[----:B------:R-:W-:-:S05]  /*1030*/  @P4 LEA.HI.X R197, R17, UR9, RZ, 0x4, P5 ;  /* 0x0000000911c54c11 */ /* 0x000fca000a8f24ff */
[----:B------:R0:W5:Y:S01]  /*1040*/  @P4 LDG.E.128 R168, desc[UR4][R196.64] ;  /* 0x00000004c4a84981 */ /* 0x000162000c1e1d00 */
[----:B---3--:R-:W-:Y:S01]  /*1050*/  FFMA.FTZ R249, R40, R200, R249 ;  /* 0x000000c828f97223 */ /* 0x008fe200000100f9 */
[----:B------:R-:W-:Y:S01]  /*1060*/  FFMA.FTZ R245, R41, R201, R245 ;  /* 0x000000c929f57223 */ /* 0x000fe200000100f5 */
[----:B------:R-:W-:Y:S02]  /*1070*/  FMUL.FTZ R239, R46, R198 ;  /* 0x000000c62eef7220 */ /* 0x000fe40000410000 */
[----:B------:R-:W-:Y:S01]  /*1080*/  FADD.FTZ R18, R18, R249 ;  /* 0x000000f912127221 */ /* 0x000fe20000010000 */
[----:B------:R-:W-:Y:S01]  /*1090*/  FFMA.FTZ R16, R225, R249, R16 ;  /* 0x000000f9e1107223 */ /* 0x000fe20000010010 */
[C---:B------:R-:W-:Y:S01]  /*10a0*/  FMUL.FTZ R209, R4.reuse, R209 ;  /* 0x000000d104d17220 */ /* 0x040fe20000410000 */
[----:B------:R-:W-:Y:S01]  /*10b0*/  FMUL.FTZ R216, R4, R216 ;  /* 0x000000d804d87220 */ /* 0x000fe20000410000 */
        /* <DEDUP_REMOVED lines=22> */
.L_x_2972:
[----:B------:R-:W-:Y:S05]  /*1220*/  BSYNC B0 ;  /* 0x0000000000007941 */ /* 0x000fea0003800000 */
.L_x_2971:
        /* <DEDUP_REMOVED lines=42> */
[----:B------:R-:W-:Y:S01]  /*14d0*/  FMUL.FTZ R215, R4, R215 ;  /* 0x000000d704d77220 */ /* 0x000fe20000410000 */
[----:B------:R-:W-:Y:S01]  /*14e0*/  FMUL.FTZ R19, R54, R198 ;  /* 0x000000c636137220 */ /* 0x000fe20000410000 */
[----:B---3--:R-:W-:Y:S01]  /*14f0*/  FFMA.FTZ R248, R48, R200, R248 ;  /* 0x000000c830f87223 */ /* 0x008fe200000100f8 */
[----:B------:R-:W-:Y:S01]  /*1500*/  FMUL.FTZ R208, R4, R208 ;  /* 0x000000d004d07220 */ /* 0x000fe20000410000 */
        /* <DEDUP_REMOVED lines=8> */
[----:B------:R-:W-:-:S03]  /*1590*/  FFMA.FTZ R199, R224, R248, R16 ;  /* 0x000000f8e0c77223 */ /* 0x000fc60000010010 */
[----:B------:R-:W-:Y:S01]  /*15a0*/  FADD.FTZ R19, R19, R244 ;  /* 0x000000f413137221 */ /* 0x000fe20000010000 */
[----:B------:R-:W-:Y:S01]  /*15b0*/  FFMA.FTZ R16, R220, R244, R199 ;  /* 0x000000f4dc107223 */ /* 0x000fe200000100c7 */
[----:B------:R-:W-:Y:S02]  /*15c0*/  FFMA.FTZ R233, R51, R203, R198 ;  /* 0x000000cb33e97223 */ /* 0x000fe400000100c6 */
        /* <DEDUP_REMOVED lines=13> */
.L_x_2974:
[----:B------:R-:W-:Y:S05]  /*16a0*/  BSYNC B0 ;  /* 0x0000000000007941 */ /* 0x000fea0003800000 */
.L_x_2973:
        /* <DEDUP_REMOVED lines=71> */
.L_x_2976:
[----:B------:R-:W-:Y:S05]  /*1b20*/  BSYNC B0 ;  /* 0x0000000000007941 */ /* 0x000fea0003800000 */
.L_x_2975:
        /* <DEDUP_REMOVED lines=71> */
.L_x_2978:
[----:B------:R-:W-:Y:S05]  /*1fa0*/  BSYNC B0 ;  /* 0x0000000000007941 */ /* 0x000fea0003800000 */
.L_x_2977:
[----:B------:R-:W2:Y:S01]  /*1fb0*/  LDL R19, [R1+0xc] ;  /* 0x00000c0001137983 */ /* 0x000ea20000100800 */
[----:B------:R-:W-:Y:S01]  /*1fc0*/  BSSY B0, `(.L_x_2979) ;  /* 0x0000047000007945 */ /* 0x000fe20003800000 */
[----:B--2---:R-:W-:-:S13]  /*1fd0*/  ISETP.NE.AND P4, PT, R19, RZ, PT ;  /* 0x000000ff1300720c */ /* 0x004fda0003f85270 */
        /* <DEDUP_REMOVED lines=10> */
[----:B---3--:R-:W-:-:S04]  /*2080*/  IMAD.WIDE.U32 R202, R17, 0x10, R202 ;  /* 0x0000001011ca7825 */ /* 0x008fc800078e00ca */
[C---:B--2---:R-:W-:Y:S01]  /*2090*/  FADD.FTZ R228, -R3.reuse, R196 ;  /* 0x000000c403e47221 */ /* 0x044fe20000010100 */
[C---:B------:R-:W-:Y:S01]  /*20a0*/  FADD.FTZ R227, -R3.reuse, R197 ;  /* 0x000000c503e37221 */ /* 0x040fe20000010100 */
[C---:B------:R-:W-:Y:S01]  /*20b0*/  FADD.FTZ R212, -R3.reuse, R198 ;  /* 0x000000c603d47221 */ /* 0x040fe20000010100 */
[----:B------:R-:W-:Y:S02]  /*20c0*/  FADD.FTZ R205, -R3, R199 ;  /* 0x000000c703cd7221 */ /* 0x000fe40000010100 */
[----:B------:R-:W2:Y:S04]  /*20d0*/  LDG.E.128 R196, desc[UR4][R200.64] ;  /* 0x00000004c8c47981 */ /* 0x000ea8000c1e1d00 */
[----:B------:R-:W3:Y:S01]  /*20e0*/  LDG.E.128 R200, desc[UR4][R202.64] ;  /* 0x00000004cac87981 */ /* 0x000ee2000c1e1d00 */
[----:B------:R-:W-:Y:S01]  /*20f0*/  ISETP.NE.U32.AND P4, PT, RZ, UR8, PT ;  /* 0x00000008ff007c0c */ /* 0x000fe2000bf85070 */
[C---:B------:R-:W-:Y:S01]  /*2100*/  FMUL.FTZ R228, R4.reuse, R228 ;  /* 0x000000e404e47220 */ /* 0x040fe20000410000 */
[C---:B------:R-:W-:Y:S01]  /*2110*/  FMUL.FTZ R227, R4.reuse, R227 ;  /* 0x000000e304e37220 */ /* 0x040fe20000410000 */
[----:B------:R-:W-:Y:S01]  /*2120*/  FMUL.FTZ R212, R4, R212 ;  /* 0x000000d404d47220 */ /* 0x000fe20000410000 */
[----:B------:R-:W-:Y:S01]  /*2130*/  ISETP.NE.AND.EX P4, PT, RZ, UR9, PT, P4 ;  /* 0x00000009ff007c0c */ /* 0x000fe2000bf85340 */
[----:B--2---:R-:W-:Y:S01]  /*2140*/  FMUL.FTZ R3, R76, R196 ;  /* 0x000000c44c037220 */ /* 0x004fe20000410000 */
[----:B------:R-:W-:Y:S01]  /*2150*/  FMUL.FTZ R14, R77, R197 ;  /* 0x000000c54d0e7220 */ /* 0x000fe20000410000 */
[----:B------:R-:W-:Y:S01]  /*2160*/  FFMA.FTZ R140, R196, R228, R140 ;  /* 0x000000e4c48c7223 */ /* 0x000fe2000001008c */
[----:B------:R-:W-:Y:S01]  /*2170*/  FADD.FTZ R160, R160, R196 ;  /* 0x000000c4a0a07221 */ /* 0x000fe20000010000 */
[----:B------:R-:W-:Y:S01]  /*2180*/  FADD.FTZ R161, R161, R197 ;  /* 0x000000c5a1a17221 */ /* 0x000fe20000010000 */
[----:B------:R-:W-:Y:S01]  /*2190*/  FFMA.FTZ R141, R197, R227, R141 ;  /* 0x000000e3c58d7223 */ /* 0x000fe2000001008d */
[----:B---3--:R-:W-:Y:S01]  /*21a0*/  FFMA.FTZ R252, R72, R200, R3 ;  /* 0x000000c848fc7223 */ /* 0x008fe20000010003 */
[----:B------:R-:W-:Y:S01]  /*21b0*/  FFMA.FTZ R100, R200, R228, R100 ;  /* 0x000000e4c8647223 */ /* 0x000fe20000010064 */
[----:B------:R-:W-:-:S04]  /*21c0*/  FADD.FTZ R120, R120, R200 ;  /* 0x000000c878787221 */ /* 0x000fc80000010000 */
[----:B------:R-:W-:Y:S01]  /*21d0*/  @P4 LEA R200, P5, R17, UR8, 0x4 ;  /* 0x0000000811c84c11 */ /* 0x000fe2000f8a20ff */
[----:B------:R-:W-:Y:S01]  /*21e0*/  FADD.FTZ R121, R121, R201 ;  /* 0x000000c979797221 */ /* 0x000fe20000010000 */
[----:B------:R-:W-:Y:S01]  /*21f0*/  FFMA.FTZ R101, R201, R227, R101 ;  /* 0x000000e3c9657223 */ /* 0x000fe20000010065 */
[----:B------:R-:W-:Y:S01]  /*2200*/  FFMA.FTZ R251, R73, R201, R14 ;  /* 0x000000c949fb7223 */ /* 0x000fe2000001000e */
[----:B------:R-:W-:Y:S01]  /*2210*/  @P4 LEA.HI.X R201, R17, UR9, RZ, 0x4, P5 ;  /* 0x0000000911c94c11 */ /* 0x000fe2000a8f24ff */
[----:B------:R-:W-:Y:S01]  /*2220*/  FMUL.FTZ R3, R78, R198 ;  /* 0x000000c64e037220 */ /* 0x000fe20000410000 */
[----:B------:R-:W-:Y:S01]  /*2230*/  FMUL.FTZ R240, R79, R199 ;  /* 0x000000c74ff07220 */ /* 0x000fe20000410000 */
[----:B------:R-:W-:Y:S01]  /*2240*/  FMUL.FTZ R205, R4, R205 ;  /* 0x000000cd04cd7220 */ /* 0x000fe20000410000 */
[----:B------:R-:W-:Y:S01]  /*2250*/  FADD.FTZ R122, R122, R202 ;  /* 0x000000ca7a7a7221 */ /* 0x000fe20000010000 */
[----:B------:R0:W5:Y:S01]  /*2260*/  @P4 LDG.E.128 R184, desc[UR4][R200.64] ;  /* 0x00000004c8b84981 */ /* 0x000162000c1e1d00 */
[----:B------:R-:W-:Y:S01]  /*2270*/  ISETP.NE.U32.AND P4, PT, RZ, UR14, PT ;  /* 0x0000000eff007c0c */ /* 0x000fe2000bf85070 */
[----:B------:R-:W-:Y:S01]  /*2280*/  FFMA.FTZ R250, R74, R202, R3 ;  /* 0x000000ca4afa7223 */ /* 0x000fe20000010003 */
[----:B------:R-:W-:-:S02]  /*2290*/  FFMA.FTZ R102, R202, R212, R102 ;  /* 0x000000d4ca667223 */ /* 0x000fc40000010066 */
[----:B------:R-:W-:-:S13]  /*22a0*/  ISETP.NE.AND.EX P4, PT, RZ, UR15, PT, P4 ;  /* 0x0000000fff007c0c */ /* 0x000fda000bf85340 */
[----:B------:R-:W1:Y:S01]  /*22b0*/  @P4 LDC.64 R196, c[0x0][0x248] ;  /* 0x00009200ffc44b82 */ /* 0x000e620000000a00 */
[----:B0-----:R-:W-:Y:S02]  /*22c0*/  SHF.L.U32 R200, R17, 0x2, RZ ;  /* 0x0000000211c87819 */ /* 0x001fe400000006ff */
[----:B------:R-:W-:Y:S02]  /*22d0*/  SHF.R.U32.HI R3, RZ, 0x1e, R17 ;  /* 0x0000001eff037819 */ /* 0x000fe40000011611 */
[----:B-1----:R-:W-:-:S04]  /*22e0*/  @P4 IADD3 R196, P5, R200, R196, RZ ;  /* 0x000000c4c8c44210 */ /* 0x002fc80007fbe0ff */
[----:B------:R-:W-:Y:S02]  /*22f0*/  @P4 IADD3.X R197, R3, R197, RZ, P5, !PT ;  /* 0x000000c503c54210 */ /* 0x000fe40002ffe4ff */
[----:B------:R-:W-:-:S03]  /*2300*/  IADD3 R200, P5, R200, UR12, RZ ;  /* 0x0000000cc8c87c10 */ /* 0x000fc6000ffbe0ff */
[----:B------:R0:W5:Y:S01]  /*2310*/  @P4 LDG.E R15, desc[UR4][R196.64] ;  /* 0x00000004c40f4981 */ /* 0x000162000c1e1900 */
[----:B------:R-:W-:-:S05]  /*2320*/  IADD3.X R201, R3, UR13, RZ, P5, !PT ;  /* 0x0000000d03c97c10 */ /* 0x000fca000affe4ff */
[----:B------:R0:W5:Y:S01]  /*2330*/  LDG.E R14, desc[UR4][R200.64] ;  /* 0x00000004c80e7981 */ /* 0x000162000c1e1900 */
        /* <DEDUP_REMOVED lines=9> */
[----:B------:R-:W-:Y:S01]  /*23d0*/  FADD.FTZ R123, R123, R203 ;  /* 0x000000cb7b7b7221 */ /* 0x000fe20000010000 */
[-C--:B------:R-:W-:Y:S01]  /*23e0*/  FFMA.FTZ R103, R203, R205.reuse, R103 ;  /* 0x000000cdcb677223 */ /* 0x080fe20000010067 */
[----:B------:R-:W-:Y:S01]  /*23f0*/  FFMA.FTZ R143, R199, R205, R143 ;  /* 0x000000cdc78f7223 */ /* 0x000fe2000001008f */
[----:B------:R-:W-:Y:S01]  /*2400*/  FADD.FTZ R163, R163, R199 ;  /* 0x000000c7a3a37221 */ /* 0x000fe20000010000 */
[----:B------:R-:W-:Y:S01]  /*2410*/  FADD.FTZ R18, R3, R240 ;  /* 0x000000f003127221 */ /* 0x000fe20000010000 */
[----:B0-----:R-:W-:-:S07]  /*2420*/  FFMA.FTZ R16, R205, R240, R16 ;  /* 0x000000f0cd107223 */ /* 0x001fce0000010010 */
.L_x_2980:
[----:B------:R-:W-:Y:S05]  /*2430*/  BSYNC B0 ;  /* 0x0000000000007941 */ /* 0x000fea0003800000 */
.L_x_2979:
[----:B-----5:R-:W2:Y:S01]  /*2440*/  LDL.LU R3, [R1] ;  /* 0x0000000001037983 */ /* 0x020ea20000300800 */
[----:B------:R-:W-:Y:S01]  /*2450*/  UMOV UR20, 0xffffffff ;  /* 0xffffffff00147882 */ /* 0x000fe20000000000 */
[----:B------:R-:W0:Y:S02]  /*2460*/  S2R R17, SR_TID.X ;  /* 0x0000000000117919 */ /* 0x000e240000002100 */
[----:B0-----:R-:W-:Y:S02]  /*2470*/  LOP3.LUT P5, RZ, R17, 0x1f, RZ, 0xc0, !PT ;  /* 0x0000001f11ff7812 */ /* 0x001fe400078ac0ff */
[----:B--2---:R-:W-:Y:S02]  /*2480*/  LOP3.LUT P4, RZ, R3, 0xff, RZ, 0xc0, !PT ;  /* 0x000000ff03ff7812 */ /* 0x004fe4000788c0ff */
[----:B------:R-:W-:-:S04]  /*2490*/  SHF.R.U32.HI R3, RZ, 0x5, R17 ;  /* 0x00000005ff037819 */ /* 0x000fc80000011611 */
        /* <DEDUP_REMOVED lines=21> */
.L_x_3015:
[----:B------:R-:W3:Y:S01]  /*25f0*/  LDL R17, [R1+0x8] ;  /* 0x0000080001117983 */ /* 0x000ee20000100800 */
[----:B------:R-:W-:Y:S01]  /*2600*/  MOV R18, 0x400 ;  /* 0x0000040000127802 */ /* 0x000fe20000000f00 */
[----:B01----:R-:W-:Y:S01]  /*2610*/  FADD.FTZ R16, R16, R200 ;  /* 0x000000c810107221 */ /* 0x003fe20000010000 */
[----:B------:R-:W-:Y:S01]  /*2620*/  @!P5 LOP3.LUT R19, R3, 0x7, RZ, 0xc0, !PT ;  /* 0x000000070313d812 */ /* 0x000fe200078ec0ff */
[----:B------:R-:W-:Y:S05]  /*2630*/  WARPSYNC.ALL ;  /* 0x0000000000007948 */ /* 0x000fea0003800000 */
[----:B------:R-:W0:Y:S01]  /*2640*/  LDC.U8 R201, c[0x0][0x2a0] ;  /* 0x0000a800ffc97b82 */ /* 0x000e220000000000 */
[----:B------:R-:W-:Y:S01]  /*2650*/  BSSY B0, `(.L_x_2982) ;  /* 0x0000061000007945 */ /* 0x000fe20003800000 */
[----:B---3--:R-:W-:-:S02]  /*2660*/  ISETP.NE.AND P6, PT, R17, RZ, PT ;  /* 0x000000ff1100720c */ /* 0x008fc40003fc5270 */
[----:B------:R-:W1:Y:S02]  /*2670*/  S2R R17, SR_CgaCtaId ;  /* 0x0000000000117919 */ /* 0x000e640000008800 */
[----:B-1----:R-:W-:Y:S01]  /*2680*/  LEA R3, R17, R18, 0x18 ;  /* 0x0000001211037211 */ /* 0x002fe200078ec0ff */
[----:B--2---:R-:W-:Y:S01]  /*2690*/  FADD.FTZ R17, R198, R199 ;  /* 0x000000c7c6117221 */ /* 0x004fe20000010000 */
[C---:B------:R-:W-:Y:S02]  /*26a0*/  @!P5 IADD3 R18, R196.reuse, R19, RZ ;  /* 0x00000013c412d210 */ /* 0x040fe40007ffe0ff */
[-C--:B------:R-:W-:Y:S02]  /*26b0*/  LEA R196, R196, R3.reuse, 0x3 ;  /* 0x00000003c4c47211 */ /* 0x080fe400078e18ff */
[----:B------:R-:W-:-:S05]  /*26c0*/  @!P5 LEA R197, R18, R3, 0x3 ;  /* 0x0000000312c5d211 */ /* 0x000fca00078e18ff */
[----:B------:R-:W-:Y:S01]  /*26d0*/  @!P5 STS.64 [R197+0x6000], R16 ;  /* 0x00600010c500d388 */ /* 0x000fe20000000a00 */
[----:B------:R-:W-:Y:S06]  /*26e0*/  BAR.SYNC.DEFER_BLOCKING 0x0 ;  /* 0x0000000000007b1d */ /* 0x000fec0000010000 */
[----:B------:R-:W1:Y:S02]  /*26f0*/  LDS.128 R16, [R196+0x6000] ;  /* 0x00600000c4107984 */ /* 0x000e640000000c00 */
[----:B-1----:R-:W-:Y:S01]  /*2700*/  FADD.FTZ R3, RZ, R16 ;  /* 0x00000010ff037221 */ /* 0x002fe20000010000 */
[----:B------:R-:W-:-:S03]  /*2710*/  FADD.FTZ R198, RZ, R17 ;  /* 0x00000011ffc67221 */ /* 0x000fc60000010000 */
        /* <DEDUP_REMOVED lines=9> */
[----:B------:R-:W-:Y:S02]  /*27b0*/  FADD.FTZ R16, R198, R17 ;  /* 0x00000011c6107221 */ /* 0x000fe40000010000 */
[----:B------:R-:W1:Y:S01]  /*27c0*/  LDS.128 R196, [R196+0x6030] ;  /* 0x00603000c4c47984 */ /* 0x000e620000000c00 */
[----:B------:R-:W-:Y:S01]  /*27d0*/  FADD.FTZ R3, R18, R3 ;  /* 0x0000000312037221 */ /* 0x000fe20000010000 */
[----:B------:R-:W-:-:S03]  /*27e0*/  FADD.FTZ R16, R19, R16 ;  /* 0x0000001013107221 */ /* 0x000fc60000010000 */
        /* <DEDUP_REMOVED lines=37> */
[----:B------:R-:W-:Y:S01]  /*2a40*/  LOP3.LUT P5, RZ, R204, 0xff, RZ, 0xc0, !PT ;  /* 0x000000ffccff7812 */ /* 0x000fe200078ac0ff */
[----:B0-----:R-:W-:Y:S01]  /*2a50*/  FMUL.FTZ R16, R18, UR17 ;  /* 0x0000001112107c20 */ /* 0x001fe20008410000 */
[----:B------:R-:W-:-:S04]  /*2a60*/  FMUL.FTZ R17, R19, UR17 ;  /* 0x0000001113117c20 */ /* 0x000fc80008410000 */
[----:B------:R-:W-:Y:S02]  /*2a70*/  SEL R199, R16, RZ, P5 ;  /* 0x000000ff10c77207 */ /* 0x000fe40002800000 */
[----:B------:R-:W-:Y:S02]  /*2a80*/  ISETP.NE.U32.AND P5, PT, RZ, UR14, PT ;  /* 0x0000000eff007c0c */ /* 0x000fe4000bfa5070 */
[----:B------:R-:W-:Y:S02]  /*2a90*/  SEL R18, R17, RZ, P6 ;  /* 0x000000ff11127207 */ /* 0x000fe40003000000 */
[----:B------:R-:W-:Y:S02]  /*2aa0*/  ISETP.NE.AND.EX P5, PT, RZ, UR15, PT, P5 ;  /* 0x0000000fff007c0c */ /* 0x000fe4000bfa5350 */
[----:B------:R-:W-:Y:S02]  /*2ab0*/  LOP3.LUT P6, RZ, R204, 0xff0000, RZ, 0xc0, !PT ;  /* 0x00ff0000ccff7812 */ /* 0x000fe400078cc0ff */
[----:B------:R-:W-:Y:S01]  /*2ac0*/  SEL R193, R18, R193, P5 ;  /* 0x000000c112c17207 */ /* 0x000fe20002800000 */
[----:B------:R-:W-:Y:S01]  /*2ad0*/  FMUL.FTZ R18, R196, UR17 ;  /* 0x00000011c4127c20 */ /* 0x000fe20008410000 */
[----:B------:R-:W-:-:S04]  /*2ae0*/  SEL R192, R199, R192, P5 ;  /* 0x000000c0c7c07207 */ /* 0x000fc80002800000 */
[----:B------:R-:W-:Y:S02]  /*2af0*/  SEL R19, R18, RZ, P6 ;  /* 0x000000ff12137207 */ /* 0x000fe40003000000 */
[----:B------:R-:W-:Y:S02]  /*2b00*/  LOP3.LUT P6, RZ, R204, 0xff000000, RZ, 0xc0, !PT ;  /* 0xff000000ccff7812 */ /* 0x000fe400078cc0ff */
[----:B------:R-:W-:Y:S01]  /*2b10*/  SEL R194, R19, R194, P5 ;  /* 0x000000c213c27207 */ /* 0x000fe20002800000 */
[----:B------:R-:W-:-:S05]  /*2b20*/  FMUL.FTZ R19, R197, UR17 ;  /* 0x00000011c5137c20 */ /* 0x000fca0008410000 */
        /* <DEDUP_REMOVED lines=19> */
.L_x_2983:
[----:B------:R-:W-:Y:S05]  /*2c60*/  BSYNC B0 ;  /* 0x0000000000007941 */ /* 0x000fea0003800000 */
.L_x_2982:
        /* <DEDUP_REMOVED lines=66> */
.L_x_2985:
[----:B------:R-:W-:Y:S05]  /*3090*/  BSYNC B0 ;  /* 0x0000000000007941 */ /* 0x000fea0003800000 */
.L_x_2984:
        /* <DEDUP_REMOVED lines=66> */
.L_x_2987:
[----:B------:R-:W-:Y:S05]  /*34c0*/  BSYNC B0 ;  /* 0x0000000000007941 */ /* 0x000fea0003800000 */
.L_x_2986:
        /* <DEDUP_REMOVED lines=9> */
[-CC-:B012---:R-:W-:Y:S01]  /*3560*/  FFMA.FTZ R16, R214, R198.reuse, R200.reuse ;  /* 0x000000c6d6107223 */ /* 0x187fe200000100c8 */
        /* <DEDUP_REMOVED lines=56> */
.L_x_2989:
[----:B------:R-:W-:Y:S05]  /*38f0*/  BSYNC B0 ;  /* 0x0000000000007941 */ /* 0x000fea0003800000 */
.L_x_2988:
        /* <DEDUP_REMOVED lines=66> */
.L_x_2991:
[----:B------:R-:W-:Y:S05]  /*3d20*/  BSYNC B0 ;  /* 0x0000000000007941 */ /* 0x000fea0003800000 */
.L_x_2990:
[----:B01234-:R-:W2:Y:S01]  /*3d30*/  LDL R16, [R1+0xc] ;  /* 0x00000c0001107983 */ /* 0x01fea20000100800 */
[----:B------:R-:W-:Y:S01]  /*3d40*/  BSSY B0, `(.L_x_2992) ;  /* 0x0000042000007945 */ /* 0x000fe20003800000 */
[----:B--2---:R-:W-:-:S13]  /*3d50*/  ISETP.NE.AND P5, PT, R16, RZ, PT ;  /* 0x000000ff1000720c */ /* 0x004fda0003fa5270 */
[----:B------:R-:W-:Y:S05]  /*3d60*/  @!P5 BRA `(.L_x_2993) ;  /* 0x0000000000fcd947 */ /* 0x000fea0003800000 */
        /* <DEDUP_REMOVED lines=47> */
[----:B------:R-:W-:Y:S01]  /*4060*/  LOP3.LUT P5, RZ, R14, 0xff, RZ, 0xc0, !PT ;  /* 0x000000ff0eff7812 */ /* 0x000fe200078ac0ff */
[----:B------:R-:W0:Y:S03]  /*4070*/  LDC.64 R198, c[0x0][0x2f8] ;  /* 0x0000be00ffc67b82 */ /* 0x000e260000000a00 */
[----:B------:R-:W-:-:S02]  /*4080*/  SEL R16, R19, RZ, P5 ;  /* 0x000000ff13107207 */ /* 0x000fc40002800000 */
[----:B------:R-:W-:-:S04]  /*4090*/  LOP3.LUT P5, RZ, R14, 0xff00, RZ, 0xc0, !PT ;  /* 0x0000ff000eff7812 */ /* 0x000fc800078ac0ff */
[----:B------:R-:W-:Y:S02]  /*40a0*/  SEL R17, R18, RZ, P5 ;  /* 0x000000ff12117207 */ /* 0x000fe40002800000 */
[----:B------:R-:W-:-:S04]  /*40b0*/  LOP3.LUT P5, RZ, R14, 0xff0000, RZ, 0xc0, !PT ;  /* 0x00ff00000eff7812 */ /* 0x000fc800078ac0ff */
[----:B------:R-:W-:Y:S02]  /*40c0*/  SEL R18, R3, RZ, P5 ;  /* 0x000000ff03127207 */ /* 0x000fe40002800000 */
[----:B------:R-:W-:-:S04]  /*40d0*/  LOP3.LUT P5, RZ, R14, 0xff000000, RZ, 0xc0, !PT ;  /* 0xff0000000eff7812 */ /* 0x000fc800078ac0ff */
[----:B------:R-:W-:Y:S02]  /*40e0*/  SEL R19, R4, RZ, P5 ;  /* 0x000000ff04137207 */ /* 0x000fe40002800000 */
[----:B------:R-:W-:-:S04]  /*40f0*/  ISETP.NE.U32.AND P5, PT, RZ, UR14, PT ;  /* 0x0000000eff007c0c */ /* 0x000fc8000bfa5070 */
[----:B------:R-:W-:-:S13]  /*4100*/  ISETP.NE.AND.EX P5, PT, RZ, UR15, PT, P5 ;  /* 0x0000000fff007c0c */ /* 0x000fda000bfa5350 */
[----:B------:R-:W-:-:S04]  /*4110*/  @P5 LEA R196, P6, R5, UR14, 0x4 ;  /* 0x0000000e05c45c11 */ /* 0x000fc8000f8c20ff */
[C---:B------:R-:W-:Y:S01]  /*4120*/  @P5 LEA.HI.X R197, R5.reuse, UR15, RZ, 0x4, P6 ;  /* 0x0000000f05c55c11 */ /* 0x040fe2000b0f24ff */
[----:B0-----:R-:W-:-:S05]  /*4130*/  IMAD.WIDE.U32 R4, R5, 0x10, R198 ;  /* 0x0000001005047825 */ /* 0x001fca00078e00c6 */
[----:B------:R0:W-:Y:S04]  /*4140*/  STG.E.128 desc[UR4][R4.64], R16 ;  /* 0x0000001004007986 */ /* 0x0001e8000c101d04 */
[----:B------:R0:W-:Y:S02]  /*4150*/  @P5 STG.E.128 desc[UR4][R196.64], R192 ;  /* 0x000000c0c4005986 */ /* 0x0001e4000c101d04 */
.L_x_2993:
[----:B------:R-:W-:Y:S05]  /*4160*/  BSYNC B0 ;  /* 0x0000000000007941 */ /* 0x000fea0003800000 */
.L_x_2992:
[----:B------:R-:W-:Y:S02]  /*4170*/  SEL R3, RZ, 0x1, P4 ;  /* 0x00000001ff037807 */ /* 0x000fe40002000000 */
[----:B------:R-:W-:-:S03]  /*4180*/  IADD3 R2, R2, UR18, RZ ;  /* 0x0000001202027c10 */ /* 0x000fc6000fffe0ff */
[----:B------:R1:W-:Y:S01]  /*4190*/  STL.S16 [R1], R3 ;  /* 0x0000000301007387 */ /* 0x0003e20000100600 */
[----:B------:R-:W-:-:S13]  /*41a0*/  ISETP.GE.AND P4, PT, R2, UR19, PT ;  /* 0x0000001302007c0c */ /* 0x000fda000bf86270 */
[----:B-1----:R-:W-:Y:S05]  /*41b0*/  @!P4 BRA `(.L_x_2994) ;  /* 0xffffffc40090c947 */ /* 0x002fea000383ffff */
.L_x_2968:
[----:B------:R-:W2:Y:S04]  /*41c0*/  LDL.LU R3, [R1+0x4] ;  /* 0x0000040001037983 */ /* 0x000ea80000300800 */
[----:B0-----:R-:W3:Y:S01]  /*41d0*/  LDL.LU R4, [R1+0x8] ;  /* 0x0000080001047983 */ /* 0x001ee20000300800 */
[----:B------:R-:W0:Y:S01]  /*41e0*/  S2UR UR20, SR_CTAID.X ;  /* 0x00000000001479c3 */ /* 0x000e220000002500 */
[----:B------:R-:W-:Y:S01]  /*41f0*/  BSSY B0, `(.L_x_2995) ;  /* 0x0000015000007945 */ /* 0x000fe20003800000 */
[----:B------:R-:W0:Y:S02]  /*4200*/  S2R R2, SR_TID.X ;  /* 0x0000000000027919 */ /* 0x000e240000002100 */
[C---:B0-----:R-:W-:Y:S02]  /*4210*/  LEA.HI R0, R2.reuse, UR20, RZ, 0x18 ;  /* 0x0000001402007c11 */ /* 0x041fe4000f8fc0ff */
[----:B------:R-:W-:-:S03]  /*4220*/  LOP3.LUT R11, R2, 0xff, RZ, 0xc0, !PT ;  /* 0x000000ff020b7812 */ /* 0x000fc600078ec0ff */
[----:B--2---:R-:W-:Y:S01]  /*4230*/  IMAD R0, R0, R3, RZ ;  /* 0x0000000300007224 */ /* 0x004fe200078e02ff */
[----:B---3--:R-:W-:-:S04]  /*4240*/  ISETP.NE.AND P4, PT, R4, RZ, PT ;  /* 0x000000ff0400720c */ /* 0x008fc80003f85270 */
[----:B------:R-:W-:-:S09]  /*4250*/  LEA.HI R11, R0, R11, RZ, 0x1e ;  /* 0x0000000b000b7211 */ /* 0x000fd200078ff0ff */
[----:B------:R-:W-:Y:S05]  /*4260*/  @!P4 BRA `(.L_x_2996) ;  /* 0x000000000034c947 */ /* 0x000fea0003800000 */
        /* <DEDUP_REMOVED lines=13> */
.L_x_2996:
[----:B------:R-:W-:Y:S05]  /*4340*/  BSYNC B0 ;  /* 0x0000000000007941 */ /* 0x000fea0003800000 */
.L_x_2995:
        /* <DEDUP_REMOVED lines=15> */
.L_x_2998:
[----:B------:R-:W-:Y:S05]  /*4440*/  BSYNC B0 ;  /* 0x0000000000007941 */ /* 0x000fea0003800000 */
.L_x_2997:
[----:B------:R-:W-:Y:S04]  /*4450*/  BSSY B0, `(.L_x_2999) ;  /* 0x000000f000007945 */ /* 0x000fe80003800000 */
[----:B------:R-:W-:Y:S05]  /*4460*/  @!P1 BRA `(.L_x_3000) ;  /* 0x0000000000349947 */ /* 0x000fea0003800000 */
[----:B0---4-:R-:W0:Y:S08]  /*4470*/  LDC.64 R2, c[0x0][0x2d0] ;  /* 0x0000b400ff027b82 */ /* 0x011e300000000a00 */
        /* <DEDUP_REMOVED lines=12> */
.L_x_3000:
[----:B------:R-:W-:Y:S05]  /*4540*/  BSYNC B0 ;  /* 0x0000000000007941 */ /* 0x000fea0003800000 */
.L_x_2999:
        /* <DEDUP_REMOVED lines=15> */
.L_x_3002:
[----:B------:R-:W-:Y:S05]  /*4640*/  BSYNC B0 ;  /* 0x0000000000007941 */ /* 0x000fea0003800000 */
.L_x_3001:
        /* <DEDUP_REMOVED lines=15> */
.L_x_3004:
[----:B------:R-:W-:Y:S05]  /*4740*/  BSYNC B0 ;  /* 0x0000000000007941 */ /* 0x000fea0003800000 */
.L_x_3003:
[----:B------:R-:W2:Y:S02]  /*4750*/  LDL.LU R0, [R1+0xc] ;  /* 0x00000c0001007983 */ /* 0x000ea40000300800 */
[----:B--2---:R-:W-:-:S13]  /*4760*/  ISETP.NE.AND P0, PT, R0, RZ, PT ;  /* 0x000000ff0000720c */ /* 0x004fda0003f05270 */
[----:B------:R-:W-:Y:S05]  /*4770*/  @!P0 EXIT ;  /* 0x000000000000894d */ /* 0x000fea0003800000 */
[----:B0---4-:R-:W0:Y:S08]  /*4780*/  LDC.64 R2, c[0x0][0x2d0] ;  /* 0x0000b400ff027b82 */ /* 0x011e300000000a00 */
        /* <DEDUP_REMOVED lines=12> */
.L_x_2981:
[----:B------:R-:W-:Y:S01]  /*4850*/  HFMA2.MMA R17, -RZ, RZ, 0, 9.5367431640625e-07 ;  /* 0x00000010ff117435 */ /* 0x000fe200000001ff */
[----:B------:R-:W-:Y:S02]  /*4860*/  MOV R19, 0x1f ;  /* 0x0000001f00137802 */ /* 0x000fe40000000f00 */
[----:B------:R-:W-:-:S08]  /*4870*/  MOV R197, 0xffffffff ;  /* 0xffffffff00c57802 */ /* 0x000fd00000000f00 */
[----:B------:R-:W-:Y:S05]  /*4880*/  WARPSYNC.COLLECTIVE R197, `(.L_x_3005) ;  /* 0x00000000c5087348 */ /* 0x000fea0003c00000 */
[----:B------:R0:W1:Y:S02]  /*4890*/  SHFL.DOWN P6, R199, R18, R17, R19 ;  /* 0x0800001112c77389 */ /* 0x00006400000c0013 */
[----:B01----:R-:W-:Y:S01]  /*48a0*/  ENDCOLLECTIVE ;  /* 0x000000000000791b */ /* 0x003fe20003800000 */
.L_x_3005:
[----:B------:R-:W-:Y:S01]  /*48b0*/  FADD.FTZ R198, R199, R18 ;  /* 0x00000012c7c67221 */ /* 0x000fe20000010000 */
[----:B------:R-:W-:-:S07]  /*48c0*/  MOV R18, R16 ;  /* 0x0000001000127202 */ /* 0x000fce0000000f00 */
[----:B------:R-:W-:Y:S05]  /*48d0*/  WARPSYNC.COLLECTIVE R197, `(.L_x_3006) ;  /* 0x00000000c5087348 */ /* 0x000fea0003c00000 */
[----:B------:R0:W1:Y:S02]  /*48e0*/  SHFL.DOWN P6, R199, R18, R17, R19 ;  /* 0x0800001112c77389 */ /* 0x00006400000c0013 */
[----:B01----:R-:W-:Y:S01]  /*48f0*/  ENDCOLLECTIVE ;  /* 0x000000000000791b */ /* 0x003fe20003800000 */
.L_x_3006:
[----:B------:R-:W-:Y:S01]  /*4900*/  HFMA2.MMA R17, -RZ, RZ, 0, 4.76837158203125e-07 ;  /* 0x00000008ff117435 */ /* 0x000fe200000001ff */
[----:B------:R-:W-:Y:S02]  /*4910*/  MOV R18, R198 ;  /* 0x000000c600127202 */ /* 0x000fe40000000f00 */
[----:B------:R-:W-:-:S08]  /*4920*/  MOV R201, R199 ;  /* 0x000000c700c97202 */ /* 0x000fd00000000f00 */
[----:B------:R-:W-:Y:S05]  /*4930*/  WARPSYNC.COLLECTIVE R197, `(.L_x_3007) ;  /* 0x00000000c5087348 */ /* 0x000fea0003c00000 */
[----:B------:R0:W1:Y:S02]  /*4940*/  SHFL.DOWN P6, R199, R18, R17, R19 ;  /* 0x0800001112c77389 */ /* 0x00006400000c0013 */
[----:B01----:R-:W-:Y:S01]  /*4950*/  ENDCOLLECTIVE ;  /* 0x000000000000791b */ /* 0x003fe20003800000 */
.L_x_3007:
[----:B------:R-:W-:-:S05]  /*4960*/  FADD.FTZ R16, R201, R16 ;  /* 0x00000010c9107221 */ /* 0x000fca0000010000 */
[----:B------:R-:W-:Y:S01]  /*4970*/  MOV R18, R16 ;  /* 0x0000001000127202 */ /* 0x000fe20000000f00 */
[----:B------:R-:W-:-:S07]  /*4980*/  FADD.FTZ R198, R198, R199 ;  /* 0x000000c7c6c67221 */ /* 0x000fce0000010000 */
[----:B------:R-:W-:Y:S05]  /*4990*/  WARPSYNC.COLLECTIVE R197, `(.L_x_3008) ;  /* 0x00000000c5087348 */ /* 0x000fea0003c00000 */
[----:B------:R0:W1:Y:S02]  /*49a0*/  SHFL.DOWN P6, R199, R18, R17, R19 ;  /* 0x0800001112c77389 */ /* 0x00006400000c0013 */
[----:B01----:R-:W-:Y:S01]  /*49b0*/  ENDCOLLECTIVE ;  /* 0x000000000000791b */ /* 0x003fe20003800000 */
.L_x_3008:
[----:B------:R-:W-:Y:S01]  /*49c0*/  HFMA2.MMA R17, -RZ, RZ, 0, 2.384185791015625e-07 ;  /* 0x00000004ff117435 */ /* 0x000fe200000001ff */
[----:B------:R-:W-:Y:S02]  /*49d0*/  MOV R18, R198 ;  /* 0x000000c600127202 */ /* 0x000fe40000000f00 */
[----:B------:R-:W-:-:S08]  /*49e0*/  MOV R201, R199 ;  /* 0x000000c700c97202 */ /* 0x000fd00000000f00 */
[----:B------:R-:W-:Y:S05]  /*49f0*/  WARPSYNC.COLLECTIVE R197, `(.L_x_3009) ;  /* 0x00000000c5087348 */ /* 0x000fea0003c00000 */
[----:B------:R0:W1:Y:S02]  /*4a00*/  SHFL.DOWN P6, R199, R18, R17, R19 ;  /* 0x0800001112c77389 */ /* 0x00006400000c0013 */
[----:B01----:R-:W-:Y:S01]  /*4a10*/  ENDCOLLECTIVE ;  /* 0x000000000000791b */ /* 0x003fe20003800000 */
.L_x_3009:
[----:B------:R-:W-:-:S05]  /*4a20*/  FADD.FTZ R16, R16, R201 ;  /* 0x000000c910107221 */ /* 0x000fca0000010000 */
[----:B------:R-:W-:Y:S01]  /*4a30*/  MOV R18, R16 ;  /* 0x0000001000127202 */ /* 0x000fe20000000f00 */
[----:B------:R-:W-:-:S07]  /*4a40*/  FADD.FTZ R198, R198, R199 ;  /* 0x000000c7c6c67221 */ /* 0x000fce0000010000 */
[----:B------:R-:W-:Y:S05]  /*4a50*/  WARPSYNC.COLLECTIVE R197, `(.L_x_3010) ;  /* 0x00000000c5087348 */ /* 0x000fea0003c00000 */
[----:B------:R0:W1:Y:S02]  /*4a60*/  SHFL.DOWN P6, R199, R18, R17, R19 ;  /* 0x0800001112c77389 */ /* 0x00006400000c0013 */
[----:B01----:R-:W-:Y:S01]  /*4a70*/  ENDCOLLECTIVE ;  /* 0x000000000000791b */ /* 0x003fe20003800000 */
.L_x_3010:
[----:B------:R-:W-:Y:S01]  /*4a80*/  HFMA2.MMA R17, -RZ, RZ, 0, 1.1920928955078125e-07 ;  /* 0x00000002ff117435 */ /* 0x000fe200000001ff */
[----:B------:R-:W-:Y:S02]  /*4a90*/  MOV R18, R198 ;  /* 0x000000c600127202 */ /* 0x000fe40000000f00 */
[----:B------:R-:W-:-:S08]  /*4aa0*/  MOV R201, R199 ;  /* 0x000000c700c97202 */ /* 0x000fd00000000f00 */
[----:B------:R-:W-:Y:S05]  /*4ab0*/  WARPSYNC.COLLECTIVE R197, `(.L_x_3011) ;  /* 0x00000000c5087348 */ /* 0x000fea0003c00000 */
[----:B------:R0:W1:Y:S02]  /*4ac0*/  SHFL.DOWN P6, R199, R18, R17, R19 ;  /* 0x0800001112c77389 */ /* 0x00006400000c0013 */
[----:B01----:R-:W-:Y:S01]  /*4ad0*/  ENDCOLLECTIVE ;  /* 0x000000000000791b */ /* 0x003fe20003800000 */
.L_x_3011:
[----:B------:R-:W-:-:S05]  /*4ae0*/  FADD.FTZ R200, R16, R201 ;  /* 0x000000c910c87221 */ /* 0x000fca0000010000 */
[----:B------:R-:W-:Y:S01]  /*4af0*/  MOV R18, R200 ;  /* 0x000000c800127202 */ /* 0x000fe20000000f00 */
[----:B------:R-:W-:-:S07]  /*4b00*/  FADD.FTZ R16, R198, R199 ;  /* 0x000000c7c6107221 */ /* 0x000fce0000010000 */
[----:B------:R-:W-:Y:S05]  /*4b10*/  WARPSYNC.COLLECTIVE R197, `(.L_x_3012) ;  /* 0x00000000c5087348 */ /* 0x000fea0003c00000 */
[----:B------:R0:W1:Y:S02]  /*4b20*/  SHFL.DOWN P6, R199, R18, R17, R19 ;  /* 0x0800001112c77389 */ /* 0x00006400000c0013 */
[----:B01----:R-:W-:Y:S01]  /*4b30*/  ENDCOLLECTIVE ;  /* 0x000000000000791b */ /* 0x003fe20003800000 */
.L_x_3012:
[----:B------:R-:W-:Y:S01]  /*4b40*/  HFMA2.MMA R17, -RZ, RZ, 0, 5.9604644775390625e-08 ;  /* 0x00000001ff117435 */ /* 0x000fe200000001ff */
[----:B------:R-:W-:Y:S02]  /*4b50*/  MOV R18, R16 ;  /* 0x0000001000127202 */ /* 0x000fe40000000f00 */
[----:B------:R-:W-:-:S08]  /*4b60*/  MOV R201, R199 ;  /* 0x000000c700c97202 */ /* 0x000fd00000000f00 */
[----:B------:R-:W-:Y:S05]  /*4b70*/  WARPSYNC.COLLECTIVE R197, `(.L_x_3013) ;  /* 0x00000000c5087348 */ /* 0x000fea0003c00000 */
[----:B------:R0:W1:Y:S02]  /*4b80*/  SHFL.DOWN P6, R199, R18, R17, R19 ;  /* 0x0800001112c77389 */ /* 0x00006400000c0013 */
[----:B01----:R-:W-:Y:S01]  /*4b90*/  ENDCOLLECTIVE ;  /* 0x000000000000791b */ /* 0x003fe20003800000 */
.L_x_3013:
[----:B------:R-:W-:-:S05]  /*4ba0*/  FADD.FTZ R198, R200, R201 ;  /* 0x000000c9c8c67221 */ /* 0x000fca0000010000 */
[----:B------:R-:W-:Y:S02]  /*4bb0*/  MOV R18, R198 ;  /* 0x000000c600127202 */ /* 0x000fe40000000f00 */
[----:B------:R-:W-:-:S07]  /*4bc0*/  MOV R200, R199 ;  /* 0x000000c700c87202 */ /* 0x000fce0000000f00 */
[----:B------:R-:W-:Y:S05]  /*4bd0*/  WARPSYNC.COLLECTIVE R197, `(.L_x_3014) ;  /* 0x00000000c5087348 */ /* 0x000fea0003c00000 */
[----:B------:R0:W1:Y:S02]  /*4be0*/  SHFL.DOWN P6, R199, R18, R17, R19 ;  /* 0x0800001112c77389 */ /* 0x00006400000c0013 */
[----:B01----:R-:W-:Y:S01]  /*4bf0*/  ENDCOLLECTIVE ;  /* 0x000000000000791b */ /* 0x003fe20003800000 */
.L_x_3014:
[----:B------:R-:W-:Y:S05]  /*4c00*/  BRA `(.L_x_3015) ;  /* 0xffffffd800787947 */ /* 0x000fea000383ffff */
.L_x_3016:
        /* <DEDUP_REMOVED lines=15> */
.L_x_3326:


//--------------------- .text._ZN10layer_norm31ln_parallel_residual_bwd_kernelINS_13Kernel_traitsIfffffjLj6144ELj1ELj1ELj8ELj16ENS_18Kernel_traits_baseILj6144EfffffjLj256EEEEELb1ELb0ELb1EEEvNS_9BwdParamsE --------------------------
	.section	.text._ZN10layer_norm31ln_parallel_residual_bwd_kernelINS_13Kernel_traitsIfffffjLj6144ELj1ELj1ELj8ELj16ENS_18Kernel_traits_baseILj6144EfffffjLj256EEEEELb1ELb0ELb1EEEvNS_9BwdParamsE,"ax",@progbits
	.align	128
        .global         _ZN10layer_norm31ln_parallel_residual_bwd_kernelINS_13Kernel_traitsIfffffjLj6144ELj1ELj1ELj8ELj16ENS_18Kernel_traits_baseILj6144EfffffjLj256EEEEELb1ELb0ELb1EEEvNS_9BwdParamsE
        .type           _ZN10layer_norm31ln_parallel_residual_bwd_kernelINS_13Kernel_traitsIfffffjLj6144ELj1ELj1ELj8ELj16ENS_18Kernel_traits_baseILj6144EfffffjLj256EEEEELb1ELb0ELb1EEEvNS_9BwdParamsE,@function
        .size           _ZN10layer_norm31ln_parallel_residual_bwd_kernelINS_13Kernel_traitsIfffffjLj6144ELj1ELj1ELj8ELj16ENS_18Kernel_traits_baseILj6144EfffffjLj256EEEEELb1ELb0ELb1EEEvNS_9BwdParamsE,(.L_x_3327 - _ZN10layer_norm31ln_parallel_residual_bwd_kernelINS_13Kernel_traitsIfffffjLj6144ELj1ELj1ELj8ELj16ENS_18Kernel_traits_baseILj6144EfffffjLj256EEEEELb1ELb0ELb1EEEvNS_9BwdParamsE)
        .other          _ZN10layer_norm31ln_parallel_residual_bwd_kernelINS_13Kernel_traitsIfffffjLj6144ELj1ELj1ELj8ELj16ENS_18Kernel_traits_baseILj6144EfffffjLj256EEEEELb1ELb0ELb1EEEvNS_9BwdParamsE,@"STO_CUDA_ENTRY STV_DEFAULT"
_ZN10layer_norm31ln_parallel_residual_bwd_kernelINS_13Kernel_traitsIfffffjLj6144ELj1ELj1ELj8ELj16ENS_18Kernel_traits_baseILj6144EfffffjLj256EEEEELb1ELb0ELb1EEEvNS_9BwdParamsE:
.text._ZN10layer_norm31ln_parallel_residual_bwd_kernelINS_13Kernel_traitsIfffffjLj6144ELj1ELj1ELj8ELj16ENS_18Kernel_traits_baseILj6144EfffffjLj256EEEEELb1ELb0ELb1EEEvNS_9BwdParamsE:
        /* <DEDUP_REMOVED lines=67> */
.L_x_3017:
        /* <DEDUP_REMOVED lines=8> */
[----:B------:R0:W-:Y:S01]  /*04b0*/  STL [R1+0x54], RZ ;  /* 0x000054ff01007387 */ /* 0x0001e20000100800 */
[----:B------:R-:W-:-:S03]  /*04c0*/  ULDC.64 UR6, c[0x0][0x2c8] ;  /* 0x0000b20000067ab9 */ /* 0x000fc60000000a00 */
[----:B------:R0:W5:Y:S04]  /*04d0*/  LDG.E.128 R76, desc[UR4][R2.64] ;  /* 0x00000004024c7981 */ /* 0x000168000c1e1d00 */
        /* <DEDUP_REMOVED lines=10> */
[----:B------:R0:W5:Y:S01]  /*0580*/  LDG.E.128 R32, desc[UR4][R4.64+0x5000] ;  /* 0x0050000404207981 */ /* 0x000162000c1e1d00 */
[----:B------:R-:W-:Y:S01]  /*0590*/  ISETP.NE.U32.AND P0, PT, RZ, UR6, PT ;  /* 0x00000006ff007c0c */ /* 0x000fe2000bf05070 */
[----:B------:R-:W-:Y:S01]  /*05a0*/  HFMA2.MMA R180, -RZ, RZ, 0, 5.9604644775390625e-08 ;  /* 0x00000001ffb47435 */ /* 0x000fe200000001ff */
[----:B------:R-:W-:Y:S01]  /*05b0*/  CS2R R162, SRZ ;  /* 0x0000000000a27805 */ /* 0x000fe2000001ff00 */
[----:B------:R0:W-:Y:S01]  /*05c0*/  STL [R1+0x50], RZ ;  /* 0x000050ff01007387 */ /* 0x0001e20000100800 */
[----:B------:R-:W-:Y:S01]  /*05d0*/  HFMA2.MMA R218, -RZ, RZ, 0, 0 ;  /* 0x00000000ffda7435 */ /* 0x000fe200000001ff */
[----:B------:R-:W-:Y:S01]  /*05e0*/  ISETP.NE.AND.EX P0, PT, RZ, UR7, PT, P0 ;  /* 0x00000007ff007c0c */ /* 0x000fe2000bf05300 */
[----:B------:R-:W-:Y:S01]  /*05f0*/  HFMA2.MMA R199, -RZ, RZ, 0, 0 ;  /* 0x00000000ffc77435 */ /* 0x000fe200000001ff */
[----:B------:R0:W-:Y:S01]  /*0600*/  STL [R1+0x4c], RZ ;  /* 0x00004cff01007387 */ /* 0x0001e20000100800 */
[----:B------:R-:W-:-:S02]  /*0610*/  CS2R R160, SRZ ;  /* 0x0000000000a07805 */ /* 0x000fc4000001ff00 */
[----:B------:R-:W-:Y:S02]  /*0620*/  MOV R252, RZ ;  /* 0x000000ff00fc7202 */ /* 0x000fe40000000f00 */
[----:B------:R-:W-:Y:S01]  /*0630*/  CS2R R250, SRZ ;  /* 0x0000000000fa7805 */ /* 0x000fe2000001ff00 */
[----:B------:R0:W-:Y:S01]  /*0640*/  STL [R1+0x48], RZ ;  /* 0x000048ff01007387 */ /* 0x0001e20000100800 */
[----:B------:R-:W-:Y:S02]  /*0650*/  CS2R R248, SRZ ;  /* 0x0000000000f87805 */ /* 0x000fe4000001ff00 */
[----:B------:R-:W-:Y:S02]  /*0660*/  CS2R R240, SRZ ;  /* 0x0000000000f07805 */ /* 0x000fe4000001ff00 */
[----:B------:R-:W-:Y:S01]  /*0670*/  CS2R R238, SRZ ;  /* 0x0000000000ee7805 */ /* 0x000fe2000001ff00 */
[----:B------:R0:W-:Y:S01]  /*0680*/  STL [R1+0x44], RZ ;  /* 0x000044ff01007387 */ /* 0x0001e20000100800 */
[----:B------:R-:W-:-:S02]  /*0690*/  CS2R R236, SRZ ;  /* 0x0000000000ec7805 */ /* 0x000fc4000001ff00 */
[----:B------:R-:W-:Y:S02]  /*06a0*/  CS2R R30, SRZ ;  /* 0x00000000001e7805 */ /* 0x000fe4000001ff00 */
        /* <DEDUP_REMOVED lines=18> */
[----:B------:R-:W-:Y:S01]  /*07d0*/  CS2R R220, SRZ ;  /* 0x0000000000dc7805 */ /* 0x000fe2000001ff00 */
[----:B------:R-:W-:Y:S01]  /*07e0*/  IMAD.MOV.U32 R217, RZ, RZ, RZ ;  /* 0x000000ffffd97224 */ /* 0x000fe200078e00ff */
[----:B------:R-:W-:Y:S01]  /*07f0*/  CS2R R214, SRZ ;  /* 0x0000000000d67805 */ /* 0x000fe2000001ff00 */
[----:B------:R0:W-:Y:S01]  /*0800*/  STL [R1+0x24], RZ ;  /* 0x000024ff01007387 */ /* 0x0001e20000100800 */
[----:B------:R-:W-:Y:S02]  /*0810*/  CS2R R212, SRZ ;  /* 0x0000000000d47805 */ /* 0x000fe4000001ff00 */
[----:B------:R-:W-:-:S02]  /*0820*/  CS2R R22, SRZ ;  /* 0x0000000000167805 */ /* 0x000fc4000001ff00 */
[----:B------:R-:W-:Y:S01]  /*0830*/  CS2R R20, SRZ ;  /* 0x0000000000147805 */ /* 0x000fe2000001ff00 */
[----:B------:R0:W-:Y:S01]  /*0840*/  STL [R1+0x20], RZ ;  /* 0x000020ff01007387 */ /* 0x0001e20000100800 */
[----:B------:R-:W-:Y:S02]  /*0850*/  CS2R R210, SRZ ;  /* 0x0000000000d27805 */ /* 0x000fe4000001ff00 */
[----:B------:R-:W-:Y:S02]  /*0860*/  CS2R R208, SRZ ;  /* 0x0000000000d07805 */ /* 0x000fe4000001ff00 */
[----:B------:R-:W-:Y:S01]  /*0870*/  CS2R R206, SRZ ;  /* 0x0000000000ce7805 */ /* 0x000fe2000001ff00 */
[----:B------:R0:W-:Y:S01]  /*0880*/  STL [R1+0x34], RZ ;  /* 0x000034ff01007387 */ /* 0x0001e20000100800 */
[----:B------:R-:W-:Y:S02]  /*0890*/  CS2R R204, SRZ ;  /* 0x0000000000cc7805 */ /* 0x000fe4000001ff00 */
[----:B------:R-:W-:-:S02]  /*08a0*/  CS2R R202, SRZ ;  /* 0x0000000000ca7805 */ /* 0x000fc4000001ff00 */
[----:B------:R-:W-:Y:S01]  /*08b0*/  MOV R200, RZ ;  /* 0x000000ff00c87202 */ /* 0x000fe20000000f00 */
[----:B------:R0:W-:Y:S01]  /*08c0*/  STL [R1+0x30], RZ ;  /* 0x000030ff01007387 */ /* 0x0001e20000100800 */
[----:B------:R-:W-:Y:S02]  /*08d0*/  CS2R R18, SRZ ;  /* 0x0000000000127805 */ /* 0x000fe4000001ff00 */
[----:B------:R-:W-:Y:S02]  /*08e0*/  CS2R R16, SRZ ;  /* 0x0000000000107805 */ /* 0x000fe4000001ff00 */
[----:B------:R-:W-:Y:S01]  /*08f0*/  CS2R R14, SRZ ;  /* 0x00000000000e7805 */ /* 0x000fe2000001ff00 */
[----:B------:R0:W-:Y:S01]  /*0900*/  STL [R1+0x1c], RZ ;  /* 0x00001cff01007387 */ /* 0x0001e20000100800 */
[----:B------:R-:W-:-:S03]  /*0910*/  MOV R13, RZ ;  /* 0x000000ff000d7202 */ /* 0x000fc60000000f00 */
[----:B------:R0:W-:Y:S04]  /*0920*/  STL [R1+0x18], RZ ;  /* 0x000018ff01007387 */ /* 0x0001e80000100800 */
[----:B------:R0:W-:Y:S04]  /*0930*/  STL [R1+0x14], RZ ;  /* 0x000014ff01007387 */ /* 0x0001e80000100800 */
[----:B------:R0:W-:Y:S04]  /*0940*/  STL [R1+0x10], RZ ;  /* 0x000010ff01007387 */ /* 0x0001e80000100800 */
[----:B------:R0:W-:Y:S04]  /*0950*/  STL [R1+0xc], RZ ;  /* 0x00000cff01007387 */ /* 0x0001e80000100800 */
[----:B------:R0:W-:Y:S04]  /*0960*/  STL [R1+0x8], RZ ;  /* 0x000008ff01007387 */ /* 0x0001e80000100800 */
[----:B------:R0:W-:Y:S04]  /*0970*/  STL [R1+0x4], RZ ;  /* 0x000004ff01007387 */ /* 0x0001e80000100800 */
[----:B------:R0:W-:Y:S02]  /*0980*/  STL [R1], RZ ;  /* 0x000000ff01007387 */ /* 0x0001e40000100800 */
.L_x_3025:
[----:B0-----:R-:W0:Y:S01]  /*0990*/  S2R R4, SR_TID.X ;  /* 0x0000000000047919 */ /* 0x001e220000002100 */
[C---:B------:R-:W-:Y:S01]  /*09a0*/  IMAD R0, R164.reuse, UR10, RZ ;  /* 0x0000000aa4007c24 */ /* 0x040fe2000f8e02ff */
[----:B-1----:R-:W1:Y:S01]  /*09b0*/  LDC.64 R10, c[0x0][0x250] ;  /* 0x00009400ff0a7b82 */ /* 0x002e620000000a00 */
[----:B------:R-:W2:Y:S03]  /*09c0*/  LDL.LU R190, [R1+0x24] ;  /* 0x0000240001be7983 */ /* 0x000ea60000300800 */
[----:B------:R-:W-:Y:S01]  /*09d0*/  SHF.R.S32.HI R3, RZ, 0x1f, R0 ;  /* 0x0000001fff037819 */ /* 0x000fe20000011400 */
[----:B------:R-:W3:Y:S03]  /*09e0*/  LDL.LU R191, [R1+0x20] ;  /* 0x0000200001bf7983 */ /* 0x000ee60000300800 */
[----:B------:R-:W4:Y:S01]  /*09f0*/  LDC.64 R152, c[0x0][0x2c0] ;  /* 0x0000b000ff987b82 */ /* 0x000f220000000a00 */
[----:B------:R-:W-:Y:S01]  /*0a00*/  LEA.HI R3, R3, R0, RZ, 0x2 ;  /* 0x0000000003037211 */ /* 0x000fe200078f10ff */
[----:B------:R-:W3:Y:S04]  /*0a10*/  LDL.LU R194, [R1+0x2c] ;  /* 0x00002c0001c27983 */ /* 0x000ee80000300800 */
[----:B------:R-:W3:Y:S02]  /*0a20*/  LDL.LU R193, [R1+0x4] ;  /* 0x0000040001c17983 */ /* 0x000ee40000300800 */
[----:B------:R-:W4:Y:S02]  /*0a30*/  LDC.64 R114, c[0x0][0x258] ;  /* 0x00009600ff727b82 */ /* 0x000f240000000a00 */
[----:B------:R-:W3:Y:S04]  /*0a40*/  LDL.LU R196, [R1+0x28] ;  /* 0x0000280001c47983 */ /* 0x000ee80000300800 */
[----:B------:R-:W3:Y:S01]  /*0a50*/  LDL.LU R195, [R1] ;  /* 0x0000000001c37983 */ /* 0x000ee20000300800 */
[----:B-1----:R-:W-:Y:S01]  /*0a60*/  IMAD.WIDE R10, R164, 0x4, R10 ;  /* 0x00000004a40a7825 */ /* 0x002fe200078e020a */
[----:B------:R-:W1:Y:S04]  /*0a70*/  LDC.64 R168, c[0x0][0x300] ;  /* 0x0000c000ffa87b82 */ /* 0x000e680000000a00 */
[----:B------:R4:W2:Y:S01]  /*0a80*/  LDG.E R201, desc[UR4][R10.64] ;  /* 0x000000040ac97981 */ /* 0x0008a2000c1e1900 */
[----:B0-----:R-:W-:-:S03]  /*0a90*/  LOP3.LUT R4, R4, 0xff, RZ, 0xc0, !PT ;  /* 0x000000ff04047812 */ /* 0x001fc600078ec0ff */
[----:B------:R-:W0:Y:S01]  /*0aa0*/  LDC.64 R176, c[0x0][0x2c8] ;  /* 0x0000b200ffb07b82 */ /* 0x000e220000000a00 */
[----:B------:R-:W-:-:S04]  /*0ab0*/  LEA.HI.SX32 R219, R3, R4, 0x1e ;  /* 0x0000000403db7211 */ /* 0x000fc800078ff2ff */
[C---:B------:R-:W-:Y:S01]  /*0ac0*/  IADD3 R175, R219.reuse, 0x200, RZ ;  /* 0x00000200dbaf7810 */ /* 0x040fe20007ffe0ff */
[----:B------:R-:W-:Y:S02]  /*0ad0*/  VIADD R173, R219, 0x100 ;  /* 0x00000100dbad7836 */ /* 0x000fe40000000000 */
[----:B------:R-:W0:Y:S01]  /*0ae0*/  LDC.64 R154, c[0x0][0x2b8] ;  /* 0x0000ae00ff9a7b82 */ /* 0x000e220000000a00 */
[----:B------:R-:W-:Y:S02]  /*0af0*/  SHF.L.U32 R166, R175, 0x4, RZ ;  /* 0x00000004afa67819 */ /* 0x000fe400000006ff */
[----:B------:R-:W-:Y:S01]  /*0b00*/  SHF.L.U32 R171, R173, 0x4, RZ ;  /* 0x00000004adab7819 */ /* 0x000fe200000006ff */
[----:B----4-:R-:W-:Y:S01]  /*0b10*/  IMAD.WIDE.U32 R128, R175, 0x10, R152 ;  /* 0x00000010af807825 */ /* 0x010fe200078e0098 */
[----:B------:R-:W-:Y:S02]  /*0b20*/  SHF.R.U32.HI R170, RZ, 0x1c, R173 ;  /* 0x0000001cffaa7819 */ /* 0x000fe400000116ad */
[----:B------:R-:W-:-:S02]  /*0b30*/  IADD3 R112, P1, R171, UR14, RZ ;  /* 0x0000000eab707c10 */ /* 0x000fc4000ff3e0ff */
[----:B------:R-:W-:Y:S01]  /*0b40*/  SHF.R.U32.HI R165, RZ, 0x1c, R175 ;  /* 0x0000001cffa57819 */ /* 0x000fe200000116af */
[----:B------:R-:W4:Y:S01]  /*0b50*/  LDG.E.128 R128, desc[UR4][R128.64] ;  /* 0x0000000480807981 */ /* 0x000f22000c1e1d00 */
[----:B------:R-:W-:Y:S02]  /*0b60*/  IADD3 R124, P2, R166, UR14, RZ ;  /* 0x0000000ea67c7c10 */ /* 0x000fe4000ff5e0ff */
[----:B------:R-:W-:Y:S02]  /*0b70*/  IADD3.X R113, R170, UR15, RZ, P1, !PT ;  /* 0x0000000faa717c10 */ /* 0x000fe40008ffe4ff */
[----:B------:R-:W-:Y:S01]  /*0b80*/  IADD3.X R125, R165, UR15, RZ, P2, !PT ;  /* 0x0000000fa57d7c10 */ /* 0x000fe200097fe4ff */
[----:B------:R-:W-:-:S03]  /*0b90*/  IMAD.WIDE R10, R164, 0x4, R114 ;  /* 0x00000004a40a7825 */ /* 0x000fc600078e0272 */
[----:B------:R-:W3:Y:S01]  /*0ba0*/  LDG.E.128 R112, desc[UR4][R112.64] ;  /* 0x0000000470707981 */ /* 0x000ee2000c1e1d00 */
[----:B------:R-:W-:-:S03]  /*0bb0*/  IMAD.WIDE.U32 R116, R173, 0x10, R152 ;  /* 0x00000010ad747825 */ /* 0x000fc600078e0098 */
[----:B------:R-:W3:Y:S04]  /*0bc0*/  LDG.E.128 R124, desc[UR4][R124.64] ;  /* 0x000000047c7c7981 */ /* 0x000ee8000c1e1d00 */
[----:B------:R-:W3:Y:S04]  /*0bd0*/  LDG.E R12, desc[UR4][R10.64] ;  /* 0x000000040a0c7981 */ /* 0x000ee8000c1e1900 */
[----:B------:R-:W3:Y:S01]  /*0be0*/  LDG.E.128 R116, desc[UR4][R116.64] ;  /* 0x0000000474747981 */ /* 0x000ee2000c1e1d00 */
[----:B-1----:R-:W-:-:S04]  /*0bf0*/  ISETP.NE.U32.AND P1, PT, R168, RZ, PT ;  /* 0x000000ffa800720c */ /* 0x002fc80003f25070 */
[----:B------:R-:W-:-:S13]  /*0c00*/  ISETP.NE.AND.EX P1, PT, R169, RZ, PT, P1 ;  /* 0x000000ffa900720c */ /* 0x000fda0003f25310 */
[----:B------:R-:W1:Y:S08]  /*0c10*/  @P1 LDC.64 R142, c[0x0][0x248] ;  /* 0x00009200ff8e1b82 */ /* 0x000e700000000a00 */
[----:B------:R-:W0:Y:S08]  /*0c20*/  @P1 LDC.64 R140, c[0x0][0x248] ;  /* 0x00009200ff8c1b82 */ /* 0x000e300000000a00 */
[----:B------:R-:W0:Y:S01]  /*0c30*/  @P1 LDC.64 R148, c[0x0][0x248] ;  /* 0x00009200ff941b82 */ /* 0x000e220000000a00 */
[----:B------:R-:W-:-:S07]  /*0c40*/  IMAD.SHL.U32 R184, R219, 0x4, RZ ;  /* 0x00000004dbb87824 */ /* 0x000fce00078e00ff */
[----:B------:R-:W0:Y:S01]  /*0c50*/  @P1 LDC.64 R150, c[0x0][0x248] ;  /* 0x00009200ff961b82 */ /* 0x000e220000000a00 */
[----:B------:R-:W-:Y:S02]  /*0c60*/  SHF.R.U32.HI R183, RZ, 0x1e, R219 ;  /* 0x0000001effb77819 */ /* 0x000fe400000116db */
[----:B------:R-:W-:Y:S02]  /*0c70*/  IADD3 R174, R219, 0x300, RZ ;  /* 0x00000300dbae7810 */ /* 0x000fe40007ffe0ff */
[----:B-1----:R-:W-:Y:S02]  /*0c80*/  @P1 IADD3 R142, P2, R184, R142, RZ ;  /* 0x0000008eb88e1210 */ /* 0x002fe40007f5e0ff */
[----:B------:R-:W-:Y:S01]  /*0c90*/  SHF.L.U32 R181, R175, 0x2, RZ ;  /* 0x00000002afb57819 */ /* 0x000fe200000006ff */
[----:B------:R-:W-:Y:S01]  /*0ca0*/  IMAD.SHL.U32 R185, R174, 0x4, RZ ;  /* 0x00000004aeb97824 */ /* 0x000fe200078e00ff */
[----:B------:R-:W-:Y:S02]  /*0cb0*/  @P1 IADD3.X R143, R183, R143, RZ, P2, !PT ;  /* 0x0000008fb78f1210 */ /* 0x000fe400017fe4ff */
[----:B------:R-:W-:-:S02]  /*0cc0*/  SHF.R.U32.HI R167, RZ, 0x1e, R175 ;  /* 0x0000001effa77819 */ /* 0x000fc400000116af */
[----:B------:R-:W-:Y:S01]  /*0cd0*/  IADD3 R179, R219, 0x400, RZ ;  /* 0x00000400dbb37810 */ /* 0x000fe20007ffe0ff */
[----:B0-----:R-:W-:Y:S01]  /*0ce0*/  IMAD.WIDE.U32 R120, R173, 0x10, R154 ;  /* 0x00000010ad787825 */ /* 0x001fe200078e009a */
[----:B------:R-:W-:Y:S01]  /*0cf0*/  @P1 IADD3 R140, P2, R181, R140, RZ ;  /* 0x0000008cb58c1210 */ /* 0x000fe20007f5e0ff */
[----:B------:R-:W0:Y:S01]  /*0d00*/  @P1 LDC.64 R138, c[0x0][0x248] ;  /* 0x00009200ff8a1b82 */ /* 0x000e220000000a00 */
[----:B------:R-:W-:Y:S01]  /*0d10*/  SHF.R.U32.HI R186, RZ, 0x1e, R174 ;  /* 0x0000001effba7819 */ /* 0x000fe200000116ae */
[----:B-----5:R1:W5:Y:S01]  /*0d20*/  @P1 LDG.E R9, desc[UR4][R142.64] ;  /* 0x000000048e091981 */ /* 0x020362000c1e1900 */
[----:B------:R-:W-:Y:S02]  /*0d30*/  @P1 IADD3.X R141, R167, R141, RZ, P2, !PT ;  /* 0x0000008da78d1210 */ /* 0x000fe400017fe4ff */
[----:B------:R-:W-:Y:S02]  /*0d40*/  @P1 IADD3 R148, P2, R185, R148, RZ ;  /* 0x00000094b9941210 */ /* 0x000fe40007f5e0ff */
[----:B------:R-:W-:-:S02]  /*0d50*/  SHF.L.U32 R182, R173, 0x2, RZ ;  /* 0x00000002adb67819 */ /* 0x000fc400000006ff */
[----:B------:R-:W-:Y:S02]  /*0d60*/  SHF.R.U32.HI R0, RZ, 0x1e, R173 ;  /* 0x0000001eff007819 */ /* 0x000fe400000116ad */
[----:B------:R-:W-:Y:S02]  /*0d70*/  IADD3 R216, R219, 0x500, RZ ;  /* 0x00000500dbd87810 */ /* 0x000fe40007ffe0ff */
[C---:B------:R-:W-:Y:S02]  /*0d80*/  SHF.L.U32 R188, R179.reuse, 0x2, RZ ;  /* 0x00000002b3bc7819 */ /* 0x040fe400000006ff */
[--C-:B------:R-:W-:Y:S02]  /*0d90*/  SHF.R.U32.HI R187, RZ, 0x1e, R179.reuse ;  /* 0x0000001effbb7819 */ /* 0x100fe400000116b3 */
[----:B------:R-:W-:Y:S02]  /*0da0*/  SHF.L.U32 R4, R179, 0x4, RZ ;  /* 0x00000004b3047819 */ /* 0x000fe400000006ff */
[----:B------:R-:W-:Y:S01]  /*0db0*/  SHF.R.U32.HI R3, RZ, 0x1c, R179 ;  /* 0x0000001cff037819 */ /* 0x000fe200000116b3 */
[----:B-1----:R-:W-:Y:S01]  /*0dc0*/  IMAD.WIDE.U32 R142, R174, 0x10, R152 ;  /* 0x00000010ae8e7825 */ /* 0x002fe200078e0098 */
[----:B------:R-:W-:Y:S01]  /*0dd0*/  @P1 IADD3.X R149, R186, R149, RZ, P2, !PT ;  /* 0x00000095ba951210 */ /* 0x000fe200017fe4ff */
[----:B------:R-:W5:Y:S01]  /*0de0*/  @P1 LDG.E R7, desc[UR4][R140.64] ;  /* 0x000000048c071981 */ /* 0x000f62000c1e1900 */
[----:B------:R-:W-:-:S03]  /*0df0*/  @P1 IADD3 R150, P2, R188, R150, RZ ;  /* 0x00000096bc961210 */ /* 0x000fc60007f5e0ff */
[----:B------:R1:W5:Y:S02]  /*0e00*/  @P1 LDG.E R6, desc[UR4][R148.64] ;  /* 0x0000000494061981 */ /* 0x000364000c1e1900 */
[----:B------:R-:W-:Y:S01]  /*0e10*/  @P1 IMAD.X R151, R187, 0x1, R151, P2 ;  /* 0x00000001bb971824 */ /* 0x000fe200010e0697 */
[----:B------:R-:W-:Y:S01]  /*0e20*/  SHF.R.U32.HI R10, RZ, 0x1c, R174 ;  /* 0x0000001cff0a7819 */ /* 0x000fe200000116ae */
[C---:B------:R-:W-:Y:S01]  /*0e30*/  IMAD.WIDE.U32 R152, R179.reuse, 0x10, R152 ;  /* 0x00000010b3987825 */ /* 0x040fe200078e0098 */
[----:B------:R-:W-:Y:S01]  /*0e40*/  SHF.L.U32 R189, R216, 0x2, RZ ;  /* 0x00000002d8bd7819 */ /* 0x000fe200000006ff */
[----:B------:R-:W3:Y:S01]  /*0e50*/  LDG.E.128 R140, desc[UR4][R142.64] ;  /* 0x000000048e8c7981 */ /* 0x000ee2000c1e1d00 */
[----:B-1----:R-:W-:Y:S01]  /*0e60*/  IADD3 R148, P2, R4, UR14, RZ ;  /* 0x0000000e04947c10 */ /* 0x002fe2000ff5e0ff */
[----:B------:R-:W-:-:S04]  /*0e70*/  IMAD.WIDE.U32 R156, R179, 0x10, R154 ;  /* 0x00000010b39c7825 */ /* 0x000fc800078e009a */
[C---:B------:R-:W-:Y:S01]  /*0e80*/  IMAD.SHL.U32 R11, R174.reuse, 0x10, RZ ;  /* 0x00000010ae0b7824 */ /* 0x040fe200078e00ff */
[----:B------:R-:W-:Y:S01]  /*0e90*/  IADD3.X R149, R3, UR15, RZ, P2, !PT ;  /* 0x0000000f03957c10 */ /* 0x000fe200097fe4ff */
[--C-:B------:R-:W-:Y:S01]  /*0ea0*/  IMAD.WIDE.U32 R144, R174, 0x10, R154.reuse ;  /* 0x00000010ae907825 */ /* 0x100fe200078e009a */
[C---:B------:R-:W-:Y:S01]  /*0eb0*/  @P0 LEA R172, P2, R173.reuse, R176, 0x4 ;  /* 0x000000b0adac0211 */ /* 0x040fe200078420ff */
[----:B------:R-:W5:Y:S03]  /*0ec0*/  @P1 LDG.E R5, desc[UR4][R150.64] ;  /* 0x0000000496051981 */ /* 0x000f66000c1e1900 */
[----:B------:R-:W-:Y:S01]  /*0ed0*/  @P0 LEA.HI.X R173, R173, R177, RZ, 0x4, P2 ;  /* 0x000000b1adad0211 */ /* 0x000fe200010f24ff */
[----:B------:R-:W-:Y:S01]  /*0ee0*/  IMAD.WIDE.U32 R132, R175, 0x10, R154 ;  /* 0x00000010af847825 */ /* 0x000fe200078e009a */
[----:B0-----:R-:W-:Y:S01]  /*0ef0*/  @P1 IADD3 R138, P3, R182, R138, RZ ;  /* 0x0000008ab68a1210 */ /* 0x001fe20007f7e0ff */
[----:B------:R-:W3:Y:S04]  /*0f00*/  LDG.E.128 R144, desc[UR4][R144.64] ;  /* 0x0000000490907981 */ /* 0x000ee8000c1e1d00 */
[----:B------:R0:W5:Y:S01]  /*0f10*/  @P0 LDG.E.128 R80, desc[UR4][R172.64] ;  /* 0x00000004ac500981 */ /* 0x000162000c1e1d00 */
[----:B------:R-:W-:-:S03]  /*0f20*/  LOP3.LUT P5, RZ, R180, 0xff, RZ, 0xc0, !PT ;  /* 0x000000ffb4ff7812 */ /* 0x000fc600078ac0ff */
[----:B------:R-:W3:Y:S04]  /*0f30*/  LDG.E.128 R132, desc[UR4][R132.64] ;  /* 0x0000000484847981 */ /* 0x000ee8000c1e1d00 */
[----:B------:R-:W3:Y:S01]  /*0f40*/  LDG.E.128 R148, desc[UR4][R148.64] ;  /* 0x0000000494947981 */ /* 0x000ee2000c1e1d00 */
[----:B0-----:R-:W-:-:S03]  /*0f50*/  @P0 LEA R172, P2, R175, R176, 0x4 ;  /* 0x000000b0afac0211 */ /* 0x001fc600078420ff */
[----:B------:R-:W3:Y:S01]  /*0f60*/  LDG.E.128 R152, desc[UR4][R152.64] ;  /* 0x0000000498987981 */ /* 0x000ee2000c1e1d00 */
[----:B------:R-:W-:-:S03]  /*0f70*/  @P0 LEA.HI.X R173, R175, R177, RZ, 0x4, P2 ;  /* 0x000000b1afad0211 */ /* 0x000fc600010f24ff */
[----:B------:R-:W3:Y:S04]  /*0f80*/  LDG.E.128 R120, desc[UR4][R120.64] ;  /* 0x0000000478787981 */ /* 0x000ee8000c1e1d00 */
[----:B------:R0:W5:Y:S04]  /*0f90*/  @P0 LDG.E.128 R84, desc[UR4][R172.64] ;  /* 0x00000004ac540981 */ /* 0x000168000c1e1d00 */
        /* <DEDUP_REMOVED lines=13> */
[----:B------:R-:W-:Y:S02]  /*1070*/  @P1 IADD3.X R139, R0, R139, RZ, P3, !PT ;  /* 0x0000008b008b1210 */ /* 0x000fe40001ffe4ff */
[----:B-1----:R-:W-:Y:S01]  /*1080*/  SHF.R.U32.HI R178, RZ, 0x1e, R216 ;  /* 0x0000001effb27819 */ /* 0x002fe200000116d8 */
[----:B------:R-:W5:Y:S01]  /*1090*/  @P0 LDG.E.128 R100, desc[UR4][R174.64] ;  /* 0x00000004ae640981 */ /* 0x000f62000c1e1d00 */
[----:B0-----:R-:W-:-:S03]  /*10a0*/  @P1 IADD3 R172, P2, R189, R172, RZ ;  /* 0x000000acbdac1210 */ /* 0x001fc60007f5e0ff */
[----:B------:R-:W5:Y:S02]  /*10b0*/  @P1 LDG.E R8, desc[UR4][R138.64] ;  /* 0x000000048a081981 */ /* 0x000f64000c1e1900 */
[----:B------:R-:W-:-:S05]  /*10c0*/  @P1 IMAD.X R173, R178, 0x1, R173, P2 ;  /* 0x00000001b2ad1824 */ /* 0x000fca00010e06ad */
[----:B------:R0:W5:Y:S01]  /*10d0*/  @P1 LDG.E R2, desc[UR4][R172.64] ;  /* 0x00000004ac021981 */ /* 0x000162000c1e1900 */
[----:B------:R-:W-:Y:S02]  /*10e0*/  IADD3 R136, P3, R11, UR14, RZ ;  /* 0x0000000e0b887c10 */ /* 0x000fe4000ff7e0ff */
[----:B0-----:R-:W-:-:S04]  /*10f0*/  IADD3 R172, P2, R184, UR16, RZ ;  /* 0x00000010b8ac7c10 */ /* 0x001fc8000ff5e0ff */
[----:B------:R-:W-:Y:S02]  /*1100*/  IADD3.X R173, R183, UR17, RZ, P2, !PT ;  /* 0x00000011b7ad7c10 */ /* 0x000fe400097fe4ff */
[----:B------:R-:W-:-:S03]  /*1110*/  IADD3.X R137, R10, UR15, RZ, P3, !PT ;  /* 0x0000000f0a897c10 */ /* 0x000fc60009ffe4ff */
[----:B------:R0:W5:Y:S01]  /*1120*/  LDG.E R179, desc[UR4][R172.64] ;  /* 0x00000004acb37981 */ /* 0x000162000c1e1900 */
[----:B------:R-:W-:-:S03]  /*1130*/  IADD3 R174, P2, R182, UR16, RZ ;  /* 0x00000010b6ae7c10 */ /* 0x000fc6000ff5e0ff */
[----:B------:R-:W3:Y:S01]  /*1140*/  LDG.E.128 R136, desc[UR4][R136.64] ;  /* 0x0000000488887981 */ /* 0x000ee2000c1e1d00 */
[----:B0-----:R-:W-:-:S04]  /*1150*/  IADD3 R172, P3, R181, UR16, RZ ;  /* 0x00000010b5ac7c10 */ /* 0x001fc8000ff7e0ff */
[----:B------:R-:W-:Y:S02]  /*1160*/  IADD3.X R173, R167, UR17, RZ, P3, !PT ;  /* 0x00000011a7ad7c10 */ /* 0x000fe40009ffe4ff */
[----:B------:R-:W-:Y:S02]  /*1170*/  IADD3 R180, P3, R188, UR16, RZ ;  /* 0x00000010bcb47c10 */ /* 0x000fe4000ff7e0ff */
[----:B------:R-:W-:Y:S02]  /*1180*/  IADD3.X R175, R0, UR17, RZ, P2, !PT ;  /* 0x0000001100af7c10 */ /* 0x000fe400097fe4ff */
[----:B------:R-:W-:Y:S01]  /*1190*/  IADD3.X R181, R187, UR17, RZ, P3, !PT ;  /* 0x00000011bbb57c10 */ /* 0x000fe20009ffe4ff */
[----:B------:R-:W5:Y:S01]  /*11a0*/  LDG.E R173, desc[UR4][R172.64] ;  /* 0x00000004acad7981 */ /* 0x000f62000c1e1900 */
[----:B------:R-:W-:Y:S02]  /*11b0*/  ISETP.NE.AND P3, PT, RZ, UR11, PT ;  /* 0x0000000bff007c0c */ /* 0x000fe4000bf65270 */
[----:B------:R-:W-:Y:S01]  /*11c0*/  IADD3 R182, P2, R185, UR16, RZ ;  /* 0x00000010b9b67c10 */ /* 0x000fe2000ff5e0ff */
[----:B------:R0:W5:Y:S01]  /*11d0*/  LDG.E R0, desc[UR4][R180.64] ;  /* 0x00000004b4007981 */ /* 0x000162000c1e1900 */
[----:B--2---:R-:W-:-:S02]  /*11e0*/  FSEL R201, R201, RZ, !P3 ;  /* 0x000000ffc9c97208 */ /* 0x004fc40005800000 */
[----:B------:R-:W-:Y:S01]  /*11f0*/  IADD3.X R183, R186, UR17, RZ, P2, !PT ;  /* 0x00000011bab77c10 */ /* 0x000fe200097fe4ff */
[----:B------:R-:W5:Y:S04]  /*1200*/  LDG.E R174, desc[UR4][R174.64] ;  /* 0x00000004aeae7981 */ /* 0x000f68000c1e1900 */
[----:B------:R1:W5:Y:S01]  /*1210*/  LDG.E R172, desc[UR4][R182.64] ;  /* 0x00000004b6ac7981 */ /* 0x000362000c1e1900 */
[----:B0-----:R-:W-:-:S04]  /*1220*/  IADD3 R180, P2, R189, UR16, RZ ;  /* 0x00000010bdb47c10 */ /* 0x001fc8000ff5e0ff */
[----:B------:R-:W-:-:S05]  /*1230*/  IADD3.X R181, R178, UR17, RZ, P2, !PT ;  /* 0x00000011b2b57c10 */ /* 0x000fca00097fe4ff */
[----:B------:R0:W5:Y:S01]  /*1240*/  LDG.E R167, desc[UR4][R180.64] ;  /* 0x00000004b4a77981 */ /* 0x000162000c1e1900 */
[----:B----4-:R-:W-:Y:S01]  /*1250*/  FADD.FTZ R190, R128, R190 ;  /* 0x000000be80be7221 */ /* 0x010fe20000010000 */
[----:B---3--:R-:W-:-:S04]  /*1260*/  FADD.FTZ R191, R129, R191 ;  /* 0x000000bf81bf7221 */ /* 0x008fc80000010000 */
[----:B------:R-:W-:Y:S01]  /*1270*/  STL [R1+0x24], R190 ;  /* 0x000024be01007387 */ /* 0x000fe20000100800 */
[C---:B------:R-:W-:Y:S01]  /*1280*/  FADD.FTZ R115, -R201.reuse, R115 ;  /* 0x00000073c9737221 */ /* 0x040fe20000010100 */
[C---:B------:R-:W-:Y:S01]  /*1290*/  FADD.FTZ R114, -R201.reuse, R114 ;  /* 0x00000072c9727221 */ /* 0x040fe20000010100 */
[C---:B------:R-:W-:Y:S01]  /*12a0*/  FADD.FTZ R126, -R201.reuse, R126 ;  /* 0x0000007ec97e7221 */ /* 0x040fe20000010100 */
[C---:B------:R-:W-:Y:S01]  /*12b0*/  FADD.FTZ R113, -R201.reuse, R113 ;  /* 0x00000071c9717221 */ /* 0x040fe20000010100 */
[----:B------:R2:W-:Y:S01]  /*12c0*/  STL [R1+0x20], R191 ;  /* 0x000020bf01007387 */ /* 0x0005e20000100800 */
[C---:B------:R-:W-:Y:S01]  /*12d0*/  FMUL.FTZ R185, R12.reuse, R115 ;  /* 0x000000730cb97220 */ /* 0x040fe20000410000 */
[----:B-1----:R-:W-:Y:S01]  /*12e0*/  FMUL.FTZ R182, R12, R114 ;  /* 0x000000720cb67220 */ /* 0x002fe20000410000 */
[----:B------:R-:W-:Y:S01]  /*12f0*/  FADD.FTZ R194, R130, R194 ;  /* 0x000000c282c27221 */ /* 0x000fe20000010000 */
[C---:B0-----:R-:W-:Y:S01]  /*1300*/  FMUL.FTZ R180, R12.reuse, R113 ;  /* 0x000000710cb47220 */ /* 0x041fe20000410000 */
[----:B------:R-:W-:Y:S01]  /*1310*/  FADD.FTZ R112, -R201, R112 ;  /* 0x00000070c9707221 */ /* 0x000fe20000010100 */
[----:B--2---:R-:W-:Y:S01]  /*1320*/  FMUL.FTZ R191, R12, R126 ;  /* 0x0000007e0cbf7220 */ /* 0x004fe20000410000 */
[----:B------:R-:W-:Y:S01]  /*1330*/  FMUL.FTZ R187, R51, R119 ;  /* 0x0000007733bb7220 */ /* 0x000fe20000410000 */
[C---:B------:R-:W-:Y:S01]  /*1340*/  FADD.FTZ R251, R119.reuse, R251 ;  /* 0x000000fb77fb7221 */ /* 0x040fe20000010000 */
[----:B------:R-:W-:Y:S01]  /*1350*/  FFMA.FTZ R245, R119, R185, R245 ;  /* 0x000000b977f57223 */ /* 0x000fe200000100f5 */
[----:B------:R-:W-:Y:S01]  /*1360*/  FFMA.FTZ R193, R130, R191, R193 ;  /* 0x000000bf82c17223 */ /* 0x000fe200000100c1 */
[----:B------:R-:W-:Y:S01]  /*1370*/  FMUL.FTZ R183, R50, R118 ;  /* 0x0000007632b77220 */ /* 0x000fe20000410000 */
[C---:B------:R-:W-:Y:S01]  /*1380*/  FADD.FTZ R252, R118.reuse, R252 ;  /* 0x000000fc76fc7221 */ /* 0x040fe20000010000 */
[----:B------:R-:W-:Y:S01]  /*1390*/  FFMA.FTZ R246, R118, R182, R246 ;  /* 0x000000b676f67223 */ /* 0x000fe200000100f6 */
[----:B------:R-:W2:Y:S01]  /*13a0*/  LDL.LU R119, [R1+0x3c] ;  /* 0x00003c0001777983 */ /* 0x000ea20000300800 */
[----:B------:R-:W-:Y:S01]  /*13b0*/  FADD.FTZ R127, -R201, R127 ;  /* 0x0000007fc97f7221 */ /* 0x000fe20000010100 */
[----:B------:R-:W-:Y:S01]  /*13c0*/  FMUL.FTZ R181, R49, R117 ;  /* 0x0000007531b57220 */ /* 0x000fe20000410000 */
[C---:B------:R-:W-:Y:S01]  /*13d0*/  FADD.FTZ R249, R117.reuse, R249 ;  /* 0x000000f975f97221 */ /* 0x040fe20000010000 */
[----:B------:R-:W3:Y:S01]  /*13e0*/  LDL.LU R118, [R1+0xc] ;  /* 0x00000c0001767983 */ /* 0x000ee20000300800 */
[----:B------:R-:W-:Y:S01]  /*13f0*/  FFMA.FTZ R243, R117, R180, R243 ;  /* 0x000000b475f37223 */ /* 0x000fe200000100f3 */
[----:B------:R-:W-:-:S02]  /*1400*/  FMUL.FTZ R175, R12, R112 ;  /* 0x000000700caf7220 */ /* 0x000fc40000410000 */
[----:B------:R-:W-:Y:S04]  /*1410*/  STL [R1+0x2c], R194 ;  /* 0x00002cc201007387 */ /* 0x000fe80000100800 */
[----:B------:R-:W4:Y:S01]  /*1420*/  LDL.LU R117, [R1+0x38] ;  /* 0x0000380001757983 */ /* 0x000f220000300800 */
[----:B------:R-:W-:-:S03]  /*1430*/  FMUL.FTZ R178, R48, R116 ;  /* 0x0000007430b27220 */ /* 0x000fc60000410000 */
[----:B------:R0:W-:Y:S01]  /*1440*/  STL [R1+0x4], R193 ;  /* 0x000004c101007387 */ /* 0x0001e20000100800 */
[C---:B------:R-:W-:Y:S01]  /*1450*/  FADD.FTZ R250, R116.reuse, R250 ;  /* 0x000000fa74fa7221 */ /* 0x040fe20000010000 */
[----:B------:R-:W-:Y:S01]  /*1460*/  FFMA.FTZ R244, R116, R175, R244 ;  /* 0x000000af74f47223 */ /* 0x000fe200000100f4 */
[----:B------:R-:W-:Y:S01]  /*1470*/  FADD.FTZ R196, R131, R196 ;  /* 0x000000c483c47221 */ /* 0x000fe20000010000 */
[----:B------:R-:W4:Y:S01]  /*1480*/  LDL.LU R116, [R1+0x8] ;  /* 0x0000080001747983 */ /* 0x000f220000300800 */
[----:B------:R-:W-:-:S03]  /*1490*/  FADD.FTZ R124, -R201, R124 ;  /* 0x0000007cc97c7221 */ /* 0x000fc60000010100 */
[----:B------:R-:W4:Y:S01]  /*14a0*/  LDL.LU R115, [R1+0x44] ;  /* 0x0000440001737983 */ /* 0x000f220000300800 */
[----:B0-----:R-:W-:-:S03]  /*14b0*/  FMUL.FTZ R193, R12, R127 ;  /* 0x0000007f0cc17220 */ /* 0x001fc60000410000 */
[----:B------:R-:W4:Y:S01]  /*14c0*/  LDL.LU R114, [R1+0x14] ;  /* 0x0000140001727983 */ /* 0x000f220000300800 */
[----:B------:R-:W-:Y:S01]  /*14d0*/  FFMA.FTZ R195, R131, R193, R195 ;  /* 0x000000c183c37223 */ /* 0x000fe200000100c3 */
[----:B------:R-:W-:Y:S02]  /*14e0*/  FADD.FTZ R125, -R201, R125 ;  /* 0x0000007dc97d7221 */ /* 0x000fe40000010100 */
[----:B------:R0:W-:Y:S01]  /*14f0*/  STL [R1+0x28], R196 ;  /* 0x000028c401007387 */ /* 0x0001e20000100800 */
[----:B------:R-:W-:-:S03]  /*1500*/  FMUL.FTZ R184, R12, R124 ;  /* 0x0000007c0cb87220 */ /* 0x000fc60000410000 */
[----:B------:R-:W4:Y:S04]  /*1510*/  LDL.LU R127, [R1+0x40] ;  /* 0x00004000017f7983 */ /* 0x000f280000300800 */
[----:B------:R1:W-:Y:S01]  /*1520*/  STL [R1], R195 ;  /* 0x000000c301007387 */ /* 0x0003e20000100800 */
[----:B------:R-:W-:-:S03]  /*1530*/  FMUL.FTZ R188, R12, R125 ;  /* 0x0000007d0cbc7220 */ /* 0x000fc60000410000 */
[----:B------:R-:W4:Y:S04]  /*1540*/  LDL.LU R124, [R1+0x10] ;  /* 0x00001000017c7983 */ /* 0x000f280000300800 */
[----:B------:R-:W4:Y:S04]  /*1550*/  LDL.LU R126, [R1+0x4c] ;  /* 0x00004c00017e7983 */ /* 0x000f280000300800 */
[----:B------:R-:W4:Y:S01]  /*1560*/  LDL.LU R125, [R1+0x1c] ;  /* 0x00001c00017d7983 */ /* 0x000f220000300800 */
[----:B------:R-:W-:Y:S01]  /*1570*/  FMUL.FTZ R186, R44, R128 ;  /* 0x000000802cba7220 */ /* 0x000fe20000410000 */
[----:B------:R-:W-:Y:S01]  /*1580*/  FMUL.FTZ R190, R45, R129 ;  /* 0x000000812dbe7220 */ /* 0x000fe20000410000 */
[----:B------:R-:W-:Y:S01]  /*1590*/  FFMA.FTZ R248, R128, R184, R248 ;  /* 0x000000b880f87223 */ /* 0x000fe200000100f8 */
[----:B------:R-:W-:-:S02]  /*15a0*/  FFMA.FTZ R247, R129, R188, R247 ;  /* 0x000000bc81f77223 */ /* 0x000fc400000100f7 */
[----:B------:R-:W0:Y:S01]  /*15b0*/  LDC.64 R128, c[0x0][0x2c0] ;  /* 0x0000b000ff807b82 */ /* 0x000e220000000a00 */
[----:B------:R-:W-:Y:S01]  /*15c0*/  SHF.L.U32 R198, R219, 0x4, RZ ;  /* 0x00000004dbc67819 */ /* 0x000fe200000006ff */
[----:B------:R-:W-:Y:S01]  /*15d0*/  FMUL.FTZ R113, R40, R140 ;  /* 0x0000008c28717220 */ /* 0x000fe20000410000 */
[----:B------:R-:W-:Y:S01]  /*15e0*/  FMUL.FTZ R112, R41, R141 ;  /* 0x0000008d29707220 */ /* 0x000fe20000410000 */
[----:B------:R-:W-:Y:S01]  /*15f0*/  FADD.FTZ R228, R144, R228 ;  /* 0x000000e490e47221 */ /* 0x000fe20000010000 */
[C---:B------:R-:W-:Y:S01]  /*1600*/  FADD.FTZ R224, R132.reuse, R224 ;  /* 0x000000e084e07221 */ /* 0x040fe20000010000 */
[----:B------:R-:W-:Y:S01]  /*1610*/  FFMA.FTZ R202, R132, R184, R202 ;  /* 0x000000b884ca7223 */ /* 0x000fe200000100ca */
[----:B------:R-:W-:Y:S01]  /*1620*/  FFMA.FTZ R186, R68, R132, R186 ;  /* 0x0000008444ba7223 */ /* 0x000fe200000100ba */
[C---:B------:R-:W-:Y:S01]  /*1630*/  FADD.FTZ R223, R133.reuse, R223 ;  /* 0x000000df85df7221 */ /* 0x040fe20000010000 */
[----:B------:R-:W-:Y:S01]  /*1640*/  FFMA.FTZ R200, R133, R188, R200 ;  /* 0x000000bc85c87223 */ /* 0x000fe200000100c8 */
[----:B------:R-:W-:-:S02]  /*1650*/  FFMA.FTZ R190, R69, R133, R190 ;  /* 0x0000008545be7223 */ /* 0x000fc400000100be */
[----:B------:R-:W4:Y:S01]  /*1660*/  LDC.64 R132, c[0x0][0x2b8] ;  /* 0x0000ae00ff847b82 */ /* 0x000f220000000a00 */
[----:B------:R-:W-:Y:S01]  /*1670*/  FADD.FTZ R227, R145, R227 ;  /* 0x000000e391e37221 */ /* 0x000fe20000010000 */
[----:B------:R-:W-:Y:S01]  /*1680*/  SHF.R.U32.HI R197, RZ, 0x1c, R219 ;  /* 0x0000001cffc57819 */ /* 0x000fe200000116db */
[----:B------:R-:W-:Y:S01]  /*1690*/  FADD.FTZ R230, R146, R230 ;  /* 0x000000e692e67221 */ /* 0x000fe20000010000 */
[----:B------:R-:W-:Y:S01]  /*16a0*/  FADD.FTZ R229, R147, R229 ;  /* 0x000000e593e57221 */ /* 0x000fe20000010000 */
[C---:B------:R-:W-:Y:S01]  /*16b0*/  FADD.FTZ R220, R120.reuse, R220 ;  /* 0x000000dc78dc7221 */ /* 0x040fe20000010000 */
[----:B------:R-:W-:Y:S01]  /*16c0*/  FFMA.FTZ R18, R120, R175, R18 ;  /* 0x000000af78127223 */ /* 0x000fe20000010012 */
[----:B------:R-:W-:Y:S01]  /*16d0*/  FFMA.FTZ R178, R72, R120, R178 ;  /* 0x0000007848b27223 */ /* 0x000fe200000100b2 */
[C---:B------:R-:W-:Y:S01]  /*16e0*/  FADD.FTZ R218, R121.reuse, R218 ;  /* 0x000000da79da7221 */ /* 0x040fe20000010000 */
[----:B------:R-:W-:Y:S01]  /*16f0*/  FFMA.FTZ R17, R121, R180, R17 ;  /* 0x000000b479117223 */ /* 0x000fe20000010011 */
[----:B------:R-:W-:Y:S01]  /*1700*/  FFMA.FTZ R181, R73, R121, R181 ;  /* 0x0000007949b57223 */ /* 0x000fe200000100b5 */
[----:B0-----:R-:W-:-:S04]  /*1710*/  IMAD.WIDE.U32 R120, R219, 0x10, R128 ;  /* 0x00000010db787825 */ /* 0x001fc800078e0080 */
[C---:B------:R-:W-:Y:S01]  /*1720*/  FADD.FTZ R222, R122.reuse, R222 ;  /* 0x000000de7ade7221 */ /* 0x040fe20000010000 */
[----:B------:R-:W-:Y:S01]  /*1730*/  FFMA.FTZ R199, R122, R182, R199 ;  /* 0x000000b67ac77223 */ /* 0x000fe200000100c7 */
[----:B------:R-:W-:Y:S01]  /*1740*/  FFMA.FTZ R183, R74, R122, R183 ;  /* 0x0000007a4ab77223 */ /* 0x000fe200000100b7 */
[C---:B------:R-:W-:Y:S01]  /*1750*/  FADD.FTZ R221, R123.reuse, R221 ;  /* 0x000000dd7bdd7221 */ /* 0x040fe20000010000 */
[----:B------:R-:W-:Y:S01]  /*1760*/  FFMA.FTZ R19, R123, R185, R19 ;  /* 0x000000b97b137223 */ /* 0x000fe20000010013 */
[----:B------:R-:W-:Y:S02]  /*1770*/  FFMA.FTZ R187, R75, R123, R187 ;  /* 0x0000007b4bbb7223 */ /* 0x000fe400000100bb */
[----:B------:R-:W4:Y:S01]  /*1780*/  LDG.E.128 R120, desc[UR4][R120.64] ;  /* 0x0000000478787981 */ /* 0x000f22000c1e1d00 */
[----:B------:R-:W-:Y:S01]  /*1790*/  FADD.FTZ R232, R156, R232 ;  /* 0x000000e89ce87221 */ /* 0x000fe20000010000 */
[----:B------:R-:W-:Y:S01]  /*17a0*/  FADD.FTZ R231, R157, R231 ;  /* 0x000000e79de77221 */ /* 0x000fe20000010000 */
[----:B------:R-:W-:-:S04]  /*17b0*/  IMAD.WIDE.U32 R128, R216, 0x10, R128 ;  /* 0x00000010d8807825 */ /* 0x000fc800078e0080 */
[----:B------:R-:W-:Y:S01]  /*17c0*/  FMUL.FTZ R192, R46, R130 ;  /* 0x000000822ec07220 */ /* 0x000fe20000410000 */
[----:B------:R-:W-:Y:S01]  /*17d0*/  FMUL.FTZ R194, R47, R131 ;  /* 0x000000832fc27220 */ /* 0x000fe20000410000 */
[C---:B------:R-:W-:Y:S01]  /*17e0*/  FADD.FTZ R226, R134.reuse, R226 ;  /* 0x000000e286e27221 */ /* 0x040fe20000010000 */
[----:B------:R-:W-:Y:S01]  /*17f0*/  FFMA.FTZ R204, R134, R191, R204 ;  /* 0x000000bf86cc7223 */ /* 0x000fe200000100cc */
[----:B------:R-:W4:Y:S01]  /*1800*/  LDG.E.128 R128, desc[UR4][R128.64] ;  /* 0x0000000480807981 */ /* 0x000f22000c1e1d00 */
[----:B------:R-:W-:Y:S01]  /*1810*/  FFMA.FTZ R192, R70, R134, R192 ;  /* 0x0000008646c07223 */ /* 0x000fe200000100c0 */
[C---:B------:R-:W-:Y:S01]  /*1820*/  FADD.FTZ R225, R135.reuse, R225 ;  /* 0x000000e187e17221 */ /* 0x040fe20000010000 */
[----:B------:R-:W-:Y:S01]  /*1830*/  FFMA.FTZ R203, R135, R193, R203 ;  /* 0x000000c187cb7223 */ /* 0x000fe200000100cb */
[----:B------:R-:W-:Y:S01]  /*1840*/  FFMA.FTZ R194, R71, R135, R194 ;  /* 0x0000008747c27223 */ /* 0x000fe200000100c2 */
[----:B------:R-:W-:-:S04]  /*1850*/  FADD.FTZ R189, -R201, R136 ;  /* 0x00000088c9bd7221 */ /* 0x000fc80000010100 */
[----:B------:R-:W-:-:S04]  /*1860*/  FMUL.FTZ R189, R12, R189 ;  /* 0x000000bd0cbd7220 */ /* 0x000fc80000410000 */
[----:B------:R-:W-:Y:S01]  /*1870*/  FFMA.FTZ R206, R144, R189, R206 ;  /* 0x000000bd90ce7223 */ /* 0x000fe200000100ce */
[----:B------:R-:W-:Y:S01]  /*1880*/  FFMA.FTZ R144, R64, R144, R113 ;  /* 0x0000009040907223 */ /* 0x000fe20000010071 */
[C---:B------:R-:W-:Y:S01]  /*1890*/  FADD.FTZ R113, -R201.reuse, R138 ;  /* 0x0000008ac9717221 */ /* 0x040fe20000010100 */
[C---:B------:R-:W-:Y:S01]  /*18a0*/  FADD.FTZ R137, -R201.reuse, R137 ;  /* 0x00000089c9897221 */ /* 0x040fe20000010100 */
[C---:B------:R-:W-:Y:S02]  /*18b0*/  FADD.FTZ R139, -R201.reuse, R139 ;  /* 0x0000008bc98b7221 */ /* 0x040fe40000010100 */
[C---:B------:R-:W-:Y:S01]  /*18c0*/  FMUL.FTZ R196, R12.reuse, R113 ;  /* 0x000000710cc47220 */ /* 0x040fe20000410000 */
[----:B-1----:R-:W-:Y:S01]  /*18d0*/  FMUL.FTZ R195, R12, R137 ;  /* 0x000000890cc37220 */ /* 0x002fe20000410000 */
[----:B------:R-:W-:Y:S01]  /*18e0*/  FMUL.FTZ R113, R42, R142 ;  /* 0x0000008e2a717220 */ /* 0x000fe20000410000 */
[----:B------:R-:W-:Y:S02]  /*18f0*/  FADD.FTZ R136, -R201, R148 ;  /* 0x00000094c9887221 */ /* 0x000fe40000010100 */
[----:B------:R-:W-:-:S02]  /*1900*/  FFMA.FTZ R205, R145, R195, R205 ;  /* 0x000000c391cd7223 */ /* 0x000fc400000100cd */
[----:B------:R-:W-:Y:S01]  /*1910*/  FMUL.FTZ R136, R12, R136 ;  /* 0x000000880c887220 */ /* 0x000fe20000410000 */
[----:B------:R-:W-:Y:S01]  /*1920*/  FFMA.FTZ R145, R65, R145, R112 ;  /* 0x0000009141917223 */ /* 0x000fe20000010070 */
[----:B------:R-:W-:Y:S01]  /*1930*/  IADD3 R112, P2, R198, UR14, RZ ;  /* 0x0000000ec6707c10 */ /* 0x000fe2000ff5e0ff */
[----:B------:R-:W-:Y:S01]  /*1940*/  FFMA.FTZ R208, R146, R196, R208 ;  /* 0x000000c492d07223 */ /* 0x000fe200000100d0 */
[----:B------:R-:W-:Y:S02]  /*1950*/  FFMA.FTZ R146, R66, R146, R113 ;  /* 0x0000009242927223 */ /* 0x000fe40000010071 */
[----:B------:R-:W-:Y:S02]  /*1960*/  IADD3.X R113, R197, UR15, RZ, P2, !PT ;  /* 0x0000000fc5717c10 */ /* 0x000fe400097fe4ff */
[----:B------:R-:W-:Y:S01]  /*1970*/  SHF.L.U32 R138, R216, 0x4, RZ ;  /* 0x00000004d88a7819 */ /* 0x000fe200000006ff */
[----:B------:R-:W-:Y:S01]  /*1980*/  FFMA.FTZ R210, R156, R136, R210 ;  /* 0x000000889cd27223 */ /* 0x000fe200000100d2 */
[----:B------:R-:W-:Y:S01]  /*1990*/  SHF.R.U32.HI R137, RZ, 0x1c, R216 ;  /* 0x0000001cff897819 */ /* 0x000fe200000116d8 */
[C---:B--2---:R-:W-:Y:S01]  /*19a0*/  FADD.FTZ R119, R140.reuse, R119 ;  /* 0x000000778c777221 */ /* 0x044fe20000010000 */
[----:B---3--:R-:W-:-:S04]  /*19b0*/  FFMA.FTZ R118, R140, R189, R118 ;  /* 0x000000bd8c767223 */ /* 0x008fc80000010076 */
[----:B------:R-:W-:Y:S01]  /*19c0*/  STL [R1+0x3c], R119 ;  /* 0x00003c7701007387 */ /* 0x000fe20000100800 */
[----:B----4-:R-:W-:-:S03]  /*19d0*/  FADD.FTZ R117, R141, R117 ;  /* 0x000000758d757221 */ /* 0x010fc60000010000 */
[----:B------:R-:W-:Y:S01]  /*19e0*/  STL [R1+0xc], R118 ;  /* 0x00000c7601007387 */ /* 0x000fe20000100800 */
[----:B------:R-:W-:Y:S01]  /*19f0*/  FFMA.FTZ R116, R141, R195, R116 ;  /* 0x000000c38d747223 */ /* 0x000fe20000010074 */
[C---:B------:R-:W-:Y:S01]  /*1a00*/  FADD.FTZ R115, R142.reuse, R115 ;  /* 0x000000738e737221 */ /* 0x040fe20000010000 */
[----:B------:R-:W-:Y:S01]  /*1a10*/  FFMA.FTZ R114, R142, R196, R114 ;  /* 0x000000c48e727223 */ /* 0x000fe20000010072 */
[----:B------:R-:W-:Y:S01]  /*1a20*/  FMUL.FTZ R142, R12, R139 ;  /* 0x0000008b0c8e7220 */ /* 0x000fe20000410000 */
[----:B------:R-:W-:Y:S04]  /*1a30*/  STL [R1+0x38], R117 ;  /* 0x0000387501007387 */ /* 0x000fe80000100800 */
[----:B------:R-:W-:Y:S01]  /*1a40*/  STL [R1+0x8], R116 ;  /* 0x0000087401007387 */ /* 0x000fe20000100800 */
[----:B------:R-:W-:-:S03]  /*1a50*/  FADD.FTZ R127, R143, R127 ;  /* 0x0000007f8f7f7221 */ /* 0x000fc60000010000 */
[----:B------:R-:W-:Y:S01]  /*1a60*/  STL [R1+0x44], R115 ;  /* 0x0000447301007387 */ /* 0x000fe20000100800 */
[----:B------:R-:W-:-:S03]  /*1a70*/  FFMA.FTZ R124, R143, R142, R124 ;  /* 0x0000008e8f7c7223 */ /* 0x000fc6000001007c */
[----:B------:R0:W-:Y:S01]  /*1a80*/  STL [R1+0x14], R114 ;  /* 0x0000147201007387 */ /* 0x0001e20000100800 */
[----:B------:R-:W-:-:S03]  /*1a90*/  FADD.FTZ R126, R152, R126 ;  /* 0x0000007e987e7221 */ /* 0x000fc60000010000 */
[----:B------:R1:W-:Y:S01]  /*1aa0*/  STL [R1+0x10], R124 ;  /* 0x0000107c01007387 */ /* 0x0003e20000100800 */
[----:B------:R-:W-:-:S03]  /*1ab0*/  FFMA.FTZ R125, R152, R136, R125 ;  /* 0x00000088987d7223 */ /* 0x000fc6000001007d */
[----:B------:R-:W-:Y:S01]  /*1ac0*/  STL [R1+0x40], R127 ;  /* 0x0000407f01007387 */ /* 0x000fe20000100800 */
[----:B0-----:R-:W-:-:S03]  /*1ad0*/  FMUL.FTZ R114, R43, R143 ;  /* 0x0000008f2b727220 */ /* 0x001fc60000410000 */
[----:B------:R-:W-:Y:S01]  /*1ae0*/  STL [R1+0x4c], R126 ;  /* 0x00004c7e01007387 */ /* 0x000fe20000100800 */
[----:B-1----:R-:W-:-:S03]  /*1af0*/  FMUL.FTZ R124, R36, R152 ;  /* 0x00000098247c7220 */ /* 0x002fc60000410000 */
[----:B------:R-:W2:Y:S01]  /*1b00*/  LDL.LU R152, [R1+0x48] ;  /* 0x0000480001987983 */ /* 0x000ea20000300800 */
[----:B------:R-:W-:-:S03]  /*1b10*/  FFMA.FTZ R207, R147, R142, R207 ;  /* 0x0000008e93cf7223 */ /* 0x000fc600000100cf */
[----:B------:R0:W-:Y:S01]  /*1b20*/  STL [R1+0x1c], R125 ;  /* 0x00001c7d01007387 */ /* 0x0001e20000100800 */
[----:B------:R-:W-:-:S03]  /*1b30*/  FFMA.FTZ R147, R67, R147, R114 ;  /* 0x0000009343937223 */ /* 0x000fc60000010072 */
[----:B------:R-:W3:Y:S01]  /*1b40*/  LDL.LU R141, [R1+0x18] ;  /* 0x00001800018d7983 */ /* 0x000ee20000300800 */
[----:B------:R-:W-:-:S03]  /*1b50*/  IMAD.WIDE.U32 R116, R219, 0x10, R132 ;  /* 0x00000010db747825 */ /* 0x000fc600078e0084 */
[----:B------:R-:W4:Y:S01]  /*1b60*/  LDG.E.128 R112, desc[UR4][R112.64] ;  /* 0x0000000470707981 */ /* 0x000f22000c1e1d00 */
[----:B------:R-:W-:Y:S01]  /*1b70*/  FFMA.FTZ R156, R60, R156, R124 ;  /* 0x0000009c3c9c7223 */ /* 0x000fe2000001007c */
[----:B------:R-:W-:Y:S02]  /*1b80*/  FADD.FTZ R139, -R201, R149 ;  /* 0x00000095c98b7221 */ /* 0x000fe40000010100 */
[----:B------:R-:W4:Y:S01]  /*1b90*/  LDG.E.128 R116, desc[UR4][R116.64] ;  /* 0x0000000474747981 */ /* 0x000f22000c1e1d00 */
[----:B------:R-:W-:Y:S01]  /*1ba0*/  IADD3 R124, P2, R138, UR14, RZ ;  /* 0x0000000e8a7c7c10 */ /* 0x000fe2000ff5e0ff */
[----:B------:R-:W-:Y:S02]  /*1bb0*/  FMUL.FTZ R139, R12, R139 ;  /* 0x0000008b0c8b7220 */ /* 0x000fe40000410000 */
[----:B------:R-:W4:Y:S01]  /*1bc0*/  LDL.LU R148, [R1+0x54] ;  /* 0x0000540001947983 */ /* 0x000f220000300800 */
[----:B0-----:R-:W-:Y:S01]  /*1bd0*/  IADD3.X R125, R137, UR15, RZ, P2, !PT ;  /* 0x0000000f897d7c10 */ /* 0x001fe200097fe4ff */
[----:B------:R-:W-:-:S02]  /*1be0*/  FMUL.FTZ R126, R37, R153 ;  /* 0x00000099257e7220 */ /* 0x000fc40000410000 */
[----:B------:R-:W4:Y:S01]  /*1bf0*/  LDL.LU R143, [R1+0x34] ;  /* 0x00003400018f7983 */ /* 0x000f220000300800 */
[----:B------:R-:W-:Y:S01]  /*1c00*/  FFMA.FTZ R209, R157, R139, R209 ;  /* 0x0000008b9dd17223 */ /* 0x000fe200000100d1 */
[----:B------:R-:W-:Y:S02]  /*1c10*/  FFMA.FTZ R157, R61, R157, R126 ;  /* 0x0000009d3d9d7223 */ /* 0x000fe4000001007e */
[----:B------:R-:W4:Y:S01]  /*1c20*/  LDG.E.128 R124, desc[UR4][R124.64] ;  /* 0x000000047c7c7981 */ /* 0x000f22000c1e1d00 */
[----:B------:R-:W-:-:S03]  /*1c30*/  IMAD.WIDE.U32 R132, R216, 0x10, R132 ;  /* 0x00000010d8847825 */ /* 0x000fc600078e0084 */
[----:B------:R-:W4:Y:S04]  /*1c40*/  LDL.LU R219, [R1+0x50] ;  /* 0x0000500001db7983 */ /* 0x000f280000300800 */
[----:B------:R-:W4:Y:S04]  /*1c50*/  LDG.E.128 R132, desc[UR4][R132.64] ;  /* 0x0000000484847981 */ /* 0x000f28000c1e1d00 */
[----:B------:R-:W4:Y:S01]  /*1c60*/  LDL.LU R216, [R1+0x30] ;  /* 0x0000300001d87983 */ /* 0x000f220000300800 */
[----:B------:R-:W-:-:S04]  /*1c70*/  FADD.FTZ R140, -R201, R150 ;  /* 0x00000096c98c7221 */ /* 0x000fc80000010100 */
[----:B------:R-:W-:Y:S01]  /*1c80*/  FMUL.FTZ R140, R12, R140 ;  /* 0x0000008c0c8c7220 */ /* 0x000fe20000410000 */
[----:B------:R-:W-:-:S03]  /*1c90*/  FADD.FTZ R242, R158, R242 ;  /* 0x000000f29ef27221 */ /* 0x000fc60000010000 */
[----:B------:R-:W-:Y:S01]  /*1ca0*/  FFMA.FTZ R212, R158, R140, R212 ;  /* 0x0000008c9ed47223 */ /* 0x000fe200000100d4 */
[----:B------:R-:W-:Y:S01]  /*1cb0*/  FADD.FTZ R241, R159, R241 ;  /* 0x000000f19ff17221 */ /* 0x000fe20000010000 */
[----:B------:R-:W-:Y:S01]  /*1cc0*/  FADD.FTZ R238, R120, R238 ;  /* 0x000000ee78ee7221 */ /* 0x000fe20000010000 */
[----:B------:R-:W-:Y:S01]  /*1cd0*/  FADD.FTZ R237, R121, R237 ;  /* 0x000000ed79ed7221 */ /* 0x000fe20000010000 */
[----:B------:R-:W-:Y:S01]  /*1ce0*/  FADD.FTZ R240, R122, R240 ;  /* 0x000000f07af07221 */ /* 0x000fe20000010000 */
[----:B------:R-:W-:Y:S01]  /*1cf0*/  FADD.FTZ R161, R128, R161 ;  /* 0x000000a180a17221 */ /* 0x000fe20000010000 */
[----:B------:R-:W-:Y:S01]  /*1d00*/  FADD.FTZ R160, R129, R160 ;  /* 0x000000a081a07221 */ /* 0x000fe20000010000 */
[----:B------:R-:W0:Y:S01]  /*1d10*/  S2R R150, SR_TID.X ;  /* 0x0000000000967919 */ /* 0x000e220000002100 */
[----:B------:R-:W-:Y:S01]  /*1d20*/  FADD.FTZ R163, R130, R163 ;  /* 0x000000a382a37221 */ /* 0x000fe20000010000 */
[----:B------:R-:W-:Y:S01]  /*1d30*/  IADD3 R164, R164, UR12, RZ ;  /* 0x0000000ca4a47c10 */ /* 0x000fe2000fffe0ff */
[----:B------:R-:W-:-:S03]  /*1d40*/  UMOV UR6, 0xffffffff ;  /* 0xffffffff00067882 */ /* 0x000fc60000000000 */
[----:B------:R-:W-:Y:S01]  /*1d50*/  ISETP.GE.AND P4, PT, R164, UR13, PT ;  /* 0x0000000da4007c0c */ /* 0x000fe2000bf86270 */
[----:B------:R-:W-:Y:S01]  /*1d60*/  FADD.FTZ R239, R123, R239 ;  /* 0x000000ef7bef7221 */ /* 0x000fe20000010000 */
[----:B------:R-:W-:Y:S02]  /*1d70*/  FADD.FTZ R162, R131, R162 ;  /* 0x000000a283a27221 */ /* 0x000fe40000010000 */
[----:B------:R-:W-:Y:S02]  /*1d80*/  P2R R149, PR, RZ, 0x10 ;  /* 0x00000010ff957803 */ /* 0x000fe40000000000 */
[----:B0-----:R-:W-:Y:S01]  /*1d90*/  LOP3.LUT P2, RZ, R150, 0x1f, RZ, 0xc0, !PT ;  /* 0x0000001f96ff7812 */ /* 0x001fe2000784c0ff */
[C---:B--2---:R-:W-:Y:S01]  /*1da0*/  FADD.FTZ R152, R153.reuse, R152 ;  /* 0x0000009899987221 */ /* 0x044fe20000010000 */
[----:B---3--:R-:W-:Y:S01]  /*1db0*/  FFMA.FTZ R141, R153, R139, R141 ;  /* 0x0000008b998d7223 */ /* 0x008fe2000001008d */
[----:B----4-:R-:W-:-:S04]  /*1dc0*/  FADD.FTZ R112, R112, -R201 ;  /* 0x800000c970707221 */ /* 0x010fc80000010000 */
[----:B------:R-:W-:Y:S01]  /*1dd0*/  STL [R1+0x18], R141 ;  /* 0x0000188d01007387 */ /* 0x000fe20000100800 */
[----:B------:R-:W-:-:S03]  /*1de0*/  FADD.FTZ R113, R113, -R201 ;  /* 0x800000c971717221 */ /* 0x000fc60000010000 */
[----:B------:R0:W-:Y:S01]  /*1df0*/  STL [R1+0x48], R152 ;  /* 0x0000489801007387 */ /* 0x0001e20000100800 */
[----:B------:R-:W-:Y:S01]  /*1e00*/  FADD.FTZ R214, R116, R214 ;  /* 0x000000d674d67221 */ /* 0x000fe20000010000 */
[----:B------:R-:W-:Y:S01]  /*1e10*/  FADD.FTZ R114, R114, -R201 ;  /* 0x800000c972727221 */ /* 0x000fe20000010000 */
[----:B0-----:R-:W-:Y:S01]  /*1e20*/  FMUL.FTZ R152, R12, R112 ;  /* 0x000000700c987220 */ /* 0x001fe20000410000 */
[----:B------:R-:W-:Y:S01]  /*1e30*/  FMUL.FTZ R112, R52, R120 ;  /* 0x0000007834707220 */ /* 0x000fe20000410000 */
[----:B------:R-:W-:Y:S02]  /*1e40*/  FMUL.FTZ R141, R38, R154 ;  /* 0x0000009a268d7220 */ /* 0x000fe40000410000 */
[-C--:B------:R-:W-:Y:S01]  /*1e50*/  FFMA.FTZ R14, R116, R152.reuse, R14 ;  /* 0x00000098740e7223 */ /* 0x080fe2000001000e */
[----:B------:R-:W-:Y:S01]  /*1e60*/  FFMA.FTZ R234, R120, R152, R234 ;  /* 0x0000009878ea7223 */ /* 0x000fe200000100ea */
[----:B------:R-:W-:Y:S01]  /*1e70*/  FFMA.FTZ R116, R76, R116, R112 ;  /* 0x000000744c747223 */ /* 0x000fe20000010070 */
[----:B------:R-:W-:Y:S01]  /*1e80*/  FMUL.FTZ R120, R12, R113 ;  /* 0x000000710c787220 */ /* 0x000fe20000410000 */
[----:B------:R-:W-:Y:S01]  /*1e90*/  FMUL.FTZ R112, R53, R121 ;  /* 0x0000007935707220 */ /* 0x000fe20000410000 */
[----:B------:R-:W-:Y:S01]  /*1ea0*/  FFMA.FTZ R158, R62, R158, R141 ;  /* 0x0000009e3e9e7223 */ /* 0x000fe2000001008d */
[----:B------:R-:W-:Y:S01]  /*1eb0*/  FFMA.FTZ R143, R154, R140, R143 ;  /* 0x0000008c9a8f7223 */ /* 0x000fe2000001008f */
[C---:B------:R-:W-:Y:S01]  /*1ec0*/  FADD.FTZ R213, R117.reuse, R213 ;  /* 0x000000d575d57221 */ /* 0x040fe20000010000 */
[-C--:B------:R-:W-:Y:S01]  /*1ed0*/  FFMA.FTZ R13, R117, R120.reuse, R13 ;  /* 0x00000078750d7223 */ /* 0x080fe2000001000d */
[----:B------:R-:W-:Y:S01]  /*1ee0*/  FFMA.FTZ R233, R121, R120, R233 ;  /* 0x0000007879e97223 */ /* 0x000fe200000100e9 */
[----:B------:R-:W-:Y:S01]  /*1ef0*/  FADD.FTZ R141, -R201, R151 ;  /* 0x00000097c98d7221 */ /* 0x000fe20000010100 */
[----:B------:R-:W-:Y:S01]  /*1f00*/  FFMA.FTZ R117, R77, R117, R112 ;  /* 0x000000754d757223 */ /* 0x000fe20000010070 */
[----:B------:R-:W-:Y:S01]  /*1f10*/  FMUL.FTZ R121, R12, R114 ;  /* 0x000000720c797220 */ /* 0x000fe20000410000 */
[----:B------:R-:W-:Y:S01]  /*1f20*/  FMUL.FTZ R112, R54, R122 ;  /* 0x0000007a36707220 */ /* 0x000fe20000410000 */
[----:B------:R-:W-:Y:S01]  /*1f30*/  FADD.FTZ R115, R115, -R201 ;  /* 0x800000c973737221 */ /* 0x000fe20000010000 */
[----:B------:R-:W-:Y:S01]  /*1f40*/  FMUL.FTZ R141, R12, R141 ;  /* 0x0000008d0c8d7220 */ /* 0x000fe20000410000 */
[----:B------:R0:W-:Y:S01]  /*1f50*/  STL [R1+0x34], R143 ;  /* 0x0000348f01007387 */ /* 0x0001e20000100800 */
[C---:B------:R-:W-:Y:S01]  /*1f60*/  FADD.FTZ R217, R118.reuse, R217 ;  /* 0x000000d976d97221 */ /* 0x040fe20000010000 */
[-C--:B------:R-:W-:Y:S01]  /*1f70*/  FFMA.FTZ R16, R118, R121.reuse, R16 ;  /* 0x0000007976107223 */ /* 0x080fe20000010010 */
[----:B------:R-:W-:Y:S01]  /*1f80*/  FFMA.FTZ R236, R122, R121, R236 ;  /* 0x000000797aec7223 */ /* 0x000fe200000100ec */
[----:B------:R-:W-:Y:S01]  /*1f90*/  FFMA.FTZ R118, R78, R118, R112 ;  /* 0x000000764e767223 */ /* 0x000fe20000010070 */
[C---:B------:R-:W-:Y:S01]  /*1fa0*/  FMUL.FTZ R122, R12.reuse, R115 ;  /* 0x000000730c7a7220 */ /* 0x040fe20000410000 */
[----:B------:R-:W-:Y:S01]  /*1fb0*/  FMUL.FTZ R112, R55, R123 ;  /* 0x0000007b37707220 */ /* 0x000fe20000410000 */
[----:B------:R-:W-:Y:S01]  /*1fc0*/  FADD.FTZ R124, -R201, R124 ;  /* 0x0000007cc97c7221 */ /* 0x000fe20000010100 */
[----:B0-----:R-:W-:Y:S01]  /*1fd0*/  FMUL.FTZ R143, R39, R155 ;  /* 0x0000009b278f7220 */ /* 0x001fe20000410000 */
[----:B------:R-:W-:Y:S01]  /*1fe0*/  FFMA.FTZ R211, R159, R141, R211 ;  /* 0x0000008d9fd37223 */ /* 0x000fe200000100d3 */
[C---:B------:R-:W-:Y:S01]  /*1ff0*/  FADD.FTZ R215, R119.reuse, R215 ;  /* 0x000000d777d77221 */ /* 0x040fe20000010000 */
[----:B------:R-:W-:Y:S01]  /*2000*/  FFMA.FTZ R15, R119, R122, R15 ;  /* 0x0000007a770f7223 */ /* 0x000fe2000001000f */
[----:B------:R-:W-:Y:S01]  /*2010*/  FFMA.FTZ R159, R63, R159, R143 ;  /* 0x0000009f3f9f7223 */ /* 0x000fe2000001008f */
[----:B------:R-:W-:Y:S01]  /*2020*/  FFMA.FTZ R119, R79, R119, R112 ;  /* 0x000000774f777223 */ /* 0x000fe20000010070 */
[----:B------:R-:W-:Y:S01]  /*2030*/  FMUL.FTZ R143, R12, R124 ;  /* 0x0000007c0c8f7220 */ /* 0x000fe20000410000 */
[C---:B------:R-:W-:Y:S01]  /*2040*/  FADD.FTZ R125, -R201.reuse, R125 ;  /* 0x0000007dc97d7221 */ /* 0x040fe20000010100 */
[----:B------:R-:W-:Y:S01]  /*2050*/  FMUL.FTZ R112, R32, R128 ;  /* 0x0000008020707220 */ /* 0x000fe20000410000 */
[C---:B------:R-:W-:Y:S01]  /*2060*/  FADD.FTZ R25, R132.reuse, R25 ;  /* 0x0000001984197221 */ /* 0x040fe20000010000 */
[-C--:B------:R-:W-:Y:S01]  /*2070*/  FFMA.FTZ R21, R132, R143.reuse, R21 ;  /* 0x0000008f84157223 */ /* 0x080fe20000010015 */
[----:B------:R-:W-:Y:S01]  /*2080*/  FFMA.FTZ R29, R128, R143, R29 ;  /* 0x0000008f801d7223 */ /* 0x000fe2000001001d */
[----:B------:R-:W-:Y:S01]  /*2090*/  FFMA.FTZ R132, R56, R132, R112 ;  /* 0x0000008438847223 */ /* 0x000fe20000010070 */
[----:B------:R-:W-:Y:S01]  /*20a0*/  FMUL.FTZ R128, R12, R125 ;  /* 0x0000007d0c807220 */ /* 0x000fe20000410000 */
[----:B------:R-:W-:Y:S01]  /*20b0*/  FADD.FTZ R126, -R201, R126 ;  /* 0x0000007ec97e7221 */ /* 0x000fe20000010100 */
[----:B------:R-:W-:Y:S01]  /*20c0*/  FMUL.FTZ R112, R33, R129 ;  /* 0x0000008121707220 */ /* 0x000fe20000410000 */
[----:B------:R-:W-:Y:S01]  /*20d0*/  FADD.FTZ R148, R154, R148 ;  /* 0x000000949a947221 */ /* 0x000fe20000010000 */
[C---:B------:R-:W-:Y:S01]  /*20e0*/  FADD.FTZ R24, R133.reuse, R24 ;  /* 0x0000001885187221 */ /* 0x040fe20000010000 */
[-C--:B------:R-:W-:Y:S01]  /*20f0*/  FFMA.FTZ R20, R133, R128.reuse, R20 ;  /* 0x0000008085147223 */ /* 0x080fe20000010014 */
[----:B------:R-:W-:Y:S01]  /*2100*/  FFMA.FTZ R28, R129, R128, R28 ;  /* 0x00000080811c7223 */ /* 0x000fe2000001001c */
[----:B------:R-:W-:Y:S01]  /*2110*/  FFMA.FTZ R133, R57, R133, R112 ;  /* 0x0000008539857223 */ /* 0x000fe20000010070 */
[----:B------:R-:W-:Y:S01]  /*2120*/  FMUL.FTZ R129, R12, R126 ;  /* 0x0000007e0c817220 */ /* 0x000fe20000410000 */
[----:B------:R-:W-:Y:S01]  /*2130*/  FADD.FTZ R127, -R201, R127 ;  /* 0x0000007fc97f7221 */ /* 0x000fe20000010100 */
[----:B------:R-:W-:Y:S01]  /*2140*/  FMUL.FTZ R112, R34, R130 ;  /* 0x0000008222707220 */ /* 0x000fe20000410000 */
[----:B------:R0:W-:Y:S01]  /*2150*/  STL [R1+0x54], R148 ;  /* 0x0000549401007387 */ /* 0x0001e20000100800 */
[C---:B------:R-:W-:Y:S01]  /*2160*/  FADD.FTZ R27, R134.reuse, R27 ;  /* 0x0000001b861b7221 */ /* 0x040fe20000010000 */
[----:B------:R-:W-:Y:S01]  /*2170*/  FFMA.FTZ R23, R134, R129, R23 ;  /* 0x0000008186177223 */ /* 0x000fe20000010017 */
[----:B------:R-:W-:Y:S01]  /*2180*/  FFMA.FTZ R134, R58, R134, R112 ;  /* 0x000000863a867223 */ /* 0x000fe20000010070 */
[----:B------:R-:W-:Y:S01]  /*2190*/  FMUL.FTZ R112, R35, R131 ;  /* 0x0000008323707220 */ /* 0x000fe20000410000 */
[----:B------:R-:W-:Y:S01]  /*21a0*/  FADD.FTZ R26, R135, R26 ;  /* 0x0000001a871a7221 */ /* 0x000fe20000010000 */
[----:B0-----:R-:W-:Y:S01]  /*21b0*/  FMUL.FTZ R148, R12, R127 ;  /* 0x0000007f0c947220 */ /* 0x001fe20000410000 */
[----:B------:R-:W-:-:S03]  /*21c0*/  FFMA.FTZ R113, R152, R116, RZ ;  /* 0x0000007498717223 */ /* 0x000fc600000100ff */
[----:B------:R-:W-:Y:S01]  /*21d0*/  FFMA.FTZ R22, R135, R148, R22 ;  /* 0x0000009487167223 */ /* 0x000fe20000010016 */
[----:B------:R-:W-:Y:S01]  /*21e0*/  FFMA.FTZ R135, R59, R135, R112 ;  /* 0x000000873b877223 */ /* 0x000fe20000010070 */
[----:B------:R-:W-:Y:S01]  /*21f0*/  FADD.FTZ R112, RZ, R116 ;  /* 0x00000074ff707221 */ /* 0x000fe20000010000 */
        /* <DEDUP_REMOVED lines=31> */
[C---:B------:R-:W-:Y:S02]  /*23f0*/  FADD.FTZ R219, R155.reuse, R219 ;  /* 0x000000db9bdb7221 */ /* 0x040fe40000010000 */
[----:B------:R-:W-:Y:S01]  /*2400*/  FADD.FTZ R112, R156, R112 ;  /* 0x000000709c707221 */ /* 0x000fe20000010000 */
[----:B------:R-:W-:Y:S01]  /*2410*/  FFMA.FTZ R216, R155, R141, R216 ;  /* 0x0000008d9bd87223 */ /* 0x000fe200000100d8 */
[----:B------:R-:W-:Y:S02]  /*2420*/  FFMA.FTZ R113, R139, R157, R113 ;  /* 0x0000009d8b717223 */ /* 0x000fe40000010071 */
[----:B------:R-:W-:Y:S01]  /*2430*/  FADD.FTZ R112, R157, R112 ;  /* 0x000000709d707221 */ /* 0x000fe20000010000 */
[----:B------:R0:W-:Y:S01]  /*2440*/  STL [R1+0x50], R219 ;  /* 0x000050db01007387 */ /* 0x0001e20000100800 */
[----:B------:R-:W-:-:S02]  /*2450*/  FFMA.FTZ R113, R140, R158, R113 ;  /* 0x0000009e8c717223 */ /* 0x000fc40000010071 */
[----:B------:R-:W-:Y:S01]  /*2460*/  FADD.FTZ R112, R158, R112 ;  /* 0x000000709e707221 */ /* 0x000fe20000010000 */
[----:B------:R0:W-:Y:S01]  /*2470*/  STL [R1+0x30], R216 ;  /* 0x000030d801007387 */ /* 0x0001e20000100800 */
[----:B------:R-:W-:Y:S02]  /*2480*/  FFMA.FTZ R113, R141, R159, R113 ;  /* 0x0000009f8d717223 */ /* 0x000fe40000010071 */
[----:B------:R-:W-:Y:S02]  /*2490*/  FADD.FTZ R112, R159, R112 ;  /* 0x000000709f707221 */ /* 0x000fe40000010000 */
[----:B------:R-:W-:Y:S02]  /*24a0*/  FFMA.FTZ R113, R143, R132, R113 ;  /* 0x000000848f717223 */ /* 0x000fe40000010071 */
[----:B------:R-:W-:Y:S01]  /*24b0*/  FADD.FTZ R112, R132, R112 ;  /* 0x0000007084707221 */ /* 0x000fe20000010000 */
[----:B------:R-:W-:Y:S01]  /*24c0*/  FFMA.FTZ R31, R130, R129, R31 ;  /* 0x00000081821f7223 */ /* 0x000fe2000001001f */
[----:B------:R-:W-:Y:S01]  /*24d0*/  SHF.R.U32.HI R130, RZ, 0x5, R150 ;  /* 0x00000005ff827819 */ /* 0x000fe20000011696 */
[----:B------:R-:W-:Y:S01]  /*24e0*/  FFMA.FTZ R113, R128, R133, R113 ;  /* 0x0000008580717223 */ /* 0x000fe20000010071 */
[----:B------:R-:W-:-:S02]  /*24f0*/  FADD.FTZ R112, R112, R133 ;  /* 0x0000008570707221 */ /* 0x000fc40000010000 */
[----:B------:R-:W-:Y:S01]  /*2500*/  LOP3.LUT R114, R130, 0x7fffff8, RZ, 0xc0, !PT ;  /* 0x07fffff882727812 */ /* 0x000fe200078ec0ff */
[----:B------:R-:W-:Y:S01]  /*2510*/  FFMA.FTZ R113, R129, R134, R113 ;  /* 0x0000008681717223 */ /* 0x000fe20000010071 */
[----:B------:R-:W-:Y:S01]  /*2520*/  FADD.FTZ R112, R112, R134 ;  /* 0x0000008670707221 */ /* 0x000fe20000010000 */
[----:B------:R-:W-:Y:S01]  /*2530*/  FFMA.FTZ R235, R123, R122, R235 ;  /* 0x0000007a7beb7223 */ /* 0x000fe200000100eb */
[----:B------:R-:W-:Y:S01]  /*2540*/  FFMA.FTZ R30, R131, R148, R30 ;  /* 0x00000094831e7223 */ /* 0x000fe2000001001e */
[----:B------:R-:W-:Y:S02]  /*2550*/  @!P5 VIADD R114, R114, 0x8 ;  /* 0x000000087272d836 */ /* 0x000fe40000000000 */
        /* <DEDUP_REMOVED lines=21> */
.L_x_3036:
        /* <DEDUP_REMOVED lines=65> */
.L_x_3020:
[----:B------:R-:W-:Y:S01]  /*2ac0*/  FMUL.FTZ R120, R120, UR19 ;  /* 0x0000001378787c20 */ /* 0x000fe20008410000 */
[----:B------:R-:W-:Y:S01]  /*2ad0*/  SEL R154, RZ, 0x1, P5 ;  /* 0x00000001ff9a7807 */ /* 0x000fe20002800000 */
[----:B------:R-:W-:Y:S01]  /*2ae0*/  FMUL.FTZ R119, R119, UR19 ;  /* 0x0000001377777c20 */ /* 0x000fe20008410000 */
[----:B------:R-:W-:Y:S01]  /*2af0*/  LOP3.LUT P5, RZ, R9, 0xff000000, RZ, 0xc0, !PT ;  /* 0xff00000009ff7812 */ /* 0x000fe200078ac0ff */
[----:B------:R-:W-:Y:S01]  /*2b00*/  FMUL.FTZ R125, R125, UR19 ;  /* 0x000000137d7d7c20 */ /* 0x000fe20008410000 */
[----:B0-----:R-:W-:Y:S01]  /*2b10*/  IADD3 R116, P6, R198, UR22, RZ ;  /* 0x00000016c6747c10 */ /* 0x001fe2000ffde0ff */
[-C--:B------:R-:W-:Y:S01]  /*2b20*/  FFMA.FTZ R152, R180, R151.reuse, R150 ;  /* 0x00000097b4987223 */ /* 0x080fe20000010096 */
[----:B------:R-:W-:Y:S01]  /*2b30*/  SEL R127, R120, RZ, P5 ;  /* 0x000000ff787f7207 */ /* 0x000fe20002800000 */
[----:B------:R-:W-:Y:S01]  /*2b40*/  FMUL.FTZ R118, R118, UR19 ;  /* 0x0000001376767c20 */ /* 0x000fe20008410000 */
[----:B------:R-:W-:Y:S01]  /*2b50*/  LOP3.LUT P5, RZ, R9, 0xff0000, RZ, 0xc0, !PT ;  /* 0x00ff000009ff7812 */ /* 0x000fe200078ac0ff */
[----:B------:R-:W-:Y:S01]  /*2b60*/  FADD.FTZ R152, R181, -R152 ;  /* 0x80000098b5987221 */ /* 0x000fe20000010000 */
[----:B------:R-:W-:Y:S01]  /*2b70*/  IADD3.X R117, R197, UR23, RZ, P6, !PT ;  /* 0x00000017c5757c10 */ /* 0x000fe2000b7fe4ff */
[-C--:B------:R-:W-:Y:S01]  /*2b80*/  FFMA.FTZ R182, R182, R151.reuse, R150 ;  /* 0x00000097b6b67223 */ /* 0x080fe20000010096 */
[----:B------:R-:W-:Y:S01]  /*2b90*/  LOP3.LUT P6, RZ, R179, 0xff00, RZ, 0xc0, !PT ;  /* 0x0000ff00b3ff7812 */ /* 0x000fe200078cc0ff */
[C---:B------:R-:W-:Y:S01]  /*2ba0*/  FMUL.FTZ R152, R12.reuse, R152 ;  /* 0x000000980c987220 */ /* 0x040fe20000410000 */
[----:B------:R-:W-:Y:S01]  /*2bb0*/  SEL R126, R119, RZ, P5 ;  /* 0x000000ff777e7207 */ /* 0x000fe20002800000 */
[----:B------:R-:W-:Y:S01]  /*2bc0*/  FADD.FTZ R153, R183, -R182 ;  /* 0x800000b6b7997221 */ /* 0x000fe20000010000 */
[----:B------:R-:W-:Y:S01]  /*2bd0*/  LOP3.LUT P5, RZ, R9, 0xff00, RZ, 0xc0, !PT ;  /* 0x0000ff0009ff7812 */ /* 0x000fe200078ac0ff */
[----:B------:R-:W-:Y:S01]  /*2be0*/  @P2 FADD.FTZ R152, R81, R152 ;  /* 0x0000009851982221 */ /* 0x000fe20000010000 */
[----:B------:R-:W-:Y:S01]  /*2bf0*/  SEL R113, R125, RZ, P6 ;  /* 0x000000ff7d717207 */ /* 0x000fe20003000000 */
[--C-:B------:R-:W-:Y:S01]  /*2c00*/  FFMA.FTZ R175, R175, R151, R150.reuse ;  /* 0x00000097afaf7223 */ /* 0x100fe20000010096 */
[----:B------:R-:W-:Y:S01]  /*2c10*/  LOP3.LUT P6, RZ, R179, 0xff000000, RZ, 0xc0, !PT ;  /* 0xff000000b3ff7812 */ /* 0x000fe200078cc0ff */
[----:B------:R-:W-:Y:S01]  /*2c20*/  FMUL.FTZ R153, R12, R153 ;  /* 0x000000990c997220 */ /* 0x000fe20000410000 */
[----:B------:R-:W-:Y:S01]  /*2c30*/  SEL R125, R125, RZ, P5 ;  /* 0x000000ff7d7d7207 */ /* 0x000fe20002800000 */
[----:B------:R-:W-:Y:S01]  /*2c40*/  FADD.FTZ R175, R178, -R175 ;  /* 0x800000afb2af7221 */ /* 0x000fe20000010000 */
[----:B------:R-:W-:Y:S01]  /*2c50*/  LOP3.LUT P5, RZ, R9, 0xff, RZ, 0xc0, !PT ;  /* 0x000000ff09ff7812 */ /* 0x000fe200078ac0ff */
[----:B------:R-:W-:Y:S01]  /*2c60*/  @P2 FADD.FTZ R153, R82, R153 ;  /* 0x0000009952992221 */ /* 0x000fe20000010000 */
[----:B------:R-:W-:Y:S01]  /*2c70*/  SEL R115, R120, RZ, P6 ;  /* 0x000000ff78737207 */ /* 0x000fe20003000000 */
[-CC-:B------:R-:W-:Y:S01]  /*2c80*/  FFMA.FTZ R120, R185, R151.reuse, R150.reuse ;  /* 0x00000097b9787223 */ /* 0x180fe20000010096 */
[----:B------:R-:W-:Y:S01]  /*2c90*/  LOP3.LUT P6, RZ, R179, 0xff0000, RZ, 0xc0, !PT ;  /* 0x00ff0000b3ff7812 */ /* 0x000fe200078cc0ff */
[----:B------:R-:W-:Y:S01]  /*2ca0*/  FFMA.FTZ R178, R184, R151, R150 ;  /* 0x00000097b8b27223 */ /* 0x000fe20000010096 */
[----:B------:R-:W-:Y:S01]  /*2cb0*/  SEL R124, R118, RZ, P5 ;  /* 0x000000ff767c7207 */ /* 0x000fe20002800000 */
[----:B------:R-:W-:Y:S01]  /*2cc0*/  FADD.FTZ R187, R187, -R120 ;  /* 0x80000078bbbb7221 */ /* 0x000fe20000010000 */
[----:B------:R-:W-:Y:S01]  /*2cd0*/  @P1 IADD3 R130, P5, R198, R168, RZ ;  /* 0x000000a8c6821210 */ /* 0x000fe20007fbe0ff */
[----:B------:R-:W-:Y:S01]  /*2ce0*/  FMUL.FTZ R198, R12, R175 ;  /* 0x000000af0cc67220 */ /* 0x000fe20000410000 */
[----:B------:R-:W-:Y:S01]  /*2cf0*/  SEL R114, R119, RZ, P6 ;  /* 0x000000ff77727207 */ /* 0x000fe20003000000 */
[----:B------:R-:W-:Y:S01]  /*2d00*/  FADD.FTZ R178, R186, -R178 ;  /* 0x800000b2bab27221 */ /* 0x000fe20000010000 */
[----:B------:R-:W-:Y:S01]  /*2d10*/  LOP3.LUT P6, RZ, R179, 0xff, RZ, 0xc0, !PT ;  /* 0x000000ffb3ff7812 */ /* 0x000fe200078cc0ff */
[----:B------:R-:W-:-:S02]  /*2d20*/  @P1 IMAD.X R131, R197, 0x1, R169, P5 ;  /* 0x00000001c5831824 */ /* 0x000fc400028e06a9 */
[----:B------:R-:W-:Y:S01]  /*2d30*/  FMUL.FTZ R197, R12, R187 ;  /* 0x000000bb0cc57220 */ /* 0x000fe20000410000 */
[----:B------:R-:W-:Y:S01]  /*2d40*/  FMUL.FTZ R187, R152, UR19 ;  /* 0x0000001398bb7c20 */ /* 0x000fe20008410000 */
[----:B------:R-:W-:Y:S01]  /*2d50*/  SEL R112, R118, RZ, P6 ;  /* 0x000000ff76707207 */ /* 0x000fe20003000000 */
[----:B------:R-:W-:Y:S01]  /*2d60*/  @P2 FADD.FTZ R198, R80, R198 ;  /* 0x000000c650c62221 */ /* 0x000fe20000010000 */
[----:B------:R-:W-:Y:S01]  /*2d70*/  LOP3.LUT P5, RZ, R174, 0xff00, RZ, 0xc0, !PT ;  /* 0x0000ff00aeff7812 */ /* 0x000fe200078ac0ff */
[----:B------:R-:W-:Y:S01]  /*2d80*/  @P2 FADD.FTZ R197, R83, R197 ;  /* 0x000000c553c52221 */ /* 0x000fe20000010000 */
[-CC-:B------:R-:W-:Y:S01]  /*2d90*/  FFMA.FTZ R177, R193, R151.reuse, R150.reuse ;  /* 0x00000097c1b17223 */ /* 0x180fe20000010096 */
[----:B------:R0:W-:Y:S01]  /*2da0*/  STG.E.128 desc[UR4][R116.64], R112 ;  /* 0x0000007074007986 */ /* 0x0001e2000c101d04 */
[----:B------:R-:W-:Y:S01]  /*2db0*/  FMUL.FTZ R186, R198, UR19 ;  /* 0x00000013c6ba7c20 */ /* 0x000fe20008410000 */
[-CC-:B------:R-:W-:Y:S01]  /*2dc0*/  FFMA.FTZ R175, R191, R151.reuse, R150.reuse ;  /* 0x00000097bfaf7223 */ /* 0x180fe20000010096 */
[----:B------:R-:W-:Y:S01]  /*2dd0*/  FADD.FTZ R177, R194, -R177 ;  /* 0x800000b1c2b17221 */ /* 0x000fe20000010000 */
[----:B------:R-:W-:Y:S01]  /*2de0*/  FMUL.FTZ R178, R12, R178 ;  /* 0x000000b20cb27220 */ /* 0x000fe20000410000 */
[----:B------:R-:W-:Y:S01]  /*2df0*/  FFMA.FTZ R195, R195, R151, R150 ;  /* 0x00000097c3c37223 */ /* 0x000fe20000010096 */
[----:B------:R-:W-:Y:S01]  /*2e00*/  FADD.FTZ R175, R192, -R175 ;  /* 0x800000afc0af7221 */ /* 0x000fe20000010000 */
[----:B------:R-:W-:Y:S01]  /*2e10*/  FMUL.FTZ R177, R12, R177 ;  /* 0x000000b10cb17220 */ /* 0x000fe20000410000 */
[----:B------:R-:W-:Y:S01]  /*2e20*/  @P2 FADD.FTZ R178, R84, R178 ;  /* 0x000000b254b22221 */ /* 0x000fe20000010000 */
[----:B------:R-:W-:Y:S01]  /*2e30*/  FFMA.FTZ R142, R142, R151, R150 ;  /* 0x000000978e8e7223 */ /* 0x000fe20000010096 */
[----:B------:R-:W-:Y:S01]  /*2e40*/  FMUL.FTZ R175, R12, R175 ;  /* 0x000000af0caf7220 */ /* 0x000fe20000410000 */
[----:B------:R-:W-:Y:S01]  /*2e50*/  @P2 FADD.FTZ R177, R87, R177 ;  /* 0x000000b157b12221 */ /* 0x000fe20000010000 */
[----:B------:R-:W-:Y:S01]  /*2e60*/  FMUL.FTZ R179, R178, UR19 ;  /* 0x00000013b2b37c20 */ /* 0x000fe20008410000 */
[----:B------:R-:W-:Y:S01]  /*2e70*/  FADD.FTZ R145, R145, -R195 ;  /* 0x800000c391917221 */ /* 0x000fe20000010000 */
[----:B------:R-:W-:Y:S01]  /*2e80*/  @P2 FADD.FTZ R175, R86, R175 ;  /* 0x000000af56af2221 */ /* 0x000fe20000010000 */
[----:B------:R-:W-:Y:S01]  /*2e90*/  FMUL.FTZ R183, R177, UR19 ;  /* 0x00000013b1b77c20 */ /* 0x000fe20008410000 */
[----:B------:R-:W-:Y:S01]  /*2ea0*/  FADD.FTZ R147, R147, -R142 ;  /* 0x8000008e93937221 */ /* 0x000fe20000010000 */
[----:B------:R-:W-:Y:S01]  /*2eb0*/  FMUL.FTZ R142, R12, R145 ;  /* 0x000000910c8e7220 */ /* 0x000fe20000410000 */
[----:B0-----:R-:W-:Y:S01]  /*2ec0*/  SEL R113, R187, RZ, P5 ;  /* 0x000000ffbb717207 */ /* 0x001fe20002800000 */
[----:B------:R-:W-:Y:S01]  /*2ed0*/  FMUL.FTZ R117, R197, UR19 ;  /* 0x00000013c5757c20 */ /* 0x000fe20008410000 */
[C---:B------:R-:W-:Y:S01]  /*2ee0*/  LOP3.LUT P5, RZ, R174.reuse, 0xff000000, RZ, 0xc0, !PT ;  /* 0xff000000aeff7812 */ /* 0x040fe200078ac0ff */
[----:B------:R-:W-:Y:S01]  /*2ef0*/  FMUL.FTZ R116, R153, UR19 ;  /* 0x0000001399747c20 */ /* 0x000fe20008410000 */
[----:B------:R-:W-:Y:S01]  /*2f00*/  FMUL.FTZ R184, R175, UR19 ;  /* 0x00000013afb87c20 */ /* 0x000fe20008410000 */
[----:B------:R-:W-:Y:S01]  /*2f10*/  @P2 FADD.FTZ R142, R93, R142 ;  /* 0x0000008e5d8e2221 */ /* 0x000fe20000010000 */
[----:B------:R-:W-:Y:S01]  /*2f20*/  SEL R115, R117, RZ, P5 ;  /* 0x000000ff75737207 */ /* 0x000fe20002800000 */
[-CC-:B------:R-:W-:Y:S01]  /*2f30*/  FFMA.FTZ R189, R189, R151.reuse, R150.reuse ;  /* 0x00000097bdbd7223 */ /* 0x180fe20000010096 */
[----:B------:R-:W-:Y:S01]  /*2f40*/  LOP3.LUT P5, RZ, R174, 0xff0000, RZ, 0xc0, !PT ;  /* 0x00ff0000aeff7812 */ /* 0x000fe200078ac0ff */
[----:B------:R-:W-:Y:S01]  /*2f50*/  FMUL.FTZ R180, R142, UR19 ;  /* 0x000000138eb47c20 */ /* 0x000fe20008410000 */
[----:B------:R-:W-:Y:S01]  /*2f60*/  LOP3.LUT P6, RZ, R172, 0xff0000, RZ, 0xc0, !PT ;  /* 0x00ff0000acff7812 */ /* 0x000fe200078cc0ff */
[----:B------:R-:W-:Y:S01]  /*2f70*/  FADD.FTZ R189, R144, -R189 ;  /* 0x800000bd90bd7221 */ /* 0x000fe20000010000 */
[----:B------:R-:W-:Y:S01]  /*2f80*/  SEL R114, R116, RZ, P5 ;  /* 0x000000ff74727207 */ /* 0x000fe20002800000 */
[-CC-:B------:R-:W-:Y:S01]  /*2f90*/  FFMA.FTZ R196, R196, R151.reuse, R150.reuse ;  /* 0x00000097c4c47223 */ /* 0x180fe20000010096 */
[----:B------:R-:W-:Y:S01]  /*2fa0*/  LOP3.LUT P5, RZ, R174, 0xff, RZ, 0xc0, !PT ;  /* 0x000000ffaeff7812 */ /* 0x000fe200078ac0ff */
[----:B------:R-:W-:-:S02]  /*2fb0*/  FFMA.FTZ R174, R188, R151, R150 ;  /* 0x00000097bcae7223 */ /* 0x000fc40000010096 */
[----:B------:R-:W-:Y:S01]  /*2fc0*/  FADD.FTZ R146, R146, -R196 ;  /* 0x800000c492927221 */ /* 0x000fe20000010000 */
[----:B------:R-:W-:Y:S01]  /*2fd0*/  SEL R112, R186, RZ, P5 ;  /* 0x000000ffba707207 */ /* 0x000fe20002800000 */
[----:B------:R-:W-:Y:S01]  /*2fe0*/  FADD.FTZ R174, R190, -R174 ;  /* 0x800000aebeae7221 */ /* 0x000fe20000010000 */
[----:B------:R-:W-:Y:S01]  /*2ff0*/  LOP3.LUT P5, RZ, R8, 0xff000000, RZ, 0xc0, !PT ;  /* 0xff00000008ff7812 */ /* 0x000fe200078ac0ff */
[C---:B------:R-:W-:Y:S02]  /*3000*/  FMUL.FTZ R155, R12.reuse, R146 ;  /* 0x000000920c9b7220 */ /* 0x040fe40000410000 */
[----:B------:R-:W-:Y:S01]  /*3010*/  FMUL.FTZ R174, R12, R174 ;  /* 0x000000ae0cae7220 */ /* 0x000fe20000410000 */
[----:B------:R-:W-:Y:S01]  /*3020*/  SEL R188, R117, RZ, P5 ;  /* 0x000000ff75bc7207 */ /* 0x000fe20002800000 */
[----:B------:R-:W-:Y:S01]  /*3030*/  @P2 FADD.FTZ R155, R94, R155 ;  /* 0x0000009b5e9b2221 */ /* 0x000fe20000010000 */
[----:B------:R-:W-:Y:S01]  /*3040*/  LOP3.LUT P5, RZ, R8, 0xff0000, RZ, 0xc0, !PT ;  /* 0x00ff000008ff7812 */ /* 0x000fe200078ac0ff */
[----:B------:R-:W-:-:S02]  /*3050*/  @P2 FADD.FTZ R174, R85, R174 ;  /* 0x000000ae55ae2221 */ /* 0x000fc40000010000 */
[----:B------:R-:W-:Y:S01]  /*3060*/  FMUL.FTZ R182, R155, UR19 ;  /* 0x000000139bb67c20 */ /* 0x000fe20008410000 */
[----:B------:R-:W-:Y:S01]  /*3070*/  SEL R190, R116, RZ, P5 ;  /* 0x000000ff74be7207 */ /* 0x000fe20002800000 */
[----:B------:R-:W-:Y:S01]  /*3080*/  FMUL.FTZ R181, R174, UR19 ;  /* 0x00000013aeb57c20 */ /* 0x000fe20008410000 */
[----:B------:R-:W-:Y:S02]  /*3090*/  LOP3.LUT P5, RZ, R8, 0xff00, RZ, 0xc0, !PT ;  /* 0x0000ff0008ff7812 */ /* 0x000fe400078ac0ff */
[----:B------:R-:W-:Y:S02]  /*30a0*/  SEL R122, R182, RZ, P6 ;  /* 0x000000ffb67a7207 */ /* 0x000fe40003000000 */
[----:B------:R-:W-:Y:S02]  /*30b0*/  SEL R187, R187, RZ, P5 ;  /* 0x000000ffbbbb7207 */ /* 0x000fe40002800000 */
[----:B------:R-:W-:Y:S02]  /*30c0*/  LOP3.LUT P5, RZ, R8, 0xff, RZ, 0xc0, !PT ;  /* 0x000000ff08ff7812 */ /* 0x000fe400078ac0ff */
[----:B------:R-:W-:-:S02]  /*30d0*/  IADD3 R146, P6, R171, UR22, RZ ;  /* 0x00000016ab927c10 */ /* 0x000fc4000ffde0ff */
[----:B------:R-:W-:Y:S02]  /*30e0*/  SEL R186, R186, RZ, P5 ;  /* 0x000000ffbaba7207 */ /* 0x000fe40002800000 */
[----:B------:R-:W-:-:S04]  /*30f0*/  LOP3.LUT P5, RZ, R173, 0xff00, RZ, 0xc0, !PT ;  /* 0x0000ff00adff7812 */ /* 0x000fc800078ac0ff */
[----:B------:R-:W-:Y:S02]  /*3100*/  SEL R117, R181, RZ, P5 ;  /* 0x000000ffb5757207 */ /* 0x000fe40002800000 */
[----:B------:R-:W-:-:S04]  /*3110*/  LOP3.LUT P5, RZ, R173, 0xff000000, RZ, 0xc0, !PT ;  /* 0xff000000adff7812 */ /* 0x000fc800078ac0ff */
[----:B------:R-:W-:Y:S02]  /*3120*/  SEL R119, R183, RZ, P5 ;  /* 0x000000ffb7777207 */ /* 0x000fe40002800000 */
[----:B------:R-:W-:-:S04]  /*3130*/  LOP3.LUT P5, RZ, R173, 0xff0000, RZ, 0xc0, !PT ;  /* 0x00ff0000adff7812 */ /* 0x000fc800078ac0ff */
[----:B------:R-:W-:Y:S02]  /*3140*/  SEL R118, R184, RZ, P5 ;  /* 0x000000ffb8767207 */ /* 0x000fe40002800000 */
[----:B------:R-:W-:Y:S01]  /*3150*/  LOP3.LUT P5, RZ, R173, 0xff, RZ, 0xc0, !PT ;  /* 0x000000ffadff7812 */ /* 0x000fe200078ac0ff */
[----:B------:R-:W-:Y:S01]  /*3160*/  FMUL.FTZ R173, R12, R147 ;  /* 0x000000930cad7220 */ /* 0x000fe20000410000 */
[----:B------:R-:W-:Y:S02]  /*3170*/  IADD3.X R147, R170, UR23, RZ, P6, !PT ;  /* 0x00000017aa937c10 */ /* 0x000fe4000b7fe4ff */
[----:B------:R-:W-:Y:S01]  /*3180*/  SEL R116, R179, RZ, P5 ;  /* 0x000000ffb3747207 */ /* 0x000fe20002800000 */
[----:B------:R-:W-:Y:S01]  /*3190*/  @P2 FADD.FTZ R173, R95, R173 ;  /* 0x000000ad5fad2221 */ /* 0x000fe20000010000 */
[----:B------:R-:W-:Y:S02]  /*31a0*/  LOP3.LUT P5, RZ, R7, 0xff000000, RZ, 0xc0, !PT ;  /* 0xff00000007ff7812 */ /* 0x000fe400078ac0ff */
[----:B------:R-:W-:Y:S01]  /*31b0*/  @P1 IADD3 R144, P6, R171, R168, RZ ;  /* 0x000000a8ab901210 */ /* 0x000fe20007fde0ff */
[----:B------:R-:W-:Y:S01]  /*31c0*/  FMUL.FTZ R185, R173, UR19 ;  /* 0x00000013adb97c20 */ /* 0x000fe20008410000 */
[----:B------:R-:W-:-:S02]  /*31d0*/  SEL R183, R183, RZ, P5 ;  /* 0x000000ffb7b77207 */ /* 0x000fc40002800000 */
[C---:B------:R-:W-:Y:S02]  /*31e0*/  LOP3.LUT P5, RZ, R7.reuse, 0xff0000, RZ, 0xc0, !PT ;  /* 0x00ff000007ff7812 */ /* 0x040fe400078ac0ff */
        /* <DEDUP_REMOVED lines=11> */
[----:B------:R-:W-:-:S04]  /*32a0*/  FMUL.FTZ R172, R12, R189 ;  /* 0x000000bd0cac7220 */ /* 0x000fc80000410000 */
[----:B------:R-:W-:-:S04]  /*32b0*/  @P2 FADD.FTZ R172, R92, R172 ;  /* 0x000000ac5cac2221 */ /* 0x000fc80000010000 */
[----:B------:R-:W-:-:S05]  /*32c0*/  FMUL.FTZ R176, R172, UR19 ;  /* 0x00000013acb07c20 */ /* 0x000fca0008410000 */
        /* <DEDUP_REMOVED lines=17> */
[----:B0-----:R-:W-:Y:S02]  /*33e0*/  IADD3 R130, P6, R171, UR20, RZ ;  /* 0x00000014ab827c10 */ /* 0x001fe4000ffde0ff */
[----:B------:R-:W-:Y:S02]  /*33f0*/  SEL R127, R197, R107, P3 ;  /* 0x0000006bc57f7207 */ /* 0x000fe40001800000 */
[----:B------:R-:W-:Y:S02]  /*3400*/  IADD3.X R131, R170, UR21, RZ, P6, !PT ;  /* 0x00000015aa837c10 */ /* 0x000fe4000b7fe4ff */
[----:B------:R-:W-:Y:S02]  /*3410*/  SEL R126, R153, R106, P3 ;  /* 0x0000006a997e7207 */ /* 0x000fe40001800000 */
[----:B------:R-:W-:Y:S02]  /*3420*/  SEL R125, R152, R105, P3 ;  /* 0x00000069987d7207 */ /* 0x000fe40001800000 */
[----:B------:R-:W-:-:S05]  /*3430*/  SEL R124, R198, R104, P3 ;  /* 0x00000068c67c7207 */ /* 0x000fca0001800000 */
[----:B------:R1:W-:Y:S02]  /*3440*/  STG.E.128 desc[UR4][R130.64], R124 ;  /* 0x0000007c82007986 */ /* 0x0003e4000c101d04 */
.L_x_3021:
[----:B------:R2:W-:Y:S01]  /*3450*/  STG.E.128 desc[UR4][R146.64], R112 ;  /* 0x0000007092007986 */ /* 0x0005e2000c101d04 */
[----:B------:R-:W-:-:S04]  /*3460*/  IADD3 R152, P6, R166, UR22, RZ ;  /* 0x00000016a6987c10 */ /* 0x000fc8000ffde0ff */
[----:B------:R-:W-:Y:S02]  /*3470*/  IADD3.X R153, R165, UR23, RZ, P6, !PT ;  /* 0x00000017a5997c10 */ /* 0x000fe4000b7fe4ff */
[----:B01----:R-:W-:-:S04]  /*3480*/  @P1 IADD3 R130, P6, R166, R168, RZ ;  /* 0x000000a8a6821210 */ /* 0x003fc80007fde0ff */
[----:B------:R-:W-:Y:S02]  /*3490*/  @P1 IADD3.X R131, R165, R169, RZ, P6, !PT ;  /* 0x000000a9a5831210 */ /* 0x000fe400037fe4ff */
[----:B------:R-:W-:-:S04]  /*34a0*/  IADD3 R124, P6, R11, UR22, RZ ;  /* 0x000000160b7c7c10 */ /* 0x000fc8000ffde0ff */
        /* <DEDUP_REMOVED lines=9> */
[----:B0-----:R-:W-:Y:S02]  /*3540*/  IADD3 R144, P6, R166, UR20, RZ ;  /* 0x00000014a6907c10 */ /* 0x001fe4000ffde0ff */
[----:B------:R-:W-:Y:S02]  /*3550*/  SEL R115, R177, R107, P3 ;  /* 0x0000006bb1737207 */ /* 0x000fe40001800000 */
[----:B------:R-:W-:Y:S02]  /*3560*/  IADD3.X R145, R165, UR21, RZ, P6, !PT ;  /* 0x00000015a5917c10 */ /* 0x000fe4000b7fe4ff */
[----:B------:R-:W-:Y:S02]  /*3570*/  SEL R114, R175, R106, P3 ;  /* 0x0000006aaf727207 */ /* 0x000fe40001800000 */
[----:B------:R-:W-:Y:S02]  /*3580*/  SEL R113, R174, R105, P3 ;  /* 0x00000069ae717207 */ /* 0x000fe40001800000 */
[----:B------:R-:W-:-:S05]  /*3590*/  SEL R112, R178, R104, P3 ;  /* 0x00000068b2707207 */ /* 0x000fca0001800000 */
[----:B------:R1:W-:Y:S02]  /*35a0*/  STG.E.128 desc[UR4][R144.64], R112 ;  /* 0x0000007090007986 */ /* 0x0003e4000c101d04 */
.L_x_3022:
        /* <DEDUP_REMOVED lines=18> */
.L_x_3023:
[----:B------:R2:W-:Y:S01]  /*36d0*/  STG.E.128 desc[UR4][R124.64], R120 ;  /* 0x000000787c007986 */ /* 0x0005e2000c101d04 */
[-CC-:B------:R-:W-:Y:S01]  /*36e0*/  FFMA.FTZ R11, R136, R151.reuse, R150.reuse ;  /* 0x00000097880b7223 */ /* 0x180fe20000010096 */
[-CC-:B------:R-:W-:Y:S01]  /*36f0*/  FFMA.FTZ R10, R139, R151.reuse, R150.reuse ;  /* 0x000000978b0a7223 */ /* 0x180fe20000010096 */
[-CC-:B01----:R-:W-:Y:S01]  /*3700*/  FFMA.FTZ R117, R140, R151.reuse, R150.reuse ;  /* 0x000000978c757223 */ /* 0x183fe20000010096 */
        /* <DEDUP_REMOVED lines=10> */
[----:B------:R-:W-:Y:S01]  /*37b0*/  PRMT R180, R154, 0x7610, R180 ;  /* 0x000076109ab47816 */ /* 0x000fe200000000b4 */
[----:B------:R-:W-:Y:S01]  /*37c0*/  @P2 FADD.FTZ R117, R96, R117 ;  /* 0x0000007560752221 */ /* 0x000fe20000010000 */
[----:B------:R-:W-:Y:S01]  /*37d0*/  @P2 FADD.FTZ R116, R97, R116 ;  /* 0x0000007461742221 */ /* 0x000fe20000010000 */
[----:B------:R-:W-:Y:S01]  /*37e0*/  @P2 FADD.FTZ R119, R98, R119 ;  /* 0x0000007762772221 */ /* 0x000fe20000010000 */
[----:B------:R-:W-:Y:S01]  /*37f0*/  @P2 FADD.FTZ R118, R99, R118 ;  /* 0x0000007663762221 */ /* 0x000fe20000010000 */
[----:B------:R-:W-:Y:S06]  /*3800*/  @!P4 BRA `(.L_x_3024) ;  /* 0x00000000001cc947 */ /* 0x000fec0003800000 */
[----:B------:R-:W-:Y:S02]  /*3810*/  IADD3 R10, P6, R4, UR20, RZ ;  /* 0x00000014040a7c10 */ /* 0x000fe4000ffde0ff */
[----:B--2---:R-:W-:Y:S02]  /*3820*/  SEL R115, R118, R107, P3 ;  /* 0x0000006b76737207 */ /* 0x004fe40001800000 */
[----:B------:R-:W-:Y:S02]  /*3830*/  IADD3.X R11, R3, UR21, RZ, P6, !PT ;  /* 0x00000015030b7c10 */ /* 0x000fe4000b7fe4ff */
[----:B------:R-:W-:Y:S02]  /*3840*/  SEL R114, R119, R106, P3 ;  /* 0x0000006a77727207 */ /* 0x000fe40001800000 */
[----:B------:R-:W-:Y:S02]  /*3850*/  SEL R113, R116, R105, P3 ;  /* 0x0000006974717207 */ /* 0x000fe40001800000 */
[----:B------:R-:W-:-:S05]  /*3860*/  SEL R112, R117, R104, P3 ;  /* 0x0000006875707207 */ /* 0x000fca0001800000 */
[----:B------:R0:W-:Y:S02]  /*3870*/  STG.E.128 desc[UR4][R10.64], R112 ;  /* 0x000000700a007986 */ /* 0x0001e4000c101d04 */
.L_x_3024:
[----:B0-----:R-:W-:Y:S01]  /*3880*/  IADD3 R10, P6, R4, UR22, RZ ;  /* 0x00000016040a7c10 */ /* 0x001fe2000ffde0ff */
[----:B--2---:R-:W-:Y:S01]  /*3890*/  FMUL.FTZ R115, R118, UR19 ;  /* 0x0000001376737c20 */ /* 0x004fe20008410000 */
        /* <DEDUP_REMOVED lines=17> */
[----:B------:R-:W-:Y:S01]  /*39b0*/  FMUL.FTZ R129, R12, R129 ;  /* 0x000000810c817220 */ /* 0x000fe20000410000 */
[----:B------:R-:W-:Y:S01]  /*39c0*/  FADD.FTZ R135, R135, -R148 ;  /* 0x8000009487877221 */ /* 0x000fe20000010000 */
[----:B------:R-:W-:Y:S01]  /*39d0*/  @P2 FADD.FTZ R143, R100, R143 ;  /* 0x0000008f648f2221 */ /* 0x000fe20000010000 */
[----:B------:R-:W-:Y:S01]  /*39e0*/  SEL R3, R114, RZ, P6 ;  /* 0x000000ff72037207 */ /* 0x000fe20003000000 */
[----:B------:R-:W-:Y:S01]  /*39f0*/  @P2 FADD.FTZ R129, R102, R129 ;  /* 0x0000008166812221 */ /* 0x000fe20000010000 */
[----:B------:R-:W-:Y:S01]  /*3a00*/  LOP3.LUT P6, RZ, R5, 0xff00, RZ, 0xc0, !PT ;  /* 0x0000ff0005ff7812 */ /* 0x000fe200078cc0ff */
[C---:B------:R-:W-:Y:S01]  /*3a10*/  FMUL.FTZ R116, R143.reuse, UR19 ;  /* 0x000000138f747c20 */ /* 0x040fe20008410000 */
[----:B------:R-:W-:Y:S01]  /*3a20*/  SEL R104, R143, R104, P3 ;  /* 0x000000688f687207 */ /* 0x000fe20001800000 */
[----:B------:R-:W-:Y:S01]  /*3a30*/  FMUL.FTZ R121, R129, UR19 ;  /* 0x0000001381797c20 */ /* 0x000fe20008410000 */
[----:B------:R-:W-:-:S02]  /*3a40*/  SEL R120, R113, RZ, P6 ;  /* 0x000000ff71787207 */ /* 0x000fc40003000000 */
[----:B------:R-:W-:Y:S02]  /*3a50*/  LOP3.LUT P6, RZ, R5, 0xff, RZ, 0xc0, !PT ;  /* 0x000000ff05ff7812 */ /* 0x000fe400078cc0ff */
[----:B------:R-:W-:Y:S02]  /*3a60*/  SEL R106, R129, R106, P3 ;  /* 0x0000006a816a7207 */ /* 0x000fe40001800000 */
[----:B------:R-:W-:Y:S02]  /*3a70*/  SEL R119, R112, RZ, P6 ;  /* 0x000000ff70777207 */ /* 0x000fe40003000000 */
[----:B------:R-:W-:Y:S02]  /*3a80*/  LOP3.LUT P6, RZ, R0, 0xff00, RZ, 0xc0, !PT ;  /* 0x0000ff0000ff7812 */ /* 0x000fe400078cc0ff */
[----:B------:R-:W-:Y:S02]  /*3a90*/  SEL R123, R4, R111, P5 ;  /* 0x0000006f047b7207 */ /* 0x000fe40002800000 */
[----:B------:R-:W-:-:S02]  /*3aa0*/  SEL R113, R113, RZ, P6 ;  /* 0x000000ff71717207 */ /* 0x000fc40003000000 */
[C---:B------:R-:W-:Y:S02]  /*3ab0*/  LOP3.LUT P6, RZ, R0.reuse, 0xff000000, RZ, 0xc0, !PT ;  /* 0xff00000000ff7812 */ /* 0x040fe400078cc0ff */
[----:B------:R-:W-:Y:S02]  /*3ac0*/  SEL R122, R3, R110, P5 ;  /* 0x0000006e037a7207 */ /* 0x000fe40002800000 */
[----:B------:R-:W-:Y:S02]  /*3ad0*/  SEL R115, R115, RZ, P6 ;  /* 0x000000ff73737207 */ /* 0x000fe40003000000 */
[----:B------:R-:W-:-:S04]  /*3ae0*/  LOP3.LUT P6, RZ, R0, 0xff0000, RZ, 0xc0, !PT ;  /* 0x00ff000000ff7812 */ /* 0x000fc800078cc0ff */
[----:B------:R-:W-:Y:S02]  /*3af0*/  SEL R114, R114, RZ, P6 ;  /* 0x000000ff72727207 */ /* 0x000fe40003000000 */
[----:B------:R-:W-:Y:S01]  /*3b00*/  LOP3.LUT P6, RZ, R0, 0xff, RZ, 0xc0, !PT ;  /* 0x000000ff00ff7812 */ /* 0x000fe200078cc0ff */
[C---:B------:R-:W-:Y:S01]  /*3b10*/  FMUL.FTZ R0, R12.reuse, R133 ;  /* 0x000000850c007220 */ /* 0x040fe20000410000 */
[----:B------:R-:W-:Y:S02]  /*3b20*/  FMUL.FTZ R12, R12, R135 ;  /* 0x000000870c0c7220 */ /* 0x000fe40000410000 */
[----:B------:R-:W-:Y:S01]  /*3b30*/  SEL R112, R112, RZ, P6 ;  /* 0x000000ff70707207 */ /* 0x000fe20003000000 */
[----:B------:R-:W-:Y:S01]  /*3b40*/  @P2 FADD.FTZ R0, R101, R0 ;  /* 0x0000000065002221 */ /* 0x000fe20000010000 */
[C---:B------:R-:W-:Y:S01]  /*3b50*/  LOP3.LUT P6, RZ, R2.reuse, 0xff, RZ, 0xc0, !PT ;  /* 0x000000ff02ff7812 */ /* 0x040fe200078cc0ff */
[----:B------:R-:W-:Y:S01]  /*3b60*/  @P2 FADD.FTZ R12, R103, R12 ;  /* 0x0000000c670c2221 */ /* 0x000fe20000010000 */
[----:B------:R-:W-:Y:S01]  /*3b70*/  LOP3.LUT P2, RZ, R2, 0xff0000, RZ, 0xc0, !PT ;  /* 0x00ff000002ff7812 */ /* 0x000fe2000784c0ff */
[----:B------:R-:W-:Y:S01]  /*3b80*/  FMUL.FTZ R117, R0, UR19 ;  /* 0x0000001300757c20 */ /* 0x000fe20008410000 */
[----:B------:R-:W-:Y:S01]  /*3b90*/  SEL R131, R116, RZ, P6 ;  /* 0x000000ff74837207 */ /* 0x000fe20003000000 */
[----:B------:R1:W-:Y:S01]  /*3ba0*/  STG.E.128 desc[UR4][R10.64], R112 ;  /* 0x000000700a007986 */ /* 0x0003e2000c101d04 */
[----:B------:R-:W-:-:S02]  /*3bb0*/  LOP3.LUT P6, RZ, R2, 0xff00, RZ, 0xc0, !PT ;  /* 0x0000ff0002ff7812 */ /* 0x000fc400078cc0ff */
[----:B------:R-:W-:Y:S01]  /*3bc0*/  SEL R105, R0, R105, P3 ;  /* 0x0000006900697207 */ /* 0x000fe20001800000 */
[----:B------:R-:W-:Y:S01]  /*3bd0*/  FMUL.FTZ R0, R12, UR19 ;  /* 0x000000130c007c20 */ /* 0x000fe20008410000 */
[----:B------:R-:W-:Y:S02]  /*3be0*/  SEL R130, R117, RZ, P6 ;  /* 0x000000ff75827207 */ /* 0x000fe40003000000 */
[----:B------:R-:W-:Y:S02]  /*3bf0*/  LOP3.LUT P6, RZ, R167, 0xff, RZ, 0xc0, !PT ;  /* 0x000000ffa7ff7812 */ /* 0x000fe400078cc0ff */
[----:B------:R-:W-:Y:S02]  /*3c00*/  SEL R133, R121, RZ, P2 ;  /* 0x000000ff79857207 */ /* 0x000fe40001000000 */
[----:B------:R-:W-:Y:S02]  /*3c10*/  SEL R116, R116, RZ, P6 ;  /* 0x000000ff74747207 */ /* 0x000fe40003000000 */
[----:B------:R-:W-:-:S02]  /*3c20*/  LOP3.LUT P6, RZ, R167, 0xff00, RZ, 0xc0, !PT ;  /* 0x0000ff00a7ff7812 */ /* 0x000fc400078cc0ff */
[----:B------:R-:W-:Y:S02]  /*3c30*/  LOP3.LUT P2, RZ, R2, 0xff000000, RZ, 0xc0, !PT ;  /* 0xff00000002ff7812 */ /* 0x000fe4000784c0ff */
[----:B------:R-:W-:Y:S02]  /*3c40*/  SEL R107, R12, R107, P3 ;  /* 0x0000006b0c6b7207 */ /* 0x000fe40001800000 */
[----:B------:R-:W-:Y:S02]  /*3c50*/  SEL R117, R117, RZ, P6 ;  /* 0x000000ff75757207 */ /* 0x000fe40003000000 */
[----:B------:R-:W-:Y:S02]  /*3c60*/  @P4 IADD3 R126, P3, R138, UR20, RZ ;  /* 0x000000148a7e4c10 */ /* 0x000fe4000ff7e0ff */
[----:B------:R-:W-:Y:S02]  /*3c70*/  SEL R12, R0, RZ, P2 ;  /* 0x000000ff000c7207 */ /* 0x000fe40001000000 */
[----:B------:R-:W-:-:S02]  /*3c80*/  LOP3.LUT P6, RZ, R167, 0xff0000, RZ, 0xc0, !PT ;  /* 0x00ff0000a7ff7812 */ /* 0x000fc400078cc0ff */
[C---:B------:R-:W-:Y:S02]  /*3c90*/  IADD3 R128, P2, R138.reuse, UR22, RZ ;  /* 0x000000168a807c10 */ /* 0x040fe4000ff5e0ff */
[----:B------:R-:W-:Y:S02]  /*3ca0*/  @P4 IADD3.X R127, R137, UR21, RZ, P3, !PT ;  /* 0x00000015897f4c10 */ /* 0x000fe40009ffe4ff */
[----:B------:R-:W-:Y:S02]  /*3cb0*/  SEL R118, R121, RZ, P6 ;  /* 0x000000ff79767207 */ /* 0x000fe40003000000 */
[----:B------:R-:W-:Y:S02]  /*3cc0*/  LOP3.LUT P3, RZ, R167, 0xff000000, RZ, 0xc0, !PT ;  /* 0xff000000a7ff7812 */ /* 0x000fe4000786c0ff */
[----:B------:R-:W-:Y:S02]  /*3cd0*/  IADD3.X R129, R137, UR23, RZ, P2, !PT ;  /* 0x0000001789817c10 */ /* 0x000fe400097fe4ff */
[----:B------:R-:W-:-:S02]  /*3ce0*/  @P1 IADD3 R138, P2, R138, R168, RZ ;  /* 0x000000a88a8a1210 */ /* 0x000fc40007f5e0ff */
[----:B------:R-:W-:Y:S02]  /*3cf0*/  SEL R121, R120, R109, P5 ;  /* 0x0000006d78797207 */ /* 0x000fe40002800000 */
[-C--:B------:R-:W-:Y:S02]  /*3d00*/  SEL R120, R119, R108.reuse, P5 ;  /* 0x0000006c77787207 */ /* 0x080fe40002800000 */
[----:B------:R-:W-:Y:S02]  /*3d10*/  SEL R119, R0, RZ, P3 ;  /* 0x000000ff00777207 */ /* 0x000fe40001800000 */
[----:B------:R-:W-:Y:S01]  /*3d20*/  @P1 IADD3.X R139, R137, R169, RZ, P2, !PT ;  /* 0x000000a9898b1210 */ /* 0x000fe200017fe4ff */
[----:B------:R1:W-:Y:S01]  /*3d30*/  @P1 STG.E.128 desc[UR4][R124.64], R120 ;  /* 0x000000787c001986 */ /* 0x0003e2000c101d04 */
[----:B------:R-:W-:Y:S02]  /*3d40*/  SEL R108, R131, R108, P5 ;  /* 0x0000006c836c7207 */ /* 0x000fe40002800000 */
[----:B------:R-:W-:Y:S01]  /*3d50*/  SEL R109, R130, R109, P5 ;  /* 0x0000006d826d7207 */ /* 0x000fe20002800000 */
[----:B------:R1:W-:Y:S01]  /*3d60*/  @P4 STG.E.128 desc[UR4][R126.64], R104 ;  /* 0x000000687e004986 */ /* 0x0003e2000c101d04 */
[----:B------:R-:W-:-:S02]  /*3d70*/  SEL R110, R133, R110, P5 ;  /* 0x0000006e856e7207 */ /* 0x000fc40002800000 */
[----:B------:R-:W-:Y:S01]  /*3d80*/  SEL R111, R12, R111, P5 ;  /* 0x0000006f0c6f7207 */ /* 0x000fe20002800000 */
[----:B------:R1:W-:Y:S01]  /*3d90*/  STG.E.128 desc[UR4][R128.64], R116 ;  /* 0x0000007480007986 */ /* 0x0003e2000c101d04 */
[----:B------:R-:W-:-:S03]  /*3da0*/  ISETP.NE.AND P6, PT, R149, RZ, PT ;  /* 0x000000ff9500720c */ /* 0x000fc60003fc5270 */
[----:B------:R1:W-:Y:S10]  /*3db0*/  @P1 STG.E.128 desc[UR4][R138.64], R108 ;  /* 0x0000006c8a001986 */ /* 0x0003f4000c101d04 */
[----:B------:R-:W-:Y:S05]  /*3dc0*/  @!P6 BRA `(.L_x_3025) ;  /* 0xffffffc800f0e947 */ /* 0x000fea000383ffff */
        /* <DEDUP_REMOVED lines=15> */
[----:B-1----:R-:W-:Y:S01]  /*3ec0*/  MOV R11, R235 ;  /* 0x000000eb000b7202 */ /* 0x002fe20000000f00 */
        /* <DEDUP_REMOVED lines=31> */
[----:B------:R-:W-:-:S03]  /*40c0*/  MOV R52, R224 ;  /* 0x000000e000347202 */ /* 0x000fc60000000f00 */
[----:B------:R0:W5:Y:S04]  /*40d0*/  LDL.LU R71, [R1+0x40] ;  /* 0x0000400001477983 */ /* 0x0001680000300800 */
[----:B------:R0:W5:Y:S04]  /*40e0*/  LDL.LU R72, [R1+0x1c] ;  /* 0x00001c0001487983 */ /* 0x0001680000300800 */
[----:B------:R0:W5:Y:S04]  /*40f0*/  LDL.LU R76, [R1+0x4c] ;  /* 0x00004c00014c7983 */ /* 0x0001680000300800 */
[----:B------:R0:W5:Y:S04]  /*4100*/  LDL.LU R73, [R1+0x18] ;  /* 0x0000180001497983 */ /* 0x0001680000300800 */
[----:B------:R0:W5:Y:S04]  /*4110*/  LDL.LU R77, [R1+0x48] ;  /* 0x00004800014d7983 */ /* 0x0001680000300800 */
[----:B------:R0:W5:Y:S04]  /*4120*/  LDL.LU R74, [R1+0x34] ;  /* 0x00003400014a7983 */ /* 0x0001680000300800 */
[----:B------:R0:W5:Y:S01]  /*4130*/  LDL.LU R78, [R1+0x54] ;  /* 0x00005400014e7983 */ /* 0x0001620000300800 */
        /* <DEDUP_REMOVED lines=30> */
[----:B0-----:R-:W-:-:S07]  /*4320*/  MOV R95, R162 ;  /* 0x000000a2005f7202 */ /* 0x001fce0000000f00 */
.L_x_3018:
        /* <DEDUP_REMOVED lines=40> */
.L_x_3019:
[----:B------:R-:W-:Y:S01]  /*45b0*/  HFMA2.MMA R115, -RZ, RZ, 0, 9.5367431640625e-07 ;  /* 0x00000010ff737435 */ /* 0x000fe200000001ff */
[----:B------:R-:W-:Y:S01]  /*45c0*/  IMAD.MOV.U32 R124, RZ, RZ, R112 ;  /* 0x000000ffff7c7224 */ /* 0x000fe200078e0070 */
[----:B------:R-:W-:Y:S02]  /*45d0*/  MOV R125, 0x1f ;  /* 0x0000001f007d7802 */ /* 0x000fe40000000f00 */
[----:B------:R-:W-:-:S07]  /*45e0*/  MOV R126, 0xffffffff ;  /* 0xffffffff007e7802 */ /* 0x000fce0000000f00 */
[----:B-----5:R-:W-:Y:S05]  /*45f0*/  WARPSYNC.COLLECTIVE R126, `(.L_x_3026) ;  /* 0x000000007e087348 */ /* 0x020fea0003c00000 */
[----:B------:R0:W1:Y:S02]  /*4600*/  SHFL.DOWN P4, R127, R124, R115, R125 ;  /* 0x080000737c7f7389 */ /* 0x000064000008007d */
[----:B01---5:R-:W-:Y:S01]  /*4610*/  ENDCOLLECTIVE ;  /* 0x000000000000791b */ /* 0x023fe20003800000 */
.L_x_3026:
[----:B------:R-:W-:Y:S02]  /*4620*/  IMAD.MOV.U32 R124, RZ, RZ, R113 ;  /* 0x000000ffff7c7224 */ /* 0x000fe400078e0071 */
[----:B------:R-:W-:-:S07]  /*4630*/  FADD.FTZ R112, R112, R127 ;  /* 0x0000007f70707221 */ /* 0x000fce0000010000 */
[----:B------:R-:W-:Y:S05]  /*4640*/  WARPSYNC.COLLECTIVE R126, `(.L_x_3027) ;  /* 0x000000007e087348 */ /* 0x000fea0003c00000 */
[----:B------:R0:W1:Y:S02]  /*4650*/  SHFL.DOWN P4, R127, R124, R115, R125 ;  /* 0x080000737c7f7389 */ /* 0x000064000008007d */
[----:B01----:R-:W-:Y:S01]  /*4660*/  ENDCOLLECTIVE ;  /* 0x000000000000791b */ /* 0x003fe20003800000 */
.L_x_3027:
[----:B------:R-:W-:Y:S01]  /*4670*/  HFMA2.MMA R115, -RZ, RZ, 0, 4.76837158203125e-07 ;  /* 0x00000008ff737435 */ /* 0x000fe200000001ff */
[----:B------:R-:W-:Y:S01]  /*4680*/  MOV R124, R112 ;  /* 0x00000070007c7202 */ /* 0x000fe20000000f00 */
[----:B------:R-:W-:-:S09]  /*4690*/  FADD.FTZ R113, R113, R127 ;  /* 0x0000007f71717221 */ /* 0x000fd20000010000 */
[----:B------:R-:W-:Y:S05]  /*46a0*/  WARPSYNC.COLLECTIVE R126, `(.L_x_3028) ;  /* 0x000000007e087348 */ /* 0x000fea0003c00000 */
[----:B------:R0:W1:Y:S02]  /*46b0*/  SHFL.DOWN P4, R127, R124, R115, R125 ;  /* 0x080000737c7f7389 */ /* 0x000064000008007d */
[----:B01----:R-:W-:Y:S01]  /*46c0*/  ENDCOLLECTIVE ;  /* 0x000000000000791b */ /* 0x003fe20003800000 */
.L_x_3028:
[----:B------:R-:W-:Y:S01]  /*46d0*/  MOV R124, R113 ;  /* 0x00000071007c7202 */ /* 0x000fe20000000f00 */
[----:B------:R-:W-:-:S07]  /*46e0*/  FADD.FTZ R112, R112, R127 ;  /* 0x0000007f70707221 */ /* 0x000fce0000010000 */
[----:B------:R-:W-:Y:S05]  /*46f0*/  WARPSYNC.COLLECTIVE R126, `(.L_x_3029) ;  /* 0x000000007e087348 */ /* 0x000fea0003c00000 */
[----:B------:R0:W1:Y:S02]  /*4700*/  SHFL.DOWN P4, R127, R124, R115, R125 ;  /* 0x080000737c7f7389 */ /* 0x000064000008007d */
[----:B01----:R-:W-:Y:S01]  /*4710*/  ENDCOLLECTIVE ;  /* 0x000000000000791b */ /* 0x003fe20003800000 */
.L_x_3029:
[----:B------:R-:W-:Y:S01]  /*4720*/  MOV R124, R112 ;  /* 0x00000070007c7202 */ /* 0x000fe20000000f00 */
[----:B------:R-:W-:Y:S02]  /*4730*/  IMAD.MOV.U32 R115, RZ, RZ, 0x4 ;  /* 0x00000004ff737424 */ /* 0x000fe400078e00ff */
[----:B------:R-:W-:-:S07]  /*4740*/  FADD.FTZ R113, R113, R127 ;  /* 0x0000007f71717221 */ /* 0x000fce0000010000 */
[----:B------:R-:W-:Y:S05]  /*4750*/  WARPSYNC.COLLECTIVE R126, `(.L_x_3030) ;  /* 0x000000007e087348 */ /* 0x000fea0003c00000 */
[----:B------:R0:W1:Y:S02]  /*4760*/  SHFL.DOWN P4, R127, R124, R115, R125 ;  /* 0x080000737c7f7389 */ /* 0x000064000008007d */
[----:B01----:R-:W-:Y:S01]  /*4770*/  ENDCOLLECTIVE ;  /* 0x000000000000791b */ /* 0x003fe20003800000 */
.L_x_3030:
[----:B------:R-:W-:Y:S01]  /*4780*/  MOV R124, R113 ;  /* 0x00000071007c7202 */ /* 0x000fe20000000f00 */
[----:B------:R-:W-:-:S07]  /*4790*/  FADD.FTZ R112, R112, R127 ;  /* 0x0000007f70707221 */ /* 0x000fce0000010000 */
[----:B------:R-:W-:Y:S05]  /*47a0*/  WARPSYNC.COLLECTIVE R126, `(.L_x_3031) ;  /* 0x000000007e087348 */ /* 0x000fea0003c00000 */
[----:B------:R0:W1:Y:S02]  /*47b0*/  SHFL.DOWN P4, R127, R124, R115, R125 ;  /* 0x080000737c7f7389 */ /* 0x000064000008007d */
[----:B01----:R-:W-:Y:S01]  /*47c0*/  ENDCOLLECTIVE ;  /* 0x000000000000791b */ /* 0x003fe20003800000 */
.L_x_3031:
[----:B------:R-:W-:Y:S01]  /*47d0*/  HFMA2.MMA R115, -RZ, RZ, 0, 1.1920928955078125e-07 ;  /* 0x00000002ff737435 */ /* 0x000fe200000001ff */
[----:B------:R-:W-:Y:S01]  /*47e0*/  MOV R124, R112 ;  /* 0x00000070007c7202 */ /* 0x000fe20000000f00 */
[----:B------:R-:W-:-:S09]  /*47f0*/  FADD.FTZ R113, R113, R127 ;  /* 0x0000007f71717221 */ /* 0x000fd20000010000 */
[----:B------:R-:W-:Y:S05]  /*4800*/  WARPSYNC.COLLECTIVE R126, `(.L_x_3032) ;  /* 0x000000007e087348 */ /* 0x000fea0003c00000 */
[----:B------:R0:W1:Y:S02]  /*4810*/  SHFL.DOWN P4, R127, R124, R115, R125 ;  /* 0x080000737c7f7389 */ /* 0x000064000008007d */
[----:B01----:R-:W-:Y:S01]  /*4820*/  ENDCOLLECTIVE ;  /* 0x000000000000791b */ /* 0x003fe20003800000 */
.L_x_3032:
[----:B------:R-:W-:Y:S01]  /*4830*/  MOV R124, R113 ;  /* 0x00000071007c7202 */ /* 0x000fe20000000f00 */
[----:B------:R-:W-:-:S07]  /*4840*/  FADD.FTZ R112, R112, R127 ;  /* 0x0000007f70707221 */ /* 0x000fce0000010000 */
[----:B------:R-:W-:Y:S05]  /*4850*/  WARPSYNC.COLLECTIVE R126, `(.L_x_3033) ;  /* 0x000000007e087348 */ /* 0x000fea0003c00000 */
[----:B------:R0:W1:Y:S02]  /*4860*/  SHFL.DOWN P4, R127, R124, R115, R125 ;  /* 0x080000737c7f7389 */ /* 0x000064000008007d */
[----:B01----:R-:W-:Y:S01]  /*4870*/  ENDCOLLECTIVE ;  /* 0x000000000000791b */ /* 0x003fe20003800000 */
.L_x_3033:
[----:B------:R-:W-:Y:S01]  /*4880*/  HFMA2.MMA R115, -RZ, RZ, 0, 5.9604644775390625e-08 ;  /* 0x00000001ff737435 */ /* 0x000fe200000001ff */
[----:B------:R-:W-:Y:S02]  /*4890*/  IMAD.MOV.U32 R124, RZ, RZ, R112 ;  /* 0x000000ffff7c7224 */ /* 0x000fe400078e0070 */
[----:B------:R-:W-:-:S08]  /*48a0*/  FADD.FTZ R113, R113, R127 ;  /* 0x0000007f71717221 */ /* 0x000fd00000010000 */
[----:B------:R-:W-:Y:S05]  /*48b0*/  WARPSYNC.COLLECTIVE R126, `(.L_x_3034) ;  /* 0x000000007e087348 */ /* 0x000fea0003c00000 */
[----:B------:R0:W1:Y:S02]  /*48c0*/  SHFL.DOWN P4, R127, R124, R115, R125 ;  /* 0x080000737c7f7389 */ /* 0x000064000008007d */
[----:B01----:R-:W-:Y:S01]  /*48d0*/  ENDCOLLECTIVE ;  /* 0x000000000000791b */ /* 0x003fe20003800000 */
.L_x_3034:
[----:B------:R-:W-:Y:S02]  /*48e0*/  MOV R124, R113 ;  /* 0x00000071007c7202 */ /* 0x000fe40000000f00 */
[----:B------:R-:W-:-:S07]  /*48f0*/  MOV R123, R127 ;  /* 0x0000007f007b7202 */ /* 0x000fce0000000f00 */
[----:B------:R-:W-:Y:S05]  /*4900*/  WARPSYNC.COLLECTIVE R126, `(.L_x_3035) ;  /* 0x000000007e087348 */ /* 0x000fea0003c00000 */
[----:B------:R0:W1:Y:S02]  /*4910*/  SHFL.DOWN P4, R127, R124, R115, R125 ;  /* 0x080000737c7f7389 */ /* 0x000064000008007d */
[----:B01----:R-:W-:Y:S01]  /*4920*/  ENDCOLLECTIVE ;  /* 0x000000000000791b */ /* 0x003fe20003800000 */
.L_x_3035:
[----:B------:R-:W-:Y:S01]  /*4930*/  MOV R115, R127 ;  /* 0x0000007f00737202 */ /* 0x000fe20000000f00 */
[----:B------:R-:W-:Y:S06]  /*4940*/  BRA `(.L_x_3036) ;  /* 0xffffffdc00587947 */ /* 0x000fec000383ffff */
.L_x_3037:
        /* <DEDUP_REMOVED lines=11> */
.L_x_3327:


//--------------------- .text._ZN10layer_norm22ln_bwd_finalize_kernelINS_22Kernel_traits_finalizeILj6144EfffffjLb0ELj1024ELj4ENS_18Kernel_traits_baseILj6144EfffffjLj1024EEEEELb0ELb0EEEvNS_9BwdParamsE --------------------------
	.section	.text._ZN10layer_norm22ln_bwd_finalize_kernelINS_22Kernel_traits_finalizeILj6144EfffffjLb0ELj1024ELj4ENS_18Kernel_traits_baseILj6144EfffffjLj1024EEEEELb0ELb0EEEvNS_9BwdParamsE,"ax",@progbits
	.align	128
        .global         _ZN10layer_norm22ln_bwd_finalize_kernelINS_22Kernel_traits_finalizeILj6144EfffffjLb0ELj1024ELj4ENS_18Kernel_traits_baseILj6144EfffffjLj1024EEEEELb0ELb0EEEvNS_9BwdParamsE
        .type           _ZN10layer_norm22ln_bwd_finalize_kernelINS_22Kernel_traits_finalizeILj6144EfffffjLb0ELj1024ELj4ENS_18Kernel_traits_baseILj6144EfffffjLj1024EEEEELb0ELb0EEEvNS_9BwdParamsE,@function
        .size           _ZN10layer_norm22ln_bwd_finalize_kernelINS_22Kernel_traits_finalizeILj6144EfffffjLb0ELj1024ELj4ENS_18Kernel_traits_baseILj6144EfffffjLj1024EEEEELb0ELb0EEEvNS_9BwdParamsE,(.L_x_3328 - _ZN10layer_norm22ln_bwd_finalize_kernelINS_22Kernel_traits_finalizeILj6144EfffffjLb0ELj1024ELj4ENS_18Kernel_traits_baseILj6144EfffffjLj1024EEEEELb0ELb0EEEvNS_9BwdParamsE)
        .other          _ZN10layer_norm22ln_bwd_finalize_kernelINS_22Kernel_traits_finalizeILj6144EfffffjLb0ELj1024ELj4ENS_18Kernel_traits_baseILj6144EfffffjLj1024EEEEELb0ELb0EEEvNS_9BwdParamsE,@"STO_CUDA_ENTRY STV_DEFAULT"
_ZN10layer_norm22ln_bwd_finalize_kernelINS_22Kernel_traits_finalizeILj6144EfffffjLb0ELj1024ELj4ENS_18Kernel_traits_baseILj6144EfffffjLj1024EEEEELb0ELb0EEEvNS_9BwdParamsE:
.text._ZN10layer_norm22ln_bwd_finalize_kernelINS_22Kernel_traits_finalizeILj6144EfffffjLb0ELj1024ELj4ENS_18Kernel_traits_baseILj6144EfffffjLj1024EEEEELb0ELb0EEEvNS_9BwdParamsE:
        /* <DEDUP_REMOVED lines=25> */
.L_x_3050:
        /* <DEDUP_REMOVED lines=30> */
.L_x_3042:
        /* <DEDUP_REMOVED lines=36> */
.L_x_3041:
[----:B------:R-:W-:Y:S05]  /*05b0*/  BSYNC B1 ;  /* 0x0000000000017941 */ /* 0x000fea0003800000 */
.L_x_3040:
        /* <DEDUP_REMOVED lines=24> */
.L_x_3044:
[----:B------:R-:W-:Y:S05]  /*0740*/  BSYNC B1 ;  /* 0x0000000000017941 */ /* 0x000fea0003800000 */
.L_x_3043:
        /* <DEDUP_REMOVED lines=12> */
.L_x_3045:
[----:B------:R-:W-:Y:S05]  /*0810*/  BSYNC B1 ;  /* 0x0000000000017941 */ /* 0x000fea0003800000 */
.L_x_3039:
[----:B------:R-:W-:Y:S05]  /*0820*/  BSYNC B0 ;  /* 0x0000000000007941 */ /* 0x000fea0003800000 */
.L_x_3038:
        /* <DEDUP_REMOVED lines=29> */
.L_x_3061:
[----:B---3--:R-:W-:Y:S01]  /*0a00*/  FADD.FTZ R9, R18, R9 ;  /* 0x0000000912097221 */ /* 0x008fe20000010000 */
[----:B--2---:R-:W-:-:S04]  /*0a10*/  FADD.FTZ R11, R10, R11 ;  /* 0x0000000b0a0b7221 */ /* 0x004fc80000010000 */
[----:B------:R2:W-:Y:S04]  /*0a20*/  @!P1 STS [R6+0x2000], R9 ;  /* 0x0020000906009388 */ /* 0x0005e80000000800 */
[----:B------:R2:W-:Y:S02]  /*0a30*/  @!P1 STS [R6+0x2080], R11 ;  /* 0x0020800b06009388 */ /* 0x0005e40000000800 */
.L_x_3046:
        /* <DEDUP_REMOVED lines=16> */
.L_x_3049:
[----:B------:R-:W-:Y:S05]  /*0b40*/  BSYNC B0 ;  /* 0x0000000000007941 */ /* 0x000fea0003800000 */
.L_x_3048:
[C---:B------:R-:W-:Y:S01]  /*0b50*/  ISETP.GT.U32.AND P1, PT, R3.reuse, -0x1801, PT ;  /* 0xffffe7ff0300780c */ /* 0x040fe20003f24070 */
[----:B------:R-:W-:Y:S01]  /*0b60*/  VIADD R4, R4, 0xc00 ;  /* 0x00000c0004047836 */ /* 0x000fe20000000000 */
[----:B------:R-:W-:-:S11]  /*0b70*/  IADD3 R3, R3, 0x1800, RZ ;  /* 0x0000180003037810 */ /* 0x000fd60007ffe0ff */
[----:B------:R-:W-:Y:S05]  /*0b80*/  @P1 BRA `(.L_x_3050) ;  /* 0xfffffff400801947 */ /* 0x000fea000383ffff */
[----:B------:R-:W-:Y:S05]  /*0b90*/  EXIT ;  /* 0x000000000000794d */ /* 0x000fea0003800000 */
.L_x_3047:
[----:B------:R-:W-:Y:S01]  /*0ba0*/  HFMA2.MMA R21, -RZ, RZ, 0, 5.9604644775390625e-08 ;  /* 0x00000001ff157435 */ /* 0x000fe200000001ff */
[----:B0--3--:R-:W-:Y:S01]  /*0bb0*/  MOV R22, R10 ;  /* 0x0000000a00167202 */ /* 0x009fe20000000f00 */
[----:B------:R-:W-:Y:S01]  /*0bc0*/  IMAD.MOV.U32 R19, RZ, RZ, -0x1 ;  /* 0xffffffffff137424 */ /* 0x000fe200078e00ff */
[----:B------:R-:W-:-:S08]  /*0bd0*/  MOV R24, 0x1f ;  /* 0x0000001f00187802 */ /* 0x000fd00000000f00 */
[----:B-12---:R-:W-:Y:S05]  /*0be0*/  WARPSYNC.COLLECTIVE R19, `(.L_x_3051) ;  /* 0x0000000013087348 */ /* 0x006fea0003c00000 */
[----:B------:R0:W3:Y:S02]  /*0bf0*/  SHFL.BFLY P2, R20, R22, R21, R24 ;  /* 0x0c00001516147389 */ /* 0x0000e40000040018 */
[----:B0123--:R-:W-:Y:S01]  /*0c00*/  ENDCOLLECTIVE ;  /* 0x000000000000791b */ /* 0x00ffe20003800000 */
.L_x_3051:
[----:B------:R-:W-:Y:S01]  /*0c10*/  HFMA2.MMA R21, -RZ, RZ, 0, 1.1920928955078125e-07 ;  /* 0x00000002ff157435 */ /* 0x000fe200000001ff */
[----:B------:R-:W-:-:S05]  /*0c20*/  MOV R11, R20 ;  /* 0x00000014000b7202 */ /* 0x000fca0000000f00 */
[----:B------:R-:W-:-:S05]  /*0c30*/  FADD.FTZ R11, R10, R11 ;  /* 0x0000000b0a0b7221 */ /* 0x000fca0000010000 */
[----:B------:R-:W-:-:S07]  /*0c40*/  MOV R22, R11 ;  /* 0x0000000b00167202 */ /* 0x000fce0000000f00 */
[----:B------:R-:W-:Y:S05]  /*0c50*/  WARPSYNC.COLLECTIVE R19, `(.L_x_3052) ;  /* 0x0000000013087348 */ /* 0x000fea0003c00000 */
[----:B------:R0:W1:Y:S02]  /*0c60*/  SHFL.BFLY P2, R20, R22, R21, R24 ;  /* 0x0c00001516147389 */ /* 0x0000640000040018 */
[----:B01----:R-:W-:Y:S01]  /*0c70*/  ENDCOLLECTIVE ;  /* 0x000000000000791b */ /* 0x003fe20003800000 */
.L_x_3052:
[----:B------:R-:W-:Y:S01]  /*0c80*/  HFMA2.MMA R21, -RZ, RZ, 0, 2.384185791015625e-07 ;  /* 0x00000004ff157435 */ /* 0x000fe200000001ff */
[----:B------:R-:W-:-:S04]  /*0c90*/  IMAD.MOV.U32 R14, RZ, RZ, R20 ;  /* 0x000000ffff0e7224 */ /* 0x000fc800078e0014 */
[----:B------:R-:W-:-:S05]  /*0ca0*/  FADD.FTZ R14, R11, R14 ;  /* 0x0000000e0b0e7221 */ /* 0x000fca0000010000 */
[----:B------:R-:W-:-:S07]  /*0cb0*/  MOV R22, R14 ;  /* 0x0000000e00167202 */ /* 0x000fce0000000f00 */
[----:B------:R-:W-:Y:S05]  /*0cc0*/  WARPSYNC.COLLECTIVE R19, `(.L_x_3053) ;  /* 0x0000000013087348 */ /* 0x000fea0003c00000 */
[----:B------:R0:W1:Y:S02]  /*0cd0*/  SHFL.BFLY P2, R20, R22, R21, R24 ;  /* 0x0c00001516147389 */ /* 0x0000640000040018 */
[----:B01----:R-:W-:Y:S01]  /*0ce0*/  ENDCOLLECTIVE ;  /* 0x000000000000791b */ /* 0x003fe20003800000 */
.L_x_3053:
[----:B------:R-:W-:Y:S01]  /*0cf0*/  IMAD.MOV.U32 R21, RZ, RZ, 0x8 ;  /* 0x00000008ff157424 */ /* 0x000fe200078e00ff */
[----:B------:R-:W-:-:S05]  /*0d00*/  MOV R13, R20 ;  /* 0x00000014000d7202 */ /* 0x000fca0000000f00 */
[----:B------:R-:W-:-:S05]  /*0d10*/  FADD.FTZ R13, R14, R13 ;  /* 0x0000000d0e0d7221 */ /* 0x000fca0000010000 */
[----:B------:R-:W-:-:S07]  /*0d20*/  MOV R22, R13 ;  /* 0x0000000d00167202 */ /* 0x000fce0000000f00 */
[----:B------:R-:W-:Y:S05]  /*0d30*/  WARPSYNC.COLLECTIVE R19, `(.L_x_3054) ;  /* 0x0000000013087348 */ /* 0x000fea0003c00000 */
[----:B------:R0:W1:Y:S02]  /*0d40*/  SHFL.BFLY P2, R20, R22, R21, R24 ;  /* 0x0c00001516147389 */ /* 0x0000640000040018 */
[----:B01----:R-:W-:Y:S01]  /*0d50*/  ENDCOLLECTIVE ;  /* 0x000000000000791b */ /* 0x003fe20003800000 */
.L_x_3054:
[----:B------:R-:W-:Y:S01]  /*0d60*/  HFMA2.MMA R21, -RZ, RZ, 0, 9.5367431640625e-07 ;  /* 0x00000010ff157435 */ /* 0x000fe200000001ff */
[----:B------:R-:W-:-:S05]  /*0d70*/  MOV R10, R20 ;  /* 0x00000014000a7202 */ /* 0x000fca0000000f00 */
[----:B------:R-:W-:-:S05]  /*0d80*/  FADD.FTZ R10, R13, R10 ;  /* 0x0000000a0d0a7221 */ /* 0x000fca0000010000 */
[----:B------:R-:W-:-:S07]  /*0d90*/  MOV R22, R10 ;  /* 0x0000000a00167202 */ /* 0x000fce0000000f00 */
[----:B------:R-:W-:Y:S05]  /*0da0*/  WARPSYNC.COLLECTIVE R19, `(.L_x_3055) ;  /* 0x0000000013087348 */ /* 0x000fea0003c00000 */
[----:B------:R0:W1:Y:S02]  /*0db0*/  SHFL.BFLY P2, R20, R22, R21, R24 ;  /* 0x0c00001516147389 */ /* 0x0000640000040018 */
[----:B01----:R-:W-:Y:S01]  /*0dc0*/  ENDCOLLECTIVE ;  /* 0x000000000000791b */ /* 0x003fe20003800000 */
.L_x_3055:
[----:B------:R-:W-:Y:S01]  /*0dd0*/  HFMA2.MMA R21, -RZ, RZ, 0, 5.9604644775390625e-08 ;  /* 0x00000001ff157435 */ /* 0x000fe200000001ff */
[----:B------:R-:W-:Y:S01]  /*0de0*/  IMAD.MOV.U32 R22, RZ, RZ, R9 ;  /* 0x000000ffff167224 */ /* 0x000fe200078e0009 */
[----:B------:R-:W-:-:S09]  /*0df0*/  MOV R11, R20 ;  /* 0x00000014000b7202 */ /* 0x000fd20000000f00 */
[----:B------:R-:W-:Y:S05]  /*0e00*/  WARPSYNC.COLLECTIVE R19, `(.L_x_3056) ;  /* 0x0000000013087348 */ /* 0x000fea0003c00000 */
[----:B------:R0:W1:Y:S02]  /*0e10*/  SHFL.BFLY P2, R20, R22, R21, R24 ;  /* 0x0c00001516147389 */ /* 0x0000640000040018 */
[----:B01----:R-:W-:Y:S01]  /*0e20*/  ENDCOLLECTIVE ;  /* 0x000000000000791b */ /* 0x003fe20003800000 */
.L_x_3056:
[----:B------:R-:W-:Y:S01]  /*0e30*/  HFMA2.MMA R21, -RZ, RZ, 0, 1.1920928955078125e-07 ;  /* 0x00000002ff157435 */ /* 0x000fe200000001ff */
[----:B------:R-:W-:-:S05]  /*0e40*/  MOV R14, R20 ;  /* 0x00000014000e7202 */ /* 0x000fca0000000f00 */
[----:B------:R-:W-:-:S05]  /*0e50*/  FADD.FTZ R15, R9, R14 ;  /* 0x0000000e090f7221 */ /* 0x000fca0000010000 */
[----:B------:R-:W-:-:S07]  /*0e60*/  MOV R22, R15 ;  /* 0x0000000f00167202 */ /* 0x000fce0000000f00 */
[----:B------:R-:W-:Y:S05]  /*0e70*/  WARPSYNC.COLLECTIVE R19, `(.L_x_3057) ;  /* 0x0000000013087348 */ /* 0x000fea0003c00000 */
[----:B------:R0:W1:Y:S02]  /*0e80*/  SHFL.BFLY P2, R20, R22, R21, R24 ;  /* 0x0c00001516147389 */ /* 0x0000640000040018 */
[----:B01----:R-:W-:Y:S01]  /*0e90*/  ENDCOLLECTIVE ;  /* 0x000000000000791b */ /* 0x003fe20003800000 */
.L_x_3057:
[----:B------:R-:W-:Y:S01]  /*0ea0*/  HFMA2.MMA R21, -RZ, RZ, 0, 2.384185791015625e-07 ;  /* 0x00000004ff157435 */ /* 0x000fe200000001ff */
[----:B------:R-:W-:-:S04]  /*0eb0*/  IMAD.MOV.U32 R16, RZ, RZ, R20 ;  /* 0x000000ffff107224 */ /* 0x000fc800078e0014 */
[----:B------:R-:W-:-:S05]  /*0ec0*/  FADD.FTZ R16, R15, R16 ;  /* 0x000000100f107221 */ /* 0x000fca0000010000 */
[----:B------:R-:W-:-:S07]  /*0ed0*/  MOV R22, R16 ;  /* 0x0000001000167202 */ /* 0x000fce0000000f00 */
[----:B------:R-:W-:Y:S05]  /*0ee0*/  WARPSYNC.COLLECTIVE R19, `(.L_x_3058) ;  /* 0x0000000013087348 */ /* 0x000fea0003c00000 */
[----:B------:R0:W1:Y:S02]  /*0ef0*/  SHFL.BFLY P2, R20, R22, R21, R24 ;  /* 0x0c00001516147389 */ /* 0x0000640000040018 */
[----:B01----:R-:W-:Y:S01]  /*0f00*/  ENDCOLLECTIVE ;  /* 0x000000000000791b */ /* 0x003fe20003800000 */
.L_x_3058:
[----:B------:R-:W-:Y:S01]  /*0f10*/  IMAD.MOV.U32 R21, RZ, RZ, 0x8 ;  /* 0x00000008ff157424 */ /* 0x000fe200078e00ff */
[----:B------:R-:W-:-:S05]  /*0f20*/  MOV R17, R20 ;  /* 0x0000001400117202 */ /* 0x000fca0000000f00 */
[----:B------:R-:W-:-:S05]  /*0f30*/  FADD.FTZ R17, R16, R17 ;  /* 0x0000001110117221 */ /* 0x000fca0000010000 */
[----:B------:R-:W-:-:S07]  /*0f40*/  MOV R22, R17 ;  /* 0x0000001100167202 */ /* 0x000fce0000000f00 */
[----:B------:R-:W-:Y:S05]  /*0f50*/  WARPSYNC.COLLECTIVE R19, `(.L_x_3059) ;  /* 0x0000000013087348 */ /* 0x000fea0003c00000 */
[----:B------:R0:W1:Y:S02]  /*0f60*/  SHFL.BFLY P2, R20, R22, R21, R24 ;  /* 0x0c00001516147389 */ /* 0x0000640000040018 */
[----:B01----:R-:W-:Y:S01]  /*0f70*/  ENDCOLLECTIVE ;  /* 0x000000000000791b */ /* 0x003fe20003800000 */
.L_x_3059:
[----:B------:R-:W-:Y:S01]  /*0f80*/  HFMA2.MMA R21, -RZ, RZ, 0, 9.5367431640625e-07 ;  /* 0x00000010ff157435 */ /* 0x000fe200000001ff */
[----:B------:R-:W-:-:S05]  /*0f90*/  MOV R18, R20 ;  /* 0x0000001400127202 */ /* 0x000fca0000000f00 */
[----:B------:R-:W-:-:S05]  /*0fa0*/  FADD.FTZ R18, R17, R18 ;  /* 0x0000001211127221 */ /* 0x000fca0000010000 */
[----:B------:R-:W-:-:S07]  /*0fb0*/  MOV R22, R18 ;  /* 0x0000001200167202 */ /* 0x000fce0000000f00 */
[----:B------:R-:W-:Y:S05]  /*0fc0*/  WARPSYNC.COLLECTIVE R19, `(.L_x_3060) ;  /* 0x0000000013087348 */ /* 0x000fea0003c00000 */
[----:B------:R0:W1:Y:S02]  /*0fd0*/  SHFL.BFLY P2, R20, R22, R21, R24 ;  /* 0x0c00001516147389 */ /* 0x0000640000040018 */
[----:B01----:R-:W-:Y:S01]  /*0fe0*/  ENDCOLLECTIVE ;  /* 0x000000000000791b */ /* 0x003fe20003800000 */
.L_x_3060:
[----:B------:R-:W-:Y:S01]  /*0ff0*/  MOV R9, R20 ;  /* 0x0000001400097202 */ /* 0x000fe20000000f00 */
[----:B------:R-:W-:Y:S06]  /*1000*/  BRA `(.L_x_3061) ;  /* 0xfffffff8007c7947 */ /* 0x000fec000383ffff */
.L_x_3062:
        /* <DEDUP_REMOVED lines=15> */
.L_x_3328:


//--------------------- .text._ZN10layer_norm40ln_parallel_residual_bwd_finalize_kernelINS_22Kernel_traits_finalizeILj6144EfffffjLb0ELj1024ELj4ENS_18Kernel_traits_baseILj6144EfffffjLj1024EEEEELb0EEEvNS_9BwdParamsE --------------------------
	.section	.text._ZN10layer_norm40ln_parallel_residual_bwd_finalize_kernelINS_22Kernel_traits_finalizeILj6144EfffffjLb0ELj1024ELj4ENS_18Kernel_traits_baseILj6144EfffffjLj1024EEEEELb0EEEvNS_9BwdParamsE,"ax",@progbits
	.align	128
        .global         _ZN10layer_norm40ln_parallel_residual_bwd_finalize_kernelINS_22Kernel_traits_finalizeILj6144EfffffjLb0ELj1024ELj4ENS_18Kernel_traits_baseILj6144EfffffjLj1024EEEEELb0EEEvNS_9BwdParamsE
        .type           _ZN10layer_norm40ln_parallel_residual_bwd_finalize_kernelINS_22Kernel_traits_finalizeILj6144EfffffjLb0ELj1024ELj4ENS_18Kernel_traits_baseILj6144EfffffjLj1024EEEEELb0EEEvNS_9BwdParamsE,@function
        .size           _ZN10layer_norm40ln_parallel_residual_bwd_finalize_kernelINS_22Kernel_traits_finalizeILj6144EfffffjLb0ELj1024ELj4ENS_18Kernel_traits_baseILj6144EfffffjLj1024EEEEELb0EEEvNS_9BwdParamsE,(.L_x_3329 - _ZN10layer_norm40ln_parallel_residual_bwd_finalize_kernelINS_22Kernel_traits_finalizeILj6144EfffffjLb0ELj1024ELj4ENS_18Kernel_traits_baseILj6144EfffffjLj1024EEEEELb0EEEvNS_9BwdParamsE)
        .other          _ZN10layer_norm40ln_parallel_residual_bwd_finalize_kernelINS_22Kernel_traits_finalizeILj6144EfffffjLb0ELj1024ELj4ENS_18Kernel_traits_baseILj6144EfffffjLj1024EEEEELb0EEEvNS_9BwdParamsE,@"STO_CUDA_ENTRY STV_DEFAULT"
_ZN10layer_norm40ln_parallel_residual_bwd_finalize_kernelINS_22Kernel_traits_finalizeILj6144EfffffjLb0ELj1024ELj4ENS_18Kernel_traits_baseILj6144EfffffjLj1024EEEEELb0EEEvNS_9BwdParamsE:
.text._ZN10layer_norm40ln_parallel_residual_bwd_finalize_kernelINS_22Kernel_traits_finalizeILj6144EfffffjLb0ELj1024ELj4ENS_18Kernel_traits_baseILj6144EfffffjLj1024EEEEELb0EEEvNS_9BwdParamsE:
        /* <DEDUP_REMOVED lines=22> */
.L_x_3075:
        /* <DEDUP_REMOVED lines=42> */
.L_x_3067:
        /* <DEDUP_REMOVED lines=62> */
.L_x_3066:
[----:B------:R-:W-:Y:S05]  /*07e0*/  BSYNC B1 ;  /* 0x0000000000017941 */ /* 0x000fea0003800000 */
.L_x_3065:
        /* <DEDUP_REMOVED lines=38> */
.L_x_3069:
[----:B------:R-:W-:Y:S05]  /*0a50*/  BSYNC B1 ;  /* 0x0000000000017941 */ /* 0x000fea0003800000 */
.L_x_3068:
        /* <DEDUP_REMOVED lines=20> */
.L_x_3070:
[----:B------:R-:W-:Y:S05]  /*0ba0*/  BSYNC B1 ;  /* 0x0000000000017941 */ /* 0x000fea0003800000 */
.L_x_3064:
[----:B------:R-:W-:Y:S05]  /*0bb0*/  BSYNC B0 ;  /* 0x0000000000007941 */ /* 0x000fea0003800000 */
.L_x_3063:
        /* <DEDUP_REMOVED lines=54> */
.L_x_3096:
        /* <DEDUP_REMOVED lines=10> */
.L_x_3071:
        /* <DEDUP_REMOVED lines=24> */
.L_x_3074:
[----:B------:R-:W-:Y:S05]  /*1140*/  BSYNC B0 ;  /* 0x0000000000007941 */ /* 0x000fea0003800000 */
.L_x_3073:
[C---:B------:R-:W-:Y:S02]  /*1150*/  ISETP.GT.U32.AND P1, PT, R4.reuse, -0x1801, PT ;  /* 0xffffe7ff0400780c */ /* 0x040fe40003f24070 */
[----:B------:R-:W-:Y:S02]  /*1160*/  IADD3 R4, R4, 0x1800, RZ ;  /* 0x0000180004047810 */ /* 0x000fe40007ffe0ff */
[----:B------:R-:W-:-:S09]  /*1170*/  IADD3 R5, R5, 0xc00, RZ ;  /* 0x00000c0005057810 */ /* 0x000fd20007ffe0ff */
[----:B------:R-:W-:Y:S05]  /*1180*/  @P1 BRA `(.L_x_3075) ;  /* 0xffffffec00f41947 */ /* 0x000fea000383ffff */
[----:B------:R-:W-:Y:S05]  /*1190*/  EXIT ;  /* 0x000000000000794d */ /* 0x000fea0003800000 */
.L_x_3072:
[----:B------:R-:W-:Y:S01]  /*11a0*/  HFMA2.MMA R14, -RZ, RZ, 0, 5.9604644775390625e-08 ;  /* 0x00000001ff0e7435 */ /* 0x000fe200000001ff */
[----:B----4-:R-:W-:Y:S02]  /*11b0*/  MOV R27, R10 ;  /* 0x0000000a001b7202 */ /* 0x010fe40000000f00 */
[----:B------:R-:W-:Y:S02]  /*11c0*/  MOV R13, 0x1f ;  /* 0x0000001f000d7802 */ /* 0x000fe40000000f00 */
[----:B------:R-:W-:-:S07]  /*11d0*/  MOV R12, 0xffffffff ;  /* 0xffffffff000c7802 */ /* 0x000fce0000000f00 */
[----:B0123--:R-:W-:Y:S05]  /*11e0*/  WARPSYNC.COLLECTIVE R12, `(.L_x_3076) ;  /* 0x000000000c087348 */ /* 0x00ffea0003c00000 */
[----:B------:R4:W0:Y:S02]  /*11f0*/  SHFL.BFLY P2, R17, R27, R14, R13 ;  /* 0x0c00000e1b117389 */ /* 0x000824000004000d */
[----:B01234-:R-:W-:Y:S01]  /*1200*/  ENDCOLLECTIVE ;  /* 0x000000000000791b */ /* 0x01ffe20003800000 */
.L_x_3076:
[----:B------:R-:W-:Y:S01]  /*1210*/  HFMA2.MMA R14, -RZ, RZ, 0, 1.1920928955078125e-07 ;  /* 0x00000002ff0e7435 */ /* 0x000fe200000001ff */
[----:B------:R-:W-:-:S05]  /*1220*/  FADD.FTZ R11, R10, R17 ;  /* 0x000000110a0b7221 */ /* 0x000fca0000010000 */
[----:B------:R-:W-:-:S07]  /*1230*/  MOV R27, R11 ;  /* 0x0000000b001b7202 */ /* 0x000fce0000000f00 */
[----:B------:R-:W-:Y:S05]  /*1240*/  WARPSYNC.COLLECTIVE R12, `(.L_x_3077) ;  /* 0x000000000c087348 */ /* 0x000fea0003c00000 */
[----:B------:R0:W1:Y:S02]  /*1250*/  SHFL.BFLY P2, R17, R27, R14, R13 ;  /* 0x0c00000e1b117389 */ /* 0x000064000004000d */
[----:B01----:R-:W-:Y:S01]  /*1260*/  ENDCOLLECTIVE ;  /* 0x000000000000791b */ /* 0x003fe20003800000 */
.L_x_3077:
[----:B------:R-:W-:Y:S01]  /*1270*/  HFMA2.MMA R14, -RZ, RZ, 0, 2.384185791015625e-07 ;  /* 0x00000004ff0e7435 */ /* 0x000fe200000001ff */
[----:B------:R-:W-:-:S05]  /*1280*/  FADD.FTZ R10, R11, R17 ;  /* 0x000000110b0a7221 */ /* 0x000fca0000010000 */
[----:B------:R-:W-:-:S07]  /*1290*/  MOV R27, R10 ;  /* 0x0000000a001b7202 */ /* 0x000fce0000000f00 */
[----:B------:R-:W-:Y:S05]  /*12a0*/  WARPSYNC.COLLECTIVE R12, `(.L_x_3078) ;  /* 0x000000000c087348 */ /* 0x000fea0003c00000 */
[----:B------:R0:W1:Y:S02]  /*12b0*/  SHFL.BFLY P2, R17, R27, R14, R13 ;  /* 0x0c00000e1b117389 */ /* 0x000064000004000d */
[----:B01----:R-:W-:Y:S01]  /*12c0*/  ENDCOLLECTIVE ;  /* 0x000000000000791b */ /* 0x003fe20003800000 */
.L_x_3078:
[----:B------:R-:W-:Y:S01]  /*12d0*/  HFMA2.MMA R14, -RZ, RZ, 0, 4.76837158203125e-07 ;  /* 0x00000008ff0e7435 */ /* 0x000fe200000001ff */
[----:B------:R-:W-:-:S05]  /*12e0*/  FADD.FTZ R19, R10, R17 ;  /* 0x000000110a137221 */ /* 0x000fca0000010000 */
[----:B------:R-:W-:-:S07]  /*12f0*/  MOV R27, R19 ;  /* 0x00000013001b7202 */ /* 0x000fce0000000f00 */
[----:B------:R-:W-:Y:S05]  /*1300*/  WARPSYNC.COLLECTIVE R12, `(.L_x_3079) ;  /* 0x000000000c087348 */ /* 0x000fea0003c00000 */
[----:B------:R0:W1:Y:S02]  /*1310*/  SHFL.BFLY P2, R17, R27, R14, R13 ;  /* 0x0c00000e1b117389 */ /* 0x000064000004000d */
[----:B01----:R-:W-:Y:S01]  /*1320*/  ENDCOLLECTIVE ;  /* 0x000000000000791b */ /* 0x003fe20003800000 */
.L_x_3079:
[----:B------:R-:W-:Y:S01]  /*1330*/  HFMA2.MMA R14, -RZ, RZ, 0, 9.5367431640625e-07 ;  /* 0x00000010ff0e7435 */ /* 0x000fe200000001ff */
[----:B------:R-:W-:-:S05]  /*1340*/  FADD.FTZ R11, R19, R17 ;  /* 0x00000011130b7221 */ /* 0x000fca0000010000 */
[----:B------:R-:W-:-:S07]  /*1350*/  MOV R27, R11 ;  /* 0x0000000b001b7202 */ /* 0x000fce0000000f00 */
[----:B------:R-:W-:Y:S05]  /*1360*/  WARPSYNC.COLLECTIVE R12, `(.L_x_3080) ;  /* 0x000000000c087348 */ /* 0x000fea0003c00000 */
[----:B------:R0:W1:Y:S02]  /*1370*/  SHFL.BFLY P2, R17, R27, R14, R13 ;  /* 0x0c00000e1b117389 */ /* 0x000064000004000d */
[----:B01----:R-:W-:Y:S01]  /*1380*/  ENDCOLLECTIVE ;  /* 0x000000000000791b */ /* 0x003fe20003800000 */
.L_x_3080:
[----:B------:R-:W-:Y:S01]  /*1390*/  HFMA2.MMA R14, -RZ, RZ, 0, 5.9604644775390625e-08 ;  /* 0x00000001ff0e7435 */ /* 0x000fe200000001ff */
[----:B------:R-:W-:Y:S01]  /*13a0*/  IMAD.MOV.U32 R27, RZ, RZ, R15 ;  /* 0x000000ffff1b7224 */ /* 0x000fe200078e000f */
[----:B------:R-:W-:-:S09]  /*13b0*/  MOV R10, R17 ;  /* 0x00000011000a7202 */ /* 0x000fd20000000f00 */
[----:B------:R-:W-:Y:S05]  /*13c0*/  WARPSYNC.COLLECTIVE R12, `(.L_x_3081) ;  /* 0x000000000c087348 */ /* 0x000fea0003c00000 */
[----:B------:R0:W1:Y:S02]  /*13d0*/  SHFL.BFLY P2, R17, R27, R14, R13 ;  /* 0x0c00000e1b117389 */ /* 0x000064000004000d */
[----:B01----:R-:W-:Y:S01]  /*13e0*/  ENDCOLLECTIVE ;  /* 0x000000000000791b */ /* 0x003fe20003800000 */
.L_x_3081:
[----:B------:R-:W-:Y:S01]  /*13f0*/  HFMA2.MMA R14, -RZ, RZ, 0, 1.1920928955078125e-07 ;  /* 0x00000002ff0e7435 */ /* 0x000fe200000001ff */
[----:B------:R-:W-:-:S05]  /*1400*/  MOV R16, R17 ;  /* 0x0000001100107202 */ /* 0x000fca0000000f00 */
[----:B------:R-:W-:-:S05]  /*1410*/  FADD.FTZ R16, R15, R16 ;  /* 0x000000100f107221 */ /* 0x000fca0000010000 */
[----:B------:R-:W-:-:S07]  /*1420*/  MOV R27, R16 ;  /* 0x00000010001b7202 */ /* 0x000fce0000000f00 */
[----:B------:R-:W-:Y:S05]  /*1430*/  WARPSYNC.COLLECTIVE R12, `(.L_x_3082) ;  /* 0x000000000c087348 */ /* 0x000fea0003c00000 */
[----:B------:R0:W1:Y:S02]  /*1440*/  SHFL.BFLY P2, R17, R27, R14, R13 ;  /* 0x0c00000e1b117389 */ /* 0x000064000004000d */
[----:B01----:R-:W-:Y:S01]  /*1450*/  ENDCOLLECTIVE ;  /* 0x000000000000791b */ /* 0x003fe20003800000 */
.L_x_3082:
[----:B------:R-:W-:Y:S01]  /*1460*/  HFMA2.MMA R14, -RZ, RZ, 0, 2.384185791015625e-07 ;  /* 0x00000004ff0e7435 */ /* 0x000fe200000001ff */
[----:B------:R-:W-:-:S05]  /*1470*/  MOV R19, R17 ;  /* 0x0000001100137202 */ /* 0x000fca0000000f00 */
[----:B------:R-:W-:-:S05]  /*1480*/  FADD.FTZ R15, R16, R19 ;  /* 0x00000013100f7221 */ /* 0x000fca0000010000 */
[----:B------:R-:W-:-:S07]  /*1490*/  MOV R27, R15 ;  /* 0x0000000f001b7202 */ /* 0x000fce0000000f00 */
[----:B------:R-:W-:Y:S05]  /*14a0*/  WARPSYNC.COLLECTIVE R12, `(.L_x_3083) ;  /* 0x000000000c087348 */ /* 0x000fea0003c00000 */
[----:B------:R0:W1:Y:S02]  /*14b0*/  SHFL.BFLY P2, R17, R27, R14, R13 ;  /* 0x0c00000e1b117389 */ /* 0x000064000004000d */
[----:B01----:R-:W-:Y:S01]  /*14c0*/  ENDCOLLECTIVE ;  /* 0x000000000000791b */ /* 0x003fe20003800000 */
.L_x_3083:
[----:B------:R-:W-:Y:S01]  /*14d0*/  HFMA2.MMA R14, -RZ, RZ, 0, 4.76837158203125e-07 ;  /* 0x00000008ff0e7435 */ /* 0x000fe200000001ff */
[----:B------:R-:W-:-:S05]  /*14e0*/  MOV R18, R17 ;  /* 0x0000001100127202 */ /* 0x000fca0000000f00 */
[----:B------:R-:W-:-:S05]  /*14f0*/  FADD.FTZ R20, R15, R18 ;  /* 0x000000120f147221 */ /* 0x000fca0000010000 */
[----:B------:R-:W-:-:S07]  /*1500*/  MOV R27, R20 ;  /* 0x00000014001b7202 */ /* 0x000fce0000000f00 */
[----:B------:R-:W-:Y:S05]  /*1510*/  WARPSYNC.COLLECTIVE R12, `(.L_x_3084) ;  /* 0x000000000c087348 */ /* 0x000fea0003c00000 */
[----:B------:R0:W1:Y:S02]  /*1520*/  SHFL.BFLY P2, R17, R27, R14, R13 ;  /* 0x0c00000e1b117389 */ /* 0x000064000004000d */
[----:B01----:R-:W-:Y:S01]  /*1530*/  ENDCOLLECTIVE ;  /* 0x000000000000791b */ /* 0x003fe20003800000 */
.L_x_3084:
[----:B------:R-:W-:Y:S01]  /*1540*/  HFMA2.MMA R14, -RZ, RZ, 0, 9.5367431640625e-07 ;  /* 0x00000010ff0e7435 */ /* 0x000fe200000001ff */
[----:B------:R-:W-:-:S05]  /*1550*/  MOV R21, R17 ;  /* 0x0000001100157202 */ /* 0x000fca0000000f00 */
[----:B------:R-:W-:-:S05]  /*1560*/  FADD.FTZ R16, R20, R21 ;  /* 0x0000001514107221 */ /* 0x000fca0000010000 */
[----:B------:R-:W-:-:S07]  /*1570*/  MOV R27, R16 ;  /* 0x00000010001b7202 */ /* 0x000fce0000000f00 */
[----:B------:R-:W-:Y:S05]  /*1580*/  WARPSYNC.COLLECTIVE R12, `(.L_x_3085) ;  /* 0x000000000c087348 */ /* 0x000fea0003c00000 */
[----:B------:R0:W1:Y:S02]  /*1590*/  SHFL.BFLY P2, R17, R27, R14, R13 ;  /* 0x0c00000e1b117389 */ /* 0x000064000004000d */
[----:B01----:R-:W-:Y:S01]  /*15a0*/  ENDCOLLECTIVE ;  /* 0x000000000000791b */ /* 0x003fe20003800000 */
.L_x_3085:
[----:B------:R-:W-:Y:S01]  /*15b0*/  HFMA2.MMA R14, -RZ, RZ, 0, 5.9604644775390625e-08 ;  /* 0x00000001ff0e7435 */ /* 0x000fe200000001ff */
[----:B------:R-:W-:Y:S02]  /*15c0*/  MOV R27, R9 ;  /* 0x00000009001b7202 */ /* 0x000fe40000000f00 */
[----:B------:R-:W-:-:S08]  /*15d0*/  MOV R15, R17 ;  /* 0x00000011000f7202 */ /* 0x000fd00000000f00 */
[----:B------:R-:W-:Y:S05]  /*15e0*/  WARPSYNC.COLLECTIVE R12, `(.L_x_3086) ;  /* 0x000000000c087348 */ /* 0x000fea0003c00000 */
[----:B------:R0:W1:Y:S02]  /*15f0*/  SHFL.BFLY P2, R17, R27, R14, R13 ;  /* 0x0c00000e1b117389 */ /* 0x000064000004000d */
[----:B01----:R-:W-:Y:S01]  /*1600*/  ENDCOLLECTIVE ;  /* 0x000000000000791b */ /* 0x003fe20003800000 */
.L_x_3086:
[----:B------:R-:W-:Y:S01]  /*1610*/  HFMA2.MMA R14, -RZ, RZ, 0, 1.1920928955078125e-07 ;  /* 0x00000002ff0e7435 */ /* 0x000fe200000001ff */
[----:B------:R-:W-:-:S05]  /*1620*/  MOV R18, R17 ;  /* 0x0000001100127202 */ /* 0x000fca0000000f00 */
[----:B------:R-:W-:-:S05]  /*1630*/  FADD.FTZ R20, R9, R18 ;  /* 0x0000001209147221 */ /* 0x000fca0000010000 */
[----:B------:R-:W-:-:S07]  /*1640*/  MOV R27, R20 ;  /* 0x00000014001b7202 */ /* 0x000fce0000000f00 */
[----:B------:R-:W-:Y:S05]  /*1650*/  WARPSYNC.COLLECTIVE R12, `(.L_x_3087) ;  /* 0x000000000c087348 */ /* 0x000fea0003c00000 */
[----:B------:R0:W1:Y:S02]  /*1660*/  SHFL.BFLY P2, R17, R27, R14, R13 ;  /* 0x0c00000e1b117389 */ /* 0x000064000004000d */
[----:B01----:R-:W-:Y:S01]  /*1670*/  ENDCOLLECTIVE ;  /* 0x000000000000791b */ /* 0x003fe20003800000 */
.L_x_3087:
[----:B------:R-:W-:Y:S01]  /*1680*/  IMAD.MOV.U32 R14, RZ, RZ, 0x4 ;  /* 0x00000004ff0e7424 */ /* 0x000fe200078e00ff */
[----:B------:R-:W-:-:S05]  /*1690*/  MOV R21, R17 ;  /* 0x0000001100157202 */ /* 0x000fca0000000f00 */
[----:B------:R-:W-:-:S05]  /*16a0*/  FADD.FTZ R9, R20, R21 ;  /* 0x0000001514097221 */ /* 0x000fca0000010000 */
[----:B------:R-:W-:-:S07]  /*16b0*/  MOV R27, R9 ;  /* 0x00000009001b7202 */ /* 0x000fce0000000f00 */
[----:B------:R-:W-:Y:S05]  /*16c0*/  WARPSYNC.COLLECTIVE R12, `(.L_x_3088) ;  /* 0x000000000c087348 */ /* 0x000fea0003c00000 */
[----:B------:R0:W1:Y:S02]  /*16d0*/  SHFL.BFLY P2, R17, R27, R14, R13 ;  /* 0x0c00000e1b117389 */ /* 0x000064000004000d */
[----:B01----:R-:W-:Y:S01]  /*16e0*/  ENDCOLLECTIVE ;  /* 0x000000000000791b */ /* 0x003fe20003800000 */
.L_x_3088:
[----:B------:R-:W-:Y:S01]  /*16f0*/  HFMA2.MMA R14, -RZ, RZ, 0, 4.76837158203125e-07 ;  /* 0x00000008ff0e7435 */ /* 0x000fe200000001ff */
[----:B------:R-:W-:-:S05]  /*1700*/  MOV R22, R17 ;  /* 0x0000001100167202 */ /* 0x000fca0000000f00 */
[----:B------:R-:W-:-:S05]  /*1710*/  FADD.FTZ R22, R9, R22 ;  /* 0x0000001609167221 */ /* 0x000fca0000010000 */
[----:B------:R-:W-:-:S07]  /*1720*/  MOV R27, R22 ;  /* 0x00000016001b7202 */ /* 0x000fce0000000f00 */
[----:B------:R-:W-:Y:S05]  /*1730*/  WARPSYNC.COLLECTIVE R12, `(.L_x_3089) ;  /* 0x000000000c087348 */ /* 0x000fea0003c00000 */
[----:B------:R0:W1:Y:S02]  /*1740*/  SHFL.BFLY P2, R17, R27, R14, R13 ;  /* 0x0c00000e1b117389 */ /* 0x000064000004000d */
[----:B01----:R-:W-:Y:S01]  /*1750*/  ENDCOLLECTIVE ;  /* 0x000000000000791b */ /* 0x003fe20003800000 */
.L_x_3089:
[----:B------:R-:W-:Y:S01]  /*1760*/  HFMA2.MMA R14, -RZ, RZ, 0, 9.5367431640625e-07 ;  /* 0x00000010ff0e7435 */ /* 0x000fe200000001ff */
[----:B------:R-:W-:-:S05]  /*1770*/  MOV R23, R17 ;  /* 0x0000001100177202 */ /* 0x000fca0000000f00 */
[----:B------:R-:W-:-:S05]  /*1780*/  FADD.FTZ R18, R22, R23 ;  /* 0x0000001716127221 */ /* 0x000fca0000010000 */
[----:B------:R-:W-:-:S07]  /*1790*/  MOV R27, R18 ;  /* 0x00000012001b7202 */ /* 0x000fce0000000f00 */
[----:B------:R-:W-:Y:S05]  /*17a0*/  WARPSYNC.COLLECTIVE R12, `(.L_x_3090) ;  /* 0x000000000c087348 */ /* 0x000fea0003c00000 */
[----:B------:R0:W1:Y:S02]  /*17b0*/  SHFL.BFLY P2, R17, R27, R14, R13 ;  /* 0x0c00000e1b117389 */ /* 0x000064000004000d */
[----:B01----:R-:W-:Y:S01]  /*17c0*/  ENDCOLLECTIVE ;  /* 0x000000000000791b */ /* 0x003fe20003800000 */
.L_x_3090:
[----:B------:R-:W-:Y:S01]  /*17d0*/  HFMA2.MMA R14, -RZ, RZ, 0, 5.9604644775390625e-08 ;  /* 0x00000001ff0e7435 */ /* 0x000fe200000001ff */
[----:B------:R-:W-:Y:S02]  /*17e0*/  MOV R27, R8 ;  /* 0x00000008001b7202 */ /* 0x000fe40000000f00 */
[----:B------:R-:W-:-:S08]  /*17f0*/  MOV R9, R17 ;  /* 0x0000001100097202 */ /* 0x000fd00000000f00 */
[----:B------:R-:W-:Y:S05]  /*1800*/  WARPSYNC.COLLECTIVE R12, `(.L_x_3091) ;  /* 0x000000000c087348 */ /* 0x000fea0003c00000 */
[----:B------:R0:W1:Y:S02]  /*1810*/  SHFL.BFLY P2, R17, R27, R14, R13 ;  /* 0x0c00000e1b117389 */ /* 0x000064000004000d */
[----:B01----:R-:W-:Y:S01]  /*1820*/  ENDCOLLECTIVE ;  /* 0x000000000000791b */ /* 0x003fe20003800000 */
.L_x_3091:
[----:B------:R-:W-:Y:S01]  /*1830*/  HFMA2.MMA R14, -RZ, RZ, 0, 1.1920928955078125e-07 ;  /* 0x00000002ff0e7435 */ /* 0x000fe200000001ff */
[----:B------:R-:W-:-:S05]  /*1840*/  MOV R19, R17 ;  /* 0x0000001100137202 */ /* 0x000fca0000000f00 */
[----:B------:R-:W-:-:S05]  /*1850*/  FADD.FTZ R23, R8, R19 ;  /* 0x0000001308177221 */ /* 0x000fca0000010000 */
[----:B------:R-:W-:-:S07]  /*1860*/  MOV R27, R23 ;  /* 0x00000017001b7202 */ /* 0x000fce0000000f00 */
[----:B------:R-:W-:Y:S05]  /*1870*/  WARPSYNC.COLLECTIVE R12, `(.L_x_3092) ;  /* 0x000000000c087348 */ /* 0x000fea0003c00000 */
[----:B------:R0:W1:Y:S02]  /*1880*/  SHFL.BFLY P2, R17, R27, R14, R13 ;  /* 0x0c00000e1b117389 */ /* 0x000064000004000d */
[----:B01----:R-:W-:Y:S01]  /*1890*/  ENDCOLLECTIVE ;  /* 0x000000000000791b */ /* 0x003fe20003800000 */
.L_x_3092:
[----:B------:R-:W-:Y:S01]  /*18a0*/  HFMA2.MMA R14, -RZ, RZ, 0, 2.384185791015625e-07 ;  /* 0x00000004ff0e7435 */ /* 0x000fe200000001ff */
[----:B------:R-:W-:-:S05]  /*18b0*/  MOV R22, R17 ;  /* 0x0000001100167202 */ /* 0x000fca0000000f00 */
[----:B------:R-:W-:-:S05]  /*18c0*/  FADD.FTZ R8, R23, R22 ;  /* 0x0000001617087221 */ /* 0x000fca0000010000 */
[----:B------:R-:W-:-:S07]  /*18d0*/  MOV R27, R8 ;  /* 0x00000008001b7202 */ /* 0x000fce0000000f00 */
[----:B------:R-:W-:Y:S05]  /*18e0*/  WARPSYNC.COLLECTIVE R12, `(.L_x_3093) ;  /* 0x000000000c087348 */ /* 0x000fea0003c00000 */
[----:B------:R0:W1:Y:S02]  /*18f0*/  SHFL.BFLY P2, R17, R27, R14, R13 ;  /* 0x0c00000e1b117389 */ /* 0x000064000004000d */
[----:B01----:R-:W-:Y:S01]  /*1900*/  ENDCOLLECTIVE ;  /* 0x000000000000791b */ /* 0x003fe20003800000 */
.L_x_3093:
[----:B------:R-:W-:Y:S01]  /*1910*/  HFMA2.MMA R14, -RZ, RZ, 0, 4.76837158203125e-07 ;  /* 0x00000008ff0e7435 */ /* 0x000fe200000001ff */
[----:B------:R-:W-:-:S05]  /*1920*/  MOV R21, R17 ;  /* 0x0000001100157202 */ /* 0x000fca0000000f00 */
[----:B------:R-:W-:-:S05]  /*1930*/  FADD.FTZ R24, R8, R21 ;  /* 0x0000001508187221 */ /* 0x000fca0000010000 */
[----:B------:R-:W-:-:S07]  /*1940*/  MOV R27, R24 ;  /* 0x00000018001b7202 */ /* 0x000fce0000000f00 */
[----:B------:R-:W-:Y:S05]  /*1950*/  WARPSYNC.COLLECTIVE R12, `(.L_x_3094) ;  /* 0x000000000c087348 */ /* 0x000fea0003c00000 */
[----:B------:R0:W1:Y:S02]  /*1960*/  SHFL.BFLY P2, R17, R27, R14, R13 ;  /* 0x0c00000e1b117389 */ /* 0x000064000004000d */
[----:B01----:R-:W-:Y:S01]  /*1970*/  ENDCOLLECTIVE ;  /* 0x000000000000791b */ /* 0x003fe20003800000 */
.L_x_3094:
[----:B------:R-:W-:Y:S01]  /*1980*/  HFMA2.MMA R14, -RZ, RZ, 0, 9.5367431640625e-07 ;  /* 0x00000010ff0e7435 */ /* 0x000fe200000001ff */
[----:B------:R-:W-:-:S05]  /*1990*/  MOV R25, R17 ;  /* 0x0000001100197202 */ /* 0x000fca0000000f00 */
[----:B------:R-:W-:-:S05]  /*19a0*/  FADD.FTZ R25, R24, R25 ;  /* 0x0000001918197221 */ /* 0x000fca0000010000 */
[----:B------:R-:W-:-:S07]  /*19b0*/  MOV R27, R25 ;  /* 0x00000019001b7202 */ /* 0x000fce0000000f00 */
[----:B------:R-:W-:Y:S05]  /*19c0*/  WARPSYNC.COLLECTIVE R12, `(.L_x_3095) ;  /* 0x000000000c087348 */ /* 0x000fea0003c00000 */
[----:B------:R0:W1:Y:S02]  /*19d0*/  SHFL.BFLY P2, R17, R27, R14, R13 ;  /* 0x0c00000e1b117389 */ /* 0x000064000004000d */
[----:B01----:R-:W-:Y:S01]  /*19e0*/  ENDCOLLECTIVE ;  /* 0x000000000000791b */ /* 0x003fe20003800000 */
.L_x_3095:
[----:B------:R-:W-:Y:S05]  /*19f0*/  BRA `(.L_x_3096) ;  /* 0xfffffff400487947 */ /* 0x000fea000383ffff */
.L_x_3097:
        /* <DEDUP_REMOVED lines=16> */
.L_x_3329:


//--------------------- .text._ZN10layer_norm31ln_parallel_residual_bwd_kernelINS_13Kernel_traitsIfffffjLj6144ELj1ELj1ELj8ELj16ENS_18Kernel_traits_baseILj6144EfffffjLj256EEEEELb1ELb1ELb0EEEvNS_9BwdParamsE --------------------------
	.section	.text._ZN10layer_norm31ln_parallel_residual_bwd_kernelINS_13Kernel_traitsIfffffjLj6144ELj1ELj1ELj8ELj16ENS_18Kernel_traits_baseILj6144EfffffjLj256EEEEELb1ELb1ELb0EEEvNS_9BwdParamsE,"ax",@progbits
	.align	128
        .global         _ZN10layer_norm31ln_parallel_residual_bwd_kernelINS_13Kernel_traitsIfffffjLj6144ELj1ELj1ELj8ELj16ENS_18Kernel_traits_baseILj6144EfffffjLj256EEEEELb1ELb1ELb0EEEvNS_9BwdParamsE
        .type           _ZN10layer_norm31ln_parallel_residual_bwd_kernelINS_13Kernel_traitsIfffffjLj6144ELj1ELj1ELj8ELj16ENS_18Kernel_traits_baseILj6144EfffffjLj256EEEEELb1ELb1ELb0EEEvNS_9BwdParamsE,@function
        .size           _ZN10layer_norm31ln_parallel_residual_bwd_kernelINS_13Kernel_traitsIfffffjLj6144ELj1ELj1ELj8ELj16ENS_18Kernel_traits_baseILj6144EfffffjLj256EEEEELb1ELb1ELb0EEEvNS_9BwdParamsE,(.L_x_3330 - _ZN10layer_norm31ln_parallel_residual_bwd_kernelINS_13Kernel_traitsIfffffjLj6144ELj1ELj1ELj8ELj16ENS_18Kernel_traits_baseILj6144EfffffjLj256EEEEELb1ELb1ELb0EEEvNS_9BwdParamsE)
        .other          _ZN10layer_norm31ln_parallel_residual_bwd_kernelINS_13Kernel_traitsIfffffjLj6144ELj1ELj1ELj8ELj16ENS_18Kernel_traits_baseILj6144EfffffjLj256EEEEELb1ELb1ELb0EEEvNS_9BwdParamsE,@"STO_CUDA_ENTRY STV_DEFAULT"
_ZN10layer_norm31ln_parallel_residual_bwd_kernelINS_13Kernel_traitsIfffffjLj6144ELj1ELj1ELj8ELj16ENS_18Kernel_traits_baseILj6144EfffffjLj256EEEEELb1ELb1ELb0EEEvNS_9BwdParamsE:
.text._ZN10layer_norm31ln_parallel_residual_bwd_kernelINS_13Kernel_traitsIfffffjLj6144ELj1ELj1ELj8ELj16ENS_18Kernel_traits_baseILj6144EfffffjLj256EEEEELb1ELb1ELb0EEEvNS_9BwdParamsE:
        /* <DEDUP_REMOVED lines=36> */
[----:B------:R-:W5:Y:S02]  /*0240*/  @P5 LDG.E.128 R128, desc[UR4][R2.64] ;  /* 0x0000000402805981 */ /* 0x000f64000c1e1d00 */
[----:B------:R-:W0:Y:S01]  /*0250*/  @P3 LDC.64 R20, c[0x0][0x260] ;  /* 0x00009800ff143b82 */ /* 0x000e220000000a00 */
[C---:B--2---:R-:W-:Y:S01]  /*0260*/  @P0 IMAD.WIDE.U32 R6, R17.reuse, 0x10, R4 ;  /* 0x0000001011060825 */ /* 0x044fe200078e0004 */
[----:B------:R-:W-:-:S04]  /*0270*/  @P0 IADD3 R17, R17, 0x100, RZ ;  /* 0x0000010011110810 */ /* 0x000fc80007ffe0ff */
[----:B------:R-:W5:Y:S01]  /*0280*/  @P0 LDG.E.128 R124, desc[UR4][R6.64] ;  /* 0x00000004067c0981 */ /* 0x000f62000c1e1d00 */
[C---:B---3--:R-:W-:Y:S01]  /*0290*/  @P1 IMAD.WIDE.U32 R8, R17.reuse, 0x10, R8 ;  /* 0x0000001011081825 */ /* 0x048fe200078e0008 */
[----:B------:R-:W2:Y:S03]  /*02a0*/  @P4 LDC.64 R22, c[0x0][0x260] ;  /* 0x00009800ff164b82 */ /* 0x000ea60000000a00 */
[----:B------:R-:W-:Y:S01]  /*02b0*/  @P1 VIADD R17, R17, 0x100 ;  /* 0x0000010011111836 */ /* 0x000fe20000000000 */
[----:B------:R-:W5:Y:S03]  /*02c0*/  @P1 LDG.E.128 R120, desc[UR4][R8.64] ;  /* 0x0000000408781981 */ /* 0x000f66000c1e1d00 */
[C---:B----4-:R-:W-:Y:S01]  /*02d0*/  @P2 IMAD.WIDE.U32 R12, R17.reuse, 0x10, R12 ;  /* 0x00000010110c2825 */ /* 0x050fe200078e000c */
[----:B------:R-:W-:-:S04]  /*02e0*/  @P2 IADD3 R17, R17, 0x100, RZ ;  /* 0x0000010011112810 */ /* 0x000fc80007ffe0ff */
[----:B------:R1:W5:Y:S01]  /*02f0*/  @P2 LDG.E.128 R116, desc[UR4][R12.64] ;  /* 0x000000040c742981 */ /* 0x000362000c1e1d00 */
[----:B0-----:R-:W-:-:S04]  /*0300*/  @P3 IMAD.WIDE.U32 R20, R17, 0x10, R20 ;  /* 0x0000001011143825 */ /* 0x001fc800078e0014 */
[----:B------:R-:W-:Y:S01]  /*0310*/  @P3 VIADD R17, R17, 0x100 ;  /* 0x0000010011113836 */ /* 0x000fe20000000000 */
[----:B------:R0:W5:Y:S01]  /*0320*/  @P3 LDG.E.128 R112, desc[UR4][R20.64] ;  /* 0x0000000414703981 */ /* 0x000162000c1e1d00 */
[----:B-1----:R-:W-:Y:S02]  /*0330*/  LEA.HI R12, R16, UR6, RZ, 0x18 ;  /* 0x00000006100c7c11 */ /* 0x002fe4000f8fc0ff */
        /* <DEDUP_REMOVED lines=29> */
[----:B------:R-:W-:Y:S01]  /*0510*/  HFMA2.MMA R148, -RZ, RZ, 0, 5.9604644775390625e-08 ;  /* 0x00000001ff947435 */ /* 0x000fe200000001ff */
[----:B------:R-:W-:-:S10]  /*0520*/  IMAD.MOV.U32 R105, RZ, RZ, RZ ;  /* 0x000000ffff697224 */ /* 0x000fd400078e00ff */
.L_x_3124:
        /* <DEDUP_REMOVED lines=15> */
[----:B-1----:R-:W-:Y:S06]  /*0620*/  @!P4 BRA `(.L_x_3100) ;  /* 0x0000000000d4c947 */ /* 0x002fec0003800000 */
[----:B------:R-:W-:Y:S01]  /*0630*/  ISETP.NE.U32.AND P4, PT, RZ, UR14, PT ;  /* 0x0000000eff007c0c */ /* 0x000fe2000bf85070 */
[----:B------:R-:W1:Y:S01]  /*0640*/  LDC.64 R144, c[0x0][0x2b8] ;  /* 0x0000ae00ff907b82 */ /* 0x000e620000000a00 */
[C---:B------:R-:W-:Y:S02]  /*0650*/  SHF.L.U32 R153, R10.reuse, 0x2, RZ ;  /* 0x000000020a997819 */ /* 0x040fe400000006ff */
[----:B------:R-:W-:Y:S02]  /*0660*/  ISETP.NE.AND.EX P4, PT, RZ, UR15, PT, P4 ;  /* 0x0000000fff007c0c */ /* 0x000fe4000bf85340 */
[----:B------:R-:W-:-:S11]  /*0670*/  SHF.L.U64.HI R8, R10, 0x2, RZ ;  /* 0x000000020a087819 */ /* 0x000fd600000102ff */
[----:B------:R-:W2:Y:S02]  /*0680*/  @P4 LDC.64 R154, c[0x0][0x248] ;  /* 0x00009200ff9a4b82 */ /* 0x000ea40000000a00 */
[----:B--2---:R-:W-:-:S05]  /*0690*/  @P4 IADD3 R154, P5, R153, R154, RZ ;  /* 0x0000009a999a4210 */ /* 0x004fca0007fbe0ff */
[----:B------:R-:W-:Y:S01]  /*06a0*/  @P4 IMAD.X R155, R8, 0x1, R155, P5 ;  /* 0x00000001089b4824 */ /* 0x000fe200028e069b */
[----:B------:R-:W-:-:S04]  /*06b0*/  IADD3 R152, P5, R153, UR12, RZ ;  /* 0x0000000c99987c10 */ /* 0x000fc8000ffbe0ff */
[----:B------:R2:W5:Y:S01]  /*06c0*/  @P4 LDG.E R9, desc[UR4][R154.64] ;  /* 0x000000049a094981 */ /* 0x000562000c1e1900 */
[C---:B------:R-:W-:Y:S01]  /*06d0*/  LEA R140, P4, R10.reuse, UR10, 0x4 ;  /* 0x0000000a0a8c7c11 */ /* 0x040fe2000f8820ff */
[----:B-1----:R-:W-:Y:S01]  /*06e0*/  IMAD.WIDE.U32 R144, R10, 0x10, R144 ;  /* 0x000000100a907825 */ /* 0x002fe200078e0090 */
[----:B------:R-:W-:Y:S02]  /*06f0*/  IADD3.X R153, R8, UR13, RZ, P5, !PT ;  /* 0x0000000d08997c10 */ /* 0x000fe4000affe4ff */
[----:B------:R-:W-:-:S03]  /*0700*/  LEA.HI.X R141, R10, UR11, RZ, 0x4, P4 ;  /* 0x0000000b0a8d7c11 */ /* 0x000fc6000a0f24ff */
[----:B------:R-:W3:Y:S04]  /*0710*/  LDG.E.128 R144, desc[UR4][R144.64] ;  /* 0x0000000490907981 */ /* 0x000ee8000c1e1d00 */
[----:B------:R-:W4:Y:S04]  /*0720*/  LDG.E.128 R140, desc[UR4][R140.64] ;  /* 0x000000048c8c7981 */ /* 0x000f28000c1e1d00 */
[----:B------:R1:W5:Y:S01]  /*0730*/  LDG.E R8, desc[UR4][R152.64] ;  /* 0x0000000498087981 */ /* 0x000362000c1e1900 */
[----:B------:R-:W-:-:S04]  /*0740*/  ISETP.NE.U32.AND P4, PT, RZ, UR8, PT ;  /* 0x00000008ff007c0c */ /* 0x000fc8000bf85070 */
[----:B------:R-:W-:-:S13]  /*0750*/  ISETP.NE.AND.EX P4, PT, RZ, UR9, PT, P4 ;  /* 0x00000009ff007c0c */ /* 0x000fda000bf85340 */
[----:B------:R-:W-:-:S04]  /*0760*/  @P4 LEA R150, P5, R10, UR8, 0x4 ;  /* 0x000000080a964c11 */ /* 0x000fc8000f8a20ff */
[----:B------:R-:W-:-:S05]  /*0770*/  @P4 LEA.HI.X R151, R10, UR9, RZ, 0x4, P5 ;  /* 0x000000090a974c11 */ /* 0x000fca000a8f24ff */
[----:B------:R1:W5:Y:S01]  /*0780*/  @P4 LDG.E.128 R56, desc[UR4][R150.64] ;  /* 0x0000000496384981 */ /* 0x000362000c1e1d00 */
[----:B0-----:R-:W-:-:S04]  /*0790*/  ISETP.NE.AND P4, PT, R13, RZ, PT ;  /* 0x000000ff0d00720c */ /* 0x001fc80003f85270 */
[----:B--2--5:R-:W-:Y:S01]  /*07a0*/  FSEL R154, R149, RZ, !P4 ;  /* 0x000000ff959a7208 */ /* 0x024fe20006000000 */
[----:B---3--:R-:W-:-:S04]  /*07b0*/  FMUL.FTZ R166, R128, R144 ;  /* 0x0000009080a67220 */ /* 0x008fc80000410000 */
[--C-:B----4-:R-:W-:Y:S01]  /*07c0*/  FADD.FTZ R3, R140, -R154.reuse ;  /* 0x8000009a8c037221 */ /* 0x110fe20000010000 */
[----:B------:R-:W-:-:S03]  /*07d0*/  FADD.FTZ R155, R141, -R154 ;  /* 0x8000009a8d9b7221 */ /* 0x000fc60000010000 */
[----:B------:R-:W-:Y:S01]  /*07e0*/  FMUL.FTZ R3, R32, R3 ;  /* 0x0000000320037220 */ /* 0x000fe20000410000 */
[----:B------:R-:W-:Y:S01]  /*07f0*/  FMUL.FTZ R175, R129, R145 ;  /* 0x0000009181af7220 */ /* 0x000fe20000410000 */
[----:B------:R-:W-:Y:S01]  /*0800*/  FADD.FTZ R140, RZ, R166 ;  /* 0x000000a6ff8c7221 */ /* 0x000fe20000010000 */
[--C-:B------:R-:W-:Y:S01]  /*0810*/  FADD.FTZ R173, R142, -R154.reuse ;  /* 0x8000009a8ead7221 */ /* 0x100fe20000010000 */
[----:B------:R-:W-:Y:S01]  /*0820*/  FMUL.FTZ R160, R32, R155 ;  /* 0x0000009b20a07220 */ /* 0x000fe20000410000 */
[----:B------:R-:W-:Y:S01]  /*0830*/  FFMA.FTZ R141, R3, R166, RZ ;  /* 0x000000a6038d7223 */ /* 0x000fe200000100ff */
[----:B------:R-:W-:Y:S01]  /*0840*/  FADD.FTZ R185, R143, -R154 ;  /* 0x8000009a8fb97221 */ /* 0x000fe20000010000 */
        /* <DEDUP_REMOVED lines=18> */
[----:B-1----:R-:W-:-:S07]  /*0970*/  FFMA.FTZ R154, R192, R168, R141 ;  /* 0x000000a8c09a7223 */ /* 0x002fce000001008d */
.L_x_3100:
[----:B------:R-:W-:Y:S05]  /*0980*/  BSYNC B0 ;  /* 0x0000000000007941 */ /* 0x000fea0003800000 */
.L_x_3099:
[----:B------:R-:W-:Y:S04]  /*0990*/  BSSY B0, `(.L_x_3101) ;  /* 0x0000037000007945 */ /* 0x000fe80003800000 */
[----:B------:R-:W-:Y:S05]  /*09a0*/  @!P0 BRA `(.L_x_3102) ;  /* 0x0000000000d48947 */ /* 0x000fea0003800000 */
[----:B------:R-:W-:Y:S01]  /*09b0*/  ISETP.NE.U32.AND P4, PT, RZ, UR14, PT ;  /* 0x0000000eff007c0c */ /* 0x000fe2000bf85070 */
[C---:B------:R-:W-:Y:S01]  /*09c0*/  IMAD.SHL.U32 R153, R185.reuse, 0x4, RZ ;  /* 0x00000004b9997824 */ /* 0x040fe200078e00ff */
[----:B------:R-:W1:Y:S01]  /*09d0*/  LDC.64 R140, c[0x0][0x2b8] ;  /* 0x0000ae00ff8c7b82 */ /* 0x000e620000000a00 */
[----:B------:R-:W-:Y:S02]  /*09e0*/  SHF.L.U64.HI R6, R185, 0x2, RZ ;  /* 0x00000002b9067819 */ /* 0x000fe400000102ff */
[----:B------:R-:W-:-:S13]  /*09f0*/  ISETP.NE.AND.EX P4, PT, RZ, UR15, PT, P4 ;  /* 0x0000000fff007c0c */ /* 0x000fda000bf85340 */
[----:B------:R-:W2:Y:S02]  /*0a00*/  @P4 LDC.64 R170, c[0x0][0x248] ;  /* 0x00009200ffaa4b82 */ /* 0x000ea40000000a00 */
[----:B--2---:R-:W-:-:S04]  /*0a10*/  @P4 IADD3 R170, P5, R153, R170, RZ ;  /* 0x000000aa99aa4210 */ /* 0x004fc80007fbe0ff */
[----:B------:R-:W-:Y:S01]  /*0a20*/  @P4 IADD3.X R171, R6, R171, RZ, P5, !PT ;  /* 0x000000ab06ab4210 */ /* 0x000fe20002ffe4ff */
[----:B-1----:R-:W-:Y:S01]  /*0a30*/  IMAD.WIDE.U32 R140, R185, 0x10, R140 ;  /* 0x00000010b98c7825 */ /* 0x002fe200078e008c */
[----:B------:R-:W-:-:S03]  /*0a40*/  IADD3 R152, P5, R153, UR12, RZ ;  /* 0x0000000c99987c10 */ /* 0x000fc6000ffbe0ff */
[----:B------:R1:W5:Y:S01]  /*0a50*/  @P4 LDG.E R7, desc[UR4][R170.64] ;  /* 0x00000004aa074981 */ /* 0x000362000c1e1900 */
[C---:B------:R-:W-:Y:S02]  /*0a60*/  LEA R144, P4, R185.reuse, UR10, 0x4 ;  /* 0x0000000ab9907c11 */ /* 0x040fe4000f8820ff */
[----:B------:R-:W-:Y:S01]  /*0a70*/  IADD3.X R153, R6, UR13, RZ, P5, !PT ;  /* 0x0000000d06997c10 */ /* 0x000fe2000affe4ff */
[----:B------:R-:W2:Y:S01]  /*0a80*/  LDG.E.128 R140, desc[UR4][R140.64] ;  /* 0x000000048c8c7981 */ /* 0x000ea2000c1e1d00 */
[----:B------:R-:W-:-:S03]  /*0a90*/  LEA.HI.X R145, R185, UR11, RZ, 0x4, P4 ;  /* 0x0000000bb9917c11 */ /* 0x000fc6000a0f24ff */
[----:B------:R3:W5:Y:S04]  /*0aa0*/  LDG.E R6, desc[UR4][R152.64] ;  /* 0x0000000498067981 */ /* 0x000768000c1e1900 */
[----:B------:R-:W4:Y:S01]  /*0ab0*/  LDG.E.128 R144, desc[UR4][R144.64] ;  /* 0x0000000490907981 */ /* 0x000f22000c1e1d00 */
[----:B------:R-:W-:-:S04]  /*0ac0*/  ISETP.NE.U32.AND P4, PT, RZ, UR8, PT ;  /* 0x00000008ff007c0c */ /* 0x000fc8000bf85070 */
[----:B------:R-:W-:-:S13]  /*0ad0*/  ISETP.NE.AND.EX P4, PT, RZ, UR9, PT, P4 ;  /* 0x00000009ff007c0c */ /* 0x000fda000bf85340 */
[----:B------:R-:W-:-:S04]  /*0ae0*/  @P4 LEA R150, P5, R185, UR8, 0x4 ;  /* 0x00000008b9964c11 */ /* 0x000fc8000f8a20ff */
[----:B------:R-:W-:-:S05]  /*0af0*/  @P4 LEA.HI.X R151, R185, UR9, RZ, 0x4, P5 ;  /* 0x00000009b9974c11 */ /* 0x000fca000a8f24ff */
[----:B------:R3:W5:Y:S01]  /*0b00*/  @P4 LDG.E.128 R52, desc[UR4][R150.64] ;  /* 0x0000000496344981 */ /* 0x000762000c1e1d00 */
[----:B0-----:R-:W-:-:S04]  /*0b10*/  ISETP.NE.AND P4, PT, R13, RZ, PT ;  /* 0x000000ff0d00720c */ /* 0x001fc80003f85270 */
[----:B-----5:R-:W-:Y:S01]  /*0b20*/  FSEL R30, R149, RZ, !P4 ;  /* 0x000000ff951e7208 */ /* 0x020fe20006000000 */
[----:B------:R-:W-:Y:S02]  /*0b30*/  VIADD R185, R185, 0x100 ;  /* 0x00000100b9b97836 */ /* 0x000fe40000000000 */
[----:B--2---:R-:W-:Y:S02]  /*0b40*/  FMUL.FTZ R164, R124, R140 ;  /* 0x0000008c7ca47220 */ /* 0x004fe40000410000 */
[C---:B----4-:R-:W-:Y:S01]  /*0b50*/  FADD.FTZ R29, -R30.reuse, R144 ;  /* 0x000000901e1d7221 */ /* 0x050fe20000010100 */
[C---:B------:R-:W-:Y:S01]  /*0b60*/  FADD.FTZ R169, -R30.reuse, R145 ;  /* 0x000000911ea97221 */ /* 0x040fe20000010100 */
[C---:B------:R-:W-:Y:S01]  /*0b70*/  FADD.FTZ R187, -R30.reuse, R146 ;  /* 0x000000921ebb7221 */ /* 0x040fe20000010100 */
[----:B------:R-:W-:Y:S01]  /*0b80*/  FADD.FTZ R147, -R30, R147 ;  /* 0x000000931e937221 */ /* 0x000fe20000010100 */
[C---:B------:R-:W-:Y:S01]  /*0b90*/  FMUL.FTZ R29, R32.reuse, R29 ;  /* 0x0000001d201d7220 */ /* 0x040fe20000410000 */
[----:B------:R-:W-:Y:S01]  /*0ba0*/  FMUL.FTZ R30, R32, R169 ;  /* 0x000000a9201e7220 */ /* 0x000fe20000410000 */
[----:B------:R-:W-:Y:S01]  /*0bb0*/  FADD.FTZ R76, R76, R140 ;  /* 0x0000008c4c4c7221 */ /* 0x000fe20000010000 */
[----:B------:R-:W-:Y:S01]  /*0bc0*/  FADD.FTZ R77, R77, R141 ;  /* 0x0000008d4d4d7221 */ /* 0x000fe20000010000 */
[----:B------:R-:W-:Y:S01]  /*0bd0*/  FFMA.FTZ R100, R140, R29, R100 ;  /* 0x0000001d8c647223 */ /* 0x000fe20000010064 */
[----:B------:R-:W-:Y:S01]  /*0be0*/  FFMA.FTZ R101, R141, R30, R101 ;  /* 0x0000001e8d657223 */ /* 0x000fe20000010065 */
[----:B-1----:R-:W-:Y:S01]  /*0bf0*/  FMUL.FTZ R171, R125, R141 ;  /* 0x0000008d7dab7220 */ /* 0x002fe20000410000 */
        /* <DEDUP_REMOVED lines=16> */
.L_x_3102:
[----:B------:R-:W-:Y:S05]  /*0d00*/  BSYNC B0 ;  /* 0x0000000000007941 */ /* 0x000fea0003800000 */
.L_x_3101:
[----:B------:R-:W-:Y:S04]  /*0d10*/  BSSY B0, `(.L_x_3103) ;  /* 0x0000037000007945 */ /* 0x000fe80003800000 */
[----:B------:R-:W-:Y:S05]  /*0d20*/  @!P1 BRA `(.L_x_3104) ;  /* 0x0000000000d49947 */ /* 0x000fea0003800000 */
        /* <DEDUP_REMOVED lines=11> */
[C---:B-1----:R-:W-:Y:S01]  /*0de0*/  IMAD.WIDE.U32 R140, R185.reuse, 0x10, R140 ;  /* 0x00000010b98c7825 */ /* 0x042fe200078e008c */
        /* <DEDUP_REMOVED lines=11> */
[----:B-----5:R-:W-:Y:S02]  /*0ea0*/  FSEL R28, R149, RZ, !P4 ;  /* 0x000000ff951c7208 */ /* 0x020fe40006000000 */
[----:B------:R-:W-:-:S03]  /*0eb0*/  IADD3 R185, R185, 0x100, RZ ;  /* 0x00000100b9b97810 */ /* 0x000fc60007ffe0ff */
[C---:B----4-:R-:W-:Y:S01]  /*0ec0*/  FADD.FTZ R27, -R28.reuse, R144 ;  /* 0x000000901c1b7221 */ /* 0x050fe20000010100 */
[C---:B------:R-:W-:Y:S01]  /*0ed0*/  FADD.FTZ R165, -R28.reuse, R145 ;  /* 0x000000911ca57221 */ /* 0x040fe20000010100 */
[C---:B--2---:R-:W-:Y:S01]  /*0ee0*/  FADD.FTZ R177, -R28.reuse, R146 ;  /* 0x000000921cb17221 */ /* 0x044fe20000010100 */
[----:B------:R-:W-:Y:S01]  /*0ef0*/  FADD.FTZ R147, -R28, R147 ;  /* 0x000000931c937221 */ /* 0x000fe20000010100 */
        /* <DEDUP_REMOVED lines=24> */
.L_x_3104:
[----:B------:R-:W-:Y:S05]  /*1080*/  BSYNC B0 ;  /* 0x0000000000007941 */ /* 0x000fea0003800000 */
.L_x_3103:
        /* <DEDUP_REMOVED lines=28> */
[C---:B---3--:R-:W-:Y:S01]  /*1250*/  FADD.FTZ R25, -R26.reuse, R144 ;  /* 0x000000901a197221 */ /* 0x048fe20000010100 */
        /* <DEDUP_REMOVED lines=26> */
.L_x_3106:
[----:B------:R-:W-:Y:S05]  /*1400*/  BSYNC B0 ;  /* 0x0000000000007941 */ /* 0x000fea0003800000 */
.L_x_3105:
        /* <DEDUP_REMOVED lines=28> */
[C---:B--2---:R-:W-:Y:S01]  /*15d0*/  FADD.FTZ R157, -R24.reuse, R145 ;  /* 0x00000091189d7221 */ /* 0x044fe20000010100 */
[C---:B------:R-:W-:Y:S01]  /*15e0*/  FADD.FTZ R181, -R24.reuse, R146 ;  /* 0x0000009218b57221 */ /* 0x040fe20000010100 */
        /* <DEDUP_REMOVED lines=25> */
.L_x_3108:
[----:B------:R-:W-:Y:S05]  /*1780*/  BSYNC B0 ;  /* 0x0000000000007941 */ /* 0x000fea0003800000 */
.L_x_3107:
[----:B------:R-:W-:Y:S01]  /*1790*/  ISETP.NE.AND P4, PT, R19, RZ, PT ;  /* 0x000000ff1300720c */ /* 0x000fe20003f85270 */
[----:B------:R-:W-:-:S12]  /*17a0*/  BSSY B0, `(.L_x_3109) ;  /* 0x0000036000007945 */ /* 0x000fd80003800000 */
[----:B------:R-:W-:Y:S05]  /*17b0*/  @!P4 BRA `(.L_x_3110) ;  /* 0x0000000000d0c947 */ /* 0x000fea0003800000 */
[C---:B------:R-:W-:Y:S01]  /*17c0*/  LEA R144, P4, R185.reuse, UR10, 0x4 ;  /* 0x0000000ab9907c11 */ /* 0x040fe2000f8820ff */
[----:B------:R-:W1:Y:S01]  /*17d0*/  LDC.64 R140, c[0x0][0x2b8] ;  /* 0x0000ae00ff8c7b82 */ /* 0x000e620000000a00 */
[C---:B------:R-:W-:Y:S01]  /*17e0*/  IMAD.SHL.U32 R151, R185.reuse, 0x4, RZ ;  /* 0x00000004b9977824 */ /* 0x040fe200078e00ff */
[----:B------:R-:W-:Y:S02]  /*17f0*/  SHF.R.U32.HI R20, RZ, 0x1e, R185 ;  /* 0x0000001eff147819 */ /* 0x000fe400000116b9 */
[----:B------:R-:W-:Y:S02]  /*1800*/  LEA.HI.X R145, R185, UR11, RZ, 0x4, P4 ;  /* 0x0000000bb9917c11 */ /* 0x000fe4000a0f24ff */
[----:B------:R-:W-:-:S04]  /*1810*/  ISETP.NE.U32.AND P4, PT, RZ, UR8, PT ;  /* 0x00000008ff007c0c */ /* 0x000fc8000bf85070 */
[----:B------:R-:W-:Y:S01]  /*1820*/  ISETP.NE.AND.EX P4, PT, RZ, UR9, PT, P4 ;  /* 0x00000009ff007c0c */ /* 0x000fe2000bf85340 */
[----:B------:R-:W2:-:S12]  /*1830*/  LDG.E.128 R144, desc[UR4][R144.64] ;  /* 0x0000000490907981 */ /* 0x000e98000c1e1d00 */
[----:B------:R-:W-:-:S04]  /*1840*/  @P4 LEA R152, P5, R185, UR8, 0x4 ;  /* 0x00000008b9984c11 */ /* 0x000fc8000f8a20ff */
[C---:B------:R-:W-:Y:S02]  /*1850*/  @P4 LEA.HI.X R153, R185.reuse, UR9, RZ, 0x4, P5 ;  /* 0x00000009b9994c11 */ /* 0x040fe4000a8f24ff */
[----:B------:R-:W-:Y:S01]  /*1860*/  ISETP.NE.U32.AND P5, PT, RZ, UR14, PT ;  /* 0x0000000eff007c0c */ /* 0x000fe2000bfa5070 */
[----:B-1----:R-:W-:Y:S02]  /*1870*/  IMAD.WIDE.U32 R140, R185, 0x10, R140 ;  /* 0x00000010b98c7825 */ /* 0x002fe400078e008c */
[----:B------:R-:W5:Y:S01]  /*1880*/  @P4 LDG.E.128 R36, desc[UR4][R152.64] ;  /* 0x0000000498244981 */ /* 0x000f62000c1e1d00 */
[----:B------:R-:W-:-:S03]  /*1890*/  ISETP.NE.AND.EX P5, PT, RZ, UR15, PT, P5 ;  /* 0x0000000fff007c0c */ /* 0x000fc6000bfa5350 */
[----:B------:R-:W3:Y:S10]  /*18a0*/  LDG.E.128 R140, desc[UR4][R140.64] ;  /* 0x000000048c8c7981 */ /* 0x000ef4000c1e1d00 */
[----:B------:R-:W1:Y:S01]  /*18b0*/  @P5 LDC.64 R34, c[0x0][0x248] ;  /* 0x00009200ff225b82 */ /* 0x000e620000000a00 */
[----:B------:R-:W-:-:S02]  /*18c0*/  IADD3 R150, P4, R151, UR12, RZ ;  /* 0x0000000c97967c10 */ /* 0x000fc4000ff9e0ff */
[----:B-1----:R-:W-:Y:S02]  /*18d0*/  @P5 IADD3 R34, P6, R151, R34, RZ ;  /* 0x0000002297225210 */ /* 0x002fe40007fde0ff */
[C---:B------:R-:W-:Y:S02]  /*18e0*/  IADD3.X R151, R20.reuse, UR13, RZ, P4, !PT ;  /* 0x0000000d14977c10 */ /* 0x040fe4000a7fe4ff */
[----:B------:R-:W-:-:S03]  /*18f0*/  @P5 IADD3.X R35, R20, R35, RZ, P6, !PT ;  /* 0x0000002314235210 */ /* 0x000fc600037fe4ff */
[----:B------:R-:W5:Y:S01]  /*1900*/  LDG.E R20, desc[UR4][R150.64] ;  /* 0x0000000496147981 */ /* 0x000f62000c1e1900 */
[----:B0-----:R-:W-:-:S03]  /*1910*/  ISETP.NE.AND P4, PT, R13, RZ, PT ;  /* 0x000000ff0d00720c */ /* 0x001fc60003f85270 */
[----:B------:R3:W5:Y:S02]  /*1920*/  @P5 LDG.E R21, desc[UR4][R34.64] ;  /* 0x0000000422155981 */ /* 0x000764000c1e1900 */
[----:B-----5:R-:W-:-:S05]  /*1930*/  FSEL R22, R149, RZ, !P4 ;  /* 0x000000ff95167208 */ /* 0x020fca0006000000 */
[C---:B--2---:R-:W-:Y:S01]  /*1940*/  FADD.FTZ R31, -R22.reuse, R144 ;  /* 0x00000090161f7221 */ /* 0x044fe20000010100 */
[C---:B------:R-:W-:Y:S01]  /*1950*/  FADD.FTZ R33, -R22.reuse, R145 ;  /* 0x0000009116217221 */ /* 0x040fe20000010100 */
[C---:B------:R-:W-:Y:S01]  /*1960*/  FADD.FTZ R149, -R22.reuse, R146 ;  /* 0x0000009216957221 */ /* 0x040fe20000010100 */
[----:B------:R-:W-:Y:S01]  /*1970*/  FADD.FTZ R147, -R22, R147 ;  /* 0x0000009316937221 */ /* 0x000fe20000010100 */
[C---:B------:R-:W-:Y:S01]  /*1980*/  FMUL.FTZ R31, R32.reuse, R31 ;  /* 0x0000001f201f7220 */ /* 0x040fe20000410000 */
        /* <DEDUP_REMOVED lines=22> */
[----:B------:R-:W-:-:S07]  /*1af0*/  FFMA.FTZ R154, R190, R183, R141 ;  /* 0x000000b7be9a7223 */ /* 0x000fce000001008d */
.L_x_3110:
[----:B------:R-:W-:Y:S05]  /*1b00*/  BSYNC B0 ;  /* 0x0000000000007941 */ /* 0x000fea0003800000 */
.L_x_3109:
[----:B------:R-:W-:Y:S01]  /*1b10*/  LOP3.LUT P4, RZ, R148, 0xff, RZ, 0xc0, !PT ;  /* 0x000000ff94ff7812 */ /* 0x000fe2000788c0ff */
[----:B------:R-:W-:Y:S01]  /*1b20*/  UMOV UR20, 0xffffffff ;  /* 0xffffffff00147882 */ /* 0x000fe20000000000 */
[----:B------:R-:W-:Y:S02]  /*1b30*/  SHF.R.U32.HI R140, RZ, 0x5, R16 ;  /* 0x00000005ff8c7819 */ /* 0x000fe40000011610 */
[----:B------:R-:W-:Y:S02]  /*1b40*/  LOP3.LUT P5, RZ, R16, 0x1f, RZ, 0xc0, !PT ;  /* 0x0000001f10ff7812 */ /* 0x000fe400078ac0ff */
[----:B------:R-:W-:-:S07]  /*1b50*/  LOP3.LUT R141, R140, 0x7fffff8, RZ, 0xc0, !PT ;  /* 0x07fffff88c8d7812 */ /* 0x000fce00078ec0ff */
[----:B------:R-:W-:Y:S01]  /*1b60*/  @!P4 VIADD R141, R141, 0x8 ;  /* 0x000000088d8dc836 */ /* 0x000fe20000000000 */
        /* <DEDUP_REMOVED lines=19> */
.L_x_3135:
        /* <DEDUP_REMOVED lines=17> */
[----:B------:R-:W4:Y:S01]  /*1db0*/  LDS.128 R152, [R187+0x6030] ;  /* 0x00603000bb987984 */ /* 0x000f220000000c00 */
        /* <DEDUP_REMOVED lines=19> */
[----:B0-----:R-:W-:-:S04]  /*1ef0*/  ISETP.NE.AND P5, PT, R13, RZ, PT ;  /* 0x000000ff0d00720c */ /* 0x001fc80003fa5270 */
        /* <DEDUP_REMOVED lines=59> */
[----:B0-----:R-:W-:-:S04]  /*22b0*/  IMAD.WIDE.U32 R146, R10, 0x10, R146 ;  /* 0x000000100a927825 */ /* 0x001fc800078e0092 */
[----:B------:R-:W-:Y:S01]  /*22c0*/  VIADD R10, R10, 0x100 ;  /* 0x000001000a0a7836 */ /* 0x000fe20000000000 */
[----:B------:R1:W-:Y:S04]  /*22d0*/  STG.E.128 desc[UR4][R146.64], R140 ;  /* 0x0000008c92007986 */ /* 0x0003e8000c101d04 */
[----:B------:R1:W-:Y:S02]  /*22e0*/  @P5 STG.E.128 desc[UR4][R144.64], R136 ;  /* 0x0000008890005986 */ /* 0x0003e4000c101d04 */
.L_x_3113:
[----:B------:R-:W-:Y:S05]  /*22f0*/  BSYNC B0 ;  /* 0x0000000000007941 */ /* 0x000fea0003800000 */
.L_x_3112:
[----:B------:R-:W-:Y:S04]  /*2300*/  BSSY B0, `(.L_x_3114) ;  /* 0x0000042000007945 */ /* 0x000fe80003800000 */
[----:B------:R-:W-:Y:S05]  /*2310*/  @!P0 BRA `(.L_x_3115) ;  /* 0x0000000400008947 */ /* 0x000fea0003800000 */
[----:B0-----:R-:W-:-:S04]  /*2320*/  ISETP.NE.AND P5, PT, R13, RZ, PT ;  /* 0x000000ff0d00720c */ /* 0x001fc80003fa5270 */
[----:B-1----:R-:W-:Y:S02]  /*2330*/  FSEL R142, R148, RZ, !P5 ;  /* 0x000000ff948e7208 */ /* 0x002fe40006800000 */
        /* <DEDUP_REMOVED lines=58> */
[C---:B0-----:R-:W-:Y:S01]  /*26e0*/  IMAD.WIDE.U32 R146, R10.reuse, 0x10, R146 ;  /* 0x000000100a927825 */ /* 0x041fe200078e0092 */
[----:B------:R-:W-:-:S04]  /*26f0*/  IADD3 R10, R10, 0x100, RZ ;  /* 0x000001000a0a7810 */ /* 0x000fc80007ffe0ff */
[----:B------:R2:W-:Y:S04]  /*2700*/  STG.E.128 desc[UR4][R146.64], R140 ;  /* 0x0000008c92007986 */ /* 0x0005e8000c101d04 */
[----:B------:R2:W-:Y:S02]  /*2710*/  @P5 STG.E.128 desc[UR4][R144.64], R136 ;  /* 0x0000008890005986 */ /* 0x0005e4000c101d04 */
.L_x_3115:
[----:B------:R-:W-:Y:S05]  /*2720*/  BSYNC B0 ;  /* 0x0000000000007941 */ /* 0x000fea0003800000 */
.L_x_3114:
[----:B------:R-:W-:Y:S04]  /*2730*/  BSSY B0, `(.L_x_3116) ;  /* 0x0000042000007945 */ /* 0x000fe80003800000 */
[----:B------:R-:W-:Y:S05]  /*2740*/  @!P1 BRA `(.L_x_3117) ;  /* 0x0000000400009947 */ /* 0x000fea0003800000 */
[----:B0-----:R-:W-:-:S04]  /*2750*/  ISETP.NE.AND P5, PT, R13, RZ, PT ;  /* 0x000000ff0d00720c */ /* 0x001fc80003fa5270 */
[----:B-12---:R-:W-:Y:S02]  /*2760*/  FSEL R142, R148, RZ, !P5 ;  /* 0x000000ff948e7208 */ /* 0x006fe40006800000 */
        /* <DEDUP_REMOVED lines=62> */
.L_x_3117:
[----:B------:R-:W-:Y:S05]  /*2b50*/  BSYNC B0 ;  /* 0x0000000000007941 */ /* 0x000fea0003800000 */
.L_x_3116:
[----:B------:R-:W-:Y:S04]  /*2b60*/  BSSY B0, `(.L_x_3118) ;  /* 0x0000042000007945 */ /* 0x000fe80003800000 */
[----:B------:R-:W-:Y:S05]  /*2b70*/  @!P2 BRA `(.L_x_3119) ;  /* 0x000000040000a947 */ /* 0x000fea0003800000 */
[----:B0-----:R-:W-:-:S04]  /*2b80*/  ISETP.NE.AND P5, PT, R13, RZ, PT ;  /* 0x000000ff0d00720c */ /* 0x001fc80003fa5270 */
[----:B-123--:R-:W-:Y:S02]  /*2b90*/  FSEL R142, R148, RZ, !P5 ;  /* 0x000000ff948e7208 */ /* 0x00efe40006800000 */
        /* <DEDUP_REMOVED lines=62> */
.L_x_3119:
[----:B------:R-:W-:Y:S05]  /*2f80*/  BSYNC B0 ;  /* 0x0000000000007941 */ /* 0x000fea0003800000 */
.L_x_3118:
[----:B------:R-:W-:Y:S04]  /*2f90*/  BSSY B0, `(.L_x_3120) ;  /* 0x0000042000007945 */ /* 0x000fe80003800000 */
[----:B------:R-:W-:Y:S05]  /*2fa0*/  @!P3 BRA `(.L_x_3121) ;  /* 0x000000040000b947 */ /* 0x000fea0003800000 */
[----:B0-----:R-:W-:-:S04]  /*2fb0*/  ISETP.NE.AND P5, PT, R13, RZ, PT ;  /* 0x000000ff0d00720c */ /* 0x001fc80003fa5270 */
[----:B-1234-:R-:W-:Y:S02]  /*2fc0*/  FSEL R142, R148, RZ, !P5 ;  /* 0x000000ff948e7208 */ /* 0x01efe40006800000 */
        /* <DEDUP_REMOVED lines=62> */
.L_x_3121:
[----:B------:R-:W-:Y:S05]  /*33b0*/  BSYNC B0 ;  /* 0x0000000000007941 */ /* 0x000fea0003800000 */
.L_x_3120:
[----:B------:R-:W-:Y:S01]  /*33c0*/  ISETP.NE.AND P5, PT, R19, RZ, PT ;  /* 0x000000ff1300720c */ /* 0x000fe20003fa5270 */
[----:B------:R-:W-:-:S12]  /*33d0*/  BSSY B0, `(.L_x_3122) ;  /* 0x0000041000007945 */ /* 0x000fd80003800000 */
        /* <DEDUP_REMOVED lines=64> */
.L_x_3123:
[----:B------:R-:W-:Y:S05]  /*37e0*/  BSYNC B0 ;  /* 0x0000000000007941 */ /* 0x000fea0003800000 */
.L_x_3122:
[----:B------:R-:W-:Y:S02]  /*37f0*/  IADD3 R12, R12, UR18, RZ ;  /* 0x000000120c0c7c10 */ /* 0x000fe4000fffe0ff */
[----:B------:R-:W-:Y:S02]  /*3800*/  SEL R148, RZ, 0x1, P4 ;  /* 0x00000001ff947807 */ /* 0x000fe40002000000 */
[----:B------:R-:W-:-:S13]  /*3810*/  ISETP.GE.AND P4, PT, R12, UR19, PT ;  /* 0x000000130c007c0c */ /* 0x000fda000bf86270 */
[----:B------:R-:W-:Y:S05]  /*3820*/  @!P4 BRA `(.L_x_3124) ;  /* 0xffffffcc0040c947 */ /* 0x000fea000383ffff */
.L_x_3098:
        /* <DEDUP_REMOVED lines=16> */
[----:B------:R3:W-:Y:S03]  /*3930*/  @P5 STG.E.128 desc[UR4][R2.64], R80 ;  /* 0x0000005002005986 */ /* 0x0007e6000c101d04 */
[----:B------:R-:W-:Y:S01]  /*3940*/  @P5 VIADD R23, R23, 0x100 ;  /* 0x0000010017175836 */ /* 0x000fe20000000000 */
[----:B------:R3:W-:Y:S01]  /*3950*/  @P5 STG.E.128 desc[UR4][R4.64], R104 ;  /* 0x0000006804005986 */ /* 0x0007e2000c101d04 */
[----:B------:R-:W3:Y:S02]  /*3960*/  @P2 LDC.64 R14, c[0x0][0x2d0] ;  /* 0x0000b400ff0e2b82 */ /* 0x000ee40000000a00 */
[----:B-1----:R-:W-:-:S04]  /*3970*/  @P0 IMAD.WIDE.U32 R6, R23, 0x10, R6 ;  /* 0x0000001017060825 */ /* 0x002fc800078e0006 */
[C---:B0-----:R-:W-:Y:S01]  /*3980*/  @P0 IMAD.WIDE.U32 R8, R23.reuse, 0x10, R8 ;  /* 0x0000001017080825 */ /* 0x041fe200078e0008 */
[----:B------:R-:W-:Y:S01]  /*3990*/  @P0 IADD3 R23, R23, 0x100, RZ ;  /* 0x0000010017170810 */ /* 0x000fe20007ffe0ff */
[----:B------:R-:W0:Y:S01]  /*39a0*/  @P2 LDC.64 R16, c[0x0][0x2d8] ;  /* 0x0000b600ff102b82 */ /* 0x000e220000000a00 */
[----:B------:R1:W-:Y:S03]  /*39b0*/  @P0 STG.E.128 desc[UR4][R6.64], R76 ;  /* 0x0000004c06000986 */ /* 0x0003e6000c101d04 */
[C---:B----4-:R-:W-:Y:S01]  /*39c0*/  @P1 IMAD.WIDE.U32 R10, R23.reuse, 0x10, R10 ;  /* 0x00000010170a1825 */ /* 0x050fe200078e000a */
[----:B------:R1:W-:Y:S03]  /*39d0*/  @P0 STG.E.128 desc[UR4][R8.64], R100 ;  /* 0x0000006408000986 */ /* 0x0003e6000c101d04 */
[----:B------:R-:W4:Y:S01]  /*39e0*/  @P3 LDC.64 R18, c[0x0][0x2d0] ;  /* 0x0000b400ff123b82 */ /* 0x000f220000000a00 */
[C---:B--2---:R-:W-:Y:S01]  /*39f0*/  @P1 IMAD.WIDE.U32 R12, R23.reuse, 0x10, R12 ;  /* 0x00000010170c1825 */ /* 0x044fe200078e000c */
[----:B------:R1:W-:Y:S03]  /*3a00*/  @P1 STG.E.128 desc[UR4][R10.64], R72 ;  /* 0x000000480a001986 */ /* 0x0003e6000c101d04 */
[----:B------:R-:W-:Y:S01]  /*3a10*/  @P1 VIADD R23, R23, 0x100 ;  /* 0x0000010017171836 */ /* 0x000fe20000000000 */
[----:B------:R1:W-:Y:S02]  /*3a20*/  @P1 STG.E.128 desc[UR4][R12.64], R96 ;  /* 0x000000600c001986 */ /* 0x0003e4000c101d04 */
        /* <DEDUP_REMOVED lines=13> */
[----:B------:R-:W2:Y:S01]  /*3b00*/  LDC.64 R4, c[0x0][0x2d8] ;  /* 0x0000b600ff047b82 */ /* 0x000ea20000000a00 */
[----:B0-----:R-:W-:-:S05]  /*3b10*/  IMAD.WIDE.U32 R2, R23, 0x10, R2 ;  /* 0x0000001017027825 */ /* 0x001fca00078e0002 */
[----:B------:R-:W-:Y:S01]  /*3b20*/  STG.E.128 desc[UR4][R2.64], R60 ;  /* 0x0000003c02007986 */ /* 0x000fe2000c101d04 */
[----:B--2---:R-:W-:-:S05]  /*3b30*/  IMAD.WIDE.U32 R4, R23, 0x10, R4 ;  /* 0x0000001017047825 */ /* 0x004fca00078e0004 */
[----:B------:R-:W-:Y:S01]  /*3b40*/  STG.E.128 desc[UR4][R4.64], R84 ;  /* 0x0000005404007986 */ /* 0x000fe2000c101d04 */
[----:B------:R-:W-:Y:S05]  /*3b50*/  EXIT ;  /* 0x000000000000794d */ /* 0x000fea0003800000 */
.L_x_3111:
[----:B------:R-:W-:Y:S01]  /*3b60*/  HFMA2.MMA R153, -RZ, RZ, 0, 1.847743988037109375e-06 ;  /* 0x0000001fff997435 */ /* 0x000fe200000001ff */
[----:B------:R-:W-:Y:S01]  /*3b70*/  MOV R151, R155 ;  /* 0x0000009b00977202 */ /* 0x000fe20000000f00 */
[----:B------:R-:W-:Y:S02]  /*3b80*/  IMAD.MOV.U32 R152, RZ, RZ, 0x10 ;  /* 0x00000010ff987424 */ /* 0x000fe400078e00ff */
[----:B------:R-:W-:-:S07]  /*3b90*/  IMAD.MOV.U32 R150, RZ, RZ, -0x1 ;  /* 0xffffffffff967424 */ /* 0x000fce00078e00ff */
[----:B0----5:R-:W-:Y:S05]  /*3ba0*/  WARPSYNC.COLLECTIVE R150, `(.L_x_3125) ;  /* 0x0000000096087348 */ /* 0x021fea0003c00000 */
[----:B------:R1:W2:Y:S02]  /*3bb0*/  SHFL.DOWN P6, R197, R151, R152, R153 ;  /* 0x0800009897c57389 */ /* 0x0002a400000c0099 */
[----:B012--5:R-:W-:Y:S01]  /*3bc0*/  ENDCOLLECTIVE ;  /* 0x000000000000791b */ /* 0x027fe20003800000 */
.L_x_3125:
[----:B------:R-:W-:Y:S01]  /*3bd0*/  IMAD.MOV.U32 R151, RZ, RZ, R154 ;  /* 0x000000ffff977224 */ /* 0x000fe200078e009a */
[----:B------:R-:W-:-:S07]  /*3be0*/  MOV R142, R197 ;  /* 0x000000c5008e7202 */ /* 0x000fce0000000f00 */
[----:B------:R-:W-:Y:S05]  /*3bf0*/  WARPSYNC.COLLECTIVE R150, `(.L_x_3126) ;  /* 0x0000000096087348 */ /* 0x000fea0003c00000 */
[----:B------:R0:W1:Y:S02]  /*3c00*/  SHFL.DOWN P6, R197, R151, R152, R153 ;  /* 0x0800009897c57389 */ /* 0x00006400000c0099 */
[----:B01----:R-:W-:Y:S01]  /*3c10*/  ENDCOLLECTIVE ;  /* 0x000000000000791b */ /* 0x003fe20003800000 */
.L_x_3126:
[----:B------:R-:W-:Y:S01]  /*3c20*/  FADD.FTZ R142, R142, R155 ;  /* 0x0000009b8e8e7221 */ /* 0x000fe20000010000 */
[----:B------:R-:W-:-:S03]  /*3c30*/  HFMA2.MMA R152, -RZ, RZ, 0, 4.76837158203125e-07 ;  /* 0x00000008ff987435 */ /* 0x000fc600000001ff */
[----:B------:R-:W-:Y:S01]  /*3c40*/  IMAD.MOV.U32 R151, RZ, RZ, R142 ;  /* 0x000000ffff977224 */ /* 0x000fe200078e008e */
[----:B------:R-:W-:-:S07]  /*3c50*/  MOV R143, R197 ;  /* 0x000000c5008f7202 */ /* 0x000fce0000000f00 */
[----:B------:R-:W-:Y:S05]  /*3c60*/  WARPSYNC.COLLECTIVE R150, `(.L_x_3127) ;  /* 0x0000000096087348 */ /* 0x000fea0003c00000 */
[----:B------:R0:W1:Y:S02]  /*3c70*/  SHFL.DOWN P6, R197, R151, R152, R153 ;  /* 0x0800009897c57389 */ /* 0x00006400000c0099 */
[----:B01----:R-:W-:Y:S01]  /*3c80*/  ENDCOLLECTIVE ;  /* 0x000000000000791b */ /* 0x003fe20003800000 */
.L_x_3127:
[----:B------:R-:W-:-:S05]  /*3c90*/  FADD.FTZ R143, R143, R154 ;  /* 0x0000009a8f8f7221 */ /* 0x000fca0000010000 */
[----:B------:R-:W-:Y:S01]  /*3ca0*/  MOV R151, R143 ;  /* 0x0000008f00977202 */ /* 0x000fe20000000f00 */
[----:B------:R-:W-:-:S07]  /*3cb0*/  IMAD.MOV.U32 R145, RZ, RZ, R197 ;  /* 0x000000ffff917224 */ /* 0x000fce00078e00c5 */
[----:B------:R-:W-:Y:S05]  /*3cc0*/  WARPSYNC.COLLECTIVE R150, `(.L_x_3128) ;  /* 0x0000000096087348 */ /* 0x000fea0003c00000 */
[----:B------:R0:W1:Y:S02]  /*3cd0*/  SHFL.DOWN P6, R197, R151, R152, R153 ;  /* 0x0800009897c57389 */ /* 0x00006400000c0099 */
[----:B01----:R-:W-:Y:S01]  /*3ce0*/  ENDCOLLECTIVE ;  /* 0x000000000000791b */ /* 0x003fe20003800000 */
.L_x_3128:
[----:B------:R-:W-:-:S05]  /*3cf0*/  FADD.FTZ R145, R142, R145 ;  /* 0x000000918e917221 */ /* 0x000fca0000010000 */
[----:B------:R-:W-:Y:S01]  /*3d00*/  MOV R151, R145 ;  /* 0x0000009100977202 */ /* 0x000fe20000000f00 */
[----:B------:R-:W-:Y:S02]  /*3d10*/  IMAD.MOV.U32 R152, RZ, RZ, 0x4 ;  /* 0x00000004ff987424 */ /* 0x000fe400078e00ff */
[----:B------:R-:W-:-:S07]  /*3d20*/  IMAD.MOV.U32 R144, RZ, RZ, R197 ;  /* 0x000000ffff907224 */ /* 0x000fce00078e00c5 */
[----:B------:R-:W-:Y:S05]  /*3d30*/  WARPSYNC.COLLECTIVE R150, `(.L_x_3129) ;  /* 0x0000000096087348 */ /* 0x000fea0003c00000 */
[----:B------:R0:W1:Y:S02]  /*3d40*/  SHFL.DOWN P6, R197, R151, R152, R153 ;  /* 0x0800009897c57389 */ /* 0x00006400000c0099 */
[----:B01----:R-:W-:Y:S01]  /*3d50*/  ENDCOLLECTIVE ;  /* 0x000000000000791b */ /* 0x003fe20003800000 */
.L_x_3129:
[----:B------:R-:W-:-:S04]  /*3d60*/  FADD.FTZ R144, R143, R144 ;  /* 0x000000908f907221 */ /* 0x000fc80000010000 */
[----:B------:R-:W-:Y:S01]  /*3d70*/  IMAD.MOV.U32 R151, RZ, RZ, R144 ;  /* 0x000000ffff977224 */ /* 0x000fe200078e0090 */
[----:B------:R-:W-:-:S07]  /*3d80*/  MOV R146, R197 ;  /* 0x000000c500927202 */ /* 0x000fce0000000f00 */
[----:B------:R-:W-:Y:S05]  /*3d90*/  WARPSYNC.COLLECTIVE R150, `(.L_x_3130) ;  /* 0x0000000096087348 */ /* 0x000fea0003c00000 */
[----:B------:R0:W1:Y:S02]  /*3da0*/  SHFL.DOWN P6, R197, R151, R152, R153 ;  /* 0x0800009897c57389 */ /* 0x00006400000c0099 */
[----:B01----:R-:W-:Y:S01]  /*3db0*/  ENDCOLLECTIVE ;  /* 0x000000000000791b */ /* 0x003fe20003800000 */
.L_x_3130:
[----:B------:R-:W-:Y:S01]  /*3dc0*/  FADD.FTZ R146, R145, R146 ;  /* 0x0000009291927221 */ /* 0x000fe20000010000 */
[----:B------:R-:W-:-:S03]  /*3dd0*/  HFMA2.MMA R152, -RZ, RZ, 0, 1.1920928955078125e-07 ;  /* 0x00000002ff987435 */ /* 0x000fc600000001ff */
[----:B------:R-:W-:Y:S01]  /*3de0*/  IMAD.MOV.U32 R151, RZ, RZ, R146 ;  /* 0x000000ffff977224 */ /* 0x000fe200078e0092 */
[----:B------:R-:W-:-:S07]  /*3df0*/  MOV R147, R197 ;  /* 0x000000c500937202 */ /* 0x000fce0000000f00 */
[----:B------:R-:W-:Y:S05]  /*3e00*/  WARPSYNC.COLLECTIVE R150, `(.L_x_3131) ;  /* 0x0000000096087348 */ /* 0x000fea0003c00000 */
[----:B------:R0:W1:Y:S02]  /*3e10*/  SHFL.DOWN P6, R197, R151, R152, R153 ;  /* 0x0800009897c57389 */ /* 0x00006400000c0099 */
[----:B01----:R-:W-:Y:S01]  /*3e20*/  ENDCOLLECTIVE ;  /* 0x000000000000791b */ /* 0x003fe20003800000 */
.L_x_3131:
[----:B------:R-:W-:-:S05]  /*3e30*/  FADD.FTZ R147, R144, R147 ;  /* 0x0000009390937221 */ /* 0x000fca0000010000 */
[----:B------:R-:W-:Y:S01]  /*3e40*/  MOV R151, R147 ;  /* 0x0000009300977202 */ /* 0x000fe20000000f00 */
[----:B------:R-:W-:-:S07]  /*3e50*/  IMAD.MOV.U32 R149, RZ, RZ, R197 ;  /* 0x000000ffff957224 */ /* 0x000fce00078e00c5 */
[----:B------:R-:W-:Y:S05]  /*3e60*/  WARPSYNC.COLLECTIVE R150, `(.L_x_3132) ;  /* 0x0000000096087348 */ /* 0x000fea0003c00000 */
[----:B------:R0:W1:Y:S02]  /*3e70*/  SHFL.DOWN P6, R197, R151, R152, R153 ;  /* 0x0800009897c57389 */ /* 0x00006400000c0099 */
[----:B01----:R-:W-:Y:S01]  /*3e80*/  ENDCOLLECTIVE ;  /* 0x000000000000791b */ /* 0x003fe20003800000 */
.L_x_3132:
[----:B------:R-:W-:-:S05]  /*3e90*/  FADD.FTZ R149, R146, R149 ;  /* 0x0000009592957221 */ /* 0x000fca0000010000 */
[----:B------:R-:W-:Y:S01]  /*3ea0*/  MOV R151, R149 ;  /* 0x0000009500977202 */ /* 0x000fe20000000f00 */
[----:B------:R-:W-:Y:S02]  /*3eb0*/  IMAD.MOV.U32 R152, RZ, RZ, 0x1 ;  /* 0x00000001ff987424 */ /* 0x000fe400078e00ff */
[----:B------:R-:W-:-:S07]  /*3ec0*/  IMAD.MOV.U32 R148, RZ, RZ, R197 ;  /* 0x000000ffff947224 */ /* 0x000fce00078e00c5 */
[----:B------:R-:W-:Y:S05]  /*3ed0*/  WARPSYNC.COLLECTIVE R150, `(.L_x_3133) ;  /* 0x0000000096087348 */ /* 0x000fea0003c00000 */
[----:B------:R0:W1:Y:S02]  /*3ee0*/  SHFL.DOWN P6, R197, R151, R152, R153 ;  /* 0x0800009897c57389 */ /* 0x00006400000c0099 */
[----:B01----:R-:W-:Y:S01]  /*3ef0*/  ENDCOLLECTIVE ;  /* 0x000000000000791b */ /* 0x003fe20003800000 */
.L_x_3133:
[----:B------:R-:W-:-:S05]  /*3f00*/  FADD.FTZ R148, R147, R148 ;  /* 0x0000009493947221 */ /* 0x000fca0000010000 */
[----:B------:R-:W-:Y:S02]  /*3f10*/  MOV R151, R148 ;  /* 0x0000009400977202 */ /* 0x000fe40000000f00 */
[----:B------:R-:W-:-:S07]  /*3f20*/  MOV R196, R197 ;  /* 0x000000c500c47202 */ /* 0x000fce0000000f00 */
[----:B------:R-:W-:Y:S05]  /*3f30*/  WARPSYNC.COLLECTIVE R150, `(.L_x_3134) ;  /* 0x0000000096087348 */ /* 0x000fea0003c00000 */
[----:B------:R0:W1:Y:S02]  /*3f40*/  SHFL.DOWN P6, R197, R151, R152, R153 ;  /* 0x0800009897c57389 */ /* 0x00006400000c0099 */
[----:B01----:R-:W-:Y:S01]  /*3f50*/  ENDCOLLECTIVE ;  /* 0x000000000000791b */ /* 0x003fe20003800000 */
.L_x_3134:
[----:B------:R-:W-:Y:S05]  /*3f60*/  BRA `(.L_x_3135) ;  /* 0xffffffdc004c7947 */ /* 0x000fea000383ffff */
.L_x_3136:
        /* <DEDUP_REMOVED lines=9> */
.L_x_3330:


//--------------------- .text._ZN10layer_norm22ln_bwd_finalize_kernelINS_22Kernel_traits_finalizeILj6144EfffffjLb0ELj1024ELj4ENS_18Kernel_traits_baseILj6144EfffffjLj1024EEEEELb0ELb1EEEvNS_9BwdParamsE --------------------------
	.section	.text._ZN10layer_norm22ln_bwd_finalize_kernelINS_22Kernel_traits_finalizeILj6144EfffffjLb0ELj1024ELj4ENS_18Kernel_traits_baseILj6144EfffffjLj1024EEEEELb0ELb1EEEvNS_9BwdParamsE,"ax",@progbits
	.align	128
        .global         _ZN10layer_norm22ln_bwd_finalize_kernelINS_22Kernel_traits_finalizeILj6144EfffffjLb0ELj1024ELj4ENS_18Kernel_traits_baseILj6144EfffffjLj1024EEEEELb0ELb1EEEvNS_9BwdParamsE
        .type           _ZN10layer_norm22ln_bwd_finalize_kernelINS_22Kernel_traits_finalizeILj6144EfffffjLb0ELj1024ELj4ENS_18Kernel_traits_baseILj6144EfffffjLj1024EEEEELb0ELb1EEEvNS_9BwdParamsE,@function
        .size           _ZN10layer_norm22ln_bwd_finalize_kernelINS_22Kernel_traits_finalizeILj6144EfffffjLb0ELj1024ELj4ENS_18Kernel_traits_baseILj6144EfffffjLj1024EEEEELb0ELb1EEEvNS_9BwdParamsE,(.L_x_3331 - _ZN10layer_norm22ln_bwd_finalize_kernelINS_22Kernel_traits_finalizeILj6144EfffffjLb0ELj1024ELj4ENS_18Kernel_traits_baseILj6144EfffffjLj1024EEEEELb0ELb1EEEvNS_9BwdParamsE)
        .other          _ZN10layer_norm22ln_bwd_finalize_kernelINS_22Kernel_traits_finalizeILj6144EfffffjLb0ELj1024ELj4ENS_18Kernel_traits_baseILj6144EfffffjLj1024EEEEELb0ELb1EEEvNS_9BwdParamsE,@"STO_CUDA_ENTRY STV_DEFAULT"
_ZN10layer_norm22ln_bwd_finalize_kernelINS_22Kernel_traits_finalizeILj6144EfffffjLb0ELj1024ELj4ENS_18Kernel_traits_baseILj6144EfffffjLj1024EEEEELb0ELb1EEEvNS_9BwdParamsE:
.text._ZN10layer_norm22ln_bwd_finalize_kernelINS_22Kernel_traits_finalizeILj6144EfffffjLb0ELj1024ELj4ENS_18Kernel_traits_baseILj6144EfffffjLj1024EEEEELb0ELb1EEEvNS_9BwdParamsE:
        /* <DEDUP_REMOVED lines=26> */
.L_x_3146:
        /* <DEDUP_REMOVED lines=31> */
.L_x_3141:
        /* <DEDUP_REMOVED lines=34> */
.L_x_3140:
[----:B------:R-:W-:Y:S05]  /*05b0*/  BSYNC B1 ;  /* 0x0000000000017941 */ /* 0x000fea0003800000 */
.L_x_3139:
        /* <DEDUP_REMOVED lines=25> */
.L_x_3143:
[----:B------:R-:W-:Y:S05]  /*0750*/  BSYNC B1 ;  /* 0x0000000000017941 */ /* 0x000fea0003800000 */
.L_x_3142:
        /* <DEDUP_REMOVED lines=12> */
.L_x_3138:
[----:B------:R-:W-:Y:S05]  /*0820*/  BSYNC B0 ;  /* 0x0000000000007941 */ /* 0x000fea0003800000 */
.L_x_3137:
        /* <DEDUP_REMOVED lines=29> */
.L_x_3157:
[----:B------:R-:W-:Y:S01]  /*0a00*/  @!P1 SHF.R.U32.HI R12, RZ, 0x3, R0 ;  /* 0x00000003ff0c9819 */ /* 0x000fe20000011600 */
[----:B----4-:R-:W-:Y:S01]  /*0a10*/  FADD.FTZ R14, R9, R14 ;  /* 0x0000000e090e7221 */ /* 0x010fe20000010000 */
[----:B---3--:R-:W-:Y:S02]  /*0a20*/  FADD.FTZ R11, R10, R11 ;  /* 0x0000000b0a0b7221 */ /* 0x008fe40000010000 */
[----:B------:R-:W-:-:S05]  /*0a30*/  @!P1 LOP3.LUT R12, R12, 0x1ffffffc, RZ, 0xc0, !PT ;  /* 0x1ffffffc0c0c9812 */ /* 0x000fca00078ec0ff */
[----:B------:R3:W-:Y:S04]  /*0a40*/  @!P1 STS [R12+UR4+0x2000], R14 ;  /* 0x0020000e0c009988 */ /* 0x0007e80008000804 */
[----:B------:R3:W-:Y:S02]  /*0a50*/  @!P1 STS [R12+UR4+0x2080], R11 ;  /* 0x0020800b0c009988 */ /* 0x0007e40008000804 */
.L_x_3144:
        /* <DEDUP_REMOVED lines=15> */
.L_x_3145:
[----:B------:R-:W-:Y:S01]  /*0b50*/  HFMA2.MMA R19, -RZ, RZ, 0, 5.9604644775390625e-08 ;  /* 0x00000001ff137435 */ /* 0x000fe200000001ff */
[----:B0--3--:R-:W-:Y:S01]  /*0b60*/  MOV R20, R10 ;  /* 0x0000000a00147202 */ /* 0x009fe20000000f00 */
[----:B------:R-:W-:Y:S01]  /*0b70*/  IMAD.MOV.U32 R22, RZ, RZ, 0x1f ;  /* 0x0000001fff167424 */ /* 0x000fe200078e00ff */
[----:B------:R-:W-:-:S08]  /*0b80*/  MOV R17, 0xffffffff ;  /* 0xffffffff00117802 */ /* 0x000fd00000000f00 */
[----:B-12---:R-:W-:Y:S05]  /*0b90*/  WARPSYNC.COLLECTIVE R17, `(.L_x_3147) ;  /* 0x0000000011087348 */ /* 0x006fea0003c00000 */
[----:B------:R0:W3:Y:S02]  /*0ba0*/  SHFL.BFLY P2, R18, R20, R19, R22 ;  /* 0x0c00001314127389 */ /* 0x0000e40000040016 */
[----:B0123--:R-:W-:Y:S01]  /*0bb0*/  ENDCOLLECTIVE ;  /* 0x000000000000791b */ /* 0x00ffe20003800000 */
.L_x_3147:
[----:B------:R-:W-:Y:S01]  /*0bc0*/  HFMA2.MMA R19, -RZ, RZ, 0, 1.1920928955078125e-07 ;  /* 0x00000002ff137435 */ /* 0x000fe200000001ff */
[----:B------:R-:W-:-:S05]  /*0bd0*/  MOV R11, R18 ;  /* 0x00000012000b7202 */ /* 0x000fca0000000f00 */
[----:B------:R-:W-:-:S05]  /*0be0*/  FADD.FTZ R11, R10, R11 ;  /* 0x0000000b0a0b7221 */ /* 0x000fca0000010000 */
[----:B------:R-:W-:-:S07]  /*0bf0*/  MOV R20, R11 ;  /* 0x0000000b00147202 */ /* 0x000fce0000000f00 */
[----:B------:R-:W-:Y:S05]  /*0c00*/  WARPSYNC.COLLECTIVE R17, `(.L_x_3148) ;  /* 0x0000000011087348 */ /* 0x000fea0003c00000 */
[----:B------:R0:W1:Y:S02]  /*0c10*/  SHFL.BFLY P2, R18, R20, R19, R22 ;  /* 0x0c00001314127389 */ /* 0x0000640000040016 */
[----:B01----:R-:W-:Y:S01]  /*0c20*/  ENDCOLLECTIVE ;  /* 0x000000000000791b */ /* 0x003fe20003800000 */
.L_x_3148:
[----:B------:R-:W-:Y:S01]  /*0c30*/  HFMA2.MMA R19, -RZ, RZ, 0, 2.384185791015625e-07 ;  /* 0x00000004ff137435 */ /* 0x000fe200000001ff */
[----:B------:R-:W-:-:S04]  /*0c40*/  IMAD.MOV.U32 R12, RZ, RZ, R18 ;  /* 0x000000ffff0c7224 */ /* 0x000fc800078e0012 */
[----:B------:R-:W-:-:S05]  /*0c50*/  FADD.FTZ R12, R11, R12 ;  /* 0x0000000c0b0c7221 */ /* 0x000fca0000010000 */
[----:B------:R-:W-:-:S07]  /*0c60*/  MOV R20, R12 ;  /* 0x0000000c00147202 */ /* 0x000fce0000000f00 */
[----:B------:R-:W-:Y:S05]  /*0c70*/  WARPSYNC.COLLECTIVE R17, `(.L_x_3149) ;  /* 0x0000000011087348 */ /* 0x000fea0003c00000 */
[----:B------:R0:W1:Y:S02]  /*0c80*/  SHFL.BFLY P2, R18, R20, R19, R22 ;  /* 0x0c00001314127389 */ /* 0x0000640000040016 */
[----:B01----:R-:W-:Y:S01]  /*0c90*/  ENDCOLLECTIVE ;  /* 0x000000000000791b */ /* 0x003fe20003800000 */
.L_x_3149:
[----:B------:R-:W-:Y:S01]  /*0ca0*/  IMAD.MOV.U32 R19, RZ, RZ, 0x8 ;  /* 0x00000008ff137424 */ /* 0x000fe200078e00ff */
[----:B------:R-:W-:-:S05]  /*0cb0*/  MOV R13, R18 ;  /* 0x00000012000d7202 */ /* 0x000fca0000000f00 */
[----:B------:R-:W-:-:S05]  /*0cc0*/  FADD.FTZ R13, R12, R13 ;  /* 0x0000000d0c0d7221 */ /* 0x000fca0000010000 */
[----:B------:R-:W-:-:S07]  /*0cd0*/  MOV R20, R13 ;  /* 0x0000000d00147202 */ /* 0x000fce0000000f00 */
[----:B------:R-:W-:Y:S05]  /*0ce0*/  WARPSYNC.COLLECTIVE R17, `(.L_x_3150) ;  /* 0x0000000011087348 */ /* 0x000fea0003c00000 */
[----:B------:R0:W1:Y:S02]  /*0cf0*/  SHFL.BFLY P2, R18, R20, R19, R22 ;  /* 0x0c00001314127389 */ /* 0x0000640000040016 */
[----:B01----:R-:W-:Y:S01]  /*0d00*/  ENDCOLLECTIVE ;  /* 0x000000000000791b */ /* 0x003fe20003800000 */
.L_x_3150:
[----:B------:R-:W-:Y:S01]  /*0d10*/  HFMA2.MMA R19, -RZ, RZ, 0, 9.5367431640625e-07 ;  /* 0x00000010ff137435 */ /* 0x000fe200000001ff */
[----:B------:R-:W-:-:S05]  /*0d20*/  MOV R10, R18 ;  /* 0x00000012000a7202 */ /* 0x000fca0000000f00 */
[----:B------:R-:W-:-:S05]  /*0d30*/  FADD.FTZ R10, R13, R10 ;  /* 0x0000000a0d0a7221 */ /* 0x000fca0000010000 */
[----:B------:R-:W-:-:S07]  /*0d40*/  MOV R20, R10 ;  /* 0x0000000a00147202 */ /* 0x000fce0000000f00 */
[----:B------:R-:W-:Y:S05]  /*0d50*/  WARPSYNC.COLLECTIVE R17, `(.L_x_3151) ;  /* 0x0000000011087348 */ /* 0x000fea0003c00000 */
[----:B------:R0:W1:Y:S02]  /*0d60*/  SHFL.BFLY P2, R18, R20, R19, R22 ;  /* 0x0c00001314127389 */ /* 0x0000640000040016 */
[----:B01----:R-:W-:Y:S01]  /*0d70*/  ENDCOLLECTIVE ;  /* 0x000000000000791b */ /* 0x003fe20003800000 */
.L_x_3151:
[----:B------:R-:W-:Y:S01]  /*0d80*/  HFMA2.MMA R19, -RZ, RZ, 0, 5.9604644775390625e-08 ;  /* 0x00000001ff137435 */ /* 0x000fe200000001ff */
[----:B------:R-:W-:Y:S01]  /*0d90*/  IMAD.MOV.U32 R20, RZ, RZ, R9 ;  /* 0x000000ffff147224 */ /* 0x000fe200078e0009 */
[----:B------:R-:W-:-:S09]  /*0da0*/  MOV R11, R18 ;  /* 0x00000012000b7202 */ /* 0x000fd20000000f00 */
[----:B------:R-:W-:Y:S05]  /*0db0*/  WARPSYNC.COLLECTIVE R17, `(.L_x_3152) ;  /* 0x0000000011087348 */ /* 0x000fea0003c00000 */
[----:B------:R0:W1:Y:S02]  /*0dc0*/  SHFL.BFLY P2, R18, R20, R19, R22 ;  /* 0x0c00001314127389 */ /* 0x0000640000040016 */
[----:B01----:R-:W-:Y:S01]  /*0dd0*/  ENDCOLLECTIVE ;  /* 0x000000000000791b */ /* 0x003fe20003800000 */
.L_x_3152:
[----:B------:R-:W-:Y:S01]  /*0de0*/  HFMA2.MMA R19, -RZ, RZ, 0, 1.1920928955078125e-07 ;  /* 0x00000002ff137435 */ /* 0x000fe200000001ff */
[----:B------:R-:W-:-:S05]  /*0df0*/  MOV R12, R18 ;  /* 0x00000012000c7202 */ /* 0x000fca0000000f00 */
[----:B------:R-:W-:-:S05]  /*0e00*/  FADD.FTZ R14, R9, R12 ;  /* 0x0000000c090e7221 */ /* 0x000fca0000010000 */
[----:B------:R-:W-:-:S07]  /*0e10*/  MOV R20, R14 ;  /* 0x0000000e00147202 */ /* 0x000fce0000000f00 */
[----:B------:R-:W-:Y:S05]  /*0e20*/  WARPSYNC.COLLECTIVE R17, `(.L_x_3153) ;  /* 0x0000000011087348 */ /* 0x000fea0003c00000 */
[----:B------:R0:W1:Y:S02]  /*0e30*/  SHFL.BFLY P2, R18, R20, R19, R22 ;  /* 0x0c00001314127389 */ /* 0x0000640000040016 */
[----:B01----:R-:W-:Y:S01]  /*0e40*/  ENDCOLLECTIVE ;  /* 0x000000000000791b */ /* 0x003fe20003800000 */
.L_x_3153:
[----:B------:R-:W-:Y:S01]  /*0e50*/  HFMA2.MMA R19, -RZ, RZ, 0, 2.384185791015625e-07 ;  /* 0x00000004ff137435 */ /* 0x000fe200000001ff */
[----:B------:R-:W-:-:S04]  /*0e60*/  IMAD.MOV.U32 R13, RZ, RZ, R18 ;  /* 0x000000ffff0d7224 */ /* 0x000fc800078e0012 */
[----:B------:R-:W-:-:S05]  /*0e70*/  FADD.FTZ R15, R14, R13 ;  /* 0x0000000d0e0f7221 */ /* 0x000fca0000010000 */
[----:B------:R-:W-:-:S07]  /*0e80*/  MOV R20, R15 ;  /* 0x0000000f00147202 */ /* 0x000fce0000000f00 */
[----:B------:R-:W-:Y:S05]  /*0e90*/  WARPSYNC.COLLECTIVE R17, `(.L_x_3154) ;  /* 0x0000000011087348 */ /* 0x000fea0003c00000 */
[----:B------:R0:W1:Y:S02]  /*0ea0*/  SHFL.BFLY P2, R18, R20, R19, R22 ;  /* 0x0c00001314127389 */ /* 0x0000640000040016 */
[----:B01----:R-:W-:Y:S01]  /*0eb0*/  ENDCOLLECTIVE ;  /* 0x000000000000791b */ /* 0x003fe20003800000 */
.L_x_3154:
[----:B------:R-:W-:Y:S01]  /*0ec0*/  IMAD.MOV.U32 R19, RZ, RZ, 0x8 ;  /* 0x00000008ff137424 */ /* 0x000fe200078e00ff */
[----:B------:R-:W-:-:S05]  /*0ed0*/  MOV R16, R18 ;  /* 0x0000001200107202 */ /* 0x000fca0000000f00 */
[----:B------:R-:W-:-:S05]  /*0ee0*/  FADD.FTZ R16, R15, R16 ;  /* 0x000000100f107221 */ /* 0x000fca0000010000 */
[----:B------:R-:W-:-:S07]  /*0ef0*/  MOV R20, R16 ;  /* 0x0000001000147202 */ /* 0x000fce0000000f00 */
[----:B------:R-:W-:Y:S05]  /*0f00*/  WARPSYNC.COLLECTIVE R17, `(.L_x_3155) ;  /* 0x0000000011087348 */ /* 0x000fea0003c00000 */
[----:B------:R0:W1:Y:S02]  /*0f10*/  SHFL.BFLY P2, R18, R20, R19, R22 ;  /* 0x0c00001314127389 */ /* 0x0000640000040016 */
[----:B01----:R-:W-:Y:S01]  /*0f20*/  ENDCOLLECTIVE ;  /* 0x000000000000791b */ /* 0x003fe20003800000 */
.L_x_3155:
[----:B------:R-:W-:Y:S01]  /*0f30*/  HFMA2.MMA R19, -RZ, RZ, 0, 9.5367431640625e-07 ;  /* 0x00000010ff137435 */ /* 0x000fe200000001ff */
[----:B------:R-:W-:-:S05]  /*0f40*/  MOV R9, R18 ;  /* 0x0000001200097202 */ /* 0x000fca0000000f00 */
[----:B------:R-:W-:-:S05]  /*0f50*/  FADD.FTZ R9, R16, R9 ;  /* 0x0000000910097221 */ /* 0x000fca0000010000 */
[----:B------:R-:W-:-:S07]  /*0f60*/  MOV R20, R9 ;  /* 0x0000000900147202 */ /* 0x000fce0000000f00 */
[----:B------:R-:W-:Y:S05]  /*0f70*/  WARPSYNC.COLLECTIVE R17, `(.L_x_3156) ;  /* 0x0000000011087348 */ /* 0x000fea0003c00000 */
[----:B------:R0:W1:Y:S02]  /*0f80*/  SHFL.BFLY P2, R18, R20, R19, R22 ;  /* 0x0c00001314127389 */ /* 0x0000640000040016 */
[----:B01----:R-:W-:Y:S01]  /*0f90*/  ENDCOLLECTIVE ;  /* 0x000000000000791b */ /* 0x003fe20003800000 */
.L_x_3156:
[----:B------:R-:W-:Y:S01]  /*0fa0*/  MOV R14, R18 ;  /* 0x00000012000e7202 */ /* 0x000fe20000000f00 */
[----:B------:R-:W-:Y:S06]  /*0fb0*/  BRA `(.L_x_3157) ;  /* 0xfffffff800907947 */ /* 0x000fec000383ffff */
.L_x_3158:
        /* <DEDUP_REMOVED lines=12> */
.L_x_3331:


//--------------------- .text._ZN10layer_norm40ln_parallel_residual_bwd_finalize_kernelINS_22Kernel_traits_finalizeILj6144EfffffjLb0ELj1024ELj4ENS_18Kernel_traits_baseILj6144EfffffjLj1024EEEEELb1EEEvNS_9BwdParamsE --------------------------
	.section	.text._ZN10layer_norm40ln_parallel_residual_bwd_finalize_kernelINS_22Kernel_traits_finalizeILj6144EfffffjLb0ELj1024ELj4ENS_18Kernel_traits_baseILj6144EfffffjLj1024EEEEELb1EEEvNS_9BwdParamsE,"ax",@progbits
	.align	128
        .global         _ZN10layer_norm40ln_parallel_residual_bwd_finalize_kernelINS_22Kernel_traits_finalizeILj6144EfffffjLb0ELj1024ELj4ENS_18Kernel_traits_baseILj6144EfffffjLj1024EEEEELb1EEEvNS_9BwdParamsE
        .type           _ZN10layer_norm40ln_parallel_residual_bwd_finalize_kernelINS_22Kernel_traits_finalizeILj6144EfffffjLb0ELj1024ELj4ENS_18Kernel_traits_baseILj6144EfffffjLj1024EEEEELb1EEEvNS_9BwdParamsE,@function
        .size           _ZN10layer_norm40ln_parallel_residual_bwd_finalize_kernelINS_22Kernel_traits_finalizeILj6144EfffffjLb0ELj1024ELj4ENS_18Kernel_traits_baseILj6144EfffffjLj1024EEEEELb1EEEvNS_9BwdParamsE,(.L_x_3332 - _ZN10layer_norm40ln_parallel_residual_bwd_finalize_kernelINS_22Kernel_traits_finalizeILj6144EfffffjLb0ELj1024ELj4ENS_18Kernel_traits_baseILj6144EfffffjLj1024EEEEELb1EEEvNS_9BwdParamsE)
        .other          _ZN10layer_norm40ln_parallel_residual_bwd_finalize_kernelINS_22Kernel_traits_finalizeILj6144EfffffjLb0ELj1024ELj4ENS_18Kernel_traits_baseILj6144EfffffjLj1024EEEEELb1EEEvNS_9BwdParamsE,@"STO_CUDA_ENTRY STV_DEFAULT"
_ZN10layer_norm40ln_parallel_residual_bwd_finalize_kernelINS_22Kernel_traits_finalizeILj6144EfffffjLb0ELj1024ELj4ENS_18Kernel_traits_baseILj6144EfffffjLj1024EEEEELb1EEEvNS_9BwdParamsE:
.text._ZN10layer_norm40ln_parallel_residual_bwd_finalize_kernelINS_22Kernel_traits_finalizeILj6144EfffffjLb0ELj1024ELj4ENS_18Kernel_traits_baseILj6144EfffffjLj1024EEEEELb1EEEvNS_9BwdParamsE:
        /* <DEDUP_REMOVED lines=23> */
.L_x_3170:
        /* <DEDUP_REMOVED lines=41> */
.L_x_3163:
        /* <DEDUP_REMOVED lines=62> */
.L_x_3162:
[----:B------:R-:W-:Y:S05]  /*07e0*/  BSYNC B1 ;  /* 0x0000000000017941 */ /* 0x000fea0003800000 */
.L_x_3161:
        /* <DEDUP_REMOVED lines=39> */
.L_x_3165:
[----:B------:R-:W-:Y:S05]  /*0a60*/  BSYNC B1 ;  /* 0x0000000000017941 */ /* 0x000fea0003800000 */
.L_x_3164:
        /* <DEDUP_REMOVED lines=20> */
.L_x_3160:
[----:B------:R-:W-:Y:S05]  /*0bb0*/  BSYNC B0 ;  /* 0x0000000000007941 */ /* 0x000fea0003800000 */
.L_x_3159:
        /* <DEDUP_REMOVED lines=54> */
.L_x_3191:
        /* <DEDUP_REMOVED lines=10> */
.L_x_3166:
        /* <DEDUP_REMOVED lines=22> */
.L_x_3169:
[----:B------:R-:W-:Y:S05]  /*1120*/  BSYNC B0 ;  /* 0x0000000000007941 */ /* 0x000fea0003800000 */
.L_x_3168:
[C---:B------:R-:W-:Y:S02]  /*1130*/  ISETP.GT.U32.AND P1, PT, R4.reuse, -0x1801, PT ;  /* 0xffffe7ff0400780c */ /* 0x040fe40003f24070 */
[----:B------:R-:W-:Y:S02]  /*1140*/  IADD3 R4, R4, 0x1800, RZ ;  /* 0x0000180004047810 */ /* 0x000fe40007ffe0ff */
[----:B------:R-:W-:-:S09]  /*1150*/  IADD3 R5, R5, 0xc00, RZ ;  /* 0x00000c0005057810 */ /* 0x000fd20007ffe0ff */
[----:B------:R-:W-:Y:S05]  /*1160*/  @P1 BRA `(.L_x_3170) ;  /* 0xfffffff000001947 */ /* 0x000fea000383ffff */
[----:B------:R-:W-:Y:S05]  /*1170*/  EXIT ;  /* 0x000000000000794d */ /* 0x000fea0003800000 */
.L_x_3167:
[----:B------:R-:W-:Y:S01]  /*1180*/  HFMA2.MMA R13, -RZ, RZ, 0, 5.9604644775390625e-08 ;  /* 0x00000001ff0d7435 */ /* 0x000fe200000001ff */
[----:B0-----:R-:W-:Y:S02]  /*1190*/  MOV R26, R9 ;  /* 0x00000009001a7202 */ /* 0x001fe40000000f00 */
[----:B------:R-:W-:Y:S02]  /*11a0*/  MOV R12, 0x1f ;  /* 0x0000001f000c7802 */ /* 0x000fe40000000f00 */
[----:B------:R-:W-:-:S07]  /*11b0*/  MOV R11, 0xffffffff ;  /* 0xffffffff000b7802 */ /* 0x000fce0000000f00 */
[----:B-1234-:R-:W-:Y:S05]  /*11c0*/  WARPSYNC.COLLECTIVE R11, `(.L_x_3171) ;  /* 0x000000000b087348 */ /* 0x01efea0003c00000 */
[----:B------:R0:W0:Y:S02]  /*11d0*/  SHFL.BFLY P2, R16, R26, R13, R12 ;  /* 0x0c00000d1a107389 */ /* 0x000024000004000c */
[----:B01234-:R-:W-:Y:S01]  /*11e0*/  ENDCOLLECTIVE ;  /* 0x000000000000791b */ /* 0x01ffe20003800000 */
.L_x_3171:
[----:B------:R-:W-:Y:S01]  /*11f0*/  HFMA2.MMA R13, -RZ, RZ, 0, 1.1920928955078125e-07 ;  /* 0x00000002ff0d7435 */ /* 0x000fe200000001ff */
[----:B------:R-:W-:-:S05]  /*1200*/  FADD.FTZ R10, R9, R16 ;  /* 0x00000010090a7221 */ /* 0x000fca0000010000 */
[----:B------:R-:W-:-:S07]  /*1210*/  MOV R26, R10 ;  /* 0x0000000a001a7202 */ /* 0x000fce0000000f00 */
[----:B------:R-:W-:Y:S05]  /*1220*/  WARPSYNC.COLLECTIVE R11, `(.L_x_3172) ;  /* 0x000000000b087348 */ /* 0x000fea0003c00000 */
[----:B------:R0:W1:Y:S02]  /*1230*/  SHFL.BFLY P2, R16, R26, R13, R12 ;  /* 0x0c00000d1a107389 */ /* 0x000064000004000c */
[----:B01----:R-:W-:Y:S01]  /*1240*/  ENDCOLLECTIVE ;  /* 0x000000000000791b */ /* 0x003fe20003800000 */
.L_x_3172:
[----:B------:R-:W-:Y:S01]  /*1250*/  HFMA2.MMA R13, -RZ, RZ, 0, 2.384185791015625e-07 ;  /* 0x00000004ff0d7435 */ /* 0x000fe200000001ff */
[----:B------:R-:W-:-:S05]  /*1260*/  FADD.FTZ R9, R10, R16 ;  /* 0x000000100a097221 */ /* 0x000fca0000010000 */
[----:B------:R-:W-:-:S07]  /*1270*/  MOV R26, R9 ;  /* 0x00000009001a7202 */ /* 0x000fce0000000f00 */
[----:B------:R-:W-:Y:S05]  /*1280*/  WARPSYNC.COLLECTIVE R11, `(.L_x_3173) ;  /* 0x000000000b087348 */ /* 0x000fea0003c00000 */
[----:B------:R0:W1:Y:S02]  /*1290*/  SHFL.BFLY P2, R16, R26, R13, R12 ;  /* 0x0c00000d1a107389 */ /* 0x000064000004000c */
[----:B01----:R-:W-:Y:S01]  /*12a0*/  ENDCOLLECTIVE ;  /* 0x000000000000791b */ /* 0x003fe20003800000 */
.L_x_3173:
[----:B------:R-:W-:Y:S01]  /*12b0*/  HFMA2.MMA R13, -RZ, RZ, 0, 4.76837158203125e-07 ;  /* 0x00000008ff0d7435 */ /* 0x000fe200000001ff */
[----:B------:R-:W-:-:S05]  /*12c0*/  FADD.FTZ R18, R9, R16 ;  /* 0x0000001009127221 */ /* 0x000fca0000010000 */
[----:B------:R-:W-:-:S07]  /*12d0*/  MOV R26, R18 ;  /* 0x00000012001a7202 */ /* 0x000fce0000000f00 */
[----:B------:R-:W-:Y:S05]  /*12e0*/  WARPSYNC.COLLECTIVE R11, `(.L_x_3174) ;  /* 0x000000000b087348 */ /* 0x000fea0003c00000 */
[----:B------:R0:W1:Y:S02]  /*12f0*/  SHFL.BFLY P2, R16, R26, R13, R12 ;  /* 0x0c00000d1a107389 */ /* 0x000064000004000c */
[----:B01----:R-:W-:Y:S01]  /*1300*/  ENDCOLLECTIVE ;  /* 0x000000000000791b */ /* 0x003fe20003800000 */
.L_x_3174:
[----:B------:R-:W-:Y:S01]  /*1310*/  HFMA2.MMA R13, -RZ, RZ, 0, 9.5367431640625e-07 ;  /* 0x00000010ff0d7435 */ /* 0x000fe200000001ff */
[----:B------:R-:W-:-:S05]  /*1320*/  FADD.FTZ R10, R18, R16 ;  /* 0x00000010120a7221 */ /* 0x000fca0000010000 */
[----:B------:R-:W-:-:S07]  /*1330*/  MOV R26, R10 ;  /* 0x0000000a001a7202 */ /* 0x000fce0000000f00 */
[----:B------:R-:W-:Y:S05]  /*1340*/  WARPSYNC.COLLECTIVE R11, `(.L_x_3175) ;  /* 0x000000000b087348 */ /* 0x000fea0003c00000 */
[----:B------:R0:W1:Y:S02]  /*1350*/  SHFL.BFLY P2, R16, R26, R13, R12 ;  /* 0x0c00000d1a107389 */ /* 0x000064000004000c */
[----:B01----:R-:W-:Y:S01]  /*1360*/  ENDCOLLECTIVE ;  /* 0x000000000000791b */ /* 0x003fe20003800000 */
.L_x_3175:
[----:B------:R-:W-:Y:S01]  /*1370*/  HFMA2.MMA R13, -RZ, RZ, 0, 5.9604644775390625e-08 ;  /* 0x00000001ff0d7435 */ /* 0x000fe200000001ff */
[----:B------:R-:W-:Y:S02]  /*1380*/  MOV R26, R14 ;  /* 0x0000000e001a7202 */ /* 0x000fe40000000f00 */
[----:B------:R-:W-:-:S08]  /*1390*/  MOV R9, R16 ;  /* 0x0000001000097202 */ /* 0x000fd00000000f00 */
[----:B------:R-:W-:Y:S05]  /*13a0*/  WARPSYNC.COLLECTIVE R11, `(.L_x_3176) ;  /* 0x000000000b087348 */ /* 0x000fea0003c00000 */
[----:B------:R0:W1:Y:S02]  /*13b0*/  SHFL.BFLY P2, R16, R26, R13, R12 ;  /* 0x0c00000d1a107389 */ /* 0x000064000004000c */
[----:B01----:R-:W-:Y:S01]  /*13c0*/  ENDCOLLECTIVE ;  /* 0x000000000000791b */ /* 0x003fe20003800000 */
.L_x_3176:
[----:B------:R-:W-:Y:S01]  /*13d0*/  HFMA2.MMA R13, -RZ, RZ, 0, 1.1920928955078125e-07 ;  /* 0x00000002ff0d7435 */ /* 0x000fe200000001ff */
[----:B------:R-:W-:-:S05]  /*13e0*/  MOV R15, R16 ;  /* 0x00000010000f7202 */ /* 0x000fca0000000f00 */
[----:B------:R-:W-:-:S05]  /*13f0*/  FADD.FTZ R15, R14, R15 ;  /* 0x0000000f0e0f7221 */ /* 0x000fca0000010000 */
[----:B------:R-:W-:-:S07]  /*1400*/  MOV R26, R15 ;  /* 0x0000000f001a7202 */ /* 0x000fce0000000f00 */
[----:B------:R-:W-:Y:S05]  /*1410*/  WARPSYNC.COLLECTIVE R11, `(.L_x_3177) ;  /* 0x000000000b087348 */ /* 0x000fea0003c00000 */
[----:B------:R0:W1:Y:S02]  /*1420*/  SHFL.BFLY P2, R16, R26, R13, R12 ;  /* 0x0c00000d1a107389 */ /* 0x000064000004000c */
[----:B01----:R-:W-:Y:S01]  /*1430*/  ENDCOLLECTIVE ;  /* 0x000000000000791b */ /* 0x003fe20003800000 */
.L_x_3177:
[----:B------:R-:W-:Y:S01]  /*1440*/  HFMA2.MMA R13, -RZ, RZ, 0, 2.384185791015625e-07 ;  /* 0x00000004ff0d7435 */ /* 0x000fe200000001ff */
[----:B------:R-:W-:-:S05]  /*1450*/  MOV R18, R16 ;  /* 0x0000001000127202 */ /* 0x000fca0000000f00 */
[----:B------:R-:W-:-:S05]  /*1460*/  FADD.FTZ R14, R15, R18 ;  /* 0x000000120f0e7221 */ /* 0x000fca0000010000 */
[----:B------:R-:W-:-:S07]  /*1470*/  MOV R26, R14 ;  /* 0x0000000e001a7202 */ /* 0x000fce0000000f00 */
[----:B------:R-:W-:Y:S05]  /*1480*/  WARPSYNC.COLLECTIVE R11, `(.L_x_3178) ;  /* 0x000000000b087348 */ /* 0x000fea0003c00000 */
[----:B------:R0:W1:Y:S02]  /*1490*/  SHFL.BFLY P2, R16, R26, R13, R12 ;  /* 0x0c00000d1a107389 */ /* 0x000064000004000c */
[----:B01----:R-:W-:Y:S01]  /*14a0*/  ENDCOLLECTIVE ;  /* 0x000000000000791b */ /* 0x003fe20003800000 */
.L_x_3178:
[----:B------:R-:W-:Y:S01]  /*14b0*/  HFMA2.MMA R13, -RZ, RZ, 0, 4.76837158203125e-07 ;  /* 0x00000008ff0d7435 */ /* 0x000fe200000001ff */
[----:B------:R-:W-:-:S05]  /*14c0*/  MOV R17, R16 ;  /* 0x0000001000117202 */ /* 0x000fca0000000f00 */
[----:B------:R-:W-:-:S05]  /*14d0*/  FADD.FTZ R19, R14, R17 ;  /* 0x000000110e137221 */ /* 0x000fca0000010000 */
[----:B------:R-:W-:-:S07]  /*14e0*/  MOV R26, R19 ;  /* 0x00000013001a7202 */ /* 0x000fce0000000f00 */
[----:B------:R-:W-:Y:S05]  /*14f0*/  WARPSYNC.COLLECTIVE R11, `(.L_x_3179) ;  /* 0x000000000b087348 */ /* 0x000fea0003c00000 */
[----:B------:R0:W1:Y:S02]  /*1500*/  SHFL.BFLY P2, R16, R26, R13, R12 ;  /* 0x0c00000d1a107389 */ /* 0x000064000004000c */
[----:B01----:R-:W-:Y:S01]  /*1510*/  ENDCOLLECTIVE ;  /* 0x000000000000791b */ /* 0x003fe20003800000 */
.L_x_3179:
[----:B------:R-:W-:Y:S01]  /*1520*/  HFMA2.MMA R13, -RZ, RZ, 0, 9.5367431640625e-07 ;  /* 0x00000010ff0d7435 */ /* 0x000fe200000001ff */
[----:B------:R-:W-:-:S05]  /*1530*/  MOV R20, R16 ;  /* 0x0000001000147202 */ /* 0x000fca0000000f00 */
[----:B------:R-:W-:-:S05]  /*1540*/  FADD.FTZ R15, R19, R20 ;  /* 0x00000014130f7221 */ /* 0x000fca0000010000 */
[----:B------:R-:W-:-:S07]  /*1550*/  MOV R26, R15 ;  /* 0x0000000f001a7202 */ /* 0x000fce0000000f00 */
[----:B------:R-:W-:Y:S05]  /*1560*/  WARPSYNC.COLLECTIVE R11, `(.L_x_3180) ;  /* 0x000000000b087348 */ /* 0x000fea0003c00000 */
[----:B------:R0:W1:Y:S02]  /*1570*/  SHFL.BFLY P2, R16, R26, R13, R12 ;  /* 0x0c00000d1a107389 */ /* 0x000064000004000c */
[----:B01----:R-:W-:Y:S01]  /*1580*/  ENDCOLLECTIVE ;  /* 0x000000000000791b */ /* 0x003fe20003800000 */
.L_x_3180:
[----:B------:R-:W-:Y:S01]  /*1590*/  HFMA2.MMA R13, -RZ, RZ, 0, 5.9604644775390625e-08 ;  /* 0x00000001ff0d7435 */ /* 0x000fe200000001ff */
[----:B------:R-:W-:Y:S02]  /*15a0*/  MOV R26, R8 ;  /* 0x00000008001a7202 */ /* 0x000fe40000000f00 */
[----:B------:R-:W-:-:S08]  /*15b0*/  MOV R14, R16 ;  /* 0x00000010000e7202 */ /* 0x000fd00000000f00 */
[----:B------:R-:W-:Y:S05]  /*15c0*/  WARPSYNC.COLLECTIVE R11, `(.L_x_3181) ;  /* 0x000000000b087348 */ /* 0x000fea0003c00000 */
[----:B------:R0:W1:Y:S02]  /*15d0*/  SHFL.BFLY P2, R16, R26, R13, R12 ;  /* 0x0c00000d1a107389 */ /* 0x000064000004000c */
[----:B01----:R-:W-:Y:S01]  /*15e0*/  ENDCOLLECTIVE ;  /* 0x000000000000791b */ /* 0x003fe20003800000 */
.L_x_3181:
[----:B------:R-:W-:Y:S01]  /*15f0*/  HFMA2.MMA R13, -RZ, RZ, 0, 1.1920928955078125e-07 ;  /* 0x00000002ff0d7435 */ /* 0x000fe200000001ff */
[----:B------:R-:W-:-:S05]  /*1600*/  MOV R17, R16 ;  /* 0x0000001000117202 */ /* 0x000fca0000000f00 */
[----:B------:R-:W-:-:S05]  /*1610*/  FADD.FTZ R19, R8, R17 ;  /* 0x0000001108137221 */ /* 0x000fca0000010000 */
[----:B------:R-:W-:-:S07]  /*1620*/  MOV R26, R19 ;  /* 0x00000013001a7202 */ /* 0x000fce0000000f00 */
[----:B------:R-:W-:Y:S05]  /*1630*/  WARPSYNC.COLLECTIVE R11, `(.L_x_3182) ;  /* 0x000000000b087348 */ /* 0x000fea0003c00000 */
[----:B------:R0:W1:Y:S02]  /*1640*/  SHFL.BFLY P2, R16, R26, R13, R12 ;  /* 0x0c00000d1a107389 */ /* 0x000064000004000c */
[----:B01----:R-:W-:Y:S01]  /*1650*/  ENDCOLLECTIVE ;  /* 0x000000000000791b */ /* 0x003fe20003800000 */
.L_x_3182:
[----:B------:R-:W-:Y:S01]  /*1660*/  HFMA2.MMA R13, -RZ, RZ, 0, 2.384185791015625e-07 ;  /* 0x00000004ff0d7435 */ /* 0x000fe200000001ff */
[----:B------:R-:W-:-:S05]  /*1670*/  MOV R20, R16 ;  /* 0x0000001000147202 */ /* 0x000fca0000000f00 */
[----:B------:R-:W-:-:S05]  /*1680*/  FADD.FTZ R8, R19, R20 ;  /* 0x0000001413087221 */ /* 0x000fca0000010000 */
[----:B------:R-:W-:-:S07]  /*1690*/  MOV R26, R8 ;  /* 0x00000008001a7202 */ /* 0x000fce0000000f00 */
[----:B------:R-:W-:Y:S05]  /*16a0*/  WARPSYNC.COLLECTIVE R11, `(.L_x_3183) ;  /* 0x000000000b087348 */ /* 0x000fea0003c00000 */
[----:B------:R0:W1:Y:S02]  /*16b0*/  SHFL.BFLY P2, R16, R26, R13, R12 ;  /* 0x0c00000d1a107389 */ /* 0x000064000004000c */
[----:B01----:R-:W-:Y:S01]  /*16c0*/  ENDCOLLECTIVE ;  /* 0x000000000000791b */ /* 0x003fe20003800000 */
.L_x_3183:
[----:B------:R-:W-:Y:S01]  /*16d0*/  HFMA2.MMA R13, -RZ, RZ, 0, 4.76837158203125e-07 ;  /* 0x00000008ff0d7435 */ /* 0x000fe200000001ff */
[----:B------:R-:W-:-:S05]  /*16e0*/  MOV R21, R16 ;  /* 0x0000001000157202 */ /* 0x000fca0000000f00 */
[----:B------:R-:W-:-:S05]  /*16f0*/  FADD.FTZ R21, R8, R21 ;  /* 0x0000001508157221 */ /* 0x000fca0000010000 */
[----:B------:R-:W-:-:S07]  /*1700*/  MOV R26, R21 ;  /* 0x00000015001a7202 */ /* 0x000fce0000000f00 */
[----:B------:R-:W-:Y:S05]  /*1710*/  WARPSYNC.COLLECTIVE R11, `(.L_x_3184) ;  /* 0x000000000b087348 */ /* 0x000fea0003c00000 */
[----:B------:R0:W1:Y:S02]  /*1720*/  SHFL.BFLY P2, R16, R26, R13, R12 ;  /* 0x0c00000d1a107389 */ /* 0x000064000004000c */
[----:B01----:R-:W-:Y:S01]  /*1730*/  ENDCOLLECTIVE ;  /* 0x000000000000791b */ /* 0x003fe20003800000 */
.L_x_3184:
[----:B------:R-:W-:Y:S01]  /*1740*/  HFMA2.MMA R13, -RZ, RZ, 0, 9.5367431640625e-07 ;  /* 0x00000010ff0d7435 */ /* 0x000fe200000001ff */
[----:B------:R-:W-:-:S05]  /*1750*/  MOV R22, R16 ;  /* 0x0000001000167202 */ /* 0x000fca0000000f00 */
[----:B------:R-:W-:-:S05]  /*1760*/  FADD.FTZ R17, R21, R22 ;  /* 0x0000001615117221 */ /* 0x000fca0000010000 */
[----:B------:R-:W-:-:S07]  /*1770*/  MOV R26, R17 ;  /* 0x00000011001a7202 */ /* 0x000fce0000000f00 */
[----:B------:R-:W-:Y:S05]  /*1780*/  WARPSYNC.COLLECTIVE R11, `(.L_x_3185) ;  /* 0x000000000b087348 */ /* 0x000fea0003c00000 */
[----:B------:R0:W1:Y:S02]  /*1790*/  SHFL.BFLY P2, R16, R26, R13, R12 ;  /* 0x0c00000d1a107389 */ /* 0x000064000004000c */
[----:B01----:R-:W-:Y:S01]  /*17a0*/  ENDCOLLECTIVE ;  /* 0x000000000000791b */ /* 0x003fe20003800000 */
.L_x_3185:
[----:B------:R-:W-:Y:S01]  /*17b0*/  HFMA2.MMA R13, -RZ, RZ, 0, 5.9604644775390625e-08 ;  /* 0x00000001ff0d7435 */ /* 0x000fe200000001ff */
[----:B------:R-:W-:Y:S02]  /*17c0*/  MOV R26, R7 ;  /* 0x00000007001a7202 */ /* 0x000fe40000000f00 */
[----:B------:R-:W-:-:S08]  /*17d0*/  MOV R8, R16 ;  /* 0x0000001000087202 */ /* 0x000fd00000000f00 */
[----:B------:R-:W-:Y:S05]  /*17e0*/  WARPSYNC.COLLECTIVE R11, `(.L_x_3186) ;  /* 0x000000000b087348 */ /* 0x000fea0003c00000 */
[----:B------:R0:W1:Y:S02]  /*17f0*/  SHFL.BFLY P2, R16, R26, R13, R12 ;  /* 0x0c00000d1a107389 */ /* 0x000064000004000c */
[----:B01----:R-:W-:Y:S01]  /*1800*/  ENDCOLLECTIVE ;  /* 0x000000000000791b */ /* 0x003fe20003800000 */
.L_x_3186:
[----:B------:R-:W-:Y:S01]  /*1810*/  HFMA2.MMA R13, -RZ, RZ, 0, 1.1920928955078125e-07 ;  /* 0x00000002ff0d7435 */ /* 0x000fe200000001ff */
[----:B------:R-:W-:-:S05]  /*1820*/  MOV R18, R16 ;  /* 0x0000001000127202 */ /* 0x000fca0000000f00 */
[----:B------:R-:W-:-:S05]  /*1830*/  FADD.FTZ R22, R7, R18 ;  /* 0x0000001207167221 */ /* 0x000fca0000010000 */
[----:B------:R-:W-:-:S07]  /*1840*/  MOV R26, R22 ;  /* 0x00000016001a7202 */ /* 0x000fce0000000f00 */
[----:B------:R-:W-:Y:S05]  /*1850*/  WARPSYNC.COLLECTIVE R11, `(.L_x_3187) ;  /* 0x000000000b087348 */ /* 0x000fea0003c00000 */
[----:B------:R0:W1:Y:S02]  /*1860*/  SHFL.BFLY P2, R16, R26, R13, R12 ;  /* 0x0c00000d1a107389 */ /* 0x000064000004000c */
[----:B01----:R-:W-:Y:S01]  /*1870*/  ENDCOLLECTIVE ;  /* 0x000000000000791b */ /* 0x003fe20003800000 */
.L_x_3187:
[----:B------:R-:W-:Y:S01]  /*1880*/  HFMA2.MMA R13, -RZ, RZ, 0, 2.384185791015625e-07 ;  /* 0x00000004ff0d7435 */ /* 0x000fe200000001ff */
[----:B------:R-:W-:-:S05]  /*1890*/  MOV R21, R16 ;  /* 0x0000001000157202 */ /* 0x000fca0000000f00 */
[----:B------:R-:W-:-:S05]  /*18a0*/  FADD.FTZ R7, R22, R21 ;  /* 0x0000001516077221 */ /* 0x000fca0000010000 */
[----:B------:R-:W-:-:S07]  /*18b0*/  MOV R26, R7 ;  /* 0x00000007001a7202 */ /* 0x000fce0000000f00 */
[----:B------:R-:W-:Y:S05]  /*18c0*/  WARPSYNC.COLLECTIVE R11, `(.L_x_3188) ;  /* 0x000000000b087348 */ /* 0x000fea0003c00000 */
[----:B------:R0:W1:Y:S02]  /*18d0*/  SHFL.BFLY P2, R16, R26, R13, R12 ;  /* 0x0c00000d1a107389 */ /* 0x000064000004000c */
[----:B01----:R-:W-:Y:S01]  /*18e0*/  ENDCOLLECTIVE ;  /* 0x000000000000791b */ /* 0x003fe20003800000 */
.L_x_3188:
[----:B------:R-:W-:Y:S01]  /*18f0*/  HFMA2.MMA R13, -RZ, RZ, 0, 4.76837158203125e-07 ;  /* 0x00000008ff0d7435 */ /* 0x000fe200000001ff */
[----:B------:R-:W-:-:S05]  /*1900*/  MOV R20, R16 ;  /* 0x0000001000147202 */ /* 0x000fca0000000f00 */
[----:B------:R-:W-:-:S05]  /*1910*/  FADD.FTZ R23, R7, R20 ;  /* 0x0000001407177221 */ /* 0x000fca0000010000 */
[----:B------:R-:W-:-:S07]  /*1920*/  MOV R26, R23 ;  /* 0x00000017001a7202 */ /* 0x000fce0000000f00 */
[----:B------:R-:W-:Y:S05]  /*1930*/  WARPSYNC.COLLECTIVE R11, `(.L_x_3189) ;  /* 0x000000000b087348 */ /* 0x000fea0003c00000 */
[----:B------:R0:W1:Y:S02]  /*1940*/  SHFL.BFLY P2, R16, R26, R13, R12 ;  /* 0x0c00000d1a107389 */ /* 0x000064000004000c */
[----:B01----:R-:W-:Y:S01]  /*1950*/  ENDCOLLECTIVE ;  /* 0x000000000000791b */ /* 0x003fe20003800000 */
.L_x_3189:
[----:B------:R-:W-:Y:S01]  /*1960*/  HFMA2.MMA R13, -RZ, RZ, 0, 9.5367431640625e-07 ;  /* 0x00000010ff0d7435 */ /* 0x000fe200000001ff */
[----:B------:R-:W-:-:S05]  /*1970*/  MOV R24, R16 ;  /* 0x0000001000187202 */ /* 0x000fca0000000f00 */
[----:B------:R-:W-:-:S05]  /*1980*/  FADD.FTZ R24, R23, R24 ;  /* 0x0000001817187221 */ /* 0x000fca0000010000 */
[----:B------:R-:W-:-:S07]  /*1990*/  MOV R26, R24 ;  /* 0x00000018001a7202 */ /* 0x000fce0000000f00 */
[----:B------:R-:W-:Y:S05]  /*19a0*/  WARPSYNC.COLLECTIVE R11, `(.L_x_3190) ;  /* 0x000000000b087348 */ /* 0x000fea0003c00000 */
[----:B------:R0:W1:Y:S02]  /*19b0*/  SHFL.BFLY P2, R16, R26, R13, R12 ;  /* 0x0c00000d1a107389 */ /* 0x000064000004000c */
[----:B01----:R-:W-:Y:S01]  /*19c0*/  ENDCOLLECTIVE ;  /* 0x000000000000791b */ /* 0x003fe20003800000 */
.L_x_3190:
[----:B------:R-:W-:Y:S05]  /*19d0*/  BRA `(.L_x_3191) ;  /* 0xfffffff400507947 */ /* 0x000fea000383ffff */
.L_x_3192:
        /* <DEDUP_REMOVED lines=10> */
.L_x_3332:


//--------------------- .text._ZN10layer_norm31ln_parallel_residual_bwd_kernelINS_13Kernel_traitsIfffffjLj6144ELj1ELj1ELj8ELj16ENS_18Kernel_traits_baseILj6144EfffffjLj256EEEEELb1ELb1ELb1EEEvNS_9BwdParamsE --------------------------
	.section	.text._ZN10layer_norm31ln_parallel_residual_bwd_kernelINS_13Kernel_traitsIfffffjLj6144ELj1ELj1ELj8ELj16ENS_18Kernel_traits_baseILj6144EfffffjLj256EEEEELb1ELb1ELb1EEEvNS_9BwdParamsE,"ax",@progbits
	.align	128
        .global         _ZN10layer_norm31ln_parallel_residual_bwd_kernelINS_13Kernel_traitsIfffffjLj6144ELj1ELj1ELj8ELj16ENS_18Kernel_traits_baseILj6144EfffffjLj256EEEEELb1ELb1ELb1EEEvNS_9BwdParamsE
        .type           _ZN10layer_norm31ln_parallel_residual_bwd_kernelINS_13Kernel_traitsIfffffjLj6144ELj1ELj1ELj8ELj16ENS_18Kernel_traits_baseILj6144EfffffjLj256EEEEELb1ELb1ELb1EEEvNS_9BwdParamsE,@function
        .size           _ZN10layer_norm31ln_parallel_residual_bwd_kernelINS_13Kernel_traitsIfffffjLj6144ELj1ELj1ELj8ELj16ENS_18Kernel_traits_baseILj6144EfffffjLj256EEEEELb1ELb1ELb1EEEvNS_9BwdParamsE,(.L_x_3333 - _ZN10layer_norm31ln_parallel_residual_bwd_kernelINS_13Kernel_traitsIfffffjLj6144ELj1ELj1ELj8ELj16ENS_18Kernel_traits_baseILj6144EfffffjLj256EEEEELb1ELb1ELb1EEEvNS_9BwdParamsE)
        .other          _ZN10layer_norm31ln_parallel_residual_bwd_kernelINS_13Kernel_traitsIfffffjLj6144ELj1ELj1ELj8ELj16ENS_18Kernel_traits_baseILj6144EfffffjLj256EEEEELb1ELb1ELb1EEEvNS_9BwdParamsE,@"STO_CUDA_ENTRY STV_DEFAULT"
_ZN10layer_norm31ln_parallel_residual_bwd_kernelINS_13Kernel_traitsIfffffjLj6144ELj1ELj1ELj8ELj16ENS_18Kernel_traits_baseILj6144EfffffjLj256EEEEELb1ELb1ELb1EEEvNS_9BwdParamsE:
.text._ZN10layer_norm31ln_parallel_residual_bwd_kernelINS_13Kernel_traitsIfffffjLj6144ELj1ELj1ELj8ELj16ENS_18Kernel_traits_baseILj6144EfffffjLj256EEEEELb1ELb1ELb1EEEvNS_9BwdParamsE:
        /* <DEDUP_REMOVED lines=42> */
.L_x_3193:
[----:B------:R-:W-:Y:S01]  /*02a0*/  SHF.L.U32 R0, R157, 0x4, RZ ;  /* 0x000000049d007819 */ /* 0x000fe200000006ff */
[----:B------:R-:W-:-:S03]  /*02b0*/  ULDC.64 UR6, c[0x0][0x260] ;  /* 0x0000980000067ab9 */ /* 0x000fc60000000a00 */
[----:B------:R-:W-:-:S04]  /*02c0*/  LOP3.LUT R0, R0, 0xff0, RZ, 0xc0, !PT ;  /* 0x00000ff000007812 */ /* 0x000fc800078ec0ff */
[----:B------:R-:W-:-:S05]  /*02d0*/  IADD3 R2, P0, R0, UR6, RZ ;  /* 0x0000000600027c10 */ /* 0x000fca000ff1e0ff */
[----:B------:R-:W-:Y:S01]  /*02e0*/  IMAD.X R3, RZ, RZ, UR7, P0 ;  /* 0x00000007ff037e24 */ /* 0x000fe200080e06ff */
[----:B------:R-:W-:Y:S02]  /*02f0*/  ULDC.64 UR6, c[0x0][0x2c8] ;  /* 0x0000b20000067ab9 */ /* 0x000fe40000000a00 */
[----:B------:R-:W-:Y:S01]  /*0300*/  ISETP.NE.U32.AND P5, PT, RZ, UR6, PT ;  /* 0x00000006ff007c0c */ /* 0x000fe2000bfa5070 */
[----:B------:R-:W-:Y:S01]  /*0310*/  HFMA2.MMA R201, -RZ, RZ, 0, 5.9604644775390625e-08 ;  /* 0x00000001ffc97435 */ /* 0x000fe200000001ff */
[----:B------:R-:W5:Y:S01]  /*0320*/  LDG.E.128 R60, desc[UR4][R2.64] ;  /* 0x00000004023c7981 */ /* 0x000f62000c1e1d00 */
[----:B------:R-:W-:Y:S02]  /*0330*/  CS2R R154, SRZ ;  /* 0x00000000009a7805 */ /* 0x000fe4000001ff00 */
        /* <DEDUP_REMOVED lines=29> */
[----:B------:R-:W-:-:S07]  /*0510*/  LOP3.LUT R0, R157, 0xff, RZ, 0xc0, !PT ;  /* 0x000000ff9d007812 */ /* 0x000fce00078ec0ff */
.L_x_3201:
[----:B0-----:R-:W0:Y:S01]  /*0520*/  LDC.64 R202, c[0x0][0x250] ;  /* 0x00009400ffca7b82 */ /* 0x001e220000000a00 */
[----:B------:R-:W-:-:S05]  /*0530*/  IMAD R96, R156, UR8, RZ ;  /* 0x000000089c607c24 */ /* 0x000fca000f8e02ff */
[----:B------:R-:W-:Y:S02]  /*0540*/  SHF.R.S32.HI R97, RZ, 0x1f, R96 ;  /* 0x0000001fff617819 */ /* 0x000fe40000011460 */
[----:B------:R-:W1:Y:S02]  /*0550*/  LDC.64 R166, c[0x0][0x258] ;  /* 0x00009600ffa67b82 */ /* 0x000e640000000a00 */
[----:B------:R-:W-:-:S04]  /*0560*/  LEA.HI R97, R97, R96, RZ, 0x2 ;  /* 0x0000006061617211 */ /* 0x000fc800078f10ff */
[----:B------:R-:W-:Y:S02]  /*0570*/  LEA.HI.SX32 R209, R97, R0, 0x1e ;  /* 0x0000000061d17211 */ /* 0x000fe400078ff2ff */
[----:B------:R-:W2:Y:S02]  /*0580*/  LDC.64 R140, c[0x0][0x2b8] ;  /* 0x0000ae00ff8c7b82 */ /* 0x000ea40000000a00 */
[C---:B------:R-:W-:Y:S01]  /*0590*/  IADD3 R205, R209.reuse, 0x100, RZ ;  /* 0x00000100d1cd7810 */ /* 0x040fe20007ffe0ff */
[----:B------:R-:W-:Y:S01]  /*05a0*/  IMAD.SHL.U32 R195, R209, 0x10, RZ ;  /* 0x00000010d1c37824 */ /* 0x000fe200078e00ff */
[----:B------:R-:W-:Y:S01]  /*05b0*/  SHF.R.U32.HI R196, RZ, 0x1c, R209 ;  /* 0x0000001cffc47819 */ /* 0x000fe200000116d1 */
[----:B0-----:R-:W-:-:S03]  /*05c0*/  IMAD.WIDE R202, R156, 0x4, R202 ;  /* 0x000000049cca7825 */ /* 0x001fc600078e02ca */
[----:B------:R-:W-:Y:S01]  /*05d0*/  IADD3 R96, P0, R195, UR12, RZ ;  /* 0x0000000cc3607c10 */ /* 0x000fe2000ff1e0ff */
[----:B------:R-:W0:Y:S01]  /*05e0*/  LDC.64 R150, c[0x0][0x300] ;  /* 0x0000c000ff967b82 */ /* 0x000e220000000a00 */
[----:B------:R-:W-:Y:S02]  /*05f0*/  IMAD.SHL.U32 R191, R205, 0x10, RZ ;  /* 0x00000010cdbf7824 */ /* 0x000fe400078e00ff */
[----:B------:R-:W-:Y:S01]  /*0600*/  IADD3.X R97, R196, UR13, RZ, P0, !PT ;  /* 0x0000000dc4617c10 */ /* 0x000fe200087fe4ff */
[----:B------:R3:W4:Y:S01]  /*0610*/  LDG.E R202, desc[UR4][R202.64] ;  /* 0x00000004caca7981 */ /* 0x000722000c1e1900 */
[----:B------:R-:W-:Y:S01]  /*0620*/  SHF.R.U32.HI R194, RZ, 0x1c, R205 ;  /* 0x0000001cffc27819 */ /* 0x000fe200000116cd */
[----:B-1----:R-:W-:Y:S01]  /*0630*/  IMAD.WIDE R166, R156, 0x4, R166 ;  /* 0x000000049ca67825 */ /* 0x002fe200078e02a6 */
[----:B------:R-:W-:Y:S02]  /*0640*/  IADD3 R104, P0, R191, UR12, RZ ;  /* 0x0000000cbf687c10 */ /* 0x000fe4000ff1e0ff */
[----:B------:R-:W4:Y:S01]  /*0650*/  LDG.E.128 R96, desc[UR4][R96.64] ;  /* 0x0000000460607981 */ /* 0x000f22000c1e1d00 */
[----:B---3--:R-:W-:-:S03]  /*0660*/  IADD3 R203, R209, 0x200, RZ ;  /* 0x00000200d1cb7810 */ /* 0x008fc60007ffe0ff */
[----:B------:R1:W3:Y:S01]  /*0670*/  LDG.E R166, desc[UR4][R166.64] ;  /* 0x00000004a6a67981 */ /* 0x0002e2000c1e1900 */
[C---:B------:R-:W-:Y:S01]  /*0680*/  IADD3 R207, R209.reuse, 0x300, RZ ;  /* 0x00000300d1cf7810 */ /* 0x040fe20007ffe0ff */
[----:B--2---:R-:W-:-:S04]  /*0690*/  IMAD.WIDE.U32 R100, R209, 0x10, R140 ;  /* 0x00000010d1647825 */ /* 0x004fc800078e008c */
[----:B------:R-:W-:Y:S01]  /*06a0*/  IMAD.SHL.U32 R175, R203, 0x10, RZ ;  /* 0x00000010cbaf7824 */ /* 0x000fe200078e00ff */
[----:B------:R-:W-:Y:S02]  /*06b0*/  IADD3.X R105, R194, UR13, RZ, P0, !PT ;  /* 0x0000000dc2697c10 */ /* 0x000fe400087fe4ff */
[----:B------:R-:W-:Y:S01]  /*06c0*/  SHF.R.U32.HI R190, RZ, 0x1c, R203 ;  /* 0x0000001cffbe7819 */ /* 0x000fe200000116cb */
[----:B------:R-:W-:Y:S01]  /*06d0*/  IMAD.SHL.U32 R171, R207, 0x10, RZ ;  /* 0x00000010cfab7824 */ /* 0x000fe200078e00ff */
[----:B------:R-:W-:Y:S01]  /*06e0*/  IADD3 R112, P0, R175, UR12, RZ ;  /* 0x0000000caf707c10 */ /* 0x000fe2000ff1e0ff */
[----:B------:R-:W-:Y:S01]  /*06f0*/  IMAD.WIDE.U32 R116, R203, 0x10, R140 ;  /* 0x00000010cb747825 */ /* 0x000fe200078e008c */
[----:B------:R-:W2:Y:S02]  /*0700*/  LDG.E.128 R104, desc[UR4][R104.64] ;  /* 0x0000000468687981 */ /* 0x000ea4000c1e1d00 */
[----:B------:R-:W-:Y:S02]  /*0710*/  IADD3.X R113, R190, UR13, RZ, P0, !PT ;  /* 0x0000000dbe717c10 */ /* 0x000fe400087fe4ff */
[----:B------:R-:W-:Y:S01]  /*0720*/  SHF.R.U32.HI R174, RZ, 0x1c, R207 ;  /* 0x0000001cffae7819 */ /* 0x000fe200000116cf */
[----:B------:R-:W2:Y:S01]  /*0730*/  LDG.E.128 R116, desc[UR4][R116.64] ;  /* 0x0000000474747981 */ /* 0x000ea2000c1e1d00 */
[----:B------:R-:W-:-:S03]  /*0740*/  IADD3 R120, P0, R171, UR12, RZ ;  /* 0x0000000cab787c10 */ /* 0x000fc6000ff1e0ff */
[----:B------:R-:W2:Y:S01]  /*0750*/  LDG.E.128 R112, desc[UR4][R112.64] ;  /* 0x0000000470707981 */ /* 0x000ea2000c1e1d00 */
[----:B------:R-:W-:-:S03]  /*0760*/  IADD3.X R121, R174, UR13, RZ, P0, !PT ;  /* 0x0000000dae797c10 */ /* 0x000fc600087fe4ff */
[----:B------:R-:W2:Y:S04]  /*0770*/  LDG.E.128 R100, desc[UR4][R100.64] ;  /* 0x0000000464647981 */ /* 0x000ea8000c1e1d00 */
[----:B------:R-:W2:Y:S01]  /*0780*/  LDG.E.128 R120, desc[UR4][R120.64] ;  /* 0x0000000478787981 */ /* 0x000ea2000c1e1d00 */
[----:B------:R-:W-:Y:S01]  /*0790*/  IMAD.WIDE.U32 R108, R205, 0x10, R140 ;  /* 0x00000010cd6c7825 */ /* 0x000fe200078e008c */
[----:B------:R-:W-:-:S05]  /*07a0*/  IADD3 R211, R209, 0x400, RZ ;  /* 0x00000400d1d37810 */ /* 0x000fca0007ffe0ff */
[----:B------:R-:W2:Y:S01]  /*07b0*/  LDG.E.128 R108, desc[UR4][R108.64] ;  /* 0x000000046c6c7981 */ /* 0x000ea2000c1e1d00 */
[----:B0-----:R-:W-:Y:S01]  /*07c0*/  ISETP.NE.U32.AND P4, PT, R150, RZ, PT ;  /* 0x000000ff9600720c */ /* 0x001fe20003f85070 */
[----:B------:R-:W-:-:S03]  /*07d0*/  IMAD.SHL.U32 R169, R211, 0x10, RZ ;  /* 0x00000010d3a97824 */ /* 0x000fc600078e00ff */
[----:B------:R-:W-:Y:S02]  /*07e0*/  ISETP.NE.AND.EX P4, PT, R151, RZ, PT, P4 ;  /* 0x000000ff9700720c */ /* 0x000fe40003f85340 */
[----:B------:R-:W-:Y:S02]  /*07f0*/  SHF.R.U32.HI R170, RZ, 0x1c, R211 ;  /* 0x0000001cffaa7819 */ /* 0x000fe400000116d3 */
[----:B------:R-:W-:Y:S02]  /*0800*/  IADD3 R128, P0, R169, UR12, RZ ;  /* 0x0000000ca9807c10 */ /* 0x000fe4000ff1e0ff */
[----:B------:R-:W-:Y:S01]  /*0810*/  SHF.L.U32 R187, R209, 0x2, RZ ;  /* 0x00000002d1bb7819 */ /* 0x000fe200000006ff */
[----:B------:R-:W-:Y:S01]  /*0820*/  IMAD.SHL.U32 R213, R205, 0x4, RZ ;  /* 0x00000004cdd57824 */ /* 0x000fe200078e00ff */
[----:B------:R-:W-:Y:S02]  /*0830*/  IADD3.X R129, R170, UR13, RZ, P0, !PT ;  /* 0x0000000daa817c10 */ /* 0x000fe400087fe4ff */
[----:B------:R-:W-:-:S02]  /*0840*/  SHF.R.U32.HI R204, RZ, 0x1e, R209 ;  /* 0x0000001effcc7819 */ /* 0x000fc400000116d1 */
[----:B------:R-:W-:Y:S01]  /*0850*/  IADD3 R164, P0, R187, UR14, RZ ;  /* 0x0000000ebba47c10 */ /* 0x000fe2000ff1e0ff */
[----:B------:R-:W0:Y:S01]  /*0860*/  @P4 LDC.64 R142, c[0x0][0x248] ;  /* 0x00009200ff8e4b82 */ /* 0x000e220000000a00 */
[----:B------:R-:W-:Y:S01]  /*0870*/  SHF.R.U32.HI R206, RZ, 0x1e, R205 ;  /* 0x0000001effce7819 */ /* 0x000fe200000116cd */
[----:B------:R-:W-:Y:S01]  /*0880*/  IMAD.SHL.U32 R217, R207, 0x4, RZ ;  /* 0x00000004cfd97824 */ /* 0x000fe200078e00ff */
[----:B------:R-:W-:Y:S02]  /*0890*/  IADD3.X R165, R204, UR15, RZ, P0, !PT ;  /* 0x0000000fcca57c10 */ /* 0x000fe400087fe4ff */
[----:B------:R-:W-:Y:S01]  /*08a0*/  IADD3 R221, R209, 0x500, RZ ;  /* 0x00000500d1dd7810 */ /* 0x000fe20007ffe0ff */
[----:B------:R-:W-:Y:S01]  /*08b0*/  IMAD.WIDE.U32 R124, R207, 0x10, R140 ;  /* 0x00000010cf7c7825 */ /* 0x000fe200078e008c */
[----:B------:R-:W-:Y:S01]  /*08c0*/  IADD3 R136, P0, R213, UR14, RZ ;  /* 0x0000000ed5887c10 */ /* 0x000fe2000ff1e0ff */
[----:B-----5:R1:W5:Y:S01]  /*08d0*/  LDG.E R200, desc[UR4][R164.64] ;  /* 0x00000004a4c87981 */ /* 0x020362000c1e1900 */
[----:B------:R-:W-:Y:S01]  /*08e0*/  SHF.R.U32.HI R210, RZ, 0x1e, R207 ;  /* 0x0000001effd27819 */ /* 0x000fe200000116cf */
[----:B-1----:R-:W-:Y:S01]  /*08f0*/  IMAD.SHL.U32 R167, R221, 0x10, RZ ;  /* 0x00000010dda77824 */ /* 0x002fe200078e00ff */
[----:B------:R-:W-:Y:S01]  /*0900*/  IADD3.X R137, R206, UR15, RZ, P0, !PT ;  /* 0x0000000fce897c10 */ /* 0x000fe200087fe4ff */
[----:B------:R-:W2:Y:S01]  /*0910*/  LDG.E.128 R124, desc[UR4][R124.64] ;  /* 0x000000047c7c7981 */ /* 0x000ea2000c1e1d00 */
[----:B------:R-:W-:-:S02]  /*0920*/  IADD3 R138, P0, R217, UR14, RZ ;  /* 0x0000000ed98a7c10 */ /* 0x000fc4000ff1e0ff */
[C---:B------:R-:W-:Y:S01]  /*0930*/  SHF.L.U32 R219, R211.reuse, 0x2, RZ ;  /* 0x00000002d3db7819 */ /* 0x040fe200000006ff */
[----:B------:R1:W5:Y:S01]  /*0940*/  LDG.E R199, desc[UR4][R136.64] ;  /* 0x0000000488c77981 */ /* 0x000362000c1e1900 */
[----:B------:R-:W-:Y:S01]  /*0950*/  IADD3.X R139, R210, UR15, RZ, P0, !PT ;  /* 0x0000000fd28b7c10 */ /* 0x000fe200087fe4ff */
[----:B------:R-:W-:Y:S01]  /*0960*/  IMAD.WIDE.U32 R132, R211, 0x10, R140 ;  /* 0x00000010d3847825 */ /* 0x000fe200078e008c */
[----:B------:R-:W-:Y:S01]  /*0970*/  SHF.R.U32.HI R164, RZ, 0x1c, R221 ;  /* 0x0000001cffa47819 */ /* 0x000fe200000116dd */
[----:B------:R-:W2:Y:S01]  /*0980*/  LDG.E.128 R128, desc[UR4][R128.64] ;  /* 0x0000000480807981 */ /* 0x000ea2000c1e1d00 */
[----:B------:R-:W-:Y:S01]  /*0990*/  SHF.R.U32.HI R212, RZ, 0x1e, R211 ;  /* 0x0000001effd47819 */ /* 0x000fe200000116d3 */
[----:B------:R-:W0:Y:S02]  /*09a0*/  @P4 LDC.64 R182, c[0x0][0x248] ;  /* 0x00009200ffb64b82 */ /* 0x000e240000000a00 */
[----:B------:R-:W5:Y:S01]  /*09b0*/  LDG.E R197, desc[UR4][R138.64] ;  /* 0x000000048ac57981 */ /* 0x000f62000c1e1900 */
[----:B-1----:R-:W-:Y:S01]  /*09c0*/  IADD3 R136, P0, R167, UR12, RZ ;  /* 0x0000000ca7887c10 */ /* 0x002fe2000ff1e0ff */
[----:B------:R-:W-:-:S02]  /*09d0*/  IMAD.WIDE.U32 R140, R221, 0x10, R140 ;  /* 0x00000010dd8c7825 */ /* 0x000fc400078e008c */
[----:B------:R-:W2:Y:S01]  /*09e0*/  LDG.E.128 R132, desc[UR4][R132.64] ;  /* 0x0000000484847981 */ /* 0x000ea2000c1e1d00 */
[----:B------:R-:W-:Y:S01]  /*09f0*/  IADD3.X R137, R164, UR13, RZ, P0, !PT ;  /* 0x0000000da4897c10 */ /* 0x000fe200087fe4ff */
[----:B------:R-:W1:Y:S01]  /*0a00*/  @P4 LDC.64 R178, c[0x0][0x248] ;  /* 0x00009200ffb24b82 */ /* 0x000e620000000a00 */
[----:B------:R-:W-:-:S04]  /*0a10*/  IADD3 R192, P0, R219, UR14, RZ ;  /* 0x0000000edbc07c10 */ /* 0x000fc8000ff1e0ff */
[----:B------:R-:W2:Y:S01]  /*0a20*/  LDG.E.128 R136, desc[UR4][R136.64] ;  /* 0x0000000488887981 */ /* 0x000ea2000c1e1d00 */
[----:B------:R-:W-:Y:S02]  /*0a30*/  IADD3.X R193, R212, UR15, RZ, P0, !PT ;  /* 0x0000000fd4c17c10 */ /* 0x000fe400087fe4ff */
[----:B0-----:R-:W-:Y:S01]  /*0a40*/  @P4 IADD3 R186, P0, R187, R142, RZ ;  /* 0x0000008ebbba4210 */ /* 0x001fe20007f1e0ff */
[----:B------:R-:W0:Y:S01]  /*0a50*/  @P4 LDC.64 R180, c[0x0][0x248] ;  /* 0x00009200ffb44b82 */ /* 0x000e220000000a00 */
[----:B------:R-:W-:Y:S02]  /*0a60*/  SHF.L.U32 R215, R203, 0x2, RZ ;  /* 0x00000002cbd77819 */ /* 0x000fe400000006ff */
[----:B------:R-:W-:Y:S01]  /*0a70*/  SHF.R.U32.HI R208, RZ, 0x1e, R203 ;  /* 0x0000001effd07819 */ /* 0x000fe200000116cb */
[----:B------:R-:W-:Y:S01]  /*0a80*/  IMAD.SHL.U32 R223, R221, 0x4, RZ ;  /* 0x00000004dddf7824 */ /* 0x000fe200078e00ff */
[----:B------:R-:W-:Y:S01]  /*0a90*/  @P4 IADD3.X R187, R204, R143, RZ, P0, !PT ;  /* 0x0000008fccbb4210 */ /* 0x000fe200007fe4ff */
[----:B------:R-:W5:Y:S02]  /*0aa0*/  LDG.E R168, desc[UR4][R192.64] ;  /* 0x00000004c0a87981 */ /* 0x000f64000c1e1900 */
[----:B------:R-:W0:Y:S02]  /*0ab0*/  @P4 LDC.64 R184, c[0x0][0x248] ;  /* 0x00009200ffb84b82 */ /* 0x000e240000000a00 */
[----:B------:R-:W2:Y:S01]  /*0ac0*/  LDG.E.128 R140, desc[UR4][R140.64] ;  /* 0x000000048c8c7981 */ /* 0x000ea2000c1e1d00 */
[----:B------:R-:W-:-:S02]  /*0ad0*/  IADD3 R172, P1, R215, UR14, RZ ;  /* 0x0000000ed7ac7c10 */ /* 0x000fc4000ff3e0ff */
[----:B------:R-:W-:Y:S01]  /*0ae0*/  SHF.R.U32.HI R214, RZ, 0x1e, R221 ;  /* 0x0000001effd67819 */ /* 0x000fe200000116dd */
[----:B------:R-:W5:Y:S01]  /*0af0*/  @P4 LDG.E R158, desc[UR4][R186.64] ;  /* 0x00000004ba9e4981 */ /* 0x000f62000c1e1900 */
[----:B------:R-:W-:Y:S01]  /*0b00*/  IADD3.X R173, R208, UR15, RZ, P1, !PT ;  /* 0x0000000fd0ad7c10 */ /* 0x000fe20008ffe4ff */
[----:B------:R-:W0:Y:S01]  /*0b10*/  @P4 LDC.64 R176, c[0x0][0x248] ;  /* 0x00009200ffb04b82 */ /* 0x000e220000000a00 */
[----:B------:R-:W-:-:S03]  /*0b20*/  IADD3 R188, P1, R223, UR14, RZ ;  /* 0x0000000edfbc7c10 */ /* 0x000fc6000ff3e0ff */
[----:B------:R1:W5:Y:S01]  /*0b30*/  LDG.E R198, desc[UR4][R172.64] ;  /* 0x00000004acc67981 */ /* 0x000362000c1e1900 */
[----:B------:R-:W-:Y:S02]  /*0b40*/  IADD3.X R189, R214, UR15, RZ, P1, !PT ;  /* 0x0000000fd6bd7c10 */ /* 0x000fe40008ffe4ff */
[----:B------:R-:W-:-:S03]  /*0b50*/  @P4 IADD3 R182, P1, R213, R182, RZ ;  /* 0x000000b6d5b64210 */ /* 0x000fc60007f3e0ff */
[----:B------:R0:W5:Y:S01]  /*0b60*/  LDG.E R165, desc[UR4][R188.64] ;  /* 0x00000004bca57981 */ /* 0x000162000c1e1900 */
[----:B-1----:R-:W1:Y:S01]  /*0b70*/  LDC.64 R172, c[0x0][0x2c8] ;  /* 0x0000b200ffac7b82 */ /* 0x002e620000000a00 */
[----:B------:R-:W-:Y:S01]  /*0b80*/  @P4 IMAD.X R183, R206, 0x1, R183, P1 ;  /* 0x00000001ceb74824 */ /* 0x000fe200008e06b7 */
[----:B------:R-:W-:-:S04]  /*0b90*/  @P4 IADD3 R178, P1, R219, R178, RZ ;  /* 0x000000b2dbb24210 */ /* 0x000fc80007f3e0ff */
[----:B------:R-:W-:Y:S01]  /*0ba0*/  @P4 IADD3.X R179, R212, R179, RZ, P1, !PT ;  /* 0x000000b3d4b34210 */ /* 0x000fe20000ffe4ff */
[----:B------:R-:W5:Y:S01]  /*0bb0*/  @P4 LDG.E R159, desc[UR4][R182.64] ;  /* 0x00000004b69f4981 */ /* 0x000f62000c1e1900 */
[----:B0-----:R-:W-:-:S03]  /*0bc0*/  @P4 IADD3 R180, P1, R223, R180, RZ ;  /* 0x000000b4dfb44210 */ /* 0x001fc60007f3e0ff */
[----:B------:R0:W5:Y:S02]  /*0bd0*/  @P4 LDG.E R162, desc[UR4][R178.64] ;  /* 0x00000004b2a24981 */ /* 0x000164000c1e1900 */
[----:B------:R-:W-:Y:S01]  /*0be0*/  @P4 IMAD.X R181, R214, 0x1, R181, P1 ;  /* 0x00000001d6b54824 */ /* 0x000fe200008e06b5 */
[----:B------:R-:W-:Y:S02]  /*0bf0*/  @P4 IADD3 R184, P0, R215, R184, RZ ;  /* 0x000000b8d7b84210 */ /* 0x000fe40007f1e0ff */
[CC--:B-1----:R-:W-:Y:S02]  /*0c00*/  @P5 LEA R188, P1, R203.reuse, R172.reuse, 0x4 ;  /* 0x000000accbbc5211 */ /* 0x0c2fe400078220ff */
[----:B------:R-:W5:Y:S02]  /*0c10*/  @P4 LDG.E R163, desc[UR4][R180.64] ;  /* 0x00000004b4a34981 */ /* 0x000f64000c1e1900 */
[----:B------:R-:W-:Y:S02]  /*0c20*/  @P5 LEA.HI.X R189, R203, R173, RZ, 0x4, P1 ;  /* 0x000000adcbbd5211 */ /* 0x000fe400008f24ff */
[----:B0-----:R-:W-:-:S02]  /*0c30*/  @P5 LEA R178, P1, R221, R172, 0x4 ;  /* 0x000000acddb25211 */ /* 0x001fc400078220ff */
[----:B------:R-:W-:Y:S01]  /*0c40*/  @P4 IADD3.X R185, R208, R185, RZ, P0, !PT ;  /* 0x000000b9d0b94210 */ /* 0x000fe200007fe4ff */
[----:B------:R-:W5:Y:S01]  /*0c50*/  @P5 LDG.E.128 R72, desc[UR4][R188.64] ;  /* 0x00000004bc485981 */ /* 0x000f62000c1e1d00 */
[----:B------:R-:W-:Y:S02]  /*0c60*/  @P5 LEA.HI.X R179, R221, R173, RZ, 0x4, P1 ;  /* 0x000000adddb35211 */ /* 0x000fe400008f24ff */
[----:B------:R-:W-:Y:S01]  /*0c70*/  ISETP.NE.AND P1, PT, RZ, UR9, PT ;  /* 0x00000009ff007c0c */ /* 0x000fe2000bf25270 */
[----:B------:R0:W5:Y:S01]  /*0c80*/  @P4 LDG.E R160, desc[UR4][R184.64] ;  /* 0x00000004b8a04981 */ /* 0x000162000c1e1900 */
[----:B------:R-:W-:-:S03]  /*0c90*/  @P4 IADD3 R176, P0, R217, R176, RZ ;  /* 0x000000b0d9b04210 */ /* 0x000fc60007f1e0ff */
[----:B------:R-:W5:Y:S02]  /*0ca0*/  @P5 LDG.E.128 R84, desc[UR4][R178.64] ;  /* 0x00000004b2545981 */ /* 0x000f64000c1e1d00 */
[----:B------:R-:W-:Y:S01]  /*0cb0*/  @P4 IMAD.X R177, R210, 0x1, R177, P0 ;  /* 0x00000001d2b14824 */ /* 0x000fe200000e06b1 */
[----:B------:R-:W-:-:S04]  /*0cc0*/  @P5 LEA R186, P0, R209, R172, 0x4 ;  /* 0x000000acd1ba5211 */ /* 0x000fc800078020ff */
[----:B------:R-:W-:Y:S01]  /*0cd0*/  @P5 LEA.HI.X R187, R209, R173, RZ, 0x4, P0 ;  /* 0x000000add1bb5211 */ /* 0x000fe200000f24ff */
[----:B------:R1:W5:Y:S01]  /*0ce0*/  @P4 LDG.E R161, desc[UR4][R176.64] ;  /* 0x00000004b0a14981 */ /* 0x000362000c1e1900 */
[----:B------:R-:W-:-:S03]  /*0cf0*/  @P5 LEA R182, P0, R205, R172, 0x4 ;  /* 0x000000accdb65211 */ /* 0x000fc600078020ff */
[----:B------:R2:W5:Y:S01]  /*0d00*/  @P5 LDG.E.128 R64, desc[UR4][R186.64] ;  /* 0x00000004ba405981 */ /* 0x000562000c1e1d00 */
[----:B------:R-:W-:Y:S02]  /*0d10*/  @P5 LEA.HI.X R183, R205, R173, RZ, 0x4, P0 ;  /* 0x000000adcdb75211 */ /* 0x000fe400000f24ff */
[----:B0-----:R-:W-:-:S03]  /*0d20*/  @P5 LEA R184, P0, R207, R172, 0x4 ;  /* 0x000000accfb85211 */ /* 0x001fc600078020ff */
[----:B------:R0:W5:Y:S01]  /*0d30*/  @P5 LDG.E.128 R68, desc[UR4][R182.64] ;  /* 0x00000004b6445981 */ /* 0x000162000c1e1d00 */
[-C--:B------:R-:W-:Y:S02]  /*0d40*/  @P5 LEA.HI.X R185, R207, R173.reuse, RZ, 0x4, P0 ;  /* 0x000000adcfb95211 */ /* 0x080fe400000f24ff */
[----:B------:R-:W-:Y:S02]  /*0d50*/  LOP3.LUT P0, RZ, R201, 0xff, RZ, 0xc0, !PT ;  /* 0x000000ffc9ff7812 */ /* 0x000fe4000780c0ff */
[C---:B-1----:R-:W-:Y:S01]  /*0d60*/  @P5 LEA R176, P2, R211.reuse, R172, 0x4 ;  /* 0x000000acd3b05211 */ /* 0x042fe200078420ff */
[----:B------:R-:W5:Y:S03]  /*0d70*/  @P5 LDG.E.128 R76, desc[UR4][R184.64] ;  /* 0x00000004b84c5981 */ /* 0x000f66000c1e1d00 */
[----:B------:R-:W-:-:S05]  /*0d80*/  @P5 LEA.HI.X R177, R211, R173, RZ, 0x4, P2 ;  /* 0x000000add3b15211 */ /* 0x000fca00010f24ff */
[----:B------:R1:W5:Y:S01]  /*0d90*/  @P5 LDG.E.128 R80, desc[UR4][R176.64] ;  /* 0x00000004b0505981 */ /* 0x000362000c1e1d00 */
[----:B----4-:R-:W-:-:S05]  /*0da0*/  FSEL R213, R202, RZ, !P1 ;  /* 0x000000ffcad57208 */ /* 0x010fca0004800000 */
[--C-:B------:R-:W-:Y:S01]  /*0db0*/  FADD.FTZ R97, R97, -R213.reuse ;  /* 0x800000d561617221 */ /* 0x100fe20000010000 */
[----:B------:R-:W-:-:S03]  /*0dc0*/  FADD.FTZ R99, R99, -R213 ;  /* 0x800000d563637221 */ /* 0x000fc60000010000 */
[C---:B---3--:R-:W-:Y:S01]  /*0dd0*/  FMUL.FTZ R206, R166.reuse, R97 ;  /* 0x00000061a6ce7220 */ /* 0x048fe20000410000 */
[----:B------:R-:W-:Y:S01]  /*0de0*/  FMUL.FTZ R192, R166, R99 ;  /* 0x00000063a6c07220 */ /* 0x000fe20000410000 */
[C---:B--2---:R-:W-:Y:S01]  /*0df0*/  FADD.FTZ R97, -R213.reuse, R104 ;  /* 0x00000068d5617221 */ /* 0x044fe20000010100 */
[----:B------:R-:W-:-:S03]  /*0e00*/  FADD.FTZ R99, -R213, R106 ;  /* 0x0000006ad5637221 */ /* 0x000fc60000010100 */
[C---:B------:R-:W-:Y:S01]  /*0e10*/  FMUL.FTZ R208, R166.reuse, R97 ;  /* 0x00000061a6d07220 */ /* 0x040fe20000410000 */
[C---:B------:R-:W-:Y:S01]  /*0e20*/  FMUL.FTZ R214, R166.reuse, R99 ;  /* 0x00000063a6d67220 */ /* 0x040fe20000410000 */
[C---:B------:R-:W-:Y:S01]  /*0e30*/  FADD.FTZ R97, -R213.reuse, R112 ;  /* 0x00000070d5617221 */ /* 0x040fe20000010100 */
[C---:B------:R-:W-:Y:S01]  /*0e40*/  FADD.FTZ R99, -R213.reuse, R114 ;  /* 0x00000072d5637221 */ /* 0x040fe20000010100 */
[C---:B------:R-:W-:Y:S02]  /*0e50*/  FADD.FTZ R113, -R213.reuse, R113 ;  /* 0x00000071d5717221 */ /* 0x040fe40000010100 */
[----:B------:R-:W-:Y:S01]  /*0e60*/  FMUL.FTZ R114, R166, R97 ;  /* 0x00000061a6727220 */ /* 0x000fe20000410000 */
[C---:B------:R-:W-:Y:S01]  /*0e70*/  FADD.FTZ R97, -R213.reuse, R115 ;  /* 0x00000073d5617221 */ /* 0x040fe20000010100 */
[----:B------:R-:W-:Y:S01]  /*0e80*/  FADD.FTZ R181, R96, -R213 ;  /* 0x800000d560b57221 */ /* 0x000fe20000010000 */
[----:B------:R-:W-:Y:S01]  /*0e90*/  FADD.FTZ R35, R116, R35 ;  /* 0x0000002374237221 */ /* 0x000fe20000010000 */
[----:B------:R-:W-:Y:S01]  /*0ea0*/  FMUL.FTZ R204, R166, R113 ;  /* 0x00000071a6cc7220 */ /* 0x000fe20000410000 */
[----:B------:R-:W-:Y:S01]  /*0eb0*/  FFMA.FTZ R11, R116, R114, R11 ;  /* 0x00000072740b7223 */ /* 0x000fe2000001000b */
[----:B------:R-:W-:Y:S01]  /*0ec0*/  FMUL.FTZ R115, R52, R116 ;  /* 0x0000007434737220 */ /* 0x000fe20000410000 */
[C---:B------:R-:W-:Y:S01]  /*0ed0*/  FMUL.FTZ R116, R166.reuse, R99 ;  /* 0x00000063a6747220 */ /* 0x040fe20000410000 */
[----:B------:R-:W-:Y:S01]  /*0ee0*/  FMUL.FTZ R202, R166, R97 ;  /* 0x00000061a6ca7220 */ /* 0x000fe20000410000 */
[----:B------:R-:W-:Y:S01]  /*0ef0*/  FMUL.FTZ R187, R60, R100 ;  /* 0x000000643cbb7220 */ /* 0x000fe20000410000 */
        /* <DEDUP_REMOVED lines=69> */
[----:B-1----:R-:W-:Y:S01]  /*1350*/  FMUL.FTZ R176, R166, R99 ;  /* 0x00000063a6b07220 */ /* 0x002fe20000410000 */
[----:B------:R-:W-:Y:S01]  /*1360*/  FMUL.FTZ R127, R51, R127 ;  /* 0x0000007f337f7220 */ /* 0x000fe20000410000 */
[C---:B------:R-:W-:Y:S01]  /*1370*/  FADD.FTZ R99, -R213.reuse, R136 ;  /* 0x00000088d5637221 */ /* 0x040fe20000010100 */
[----:B------:R-:W-:Y:S01]  /*1380*/  FADD.FTZ R98, R98, R123 ;  /* 0x0000007b62627221 */ /* 0x000fe20000010000 */
[----:B------:R-:W-:Y:S01]  /*1390*/  FFMA.FTZ R97, R122, R123, R97 ;  /* 0x0000007b7a617223 */ /* 0x000fe20000010061 */
[----:B------:R-:W-:Y:S01]  /*13a0*/  FMUL.FTZ R179, R44, R132 ;  /* 0x000000842cb37220 */ /* 0x000fe20000410000 */
[----:B------:R-:W-:Y:S01]  /*13b0*/  FMUL.FTZ R136, R166, R99 ;  /* 0x00000063a6887220 */ /* 0x000fe20000410000 */
[----:B------:R-:W-:Y:S01]  /*13c0*/  FADD.FTZ R98, R98, R127 ;  /* 0x0000007f62627221 */ /* 0x000fe20000010000 */
[C---:B------:R-:W-:Y:S01]  /*13d0*/  FADD.FTZ R129, -R213.reuse, R129 ;  /* 0x00000081d5817221 */ /* 0x040fe20000010100 */
[----:B------:R-:W-:Y:S01]  /*13e0*/  FFMA.FTZ R97, R124, R127, R97 ;  /* 0x0000007f7c617223 */ /* 0x000fe20000010061 */
[----:B------:R-:W-:Y:S01]  /*13f0*/  FADD.FTZ R137, -R213, R137 ;  /* 0x00000089d5897221 */ /* 0x000fe20000010100 */
[----:B------:R-:W-:Y:S01]  /*1400*/  FMUL.FTZ R183, R45, R133 ;  /* 0x000000852db77220 */ /* 0x000fe20000410000 */
[----:B------:R-:W-:Y:S01]  /*1410*/  FFMA.FTZ R99, R140, R136, R23 ;  /* 0x000000888c637223 */ /* 0x000fe20000010017 */
[----:B------:R-:W-:Y:S01]  /*1420*/  FADD.FTZ R98, R98, R179 ;  /* 0x000000b362627221 */ /* 0x000fe20000010000 */
[C---:B------:R-:W-:Y:S01]  /*1430*/  FADD.FTZ R181, -R213.reuse, R130 ;  /* 0x00000082d5b57221 */ /* 0x040fe20000010100 */
[----:B------:R-:W-:Y:S01]  /*1440*/  FMUL.FTZ R178, R166, R129 ;  /* 0x00000081a6b27220 */ /* 0x000fe20000410000 */
[----:B------:R-:W-:Y:S01]  /*1450*/  FFMA.FTZ R23, R176, R179, R97 ;  /* 0x000000b3b0177223 */ /* 0x000fe20000010061 */
[----:B------:R-:W-:Y:S01]  /*1460*/  FADD.FTZ R153, R140, R153 ;  /* 0x000000998c997221 */ /* 0x000fe20000010000 */
[----:B------:R-:W-:Y:S01]  /*1470*/  FMUL.FTZ R177, R40, R140 ;  /* 0x0000008c28b17220 */ /* 0x000fe20000410000 */
[----:B------:R-:W-:Y:S01]  /*1480*/  FMUL.FTZ R140, R166, R137 ;  /* 0x00000089a68c7220 */ /* 0x000fe20000410000 */
[----:B------:R-:W-:Y:S01]  /*1490*/  FMUL.FTZ R186, R46, R134 ;  /* 0x000000862eba7220 */ /* 0x000fe20000410000 */
[----:B------:R-:W-:Y:S01]  /*14a0*/  FADD.FTZ R97, R98, R183 ;  /* 0x000000b762617221 */ /* 0x000fe20000010000 */
[----:B------:R-:W-:Y:S01]  /*14b0*/  FADD.FTZ R131, -R213, R131 ;  /* 0x00000083d5837221 */ /* 0x000fe20000010100 */
[----:B------:R-:W-:Y:S01]  /*14c0*/  FMUL.FTZ R181, R166, R181 ;  /* 0x000000b5a6b57220 */ /* 0x000fe20000410000 */
[----:B------:R-:W-:Y:S01]  /*14d0*/  FFMA.FTZ R98, R178, R183, R23 ;  /* 0x000000b7b2627223 */ /* 0x000fe20000010017 */
[C---:B------:R-:W-:Y:S01]  /*14e0*/  FADD.FTZ R27, R100.reuse, R27 ;  /* 0x0000001b641b7221 */ /* 0x040fe20000010000 */
[----:B------:R-:W-:Y:S01]  /*14f0*/  FFMA.FTZ R3, R100, R180, R3 ;  /* 0x000000b464037223 */ /* 0x000fe20000010003 */
[----:B------:R-:W-:Y:S01]  /*1500*/  FFMA.FTZ R100, R141, R140, R22 ;  /* 0x0000008c8d647223 */ /* 0x000fe20000010016 */
[----:B------:R-:W-:Y:S01]  /*1510*/  FMUL.FTZ R185, R47, R135 ;  /* 0x000000872fb97220 */ /* 0x000fe20000410000 */
[----:B------:R-:W-:Y:S01]  /*1520*/  FADD.FTZ R22, R97, R186 ;  /* 0x000000ba61167221 */ /* 0x000fe20000010000 */
[----:B------:R-:W-:Y:S01]  /*1530*/  FMUL.FTZ R182, R166, R131 ;  /* 0x00000083a6b67220 */ /* 0x000fe20000410000 */
[----:B------:R-:W-:Y:S01]  /*1540*/  FFMA.FTZ R23, R181, R186, R98 ;  /* 0x000000bab5177223 */ /* 0x000fe20000010062 */
[C---:B------:R-:W-:Y:S01]  /*1550*/  FADD.FTZ R26, R101.reuse, R26 ;  /* 0x0000001a651a7221 */ /* 0x040fe20000010000 */
[----:B------:R-:W-:Y:S01]  /*1560*/  FFMA.FTZ R2, R101, R206, R2 ;  /* 0x000000ce65027223 */ /* 0x000fe20000010002 */
        /* <DEDUP_REMOVED lines=8> */
[C---:B------:R-:W-:Y:S01]  /*15f0*/  FADD.FTZ R29, R102.reuse, R29 ;  /* 0x0000001d661d7221 */ /* 0x040fe20000010000 */
[----:B------:R-:W-:Y:S01]  /*1600*/  FFMA.FTZ R5, R102, R188, R5 ;  /* 0x000000bc66057223 */ /* 0x000fe20000010005 */
[C---:B------:R-:W-:Y:S01]  /*1610*/  FFMA.FTZ R97, R142.reuse, R137, R25 ;  /* 0x000000898e617223 */ /* 0x040fe20000010019 */
[----:B------:R-:W-:Y:S01]  /*1620*/  FADD.FTZ R139, -R213, R139 ;  /* 0x0000008bd58b7221 */ /* 0x000fe20000010100 */
[----:B------:R-:W-:Y:S01]  /*1630*/  SHF.R.U32.HI R102, RZ, 0x5, R157 ;  /* 0x00000005ff667819 */ /* 0x000fe2000001169d */
[----:B------:R-:W-:Y:S01]  /*1640*/  FADD.FTZ R155, R142, R155 ;  /* 0x0000009b8e9b7221 */ /* 0x000fe20000010000 */
[----:B------:R-:W-:Y:S01]  /*1650*/  FADD.FTZ R25, R22, R141 ;  /* 0x0000008d16197221 */ /* 0x000fe20000010000 */
[----:B------:R-:W-:Y:S01]  /*1660*/  IADD3 R156, R156, UR10, RZ ;  /* 0x0000000a9c9c7c10 */ /* 0x000fe2000fffe0ff */
[----:B------:R-:W-:Y:S01]  /*1670*/  FMUL.FTZ R142, R42, R142 ;  /* 0x0000008e2a8e7220 */ /* 0x000fe20000410000 */
[----:B------:R-:W-:Y:S01]  /*1680*/  FFMA.FTZ R22, R140, R141, R23 ;  /* 0x0000008d8c167223 */ /* 0x000fe20000010017 */
[----:B------:R-:W-:Y:S01]  /*1690*/  LOP3.LUT R96, R102, 0x7fffff8, RZ, 0xc0, !PT ;  /* 0x07fffff866607812 */ /* 0x000fe200078ec0ff */
[----:B------:R-:W-:Y:S01]  /*16a0*/  FMUL.FTZ R138, R166, R139 ;  /* 0x0000008ba68a7220 */ /* 0x000fe20000410000 */
[----:B------:R-:W-:Y:S01]  /*16b0*/  UMOV UR6, 0xffffffff ;  /* 0xffffffff00067882 */ /* 0x000fe20000000000 */
[----:B------:R-:W-:Y:S01]  /*16c0*/  ISETP.GE.AND P3, PT, R156, UR11, PT ;  /* 0x0000000b9c007c0c */ /* 0x000fe2000bf66270 */
[----:B------:R-:W-:Y:S01]  /*16d0*/  FMUL.FTZ R139, R43, R143 ;  /* 0x0000008f2b8b7220 */ /* 0x000fe20000410000 */
        /* <DEDUP_REMOVED lines=26> */
[----:B------:R-:W-:-:S02]  /*1880*/  @!P0 VIADD R96, R96, 0x8 ;  /* 0x0000000860608836 */ /* 0x000fc40000000000 */
        /* <DEDUP_REMOVED lines=10> */
[----:B------:R-:W-:Y:S01]  /*1930*/  MOV R25, R97 ;  /* 0x0000006100197202 */ /* 0x000fe20000000f00 */
[----:B-1----:R-:W-:-:S03]  /*1940*/  FADD.FTZ R101, R22, R101 ;  /* 0x0000006516657221 */ /* 0x002fc60000010000 */
[----:B------:R-:W0:Y:S01]  /*1950*/  SHFL.DOWN PT, R103, R104, 0x4, 0x1f ;  /* 0x08801f0068677f89 */ /* 0x000e2200000e0000 */
[----:B------:R-:W-:-:S03]  /*1960*/  IMAD.MOV.U32 R22, RZ, RZ, R100 ;  /* 0x000000ffff167224 */ /* 0x000fc600078e0064 */
[----:B------:R-:W1:Y:S01]  /*1970*/  SHFL.DOWN PT, R106, R101, 0x4, 0x1f ;  /* 0x08801f00656a7f89 */ /* 0x000e6200000e0000 */
[----:B0-----:R-:W-:Y:S01]  /*1980*/  FADD.FTZ R103, R104, R103 ;  /* 0x0000006768677221 */ /* 0x001fe20000010000 */
[----:B-1----:R-:W-:-:S04]  /*1990*/  FADD.FTZ R106, R101, R106 ;  /* 0x0000006a656a7221 */ /* 0x002fc80000010000 */
[----:B------:R-:W0:Y:S04]  /*19a0*/  SHFL.DOWN PT, R98, R103, 0x2, 0x1f ;  /* 0x08401f0067627f89 */ /* 0x000e2800000e0000 */
[----:B------:R-:W1:Y:S01]  /*19b0*/  SHFL.DOWN PT, R23, R106, 0x2, 0x1f ;  /* 0x08401f006a177f89 */ /* 0x000e6200000e0000 */
[----:B0-----:R-:W-:Y:S01]  /*19c0*/  FADD.FTZ R98, R103, R98 ;  /* 0x0000006267627221 */ /* 0x001fe20000010000 */
[----:B-1----:R-:W-:-:S04]  /*19d0*/  FADD.FTZ R113, R106, R23 ;  /* 0x000000176a717221 */ /* 0x002fc80000010000 */
[----:B------:R0:W1:Y:S01]  /*19e0*/  SHFL.DOWN PT, R105, R98, 0x1, 0x1f ;  /* 0x08201f0062697f89 */ /* 0x00006200000e0000 */
[----:B------:R-:W-:-:S03]  /*19f0*/  MOV R23, R99 ;  /* 0x0000006300177202 */ /* 0x000fc60000000f00 */
[----:B------:R0:W2:Y:S04]  /*1a00*/  SHFL.DOWN PT, R108, R113, 0x1, 0x1f ;  /* 0x08201f00716c7f89 */ /* 0x0000a800000e0000 */
.L_x_3212:
[----:B------:R-:W3:Y:S01]  /*1a10*/  S2R R100, SR_CgaCtaId ;  /* 0x0000000000647919 */ /* 0x000ee20000008800 */
[----:B------:R-:W-:Y:S01]  /*1a20*/  @!P2 LOP3.LUT R97, R102, 0x7, RZ, 0xc0, !PT ;  /* 0x000000076661a812 */ /* 0x000fe200078ec0ff */
[----:B-1----:R-:W-:Y:S01]  /*1a30*/  FADD.FTZ R112, R98, R105 ;  /* 0x0000006962707221 */ /* 0x002fe20000010000 */
[----:B------:R-:W-:Y:S01]  /*1a40*/  MOV R99, 0x400 ;  /* 0x0000040000637802 */ /* 0x000fe20000000f00 */
[----:B0-2---:R-:W-:Y:S01]  /*1a50*/  FADD.FTZ R113, R113, R108 ;  /* 0x0000006c71717221 */ /* 0x005fe20000010000 */
[----:B------:R-:W-:Y:S05]  /*1a60*/  WARPSYNC.ALL ;  /* 0x0000000000007948 */ /* 0x000fea0003800000 */
[----:B------:R-:W-:Y:S01]  /*1a70*/  @!P2 IMAD.IADD R97, R96, 0x1, R97 ;  /* 0x000000016061a824 */ /* 0x000fe200078e0261 */
[----:B------:R-:W-:-:S04]  /*1a80*/  ISETP.NE.U32.AND P3, PT, R172, RZ, PT ;  /* 0x000000ffac00720c */ /* 0x000fc80003f65070 */
[----:B------:R-:W-:Y:S02]  /*1a90*/  ISETP.NE.AND.EX P3, PT, R173, RZ, PT, P3 ;  /* 0x000000ffad00720c */ /* 0x000fe40003f65330 */
[----:B---3--:R-:W-:-:S04]  /*1aa0*/  LEA R99, R100, R99, 0x18 ;  /* 0x0000006364637211 */ /* 0x008fc800078ec0ff */
[----:B------:R-:W-:Y:S01]  /*1ab0*/  @!P2 LEA R126, R97, R99, 0x3 ;  /* 0x00000063617ea211 */ /* 0x000fe200078e18ff */
[----:B------:R-:W-:-:S04]  /*1ac0*/  IMAD R128, R96, 0x8, R99 ;  /* 0x0000000860807824 */ /* 0x000fc800078e0263 */
[----:B------:R-:W-:Y:S01]  /*1ad0*/  @!P2 STS.64 [R126+0x6000], R112 ;  /* 0x006000707e00a388 */ /* 0x000fe20000000a00 */
[----:B------:R-:W-:Y:S01]  /*1ae0*/  BAR.SYNC.DEFER_BLOCKING 0x0 ;  /* 0x0000000000007b1d */ /* 0x000fe20000010000 */
[----:B------:R-:W-:-:S04]  /*1af0*/  IADD3 R134, P2, R195, UR20, RZ ;  /* 0x00000014c3867c10 */ /* 0x000fc8000ff5e0ff */
[----:B------:R-:W-:Y:S02]  /*1b00*/  IADD3.X R135, R196, UR21, RZ, P2, !PT ;  /* 0x00000015c4877c10 */ /* 0x000fe400097fe4ff */
[----:B-----5:R-:W-:Y:S01]  /*1b10*/  LOP3.LUT P2, RZ, R200, 0xff0000, RZ, 0xc0, !PT ;  /* 0x00ff0000c8ff7812 */ /* 0x020fe2000784c0ff */
        /* <DEDUP_REMOVED lines=30> */
[-C--:B------:R-:W-:Y:S01]  /*1d00*/  FFMA.FTZ R212, R212, R172.reuse, R143 ;  /* 0x000000acd4d47223 */ /* 0x080fe2000001008f */
[----:B------:R-:W-:Y:S01]  /*1d10*/  FADD.FTZ R173, R187, -R180 ;  /* 0x800000b4bbad7221 */ /* 0x000fe20000010000 */
[C---:B------:R-:W-:Y:S01]  /*1d20*/  FMUL.FTZ R112, R166.reuse, R201 ;  /* 0x000000c9a6707220 */ /* 0x040fe20000410000 */
[----:B------:R-:W-:Y:S01]  /*1d30*/  FMUL.FTZ R113, R166, R113 ;  /* 0x00000071a6717220 */ /* 0x000fe20000410000 */
[----:B------:R-:W-:Y:S01]  /*1d40*/  FADD.FTZ R203, R203, -R192 ;  /* 0x800000c0cbcb7221 */ /* 0x000fe20000010000 */
[----:B------:R-:W-:Y:S01]  /*1d50*/  FADD.FTZ R209, R209, -R212 ;  /* 0x800000d4d1d17221 */ /* 0x000fe20000010000 */
[----:B------:R-:W-:Y:S01]  /*1d60*/  @P3 FADD.FTZ R112, R65, R112 ;  /* 0x0000007041703221 */ /* 0x000fe20000010000 */
[----:B------:R-:W-:Y:S01]  /*1d70*/  @P3 FADD.FTZ R113, R66, R113 ;  /* 0x0000007142713221 */ /* 0x000fe20000010000 */
[C---:B------:R-:W-:Y:S01]  /*1d80*/  FMUL.FTZ R192, R166.reuse, R203 ;  /* 0x000000cba6c07220 */ /* 0x040fe20000410000 */
[----:B------:R-:W-:Y:S01]  /*1d90*/  FMUL.FTZ R173, R166, R173 ;  /* 0x000000ada6ad7220 */ /* 0x000fe20000410000 */
[-CC-:B------:R-:W-:Y:S01]  /*1da0*/  FFMA.FTZ R210, R210, R172.reuse, R143.reuse ;  /* 0x000000acd2d27223 */ /* 0x180fe2000001008f */
[----:B------:R-:W-:Y:S01]  /*1db0*/  FMUL.FTZ R96, R112, UR17 ;  /* 0x0000001170607c20 */ /* 0x000fe20008410000 */
[----:B------:R-:W-:Y:S01]  /*1dc0*/  FMUL.FTZ R203, R113, UR17 ;  /* 0x0000001171cb7c20 */ /* 0x000fe20008410000 */
[-C--:B------:R-:W-:Y:S01]  /*1dd0*/  FFMA.FTZ R214, R214, R172.reuse, R143 ;  /* 0x000000acd6d67223 */ /* 0x080fe2000001008f */
[----:B------:R-:W-:Y:S01]  /*1de0*/  FMUL.FTZ R180, R166, R209 ;  /* 0x000000d1a6b47220 */ /* 0x000fe20000410000 */
[----:B------:R-:W-:Y:S01]  /*1df0*/  @P3 FADD.FTZ R192, R67, R192 ;  /* 0x000000c043c03221 */ /* 0x000fe20000010000 */
[----:B------:R-:W-:Y:S01]  /*1e00*/  @P3 FADD.FTZ R173, R64, R173 ;  /* 0x000000ad40ad3221 */ /* 0x000fe20000010000 */
[----:B------:R-:W-:Y:S01]  /*1e10*/  FADD.FTZ R211, R211, -R210 ;  /* 0x800000d2d3d37221 */ /* 0x000fe20000010000 */
[----:B------:R-:W-:Y:S01]  /*1e20*/  SEL R201, RZ, 0x1, P0 ;  /* 0x00000001ffc97807 */ /* 0x000fe20000000000 */
[----:B------:R-:W-:Y:S01]  /*1e30*/  FADD.FTZ R187, R205, -R214 ;  /* 0x800000d6cdbb7221 */ /* 0x000fe20000010000 */
[----:B------:R-:W-:Y:S01]  /*1e40*/  SEL R109, R96, RZ, P1 ;  /* 0x000000ff606d7207 */ /* 0x000fe20000800000 */
[----:B------:R-:W-:Y:S01]  /*1e50*/  @P3 FADD.FTZ R180, R69, R180 ;  /* 0x000000b445b43221 */ /* 0x000fe20000010000 */
[----:B------:R-:W-:Y:S01]  /*1e60*/  SEL R110, R203, RZ, P2 ;  /* 0x000000ffcb6e7207 */ /* 0x000fe20001000000 */
[----:B------:R-:W-:Y:S01]  /*1e70*/  FMUL.FTZ R206, R192, UR17 ;  /* 0x00000011c0ce7c20 */ /* 0x000fe20008410000 */
[C---:B------:R-:W-:Y:S01]  /*1e80*/  LOP3.LUT P0, RZ, R200.reuse, 0xff, RZ, 0xc0, !PT ;  /* 0x000000ffc8ff7812 */ /* 0x040fe2000780c0ff */
[----:B------:R-:W-:Y:S01]  /*1e90*/  FMUL.FTZ R205, R173, UR17 ;  /* 0x00000011adcd7c20 */ /* 0x000fe20008410000 */
[----:B------:R-:W-:Y:S01]  /*1ea0*/  LOP3.LUT P1, RZ, R200, 0xff000000, RZ, 0xc0, !PT ;  /* 0xff000000c8ff7812 */ /* 0x000fe2000782c0ff */
[----:B------:R-:W-:Y:S01]  /*1eb0*/  FMUL.FTZ R200, R166, R211 ;  /* 0x000000d3a6c87220 */ /* 0x000fe20000410000 */
[----:B------:R-:W-:Y:S01]  /*1ec0*/  LOP3.LUT P2, RZ, R158, 0xff0000, RZ, 0xc0, !PT ;  /* 0x00ff00009eff7812 */ /* 0x000fe2000784c0ff */
[-CC-:B------:R-:W-:Y:S01]  /*1ed0*/  FFMA.FTZ R208, R208, R172.reuse, R143.reuse ;  /* 0x000000acd0d07223 */ /* 0x180fe2000001008f */
[----:B------:R-:W-:Y:S01]  /*1ee0*/  FMUL.FTZ R210, R180, UR17 ;  /* 0x00000011b4d27c20 */ /* 0x000fe20008410000 */
[----:B------:R-:W-:Y:S01]  /*1ef0*/  @P3 FADD.FTZ R200, R71, R200 ;  /* 0x000000c847c83221 */ /* 0x000fe20000010000 */
[----:B------:R-:W-:Y:S01]  /*1f00*/  SEL R203, R203, RZ, P2 ;  /* 0x000000ffcbcb7207 */ /* 0x000fe20001000000 */
[----:B------:R-:W-:Y:S01]  /*1f10*/  FADD.FTZ R193, R207, -R208 ;  /* 0x800000d0cfc17221 */ /* 0x000fe20000010000 */
[----:B------:R-:W-:Y:S01]  /*1f20*/  LOP3.LUT P2, RZ, R199, 0xff00, RZ, 0xc0, !PT ;  /* 0x0000ff00c7ff7812 */ /* 0x000fe2000784c0ff */
[-CC-:B------:R-:W-:Y:S01]  /*1f30*/  FFMA.FTZ R98, R204, R172.reuse, R143.reuse ;  /* 0x000000accc627223 */ /* 0x180fe2000001008f */
[----:B------:R-:W-:Y:S01]  /*1f40*/  SEL R111, R206, RZ, P1 ;  /* 0x000000ffce6f7207 */ /* 0x000fe20000800000 */
[----:B------:R-:W-:Y:S01]  /*1f50*/  FMUL.FTZ R204, R200, UR17 ;  /* 0x00000011c8cc7c20 */ /* 0x000fe20008410000 */
[----:B------:R-:W-:Y:S01]  /*1f60*/  SEL R108, R205, RZ, P0 ;  /* 0x000000ffcd6c7207 */ /* 0x000fe20000000000 */
[----:B------:R-:W-:Y:S01]  /*1f70*/  FMUL.FTZ R193, R166, R193 ;  /* 0x000000c1a6c17220 */ /* 0x000fe20000410000 */
[----:B------:R-:W-:Y:S01]  /*1f80*/  LOP3.LUT P1, RZ, R158, 0xff000000, RZ, 0xc0, !PT ;  /* 0xff0000009eff7812 */ /* 0x000fe2000782c0ff */
[----:B------:R-:W-:Y:S01]  /*1f90*/  FMUL.FTZ R187, R166, R187 ;  /* 0x000000bba6bb7220 */ /* 0x000fe20000410000 */
[----:B------:R-:W-:Y:S01]  /*1fa0*/  LOP3.LUT P0, RZ, R158, 0xff00, RZ, 0xc0, !PT ;  /* 0x0000ff009eff7812 */ /* 0x000fe2000780c0ff */
[----:B------:R-:W-:Y:S01]  /*1fb0*/  FADD.FTZ R189, R189, -R98 ;  /* 0x80000062bdbd7221 */ /* 0x000fe20000010000 */
[----:B------:R-:W-:Y:S01]  /*1fc0*/  SEL R105, R210, RZ, P2 ;  /* 0x000000ffd2697207 */ /* 0x000fe20001000000 */
[----:B------:R-:W-:Y:S01]  /*1fd0*/  FFMA.FTZ R202, R202, R172, R143 ;  /* 0x000000accaca7223 */ /* 0x000fe2000001008f */
[----:B------:R-:W-:Y:S01]  /*1fe0*/  LOP3.LUT P2, RZ, R199, 0xff000000, RZ, 0xc0, !PT ;  /* 0xff000000c7ff7812 */ /* 0x000fe2000784c0ff */
[----:B------:R-:W-:Y:S01]  /*1ff0*/  @P3 FADD.FTZ R193, R68, R193 ;  /* 0x000000c144c13221 */ /* 0x000fe20000010000 */
[----:B------:R-:W-:Y:S01]  /*2000*/  SEL R206, R206, RZ, P1 ;  /* 0x000000ffcece7207 */ /* 0x000fe20000800000 */
[----:B------:R-:W-:Y:S01]  /*2010*/  @P3 FADD.FTZ R187, R70, R187 ;  /* 0x000000bb46bb3221 */ /* 0x000fe20000010000 */
[----:B------:R-:W-:Y:S01]  /*2020*/  SEL R208, R96, RZ, P0 ;  /* 0x000000ff60d07207 */ /* 0x000fe20000000000 */
[----:B------:R-:W-:Y:S01]  /*2030*/  FMUL.FTZ R188, R166, R189 ;  /* 0x000000bda6bc7220 */ /* 0x000fe20000410000 */
[----:B------:R-:W-:Y:S01]  /*2040*/  LOP3.LUT P1, RZ, R158, 0xff, RZ, 0xc0, !PT ;  /* 0x000000ff9eff7812 */ /* 0x000fe2000782c0ff */
[----:B------:R-:W-:Y:S01]  /*2050*/  FADD.FTZ R119, R119, -R202 ;  /* 0x800000ca77777221 */ /* 0x000fe20000010000 */
[----:B------:R-:W-:Y:S01]  /*2060*/  @P4 IADD3 R132, P0, R195, R150, RZ ;  /* 0x00000096c3844210 */ /* 0x000fe20007f1e0ff */
[----:B------:R-:W-:Y:S01]  /*2070*/  FMUL.FTZ R96, R187, UR17 ;  /* 0x00000011bb607c20 */ /* 0x000fe20008410000 */
[----:B------:R-:W-:Y:S01]  /*2080*/  SEL R107, R204, RZ, P2 ;  /* 0x000000ffcc6b7207 */ /* 0x000fe20001000000 */
[----:B------:R-:W-:Y:S01]  /*2090*/  @P3 FADD.FTZ R188, R73, R188 ;  /* 0x000000bc49bc3221 */ /* 0x000fe20000010000 */
[----:B------:R-:W-:Y:S01]  /*20a0*/  IADD3 R128, P2, R191, UR20, RZ ;  /* 0x00000014bf807c10 */ /* 0x000fe2000ff5e0ff */
[----:B------:R-:W-:Y:S01]  /*20b0*/  FMUL.FTZ R202, R166, R119 ;  /* 0x00000077a6ca7220 */ /* 0x000fe20000410000 */
[----:B------:R-:W-:Y:S01]  /*20c0*/  SEL R205, R205, RZ, P1 ;  /* 0x000000ffcdcd7207 */ /* 0x000fe20000800000 */
[-CC-:B------:R-:W-:Y:S01]  /*20d0*/  FFMA.FTZ R114, R114, R172.reuse, R143.reuse ;  /* 0x000000ac72727223 */ /* 0x180fe2000001008f */
[----:B------:R-:W-:Y:S01]  /*20e0*/  @P4 IADD3.X R133, R196, R151, RZ, P0, !PT ;  /* 0x00000097c4854210 */ /* 0x000fe200007fe4ff */
[-CC-:B------:R-:W-:Y:S01]  /*20f0*/  FFMA.FTZ R116, R116, R172.reuse, R143.reuse ;  /* 0x000000ac74747223 */ /* 0x180fe2000001008f */
[C---:B------:R-:W-:Y:S01]  /*2100*/  LOP3.LUT P1, RZ, R199.reuse, 0xff, RZ, 0xc0, !PT ;  /* 0x000000ffc7ff7812 */ /* 0x040fe2000782c0ff */
[----:B------:R-:W-:Y:S01]  /*2110*/  FMUL.FTZ R97, R188, UR17 ;  /* 0x00000011bc617c20 */ /* 0x000fe20008410000 */
[----:B------:R-:W-:Y:S01]  /*2120*/  LOP3.LUT P0, RZ, R199, 0xff0000, RZ, 0xc0, !PT ;  /* 0x00ff0000c7ff7812 */ /* 0x000fe2000780c0ff */
[----:B------:R-:W-:Y:S01]  /*2130*/  FMUL.FTZ R199, R193, UR17 ;  /* 0x00000011c1c77c20 */ /* 0x000fe20008410000 */
[----:B------:R-:W-:Y:S01]  /*2140*/  IADD3.X R129, R194, UR21, RZ, P2, !PT ;  /* 0x00000015c2817c10 */ /* 0x000fe200097fe4ff */
[----:B------:R-:W-:Y:S01]  /*2150*/  @P3 FADD.FTZ R202, R75, R202 ;  /* 0x000000ca4bca3221 */ /* 0x000fe20000010000 */
[----:B------:R-:W-:Y:S01]  /*2160*/  LOP3.LUT P2, RZ, R159, 0xff0000, RZ, 0xc0, !PT ;  /* 0x00ff00009fff7812 */ /* 0x000fe2000784c0ff */
[----:B------:R-:W-:Y:S01]  /*2170*/  FADD.FTZ R115, R115, -R114 ;  /* 0x8000007273737221 */ /* 0x000fe20000010000 */
[----:B------:R-:W-:Y:S01]  /*2180*/  SEL R104, R199, RZ, P1 ;  /* 0x000000ffc7687207 */ /* 0x000fe20000800000 */
[----:B------:R-:W-:Y:S01]  /*2190*/  FADD.FTZ R117, R117, -R116 ;  /* 0x8000007475757221 */ /* 0x000fe20000010000 */
[----:B------:R-:W-:Y:S01]  /*21a0*/  SEL R106, R96, RZ, P0 ;  /* 0x000000ff606a7207 */ /* 0x000fe20000000000 */
[-CC-:B------:R-:W-:Y:S01]  /*21b0*/  FFMA.FTZ R120, R120, R172.reuse, R143.reuse ;  /* 0x000000ac78787223 */ /* 0x180fe2000001008f */
[C---:B------:R-:W-:Y:S01]  /*21c0*/  LOP3.LUT P1, RZ, R159.reuse, 0xff00, RZ, 0xc0, !PT ;  /* 0x0000ff009fff7812 */ /* 0x040fe2000782c0ff */
[----:B------:R-:W-:Y:S01]  /*21d0*/  FMUL.FTZ R99, R202, UR17 ;  /* 0x00000011ca637c20 */ /* 0x000fe20008410000 */
[----:B------:R-:W-:Y:S01]  /*21e0*/  SEL R189, R96, RZ, P2 ;  /* 0x000000ff60bd7207 */ /* 0x000fe20001000000 */
[C---:B------:R-:W-:Y:S01]  /*21f0*/  FMUL.FTZ R211, R166.reuse, R115 ;  /* 0x00000073a6d37220 */ /* 0x040fe20000410000 */
[----:B------:R-:W-:Y:S01]  /*2200*/  LOP3.LUT P0, RZ, R159, 0xff000000, RZ, 0xc0, !PT ;  /* 0xff0000009fff7812 */ /* 0x000fe2000780c0ff */
[----:B------:R-:W-:Y:S01]  /*2210*/  FMUL.FTZ R213, R166, R117 ;  /* 0x00000075a6d57220 */ /* 0x000fe20000410000 */
[----:B------:R-:W-:Y:S01]  /*2220*/  LOP3.LUT P2, RZ, R198, 0xff00, RZ, 0xc0, !PT ;  /* 0x0000ff00c6ff7812 */ /* 0x000fe2000784c0ff */
[----:B------:R-:W-:Y:S01]  /*2230*/  FADD.FTZ R125, R125, -R120 ;  /* 0x800000787d7d7221 */ /* 0x000fe20000010000 */
[----:B------:R-:W-:Y:S01]  /*2240*/  SEL R210, R210, RZ, P1 ;  /* 0x000000ffd2d27207 */ /* 0x000fe20000800000 */
[-CC-:B------:R-:W-:Y:S01]  /*2250*/  FFMA.FTZ R122, R122, R172.reuse, R143.reuse ;  /* 0x000000ac7a7a7223 */ /* 0x180fe2000001008f */
[----:B------:R-:W-:Y:S01]  /*2260*/  SEL R204, R204, RZ, P0 ;  /* 0x000000ffcccc7207 */ /* 0x000fe20000000000 */
[----:B------:R-:W-:Y:S01]  /*2270*/  FFMA.FTZ R124, R124, R172, R143 ;  /* 0x000000ac7c7c7223 */ /* 0x000fe2000001008f */
[----:B------:R-:W-:Y:S01]  /*2280*/  @P4 IADD3 R130, P1, R191, R150, RZ ;  /* 0x00000096bf824210 */ /* 0x000fe20007f3e0ff */
[----:B------:R-:W-:Y:S01]  /*2290*/  @P3 FADD.FTZ R211, R72, R211 ;  /* 0x000000d348d33221 */ /* 0x000fe20000010000 */
[----:B------:R-:W-:Y:S01]  /*22a0*/  SEL R101, R97, RZ, P2 ;  /* 0x000000ff61657207 */ /* 0x000fe20001000000 */
[----:B------:R-:W-:Y:S01]  /*22b0*/  @P3 FADD.FTZ R213, R74, R213 ;  /* 0x000000d54ad53221 */ /* 0x000fe20000010000 */
[----:B------:R-:W-:Y:S01]  /*22c0*/  LOP3.LUT P0, RZ, R159, 0xff, RZ, 0xc0, !PT ;  /* 0x000000ff9fff7812 */ /* 0x000fe2000780c0ff */
[----:B------:R-:W-:Y:S01]  /*22d0*/  @P4 IMAD.X R131, R194, 0x1, R151, P1 ;  /* 0x00000001c2834824 */ /* 0x000fe200008e0697 */
[C---:B------:R-:W-:Y:S01]  /*22e0*/  LOP3.LUT P2, RZ, R198.reuse, 0xff000000, RZ, 0xc0, !PT ;  /* 0xff000000c6ff7812 */ /* 0x040fe2000784c0ff */
[----:B------:R-:W-:Y:S01]  /*22f0*/  FADD.FTZ R123, R123, -R122 ;  /* 0x8000007a7b7b7221 */ /* 0x000fe20000010000 */
[----:B------:R-:W-:Y:S01]  /*2300*/  SEL R199, R199, RZ, P0 ;  /* 0x000000ffc7c77207 */ /* 0x000fe20000000000 */
[----:B------:R-:W-:Y:S01]  /*2310*/  FADD.FTZ R115, R127, -R124 ;  /* 0x8000007c7f737221 */ /* 0x000fe20000010000 */
[----:B------:R-:W-:Y:S01]  /*2320*/  SEL R103, R99, RZ, P2 ;  /* 0x000000ff63677207 */ /* 0x000fe20001000000 */
[----:B------:R-:W-:Y:S01]  /*2330*/  FMUL.FTZ R96, R211, UR17 ;  /* 0x00000011d3607c20 */ /* 0x000fe20008410000 */
[C---:B------:R-:W-:Y:S01]  /*2340*/  LOP3.LUT P0, RZ, R198.reuse, 0xff, RZ, 0xc0, !PT ;  /* 0x000000ffc6ff7812 */ /* 0x040fe2000780c0ff */
[----:B------:R-:W-:Y:S01]  /*2350*/  FMUL.FTZ R98, R213, UR17 ;  /* 0x00000011d5627c20 */ /* 0x000fe20008410000 */
[----:B------:R-:W-:Y:S01]  /*2360*/  LOP3.LUT P1, RZ, R198, 0xff0000, RZ, 0xc0, !PT ;  /* 0x00ff0000c6ff7812 */ /* 0x000fe2000782c0ff */
[C---:B------:R-:W-:Y:S01]  /*2370*/  FMUL.FTZ R198, R166.reuse, R125 ;  /* 0x0000007da6c67220 */ /* 0x040fe20000410000 */
[----:B------:R-:W-:Y:S01]  /*2380*/  IADD3 R126, P2, R175, UR20, RZ ;  /* 0x00000014af7e7c10 */ /* 0x000fe2000ff5e0ff */
[----:B------:R-:W-:Y:S01]  /*2390*/  FMUL.FTZ R209, R166, R123 ;  /* 0x0000007ba6d17220 */ /* 0x000fe20000410000 */
[----:B------:R-:W-:Y:S01]  /*23a0*/  FFMA.FTZ R118, R118, R172, R143 ;  /* 0x000000ac76767223 */ /* 0x000fe2000001008f */
[----:B------:R-:W-:Y:S01]  /*23b0*/  @P3 FADD.FTZ R198, R77, R198 ;  /* 0x000000c64dc63221 */ /* 0x000fe20000010000 */
[----:B------:R-:W-:Y:S01]  /*23c0*/  IADD3.X R127, R190, UR21, RZ, P2, !PT ;  /* 0x00000015be7f7c10 */ /* 0x000fe200097fe4ff */
[----:B------:R-:W-:Y:S01]  /*23d0*/  FMUL.FTZ R212, R166, R115 ;  /* 0x00000073a6d47220 */ /* 0x000fe20000410000 */
[----:B------:R-:W-:Y:S01]  /*23e0*/  LOP3.LUT P2, RZ, R160, 0xff0000, RZ, 0xc0, !PT ;  /* 0x00ff0000a0ff7812 */ /* 0x000fe2000784c0ff */
[----:B------:R-:W-:Y:S01]  /*23f0*/  FMUL.FTZ R115, R198, UR17 ;  /* 0x00000011c6737c20 */ /* 0x000fe20008410000 */
[----:B------:R-:W-:Y:S01]  /*2400*/  SEL R100, R96, RZ, P0 ;  /* 0x000000ff60647207 */ /* 0x000fe20000000000 */
[----:B------:R-:W-:Y:S01]  /*2410*/  @P3 FADD.FTZ R209, R78, R209 ;  /* 0x000000d14ed13221 */ /* 0x000fe20000010000 */
[----:B------:R-:W-:Y:S01]  /*2420*/  LOP3.LUT P0, RZ, R160, 0xff00, RZ, 0xc0, !PT ;  /* 0x0000ff00a0ff7812 */ /* 0x000fe2000780c0ff */
[----:B------:R-:W-:Y:S01]  /*2430*/  FADD.FTZ R121, R121, -R118 ;  /* 0x8000007679797221 */ /* 0x000fe20000010000 */
[----:B------:R-:W-:Y:S01]  /*2440*/  SEL R215, R98, RZ, P2 ;  /* 0x000000ff62d77207 */ /* 0x000fe20001000000 */
[----:B------:R-:W-:Y:S01]  /*2450*/  FMUL.FTZ R116, R209, UR17 ;  /* 0x00000011d1747c20 */ /* 0x000fe20008410000 */
[----:B------:R-:W-:Y:S01]  /*2460*/  LOP3.LUT P2, RZ, R197, 0xff00, RZ, 0xc0, !PT ;  /* 0x0000ff00c5ff7812 */ /* 0x000fe2000784c0ff */
[----:B------:R-:W-:Y:S01]  /*2470*/  FMUL.FTZ R207, R166, R121 ;  /* 0x00000079a6cf7220 */ /* 0x000fe20000410000 */
[----:B------:R-:W-:Y:S01]  /*2480*/  SEL R102, R98, RZ, P1 ;  /* 0x000000ff62667207 */ /* 0x000fe20000800000 */
[----:B------:R-:W-:Y:S01]  /*2490*/  @P3 FADD.FTZ R212, R79, R212 ;  /* 0x000000d44fd43221 */ /* 0x000fe20000010000 */
[----:B------:R-:W-:Y:S01]  /*24a0*/  SEL R216, R97, RZ, P0 ;  /* 0x000000ff61d87207 */ /* 0x000fe20000000000 */
[----:B------:R-:W-:Y:S01]  /*24b0*/  @P3 FADD.FTZ R207, R76, R207 ;  /* 0x000000cf4ccf3221 */ /* 0x000fe20000010000 */
[----:B------:R-:W-:Y:S01]  /*24c0*/  LOP3.LUT P1, RZ, R160, 0xff000000, RZ, 0xc0, !PT ;  /* 0xff000000a0ff7812 */ /* 0x000fe2000782c0ff */
[----:B------:R-:W-:Y:S01]  /*24d0*/  FMUL.FTZ R117, R212, UR17 ;  /* 0x00000011d4757c20 */ /* 0x000fe20008410000 */
[----:B------:R-:W-:Y:S01]  /*24e0*/  SEL R97, R115, RZ, P2 ;  /* 0x000000ff73617207 */ /* 0x000fe20001000000 */
[----:B------:R-:W-:Y:S01]  /*24f0*/  FMUL.FTZ R114, R207, UR17 ;  /* 0x00000011cf727c20 */ /* 0x000fe20008410000 */
[----:B------:R-:W-:-:S02]  /*2500*/  LOP3.LUT P2, RZ, R197, 0xff0000, RZ, 0xc0, !PT ;  /* 0x00ff0000c5ff7812 */ /* 0x000fc4000784c0ff */
[----:B------:R-:W-:Y:S02]  /*2510*/  SEL R214, R99, RZ, P1 ;  /* 0x000000ff63d67207 */ /* 0x000fe40000800000 */
[----:B------:R-:W-:Y:S02]  /*2520*/  LOP3.LUT P1, RZ, R160, 0xff, RZ, 0xc0, !PT ;  /* 0x000000ffa0ff7812 */ /* 0x000fe4000782c0ff */
[----:B------:R-:W-:Y:S02]  /*2530*/  @P4 IADD3 R124, P0, R175, R150, RZ ;  /* 0x00000096af7c4210 */ /* 0x000fe40007f1e0ff */
[----:B------:R-:W-:Y:S02]  /*2540*/  SEL R98, R116, RZ, P2 ;  /* 0x000000ff74627207 */ /* 0x000fe40001000000 */
[----:B------:R-:W-:Y:S02]  /*2550*/  LOP3.LUT P2, RZ, R161, 0xff000000, RZ, 0xc0, !PT ;  /* 0xff000000a1ff7812 */ /* 0x000fe4000784c0ff */
[----:B------:R-:W-:-:S02]  /*2560*/  SEL R217, R96, RZ, P1 ;  /* 0x000000ff60d97207 */ /* 0x000fc40000800000 */
[----:B------:R-:W-:Y:S02]  /*2570*/  @P4 IADD3.X R125, R190, R151, RZ, P0, !PT ;  /* 0x00000097be7d4210 */ /* 0x000fe400007fe4ff */
[C---:B------:R-:W-:Y:S02]  /*2580*/  LOP3.LUT P1, RZ, R197.reuse, 0xff, RZ, 0xc0, !PT ;  /* 0x000000ffc5ff7812 */ /* 0x040fe4000782c0ff */
[----:B------:R-:W-:Y:S02]  /*2590*/  LOP3.LUT P0, RZ, R197, 0xff000000, RZ, 0xc0, !PT ;  /* 0xff000000c5ff7812 */ /* 0x000fe4000780c0ff */
[C---:B------:R-:W-:Y:S02]  /*25a0*/  SEL R218, R117.reuse, RZ, P2 ;  /* 0x000000ff75da7207 */ /* 0x040fe40001000000 */
[----:B------:R-:W-:Y:S02]  /*25b0*/  ISETP.NE.U32.AND P2, PT, RZ, UR18, PT ;  /* 0x00000012ff007c0c */ /* 0x000fe4000bf45070 */
[----:B------:R-:W-:-:S02]  /*25c0*/  SEL R99, R117, RZ, P0 ;  /* 0x000000ff75637207 */ /* 0x000fc40000000000 */
[----:B------:R-:W-:Y:S02]  /*25d0*/  SEL R96, R114, RZ, P1 ;  /* 0x000000ff72607207 */ /* 0x000fe40000800000 */
[----:B------:R-:W-:Y:S02]  /*25e0*/  IADD3 R122, P0, R171, UR20, RZ ;  /* 0x00000014ab7a7c10 */ /* 0x000fe4000ff1e0ff */
[----:B------:R-:W-:Y:S02]  /*25f0*/  LOP3.LUT P1, RZ, R161, 0xff00, RZ, 0xc0, !PT ;  /* 0x0000ff00a1ff7812 */ /* 0x000fe4000782c0ff */
[----:B------:R-:W-:Y:S02]  /*2600*/  ISETP.NE.AND.EX P2, PT, RZ, UR19, PT, P2 ;  /* 0x00000013ff007c0c */ /* 0x000fe4000bf45320 */
[----:B------:R-:W-:Y:S02]  /*2610*/  IADD3.X R123, R174, UR21, RZ, P0, !PT ;  /* 0x00000015ae7b7c10 */ /* 0x000fe400087fe4ff */
[----:B------:R-:W-:-:S02]  /*2620*/  SEL R220, R115, RZ, P1 ;  /* 0x000000ff73dc7207 */ /* 0x000fc40000800000 */
[----:B------:R-:W-:Y:S02]  /*2630*/  LOP3.LUT P0, RZ, R161, 0xff0000, RZ, 0xc0, !PT ;  /* 0x00ff0000a1ff7812 */ /* 0x000fe4000780c0ff */
[----:B------:R-:W-:Y:S02]  /*2640*/  @P4 IADD3 R120, P1, R171, R150, RZ ;  /* 0x00000096ab784210 */ /* 0x000fe40007f3e0ff */
[----:B------:R-:W-:Y:S02]  /*2650*/  SEL R197, R116, RZ, P0 ;  /* 0x000000ff74c57207 */ /* 0x000fe40000000000 */
[----:B------:R-:W-:Y:S01]  /*2660*/  LOP3.LUT P0, RZ, R161, 0xff, RZ, 0xc0, !PT ;  /* 0x000000ffa1ff7812 */ /* 0x000fe2000780c0ff */
[----:B------:R-:W-:Y:S01]  /*2670*/  @P4 IMAD.X R121, R174, 0x1, R151, P1 ;  /* 0x00000001ae794824 */ /* 0x000fe200008e0697 */
[----:B------:R-:W-:Y:S02]  /*2680*/  ISETP.NE.U32.AND P1, PT, RZ, UR18, PT ;  /* 0x00000012ff007c0c */ /* 0x000fe4000bf25070 */
[----:B------:R-:W-:-:S02]  /*2690*/  SEL R219, R114, RZ, P0 ;  /* 0x000000ff72db7207 */ /* 0x000fc40000000000 */
[----:B------:R-:W-:Y:S02]  /*26a0*/  ISETP.NE.U32.AND P0, PT, R150, RZ, PT ;  /* 0x000000ff9600720c */ /* 0x000fe40003f05070 */
        /* <DEDUP_REMOVED lines=9> */
.L_x_3196:
        /* <DEDUP_REMOVED lines=19> */
.L_x_3197:
        /* <DEDUP_REMOVED lines=10> */
.L_x_3198:
        /* <DEDUP_REMOVED lines=18> */
.L_x_3199:
        /* <DEDUP_REMOVED lines=26> */
.L_x_3200:
        /* <DEDUP_REMOVED lines=44> */
[C---:B------:R-:W-:Y:S02]  /*2e90*/  LOP3.LUT P3, RZ, R163.reuse, 0xff000000, RZ, 0xc0, !PT ;  /* 0xff000000a3ff7812 */ /* 0x040fe4000786c0ff */
        /* <DEDUP_REMOVED lines=15> */
[----:B------:R-:W-:Y:S02]  /*2f90*/  @P2 IADD3 R112, P1, R167, UR18, RZ ;  /* 0x00000012a7702c10 */ /* 0x000fe4000ff3e0ff */
[----:B------:R-:W-:Y:S02]  /*2fa0*/  SEL R105, R105, RZ, P6 ;  /* 0x000000ff69697207 */ /* 0x000fe40003000000 */
[----:B------:R-:W-:-:S02]  /*2fb0*/  IADD3 R114, P3, R167, UR20, RZ ;  /* 0x00000014a7727c10 */ /* 0x000fc4000ff7e0ff */
[----:B------:R-:W-:Y:S02]  /*2fc0*/  LOP3.LUT P6, RZ, R165, 0xff0000, RZ, 0xc0, !PT ;  /* 0x00ff0000a5ff7812 */ /* 0x000fe400078cc0ff */
[C---:B------:R-:W-:Y:S02]  /*2fd0*/  @P2 IADD3.X R113, R164.reuse, UR19, RZ, P1, !PT ;  /* 0x00000013a4712c10 */ /* 0x040fe40008ffe4ff */
[----:B------:R-:W-:Y:S02]  /*2fe0*/  IADD3.X R115, R164, UR21, RZ, P3, !PT ;  /* 0x00000015a4737c10 */ /* 0x000fe40009ffe4ff */
[----:B------:R-:W-:Y:S02]  /*2ff0*/  SEL R106, R103, RZ, P6 ;  /* 0x000000ff676a7207 */ /* 0x000fe40003000000 */
[----:B------:R-:W-:Y:S02]  /*3000*/  LOP3.LUT P1, RZ, R165, 0xff000000, RZ, 0xc0, !PT ;  /* 0xff000000a5ff7812 */ /* 0x000fe4000782c0ff */
[----:B------:R-:W-:-:S02]  /*3010*/  @P4 IADD3 R150, P3, R167, R150, RZ ;  /* 0x00000096a7964210 */ /* 0x000fc40007f7e0ff */
[----:B------:R-:W-:Y:S02]  /*3020*/  SEL R103, R100, R95, P0 ;  /* 0x0000005f64677207 */ /* 0x000fe40000000000 */
[----:B------:R-:W-:Y:S01]  /*3030*/  SEL R102, R101, R94, P0 ;  /* 0x0000005e65667207 */ /* 0x000fe20000000000 */
[----:B------:R-:W-:Y:S01]  /*3040*/  @P4 IMAD.X R151, R164, 0x1, R151, P3 ;  /* 0x00000001a4974824 */ /* 0x000fe200018e0697 */
[-C--:B------:R-:W-:Y:S02]  /*3050*/  SEL R101, R116, R93.reuse, P0 ;  /* 0x0000005d74657207 */ /* 0x080fe40000000000 */
[-C--:B------:R-:W-:Y:S02]  /*3060*/  SEL R100, R107, R92.reuse, P0 ;  /* 0x0000005c6b647207 */ /* 0x080fe40000000000 */
[----:B------:R-:W-:Y:S02]  /*3070*/  SEL R107, R120, RZ, P1 ;  /* 0x000000ff786b7207 */ /* 0x000fe40000800000 */
[----:B------:R-:W-:Y:S01]  /*3080*/  SEL R92, R117, R92, P0 ;  /* 0x0000005c755c7207 */ /* 0x000fe20000000000 */
[----:B------:R0:W-:Y:S01]  /*3090*/  @P4 STG.E.128 desc[UR4][R110.64], R100 ;  /* 0x000000646e004986 */ /* 0x0001e2000c101d04 */
[----:B------:R-:W-:-:S02]  /*30a0*/  SEL R93, R118, R93, P0 ;  /* 0x0000005d765d7207 */ /* 0x000fc40000000000 */
[----:B------:R-:W-:Y:S01]  /*30b0*/  SEL R94, R119, R94, P0 ;  /* 0x0000005e775e7207 */ /* 0x000fe20000000000 */
[----:B------:R0:W-:Y:S01]  /*30c0*/  @P2 STG.E.128 desc[UR4][R112.64], R88 ;  /* 0x0000005870002986 */ /* 0x0001e2000c101d04 */
[----:B------:R-:W-:Y:S02]  /*30d0*/  SEL R95, R122, R95, P0 ;  /* 0x0000005f7a5f7207 */ /* 0x000fe40000000000 */
[----:B------:R-:W-:Y:S01]  /*30e0*/  ISETP.NE.AND P6, PT, R184, RZ, PT ;  /* 0x000000ffb800720c */ /* 0x000fe20003fc5270 */
[----:B------:R0:W-:Y:S04]  /*30f0*/  STG.E.128 desc[UR4][R114.64], R104 ;  /* 0x0000006872007986 */ /* 0x0001e8000c101d04 */
[----:B------:R0:W-:Y:S08]  /*3100*/  @P4 STG.E.128 desc[UR4][R150.64], R92 ;  /* 0x0000005c96004986 */ /* 0x0001f0000c101d04 */
        /* <DEDUP_REMOVED lines=49> */
.L_x_3194:
        /* <DEDUP_REMOVED lines=23> */
.L_x_3195:
[----:B------:R-:W-:Y:S01]  /*3590*/  HFMA2.MMA R109, -RZ, RZ, 0, 9.5367431640625e-07 ;  /* 0x00000010ff6d7435 */ /* 0x000fe200000001ff */
[----:B------:R-:W-:Y:S01]  /*35a0*/  MOV R110, R98 ;  /* 0x00000062006e7202 */ /* 0x000fe20000000f00 */
[----:B------:R-:W-:Y:S01]  /*35b0*/  IMAD.MOV.U32 R112, RZ, RZ, 0x1f ;  /* 0x0000001fff707424 */ /* 0x000fe200078e00ff */
[----:B------:R-:W-:-:S08]  /*35c0*/  MOV R107, 0xffffffff ;  /* 0xffffffff006b7802 */ /* 0x000fd00000000f00 */
[----:B-----5:R-:W-:Y:S05]  /*35d0*/  WARPSYNC.COLLECTIVE R107, `(.L_x_3202) ;  /* 0x000000006b087348 */ /* 0x020fea0003c00000 */
[----:B------:R0:W1:Y:S02]  /*35e0*/  SHFL.DOWN P3, R108, R110, R109, R112 ;  /* 0x0800006d6e6c7389 */ /* 0x0000640000060070 */
[----:B01---5:R-:W-:Y:S01]  /*35f0*/  ENDCOLLECTIVE ;  /* 0x000000000000791b */ /* 0x023fe20003800000 */
.L_x_3202:
[----:B------:R-:W-:Y:S01]  /*3600*/  IMAD.MOV.U32 R110, RZ, RZ, R23 ;  /* 0x000000ffff6e7224 */ /* 0x000fe200078e0017 */
[----:B------:R-:W-:-:S07]  /*3610*/  MOV R25, R108 ;  /* 0x0000006c00197202 */ /* 0x000fce0000000f00 */
[----:B------:R-:W-:Y:S05]  /*3620*/  WARPSYNC.COLLECTIVE R107, `(.L_x_3203) ;  /* 0x000000006b087348 */ /* 0x000fea0003c00000 */
[----:B------:R0:W1:Y:S02]  /*3630*/  SHFL.DOWN P3, R108, R110, R109, R112 ;  /* 0x0800006d6e6c7389 */ /* 0x0000640000060070 */
[----:B01----:R-:W-:Y:S01]  /*3640*/  ENDCOLLECTIVE ;  /* 0x000000000000791b */ /* 0x003fe20003800000 */
.L_x_3203:
[----:B------:R-:W-:-:S05]  /*3650*/  FADD.FTZ R25, R98, R25 ;  /* 0x0000001962197221 */ /* 0x000fca0000010000 */
[----:B------:R-:W-:Y:S01]  /*3660*/  MOV R110, R25 ;  /* 0x00000019006e7202 */ /* 0x000fe20000000f00 */
[----:B------:R-:W-:Y:S01]  /*3670*/  IMAD.MOV.U32 R109, RZ, RZ, 0x8 ;  /* 0x00000008ff6d7424 */ /* 0x000fe200078e00ff */
[----:B------:R-:W-:-:S07]  /*3680*/  MOV R22, R108 ;  /* 0x0000006c00167202 */ /* 0x000fce0000000f00 */
[----:B------:R-:W-:Y:S05]  /*3690*/  WARPSYNC.COLLECTIVE R107, `(.L_x_3204) ;  /* 0x000000006b087348 */ /* 0x000fea0003c00000 */
[----:B------:R0:W1:Y:S02]  /*36a0*/  SHFL.DOWN P3, R108, R110, R109, R112 ;  /* 0x0800006d6e6c7389 */ /* 0x0000640000060070 */
[----:B01----:R-:W-:Y:S01]  /*36b0*/  ENDCOLLECTIVE ;  /* 0x000000000000791b */ /* 0x003fe20003800000 */
.L_x_3204:
[----:B------:R-:W-:-:S05]  /*36c0*/  FADD.FTZ R22, R23, R22 ;  /* 0x0000001617167221 */ /* 0x000fca0000010000 */
[----:B------:R-:W-:Y:S02]  /*36d0*/  MOV R110, R22 ;  /* 0x00000016006e7202 */ /* 0x000fe40000000f00 */
[----:B------:R-:W-:-:S07]  /*36e0*/  MOV R104, R108 ;  /* 0x0000006c00687202 */ /* 0x000fce0000000f00 */
[----:B------:R-:W-:Y:S05]  /*36f0*/  WARPSYNC.COLLECTIVE R107, `(.L_x_3205) ;  /* 0x000000006b087348 */ /* 0x000fea0003c00000 */
[----:B------:R0:W1:Y:S02]  /*3700*/  SHFL.DOWN P3, R108, R110, R109, R112 ;  /* 0x0800006d6e6c7389 */ /* 0x0000640000060070 */
[----:B01----:R-:W-:Y:S01]  /*3710*/  ENDCOLLECTIVE ;  /* 0x000000000000791b */ /* 0x003fe20003800000 */
.L_x_3205:
[----:B------:R-:W-:Y:S01]  /*3720*/  FADD.FTZ R104, R25, R104 ;  /* 0x0000006819687221 */ /* 0x000fe20000010000 */
[----:B------:R-:W-:Y:S01]  /*3730*/  MOV R25, R97 ;  /* 0x0000006100197202 */ /* 0x000fe20000000f00 */
[----:B------:R-:W-:-:S03]  /*3740*/  HFMA2.MMA R109, -RZ, RZ, 0, 2.384185791015625e-07 ;  /* 0x00000004ff6d7435 */ /* 0x000fc600000001ff */
[----:B------:R-:W-:Y:S01]  /*3750*/  MOV R110, R104 ;  /* 0x00000068006e7202 */ /* 0x000fe20000000f00 */
[----:B------:R-:W-:-:S07]  /*3760*/  IMAD.MOV.U32 R101, RZ, RZ, R108 ;  /* 0x000000ffff657224 */ /* 0x000fce00078e006c */
[----:B------:R-:W-:Y:S05]  /*3770*/  WARPSYNC.COLLECTIVE R107, `(.L_x_3206) ;  /* 0x000000006b087348 */ /* 0x000fea0003c00000 */
[----:B------:R0:W1:Y:S02]  /*3780*/  SHFL.DOWN P3, R108, R110, R109, R112 ;  /* 0x0800006d6e6c7389 */ /* 0x0000640000060070 */
[----:B01----:R-:W-:Y:S01]  /*3790*/  ENDCOLLECTIVE ;  /* 0x000000000000791b */ /* 0x003fe20003800000 */
.L_x_3206:
[----:B------:R-:W-:Y:S01]  /*37a0*/  FADD.FTZ R101, R22, R101 ;  /* 0x0000006516657221 */ /* 0x000fe20000010000 */
[----:B------:R-:W-:-:S04]  /*37b0*/  MOV R22, R100 ;  /* 0x0000006400167202 */ /* 0x000fc80000000f00 */
[----:B------:R-:W-:Y:S01]  /*37c0*/  MOV R110, R101 ;  /* 0x00000065006e7202 */ /* 0x000fe20000000f00 */
[----:B------:R-:W-:-:S07]  /*37d0*/  IMAD.MOV.U32 R103, RZ, RZ, R108 ;  /* 0x000000ffff677224 */ /* 0x000fce00078e006c */
[----:B------:R-:W-:Y:S05]  /*37e0*/  WARPSYNC.COLLECTIVE R107, `(.L_x_3207) ;  /* 0x000000006b087348 */ /* 0x000fea0003c00000 */
[----:B------:R0:W1:Y:S02]  /*37f0*/  SHFL.DOWN P3, R108, R110, R109, R112 ;  /* 0x0800006d6e6c7389 */ /* 0x0000640000060070 */
[----:B01----:R-:W-:Y:S01]  /*3800*/  ENDCOLLECTIVE ;  /* 0x000000000000791b */ /* 0x003fe20003800000 */
.L_x_3207:
[----:B------:R-:W-:Y:S01]  /*3810*/  FADD.FTZ R103, R104, R103 ;  /* 0x0000006768677221 */ /* 0x000fe20000010000 */
[----:B------:R-:W-:-:S03]  /*3820*/  HFMA2.MMA R109, -RZ, RZ, 0, 1.1920928955078125e-07 ;  /* 0x00000002ff6d7435 */ /* 0x000fc600000001ff */
[----:B------:R-:W-:Y:S01]  /*3830*/  IMAD.MOV.U32 R110, RZ, RZ, R103 ;  /* 0x000000ffff6e7224 */ /* 0x000fe200078e0067 */
[----:B------:R-:W-:-:S07]  /*3840*/  MOV R106, R108 ;  /* 0x0000006c006a7202 */ /* 0x000fce0000000f00 */
[----:B------:R-:W-:Y:S05]  /*3850*/  WARPSYNC.COLLECTIVE R107, `(.L_x_3208) ;  /* 0x000000006b087348 */ /* 0x000fea0003c00000 */
[----:B------:R0:W1:Y:S02]  /*3860*/  SHFL.DOWN P3, R108, R110, R109, R112 ;  /* 0x0800006d6e6c7389 */ /* 0x0000640000060070 */
[----:B01----:R-:W-:Y:S01]  /*3870*/  ENDCOLLECTIVE ;  /* 0x000000000000791b */ /* 0x003fe20003800000 */
.L_x_3208:
[----:B------:R-:W-:-:S04]  /*3880*/  FADD.FTZ R106, R101, R106 ;  /* 0x0000006a656a7221 */ /* 0x000fc80000010000 */
[----:B------:R-:W-:Y:S01]  /*3890*/  IMAD.MOV.U32 R110, RZ, RZ, R106 ;  /* 0x000000ffff6e7224 */ /* 0x000fe200078e006a */
[----:B------:R-:W-:-:S07]  /*38a0*/  MOV R98, R108 ;  /* 0x0000006c00627202 */ /* 0x000fce0000000f00 */
[----:B------:R-:W-:Y:S05]  /*38b0*/  WARPSYNC.COLLECTIVE R107, `(.L_x_3209) ;  /* 0x000000006b087348 */ /* 0x000fea0003c00000 */
[----:B------:R0:W1:Y:S02]  /*38c0*/  SHFL.DOWN P3, R108, R110, R109, R112 ;  /* 0x0800006d6e6c7389 */ /* 0x0000640000060070 */
[----:B01----:R-:W-:Y:S01]  /*38d0*/  ENDCOLLECTIVE ;  /* 0x000000000000791b */ /* 0x003fe20003800000 */
.L_x_3209:
[----:B------:R-:W-:-:S05]  /*38e0*/  FADD.FTZ R98, R103, R98 ;  /* 0x0000006267627221 */ /* 0x000fca0000010000 */
[----:B------:R-:W-:Y:S01]  /*38f0*/  MOV R110, R98 ;  /* 0x00000062006e7202 */ /* 0x000fe20000000f00 */
[----:B------:R-:W-:Y:S01]  /*3900*/  IMAD.MOV.U32 R109, RZ, RZ, 0x1 ;  /* 0x00000001ff6d7424 */ /* 0x000fe200078e00ff */
[----:B------:R-:W-:-:S07]  /*3910*/  MOV R23, R108 ;  /* 0x0000006c00177202 */ /* 0x000fce0000000f00 */
[----:B------:R-:W-:Y:S05]  /*3920*/  WARPSYNC.COLLECTIVE R107, `(.L_x_3210) ;  /* 0x000000006b087348 */ /* 0x000fea0003c00000 */
[----:B------:R0:W1:Y:S02]  /*3930*/  SHFL.DOWN P3, R108, R110, R109, R112 ;  /* 0x0800006d6e6c7389 */ /* 0x0000640000060070 */
[----:B01----:R-:W-:Y:S01]  /*3940*/  ENDCOLLECTIVE ;  /* 0x000000000000791b */ /* 0x003fe20003800000 */
.L_x_3210:
[----:B------:R-:W-:Y:S01]  /*3950*/  FADD.FTZ R113, R106, R23 ;  /* 0x000000176a717221 */ /* 0x000fe20000010000 */
[----:B------:R-:W-:-:S04]  /*3960*/  IMAD.MOV.U32 R23, RZ, RZ, R99 ;  /* 0x000000ffff177224 */ /* 0x000fc800078e0063 */
[----:B------:R-:W-:Y:S02]  /*3970*/  MOV R110, R113 ;  /* 0x00000071006e7202 */ /* 0x000fe40000000f00 */
[----:B------:R-:W-:-:S07]  /*3980*/  MOV R105, R108 ;  /* 0x0000006c00697202 */ /* 0x000fce0000000f00 */
[----:B------:R-:W-:Y:S05]  /*3990*/  WARPSYNC.COLLECTIVE R107, `(.L_x_3211) ;  /* 0x000000006b087348 */ /* 0x000fea0003c00000 */
[----:B------:R0:W1:Y:S02]  /*39a0*/  SHFL.DOWN P3, R108, R110, R109, R112 ;  /* 0x0800006d6e6c7389 */ /* 0x0000640000060070 */
[----:B01----:R-:W-:Y:S01]  /*39b0*/  ENDCOLLECTIVE ;  /* 0x000000000000791b */ /* 0x003fe20003800000 */
.L_x_3211:
[----:B------:R-:W-:Y:S05]  /*39c0*/  BRA `(.L_x_3212) ;  /* 0xffffffe000107947 */ /* 0x000fea000383ffff */
.L_x_3213:
        /* <DEDUP_REMOVED lines=11> */
.L_x_3333:


//--------------------- .nv.shared._ZN10layer_norm31ln_parallel_residual_bwd_kernelINS_13Kernel_traitsI13__nv_bfloat16S2_S2_S2_fjLj6144ELj1ELj1ELj8ELj16ENS_18Kernel_traits_baseILj6144ES2_S2_S2_S2_fjLj256EEEEELb0ELb0ELb0EEEvNS_9BwdParamsE --------------------------
	.section	.nv.shared._ZN10layer_norm31ln_parallel_residual_bwd_kernelINS_13Kernel_traitsI13__nv_bfloat16S2_S2_S2_fjLj6144ELj1ELj1ELj8ELj16ENS_18Kernel_traits_baseILj6144ES2_S2_S2_S2_fjLj256EEEEELb0ELb0ELb0EEEvNS_9BwdParamsE,"aw",@nobits
	.sectionflags	@""
	.align	16
	.zero		1024


//--------------------- .nv.shared.reserved.0     --------------------------
	.section	.nv.shared.reserved.0,"aw",@nobits
	.weak		__nv_reservedSMEM_offset_0_alias
	.size		__nv_reservedSMEM_offset_0_alias, 0, 0
	.other		__nv_reservedSMEM_offset_0_alias,@"STO_CUDA_RESERVED_SHARED STV_DEFAULT"
__nv_reservedSMEM_offset_0_alias:
	.zero		0


//--------------------- .nv.shared._ZN10layer_norm31ln_parallel_residual_bwd_kernelINS_13Kernel_traitsI13__nv_bfloat16S2_S2_S2_fjLj6144ELj1ELj1ELj8ELj16ENS_18Kernel_traits_baseILj6144ES2_S2_S2_S2_fjLj256EEEEELb0ELb0ELb1EEEvNS_9BwdParamsE --------------------------
	.section	.nv.shared._ZN10layer_norm31ln_parallel_residual_bwd_kernelINS_13Kernel_traitsI13__nv_bfloat16S2_S2_S2_fjLj6144ELj1ELj1ELj8ELj16ENS_18Kernel_traits_baseILj6144ES2_S2_S2_S2_fjLj256EEEEELb0ELb0ELb1EEEvNS_9BwdParamsE,"aw",@nobits
	.sectionflags	@""
	.align	16
	.zero		1024


//--------------------- .nv.shared._ZN10layer_norm31ln_parallel_residual_bwd_kernelINS_13Kernel_traitsI13__nv_bfloat16S2_S2_S2_fjLj6144ELj1ELj1ELj8ELj16ENS_18Kernel_traits_baseILj6144ES2_S2_S2_S2_fjLj256EEEEELb0ELb1ELb0EEEvNS_9BwdParamsE --------------------------
	.section	.nv.shared._ZN10layer_norm31ln_parallel_residual_bwd_kernelINS_13Kernel_traitsI13__nv_bfloat16S2_S2_S2_fjLj6144ELj1ELj1ELj8ELj16ENS_18Kernel_traits_baseILj6144ES2_S2_S2_S2_fjLj256EEEEELb0ELb1ELb0EEEvNS_9BwdParamsE,"aw",@nobits
	.sectionflags	@""
	.align	16
	.zero		1024


//--------------------- .nv.shared._ZN10layer_norm31ln_parallel_residual_bwd_kernelINS_13Kernel_traitsI13__nv_bfloat16S2_S2_S2_fjLj6144ELj1ELj1ELj8ELj16ENS_18Kernel_traits_baseILj6144ES2_S2_S2_S2_fjLj256EEEEELb0ELb1ELb1EEEvNS_9BwdParamsE --------------------------
	.section	.nv.shared._ZN10layer_norm31ln_parallel_residual_bwd_kernelINS_13Kernel_traitsI13__nv_bfloat16S2_S2_S2_fjLj6144ELj1ELj1ELj8ELj16ENS_18Kernel_traits_baseILj6144ES2_S2_S2_S2_fjLj256EEEEELb0ELb1ELb1EEEvNS_9BwdParamsE,"aw",@nobits
	.sectionflags	@""
	.align	16
	.zero		1024


//--------------------- .nv.shared._ZN10layer_norm31ln_parallel_residual_bwd_kernelINS_13Kernel_traitsI13__nv_bfloat16S2_S2_S2_fjLj6144ELj1ELj1ELj8ELj16ENS_18Kernel_traits_baseILj6144ES2_S2_S2_S2_fjLj256EEEEELb1ELb0ELb0EEEvNS_9BwdParamsE --------------------------
	.section	.nv.shared._ZN10layer_norm31ln_parallel_residual_bwd_kernelINS_13Kernel_traitsI13__nv_bfloat16S2_S2_S2_fjLj6144ELj1ELj1ELj8ELj16ENS_18Kernel_traits_baseILj6144ES2_S2_S2_S2_fjLj256EEEEELb1ELb0ELb0EEEvNS_9BwdParamsE,"aw",@nobits
	.sectionflags	@""
	.align	16
	.zero		1024


//--------------------- .nv.shared._ZN10layer_norm31ln_parallel_residual_bwd_kernelINS_13Kernel_traitsI13__nv_bfloat16S2_S2_S2_fjLj6144ELj1ELj1ELj8ELj16ENS_18Kernel_traits_baseILj6144ES2_S2_S2_S2_fjLj256EEEEELb1ELb0ELb1EEEvNS_9BwdParamsE --------------------------
	.section	.nv.shared._ZN10layer_norm31ln_parallel_residual_bwd_kernelINS_13Kernel_traitsI13__nv_bfloat16S2_S2_S2_fjLj6144ELj1ELj1ELj8ELj16ENS_18Kernel_traits_baseILj6144ES2_S2_S2_S2_fjLj256EEEEELb1ELb0ELb1EEEvNS_9BwdParamsE,"aw",@nobits
	.sectionflags	@""
	.align	16
	.zero		1024


//--------------------- .nv.shared._ZN10layer_norm22ln_bwd_finalize_kernelINS_22Kernel_traits_finalizeILj6144E13__nv_bfloat16S2_S2_S2_fjLb0ELj1024ELj4ENS_18Kernel_traits_baseILj6144ES2_S2_S2_S2_fjLj1024EEEEELb0ELb0EEEvNS_9BwdParamsE --------------------------
	.section	.nv.shared._ZN10layer_norm22ln_bwd_finalize_kernelINS_22Kernel_traits_finalizeILj6144E13__nv_bfloat16S2_S2_S2_fjLb0ELj1024ELj4ENS_18Kernel_traits_baseILj6144ES2_S2_S2_S2_fjLj1024EEEEELb0ELb0EEEvNS_9BwdParamsE,"aw",@nobits
	.sectionflags	@""
	.align	16
.nv.shared._ZN10layer_norm22ln_bwd_finalize_kernelINS_22Kernel_traits_finalizeILj6144E13__nv_bfloat16S2_S2_S2_fjLb0ELj1024ELj4ENS_18Kernel_traits_baseILj6144ES2_S2_S2_S2_fjLj1024EEEEELb0ELb0EEEvNS_9BwdParamsE:
	.zero		9472


//--------------------- .nv.shared._ZN10layer_norm40ln_parallel_residual_bwd_finalize_kernelINS_22Kernel_traits_finalizeILj6144E13__nv_bfloat16S2_S2_S2_fjLb0ELj1024ELj4ENS_18Kernel_traits_baseILj6144ES2_S2_S2_S2_fjLj1024EEEEELb0EEEvNS_9BwdParamsE --------------------------
	.section	.nv.shared._ZN10layer_norm40ln_parallel_residual_bwd_finalize_kernelINS_22Kernel_traits_finalizeILj6144E13__nv_bfloat16S2_S2_S2_fjLb0ELj1024ELj4ENS_18Kernel_traits_baseILj6144ES2_S2_S2_S2_fjLj1024EEEEELb0EEEvNS_9BwdParamsE,"aw",@nobits
	.sectionflags	@""
	.align	16
.nv.shared._ZN10layer_norm40ln_parallel_residual_bwd_finalize_kernelINS_22Kernel_traits_finalizeILj6144E13__nv_bfloat16S2_S2_S2_fjLb0ELj1024ELj4ENS_18Kernel_traits_baseILj6144ES2_S2_S2_S2_fjLj1024EEEEELb0EEEvNS_9BwdParamsE:
	.zero		17920


//--------------------- .nv.shared._ZN10layer_norm31ln_parallel_residual_bwd_kernelINS_13Kernel_traitsI13__nv_bfloat16S2_S2_S2_fjLj6144ELj1ELj1ELj8ELj16ENS_18Kernel_traits_baseILj6144ES2_S2_S2_S2_fjLj256EEEEELb1ELb1ELb0EEEvNS_9BwdParamsE --------------------------
	.section	.nv.shared._ZN10layer_norm31ln_parallel_residual_bwd_kernelINS_13Kernel_traitsI13__nv_bfloat16S2_S2_S2_fjLj6144ELj1ELj1ELj8ELj16ENS_18Kernel_traits_baseILj6144ES2_S2_S2_S2_fjLj256EEEEELb1ELb1ELb0EEEvNS_9BwdParamsE,"aw",@nobits
	.sectionflags	@""
	.align	16
	.zero		1024


//--------------------- .nv.shared._ZN10layer_norm22ln_bwd_finalize_kernelINS_22Kernel_traits_finalizeILj6144E13__nv_bfloat16S2_S2_S2_fjLb0ELj1024ELj4ENS_18Kernel_traits_baseILj6144ES2_S2_S2_S2_fjLj1024EEEEELb0ELb1EEEvNS_9BwdParamsE --------------------------
	.section	.nv.shared._ZN10layer_norm22ln_bwd_finalize_kernelINS_22Kernel_traits_finalizeILj6144E13__nv_bfloat16S2_S2_S2_fjLb0ELj1024ELj4ENS_18Kernel_traits_baseILj6144ES2_S2_S2_S2_fjLj1024EEEEELb0ELb1EEEvNS_9BwdParamsE,"aw",@nobits
	.sectionflags	@""
	.align	16
.nv.shared._ZN10layer_norm22ln_bwd_finalize_kernelINS_22Kernel_traits_finalizeILj6144E13__nv_bfloat16S2_S2_S2_fjLb0ELj1024ELj4ENS_18Kernel_traits_baseILj6144ES2_S2_S2_S2_fjLj1024EEEEELb0ELb1EEEvNS_9BwdParamsE:
	.zero		9472


//--------------------- .nv.shared._ZN10layer_norm40ln_parallel_residual_bwd_finalize_kernelINS_22Kernel_traits_finalizeILj6144E13__nv_bfloat16S2_S2_S2_fjLb0ELj1024ELj4ENS_18Kernel_traits_baseILj6144ES2_S2_S2_S2_fjLj1024EEEEELb1EEEvNS_9BwdParamsE --------------------------
	.section	.nv.shared._ZN10layer_norm40ln_parallel_residual_bwd_finalize_kernelINS_22Kernel_traits_finalizeILj6144E13__nv_bfloat16S2_S2_S2_fjLb0ELj1024ELj4ENS_18Kernel_traits_baseILj6144ES2_S2_S2_S2_fjLj1024EEEEELb1EEEvNS_9BwdParamsE,"aw",@nobits
	.sectionflags	@""
	.align	16
.nv.shared._ZN10layer_norm40ln_parallel_residual_bwd_finalize_kernelINS_22Kernel_traits_finalizeILj6144E13__nv_bfloat16S2_S2_S2_fjLb0ELj1024ELj4ENS_18Kernel_traits_baseILj6144ES2_S2_S2_S2_fjLj1024EEEEELb1EEEvNS_9BwdParamsE:
	.zero		17920


//--------------------- .nv.shared._ZN10layer_norm31ln_parallel_residual_bwd_kernelINS_13Kernel_traitsI13__nv_bfloat16S2_S2_S2_fjLj6144ELj1ELj1ELj8ELj16ENS_18Kernel_traits_baseILj6144ES2_S2_S2_S2_fjLj256EEEEELb1ELb1ELb1EEEvNS_9BwdParamsE --------------------------
	.section	.nv.shared._ZN10layer_norm31ln_parallel_residual_bwd_kernelINS_13Kernel_traitsI13__nv_bfloat16S2_S2_S2_fjLj6144ELj1ELj1ELj8ELj16ENS_18Kernel_traits_baseILj6144ES2_S2_S2_S2_fjLj256EEEEELb1ELb1ELb1EEEvNS_9BwdParamsE,"aw",@nobits
	.sectionflags	@""
	.align	16
	.zero		1024


//--------------------- .nv.shared._ZN10layer_norm31ln_parallel_residual_bwd_kernelINS_13Kernel_traitsI6__halfS2_S2_S2_fjLj6144ELj1ELj1ELj8ELj16ENS_18Kernel_traits_baseILj6144ES2_S2_S2_S2_fjLj256EEEEELb0ELb0ELb0EEEvNS_9BwdParamsE --------------------------
	.section	.nv.shared._ZN10layer_norm31ln_parallel_residual_bwd_kernelINS_13Kernel_traitsI6__halfS2_S2_S2_fjLj6144ELj1ELj1ELj8ELj16ENS_18Kernel_traits_baseILj6144ES2_S2_S2_S2_fjLj256EEEEELb0ELb0ELb0EEEvNS_9BwdParamsE,"aw",@nobits
	.sectionflags	@""
	.align	16
	.zero		1024


//--------------------- .nv.shared._ZN10layer_norm31ln_parallel_residual_bwd_kernelINS_13Kernel_traitsI6__halfS2_S2_S2_fjLj6144ELj1ELj1ELj8ELj16ENS_18Kernel_traits_baseILj6144ES2_S2_S2_S2_fjLj256EEEEELb0ELb0ELb1EEEvNS_9BwdParamsE --------------------------
	.section	.nv.shared._ZN10layer_norm31ln_parallel_residual_bwd_kernelINS_13Kernel_traitsI6__halfS2_S2_S2_fjLj6144ELj1ELj1ELj8ELj16ENS_18Kernel_traits_baseILj6144ES2_S2_S2_S2_fjLj256EEEEELb0ELb0ELb1EEEvNS_9BwdParamsE,"aw",@nobits
	.sectionflags	@""
	.align	16
	.zero		1024


//--------------------- .nv.shared._ZN10layer_norm31ln_parallel_residual_bwd_kernelINS_13Kernel_traitsI6__halfS2_S2_S2_fjLj6144ELj1ELj1ELj8ELj16ENS_18Kernel_traits_baseILj6144ES2_S2_S2_S2_fjLj256EEEEELb0ELb1ELb0EEEvNS_9BwdParamsE --------------------------
	.section	.nv.shared._ZN10layer_norm31ln_parallel_residual_bwd_kernelINS_13Kernel_traitsI6__halfS2_S2_S2_fjLj6144ELj1ELj1ELj8ELj16ENS_18Kernel_traits_baseILj6144ES2_S2_S2_S2_fjLj256EEEEELb0ELb1ELb0EEEvNS_9BwdParamsE,"aw",@nobits
	.sectionflags	@""
	.align	16
	.zero		1024


//--------------------- .nv.shared._ZN10layer_norm31ln_parallel_residual_bwd_kernelINS_13Kernel_traitsI6__halfS2_S2_S2_fjLj6144ELj1ELj1ELj8ELj16ENS_18Kernel_traits_baseILj6144ES2_S2_S2_S2_fjLj256EEEEELb0ELb1ELb1EEEvNS_9BwdParamsE --------------------------
	.section	.nv.shared._ZN10layer_norm31ln_parallel_residual_bwd_kernelINS_13Kernel_traitsI6__halfS2_S2_S2_fjLj6144ELj1ELj1ELj8ELj16ENS_18Kernel_traits_baseILj6144ES2_S2_S2_S2_fjLj256EEEEELb0ELb1ELb1EEEvNS_9BwdParamsE,"aw",@nobits
	.sectionflags	@""
	.align	16
	.zero		1024


//--------------------- .nv.shared._ZN10layer_norm31ln_parallel_residual_bwd_kernelINS_13Kernel_traitsI6__halfS2_S2_S2_fjLj6144ELj1ELj1ELj8ELj16ENS_18Kernel_traits_baseILj6144ES2_S2_S2_S2_fjLj256EEEEELb1ELb0ELb0EEEvNS_9BwdParamsE --------------------------
	.section	.nv.shared._ZN10layer_norm31ln_parallel_residual_bwd_kernelINS_13Kernel_traitsI6__halfS2_S2_S2_fjLj6144ELj1ELj1ELj8ELj16ENS_18Kernel_traits_baseILj6144ES2_S2_S2_S2_fjLj256EEEEELb1ELb0ELb0EEEvNS_9BwdParamsE,"aw",@nobits
	.sectionflags	@""
	.align	16
	.zero		1024


//--------------------- .nv.shared._ZN10layer_norm31ln_parallel_residual_bwd_kernelINS_13Kernel_traitsI6__halfS2_S2_S2_fjLj6144ELj1ELj1ELj8ELj16ENS_18Kernel_traits_baseILj6144ES2_S2_S2_S2_fjLj256EEEEELb1ELb0ELb1EEEvNS_9BwdParamsE --------------------------
	.section	.nv.shared._ZN10layer_norm31ln_parallel_residual_bwd_kernelINS_13Kernel_traitsI6__halfS2_S2_S2_fjLj6144ELj1ELj1ELj8ELj16ENS_18Kernel_traits_baseILj6144ES2_S2_S2_S2_fjLj256EEEEELb1ELb0ELb1EEEvNS_9BwdParamsE,"aw",@nobits
	.sectionflags	@""
	.align	16
	.zero		1024


//--------------------- .nv.shared._ZN10layer_norm22ln_bwd_finalize_kernelINS_22Kernel_traits_finalizeILj6144E6__halfS2_S2_S2_fjLb0ELj1024ELj4ENS_18Kernel_traits_baseILj6144ES2_S2_S2_S2_fjLj1024EEEEELb0ELb0EEEvNS_9BwdParamsE --------------------------
	.section	.nv.shared._ZN10layer_norm22ln_bwd_finalize_kernelINS_22Kernel_traits_finalizeILj6144E6__halfS2_S2_S2_fjLb0ELj1024ELj4ENS_18Kernel_traits_baseILj6144ES2_S2_S2_S2_fjLj1024EEEEELb0ELb0EEEvNS_9BwdParamsE,"aw",@nobits
	.sectionflags	@""
	.align	16
.nv.shared._ZN10layer_norm22ln_bwd_finalize_kernelINS_22Kernel_traits_finalizeILj6144E6__halfS2_S2_S2_fjLb0ELj1024ELj4ENS_18Kernel_traits_baseILj6144ES2_S2_S2_S2_fjLj1024EEEEELb0ELb0EEEvNS_9BwdParamsE:
	.zero		9472


//--------------------- .nv.shared._ZN10layer_norm40ln_parallel_residual_bwd_finalize_kernelINS_22Kernel_traits_finalizeILj6144E6__halfS2_S2_S2_fjLb0ELj1024ELj4ENS_18Kernel_traits_baseILj6144ES2_S2_S2_S2_fjLj1024EEEEELb0EEEvNS_9BwdParamsE --------------------------
	.section	.nv.shared._ZN10layer_norm40ln_parallel_residual_bwd_finalize_kernelINS_22Kernel_traits_finalizeILj6144E6__halfS2_S2_S2_fjLb0ELj1024ELj4ENS_18Kernel_traits_baseILj6144ES2_S2_S2_S2_fjLj1024EEEEELb0EEEvNS_9BwdParamsE,"aw",@nobits
	.sectionflags	@""
	.align	16
.nv.shared._ZN10layer_norm40ln_parallel_residual_bwd_finalize_kernelINS_22Kernel_traits_finalizeILj6144E6__halfS2_S2_S2_fjLb0ELj1024ELj4ENS_18Kernel_traits_baseILj6144ES2_S2_S2_S2_fjLj1024EEEEELb0EEEvNS_9BwdParamsE:
	.zero		17920


//--------------------- .nv.shared._ZN10layer_norm31ln_parallel_residual_bwd_kernelINS_13Kernel_traitsI6__halfS2_S2_S2_fjLj6144ELj1ELj1ELj8ELj16ENS_18Kernel_traits_baseILj6144ES2_S2_S2_S2_fjLj256EEEEELb1ELb1ELb0EEEvNS_9BwdParamsE --------------------------
	.section	.nv.shared._ZN10layer_norm31ln_parallel_residual_bwd_kernelINS_13Kernel_traitsI6__halfS2_S2_S2_fjLj6144ELj1ELj1ELj8ELj16ENS_18Kernel_traits_baseILj6144ES2_S2_S2_S2_fjLj256EEEEELb1ELb1ELb0EEEvNS_9BwdParamsE,"aw",@nobits
	.sectionflags	@""
	.align	16
	.zero		1024


//--------------------- .nv.shared._ZN10layer_norm22ln_bwd_finalize_kernelINS_22Kernel_traits_finalizeILj6144E6__halfS2_S2_S2_fjLb0ELj1024ELj4ENS_18Kernel_traits_baseILj6144ES2_S2_S2_S2_fjLj1024EEEEELb0ELb1EEEvNS_9BwdParamsE --------------------------
	.section	.nv.shared._ZN10layer_norm22ln_bwd_finalize_kernelINS_22Kernel_traits_finalizeILj6144E6__halfS2_S2_S2_fjLb0ELj1024ELj4ENS_18Kernel_traits_baseILj6144ES2_S2_S2_S2_fjLj1024EEEEELb0ELb1EEEvNS_9BwdParamsE,"aw",@nobits
	.sectionflags	@""
	.align	16
.nv.shared._ZN10layer_norm22ln_bwd_finalize_kernelINS_22Kernel_traits_finalizeILj6144E6__halfS2_S2_S2_fjLb0ELj1024ELj4ENS_18Kernel_traits_baseILj6144ES2_S2_S2_S2_fjLj1024EEEEELb0ELb1EEEvNS_9BwdParamsE:
	.zero		9472


//--------------------- .nv.shared._ZN10layer_norm40ln_parallel_residual_bwd_finalize_kernelINS_22Kernel_traits_finalizeILj6144E6__halfS2_S2_S2_fjLb0ELj1024ELj4ENS_18Kernel_traits_baseILj6144ES2_S2_S2_S2_fjLj1024EEEEELb1EEEvNS_9BwdParamsE --------------------------
	.section	.nv.shared._ZN10layer_norm40ln_parallel_residual_bwd_finalize_kernelINS_22Kernel_traits_finalizeILj6144E6__halfS2_S2_S2_fjLb0ELj1024ELj4ENS_18Kernel_traits_baseILj6144ES2_S2_S2_S2_fjLj1024EEEEELb1EEEvNS_9BwdParamsE,"aw",@nobits
	.sectionflags	@""
	.align	16
.nv.shared._ZN10layer_norm40ln_parallel_residual_bwd_finalize_kernelINS_22Kernel_traits_finalizeILj6144E6__halfS2_S2_S2_fjLb0ELj1024ELj4ENS_18Kernel_traits_baseILj6144ES2_S2_S2_S2_fjLj1024EEEEELb1EEEvNS_9BwdParamsE:
	.zero		17920


//--------------------- .nv.shared._ZN10layer_norm31ln_parallel_residual_bwd_kernelINS_13Kernel_traitsI6__halfS2_S2_S2_fjLj6144ELj1ELj1ELj8ELj16ENS_18Kernel_traits_baseILj6144ES2_S2_S2_S2_fjLj256EEEEELb1ELb1ELb1EEEvNS_9BwdParamsE --------------------------
	.section	.nv.shared._ZN10layer_norm31ln_parallel_residual_bwd_kernelINS_13Kernel_traitsI6__halfS2_S2_S2_fjLj6144ELj1ELj1ELj8ELj16ENS_18Kernel_traits_baseILj6144ES2_S2_S2_S2_fjLj256EEEEELb1ELb1ELb1EEEvNS_9BwdParamsE,"aw",@nobits
	.sectionflags	@""
	.align	16
	.zero		1024


//--------------------- .nv.shared._ZN10layer_norm31ln_parallel_residual_bwd_kernelINS_13Kernel_traitsIf13__nv_bfloat16S2_S2_fjLj6144ELj1ELj1ELj8ELj16ENS_18Kernel_traits_baseILj6144EfS2_S2_S2_fjLj256EEEEELb0ELb0ELb0EEEvNS_9BwdParamsE --------------------------
	.section	.nv.shared._ZN10layer_norm31ln_parallel_residual_bwd_kernelINS_13Kernel_traitsIf13__nv_bfloat16S2_S2_fjLj6144ELj1ELj1ELj8ELj16ENS_18Kernel_traits_baseILj6144EfS2_S2_S2_fjLj256EEEEELb0ELb0ELb0EEEvNS_9BwdParamsE,"aw",@nobits
	.sectionflags	@""
	.align	16
	.zero		1024


//--------------------- .nv.shared._ZN10layer_norm31ln_parallel_residual_bwd_kernelINS_13Kernel_traitsIf13__nv_bfloat16S2_S2_fjLj6144ELj1ELj1ELj8ELj16ENS_18Kernel_traits_baseILj6144EfS2_S2_S2_fjLj256EEEEELb0ELb0ELb1EEEvNS_9BwdParamsE --------------------------
	.section	.nv.shared._ZN10layer_norm31ln_parallel_residual_bwd_kernelINS_13Kernel_traitsIf13__nv_bfloat16S2_S2_fjLj6144ELj1ELj1ELj8ELj16ENS_18Kernel_traits_baseILj6144EfS2_S2_S2_fjLj256EEEEELb0ELb0ELb1EEEvNS_9BwdParamsE,"aw",@nobits
	.sectionflags	@""
	.align	16
	.zero		1024


//--------------------- .nv.shared._ZN10layer_norm31ln_parallel_residual_bwd_kernelINS_13Kernel_traitsIf13__nv_bfloat16S2_S2_fjLj6144ELj1ELj1ELj8ELj16ENS_18Kernel_traits_baseILj6144EfS2_S2_S2_fjLj256EEEEELb0ELb1ELb0EEEvNS_9BwdParamsE --------------------------
	.section	.nv.shared._ZN10layer_norm31ln_parallel_residual_bwd_kernelINS_13Kernel_traitsIf13__nv_bfloat16S2_S2_fjLj6144ELj1ELj1ELj8ELj16ENS_18Kernel_traits_baseILj6144EfS2_S2_S2_fjLj256EEEEELb0ELb1ELb0EEEvNS_9BwdParamsE,"aw",@nobits
	.sectionflags	@""
	.align	16
	.zero		1024


//--------------------- .nv.shared._ZN10layer_norm31ln_parallel_residual_bwd_kernelINS_13Kernel_traitsIf13__nv_bfloat16S2_S2_fjLj6144ELj1ELj1ELj8ELj16ENS_18Kernel_traits_baseILj6144EfS2_S2_S2_fjLj256EEEEELb0ELb1ELb1EEEvNS_9BwdParamsE --------------------------
	.section	.nv.shared._ZN10layer_norm31ln_parallel_residual_bwd_kernelINS_13Kernel_traitsIf13__nv_bfloat16S2_S2_fjLj6144ELj1ELj1ELj8ELj16ENS_18Kernel_traits_baseILj6144EfS2_S2_S2_fjLj256EEEEELb0ELb1ELb1EEEvNS_9BwdParamsE,"aw",@nobits
	.sectionflags	@""
	.align	16
	.zero		1024


//--------------------- .nv.shared._ZN10layer_norm31ln_parallel_residual_bwd_kernelINS_13Kernel_traitsIf13__nv_bfloat16S2_S2_fjLj6144ELj1ELj1ELj8ELj16ENS_18Kernel_traits_baseILj6144EfS2_S2_S2_fjLj256EEEEELb1ELb0ELb0EEEvNS_9BwdParamsE --------------------------
	.section	.nv.shared._ZN10layer_norm31ln_parallel_residual_bwd_kernelINS_13Kernel_traitsIf13__nv_bfloat16S2_S2_fjLj6144ELj1ELj1ELj8ELj16ENS_18Kernel_traits_baseILj6144EfS2_S2_S2_fjLj256EEEEELb1ELb0ELb0EEEvNS_9BwdParamsE,"aw",@nobits
	.sectionflags	@""
	.align	16
	.zero		1024


//--------------------- .nv.shared._ZN10layer_norm31ln_parallel_residual_bwd_kernelINS_13Kernel_traitsIf13__nv_bfloat16S2_S2_fjLj6144ELj1ELj1ELj8ELj16ENS_18Kernel_traits_baseILj6144EfS2_S2_S2_fjLj256EEEEELb1ELb0ELb1EEEvNS_9BwdParamsE --------------------------
	.section	.nv.shared._ZN10layer_norm31ln_parallel_residual_bwd_kernelINS_13Kernel_traitsIf13__nv_bfloat16S2_S2_fjLj6144ELj1ELj1ELj8ELj16ENS_18Kernel_traits_baseILj6144EfS2_S2_S2_fjLj256EEEEELb1ELb0ELb1EEEvNS_9BwdParamsE,"aw",@nobits
	.sectionflags	@""
	.align	16
	.zero		1024


//--------------------- .nv.shared._ZN10layer_norm22ln_bwd_finalize_kernelINS_22Kernel_traits_finalizeILj6144Ef13__nv_bfloat16S2_S2_fjLb0ELj1024ELj4ENS_18Kernel_traits_baseILj6144EfS2_S2_S2_fjLj1024EEEEELb0ELb0EEEvNS_9BwdParamsE --------------------------
	.section	.nv.shared._ZN10layer_norm22ln_bwd_finalize_kernelINS_22Kernel_traits_finalizeILj6144Ef13__nv_bfloat16S2_S2_fjLb0ELj1024ELj4ENS_18Kernel_traits_baseILj6144EfS2_S2_S2_fjLj1024EEEEELb0ELb0EEEvNS_9BwdParamsE,"aw",@nobits
	.sectionflags	@""
	.align	16
.nv.shared._ZN10layer_norm22ln_bwd_finalize_kernelINS_22Kernel_traits_finalizeILj6144Ef13__nv_bfloat16S2_S2_fjLb0ELj1024ELj4ENS_18Kernel_traits_baseILj6144EfS2_S2_S2_fjLj1024EEEEELb0ELb0EEEvNS_9BwdParamsE:
	.zero		9472


//--------------------- .nv.shared._ZN10layer_norm40ln_parallel_residual_bwd_finalize_kernelINS_22Kernel_traits_finalizeILj6144Ef13__nv_bfloat16S2_S2_fjLb0ELj1024ELj4ENS_18Kernel_traits_baseILj6144EfS2_S2_S2_fjLj1024EEEEELb0EEEvNS_9BwdParamsE --------------------------
	.section	.nv.shared._ZN10layer_norm40ln_parallel_residual_bwd_finalize_kernelINS_22Kernel_traits_finalizeILj6144Ef13__nv_bfloat16S2_S2_fjLb0ELj1024ELj4ENS_18Kernel_traits_baseILj6144EfS2_S2_S2_fjLj1024EEEEELb0EEEvNS_9BwdParamsE,"aw",@nobits
	.sectionflags	@""
	.align	16
.nv.shared._ZN10layer_norm40ln_parallel_residual_bwd_finalize_kernelINS_22Kernel_traits_finalizeILj6144Ef13__nv_bfloat16S2_S2_fjLb0ELj1024ELj4ENS_18Kernel_traits_baseILj6144EfS2_S2_S2_fjLj1024EEEEELb0EEEvNS_9BwdParamsE:
	.zero		17920


//--------------------- .nv.shared._ZN10layer_norm31ln_parallel_residual_bwd_kernelINS_13Kernel_traitsIf13__nv_bfloat16S2_S2_fjLj6144ELj1ELj1ELj8ELj16ENS_18Kernel_traits_baseILj6144EfS2_S2_S2_fjLj256EEEEELb1ELb1ELb0EEEvNS_9BwdParamsE --------------------------
	.section	.nv.shared._ZN10layer_norm31ln_parallel_residual_bwd_kernelINS_13Kernel_traitsIf13__nv_bfloat16S2_S2_fjLj6144ELj1ELj1ELj8ELj16ENS_18Kernel_traits_baseILj6144EfS2_S2_S2_fjLj256EEEEELb1ELb1ELb0EEEvNS_9BwdParamsE,"aw",@nobits
	.sectionflags	@""
	.align	16
	.zero		1024


//--------------------- .nv.shared._ZN10layer_norm22ln_bwd_finalize_kernelINS_22Kernel_traits_finalizeILj6144Ef13__nv_bfloat16S2_S2_fjLb0ELj1024ELj4ENS_18Kernel_traits_baseILj6144EfS2_S2_S2_fjLj1024EEEEELb0ELb1EEEvNS_9BwdParamsE --------------------------
	.section	.nv.shared._ZN10layer_norm22ln_bwd_finalize_kernelINS_22Kernel_traits_finalizeILj6144Ef13__nv_bfloat16S2_S2_fjLb0ELj1024ELj4ENS_18Kernel_traits_baseILj6144EfS2_S2_S2_fjLj1024EEEEELb0ELb1EEEvNS_9BwdParamsE,"aw",@nobits
	.sectionflags	@""
	.align	16
.nv.shared._ZN10layer_norm22ln_bwd_finalize_kernelINS_22Kernel_traits_finalizeILj6144Ef13__nv_bfloat16S2_S2_fjLb0ELj1024ELj4ENS_18Kernel_traits_baseILj6144EfS2_S2_S2_fjLj1024EEEEELb0ELb1EEEvNS_9BwdParamsE:
	.zero		9472


//--------------------- .nv.shared._ZN10layer_norm40ln_parallel_residual_bwd_finalize_kernelINS_22Kernel_traits_finalizeILj6144Ef13__nv_bfloat16S2_S2_fjLb0ELj1024ELj4ENS_18Kernel_traits_baseILj6144EfS2_S2_S2_fjLj1024EEEEELb1EEEvNS_9BwdParamsE --------------------------
	.section	.nv.shared._ZN10layer_norm40ln_parallel_residual_bwd_finalize_kernelINS_22Kernel_traits_finalizeILj6144Ef13__nv_bfloat16S2_S2_fjLb0ELj1024ELj4ENS_18Kernel_traits_baseILj6144EfS2_S2_S2_fjLj1024EEEEELb1EEEvNS_9BwdParamsE,"aw",@nobits
	.sectionflags	@""
	.align	16
.nv.shared._ZN10layer_norm40ln_parallel_residual_bwd_finalize_kernelINS_22Kernel_traits_finalizeILj6144Ef13__nv_bfloat16S2_S2_fjLb0ELj1024ELj4ENS_18Kernel_traits_baseILj6144EfS2_S2_S2_fjLj1024EEEEELb1EEEvNS_9BwdParamsE:
	.zero		17920


//--------------------- .nv.shared._ZN10layer_norm31ln_parallel_residual_bwd_kernelINS_13Kernel_traitsIf13__nv_bfloat16S2_S2_fjLj6144ELj1ELj1ELj8ELj16ENS_18Kernel_traits_baseILj6144EfS2_S2_S2_fjLj256EEEEELb1ELb1ELb1EEEvNS_9BwdParamsE --------------------------
	.section	.nv.shared._ZN10layer_norm31ln_parallel_residual_bwd_kernelINS_13Kernel_traitsIf13__nv_bfloat16S2_S2_fjLj6144ELj1ELj1ELj8ELj16ENS_18Kernel_traits_baseILj6144EfS2_S2_S2_fjLj256EEEEELb1ELb1ELb1EEEvNS_9BwdParamsE,"aw",@nobits
	.sectionflags	@""
	.align	16
	.zero		1024


//--------------------- .nv.shared._ZN10layer_norm31ln_parallel_residual_bwd_kernelINS_13Kernel_traitsI13__nv_bfloat16S2_fS2_fjLj6144ELj1ELj1ELj8ELj16ENS_18Kernel_traits_baseILj6144ES2_S2_fS2_fjLj256EEEEELb0ELb0ELb0EEEvNS_9BwdParamsE --------------------------
	.section	.nv.shared._ZN10layer_norm31ln_parallel_residual_bwd_kernelINS_13Kernel_traitsI13__nv_bfloat16S2_fS2_fjLj6144ELj1ELj1ELj8ELj16ENS_18Kernel_traits_baseILj6144ES2_S2_fS2_fjLj256EEEEELb0ELb0ELb0EEEvNS_9BwdParamsE,"aw",@nobits
	.sectionflags	@""
	.align	16
	.zero		1024


//--------------------- .nv.shared._ZN10layer_norm31ln_parallel_residual_bwd_kernelINS_13Kernel_traitsI13__nv_bfloat16S2_fS2_fjLj6144ELj1ELj1ELj8ELj16ENS_18Kernel_traits_baseILj6144ES2_S2_fS2_fjLj256EEEEELb0ELb0ELb1EEEvNS_9BwdParamsE --------------------------
	.section	.nv.shared._ZN10layer_norm31ln_parallel_residual_bwd_kernelINS_13Kernel_traitsI13__nv_bfloat16S2_fS2_fjLj6144ELj1ELj1ELj8ELj16ENS_18Kernel_traits_baseILj6144ES2_S2_fS2_fjLj256EEEEELb0ELb0ELb1EEEvNS_9BwdParamsE,"aw",@nobits
	.sectionflags	@""
	.align	16
	.zero		1024


//--------------------- .nv.shared._ZN10layer_norm31ln_parallel_residual_bwd_kernelINS_13Kernel_traitsI13__nv_bfloat16S2_fS2_fjLj6144ELj1ELj1ELj8ELj16ENS_18Kernel_traits_baseILj6144ES2_S2_fS2_fjLj256EEEEELb0ELb1ELb0EEEvNS_9BwdParamsE --------------------------
	.section	.nv.shared._ZN10layer_norm31ln_parallel_residual_bwd_kernelINS_13Kernel_traitsI13__nv_bfloat16S2_fS2_fjLj6144ELj1ELj1ELj8ELj16ENS_18Kernel_traits_baseILj6144ES2_S2_fS2_fjLj256EEEEELb0ELb1ELb0EEEvNS_9BwdParamsE,"aw",@nobits
	.sectionflags	@""
	.align	16
	.zero		1024


//--------------------- .nv.shared._ZN10layer_norm31ln_parallel_residual_bwd_kernelINS_13Kernel_traitsI13__nv_bfloat16S2_fS2_fjLj6144ELj1ELj1ELj8ELj16ENS_18Kernel_traits_baseILj6144ES2_S2_fS2_fjLj256EEEEELb0ELb1ELb1EEEvNS_9BwdParamsE --------------------------
	.section	.nv.shared._ZN10layer_norm31ln_parallel_residual_bwd_kernelINS_13Kernel_traitsI13__nv_bfloat16S2_fS2_fjLj6144ELj1ELj1ELj8ELj16ENS_18Kernel_traits_baseILj6144ES2_S2_fS2_fjLj256EEEEELb0ELb1ELb1EEEvNS_9BwdParamsE,"aw",@nobits
	.sectionflags	@""
	.align	16
	.zero		1024


//--------------------- .nv.shared._ZN10layer_norm31ln_parallel_residual_bwd_kernelINS_13Kernel_traitsI13__nv_bfloat16S2_fS2_fjLj6144ELj1ELj1ELj8ELj16ENS_18Kernel_traits_baseILj6144ES2_S2_fS2_fjLj256EEEEELb1ELb0ELb0EEEvNS_9BwdParamsE --------------------------
	.section	.nv.shared._ZN10layer_norm31ln_parallel_residual_bwd_kernelINS_13Kernel_traitsI13__nv_bfloat16S2_fS2_fjLj6144ELj1ELj1ELj8ELj16ENS_18Kernel_traits_baseILj6144ES2_S2_fS2_fjLj256EEEEELb1ELb0ELb0EEEvNS_9BwdParamsE,"aw",@nobits
	.sectionflags	@""
	.align	16
	.zero		1024


//--------------------- .nv.shared._ZN10layer_norm31ln_parallel_residual_bwd_kernelINS_13Kernel_traitsI13__nv_bfloat16S2_fS2_fjLj6144ELj1ELj1ELj8ELj16ENS_18Kernel_traits_baseILj6144ES2_S2_fS2_fjLj256EEEEELb1ELb0ELb1EEEvNS_9BwdParamsE --------------------------
	.section	.nv.shared._ZN10layer_norm31ln_parallel_residual_bwd_kernelINS_13Kernel_traitsI13__nv_bfloat16S2_fS2_fjLj6144ELj1ELj1ELj8ELj16ENS_18Kernel_traits_baseILj6144ES2_S2_fS2_fjLj256EEEEELb1ELb0ELb1EEEvNS_9BwdParamsE,"aw",@nobits
	.sectionflags	@""
	.align	16
	.zero		1024


//--------------------- .nv.shared._ZN10layer_norm22ln_bwd_finalize_kernelINS_22Kernel_traits_finalizeILj6144E13__nv_bfloat16S2_fS2_fjLb0ELj1024ELj4ENS_18Kernel_traits_baseILj6144ES2_S2_fS2_fjLj1024EEEEELb0ELb0EEEvNS_9BwdParamsE --------------------------
	.section	.nv.shared._ZN10layer_norm22ln_bwd_finalize_kernelINS_22Kernel_traits_finalizeILj6144E13__nv_bfloat16S2_fS2_fjLb0ELj1024ELj4ENS_18Kernel_traits_baseILj6144ES2_S2_fS2_fjLj1024EEEEELb0ELb0EEEvNS_9BwdParamsE,"aw",@nobits
	.sectionflags	@""
	.align	16
.nv.shared._ZN10layer_norm22ln_bwd_finalize_kernelINS_22Kernel_traits_finalizeILj6144E13__nv_bfloat16S2_fS2_fjLb0ELj1024ELj4ENS_18Kernel_traits_baseILj6144ES2_S2_fS2_fjLj1024EEEEELb0ELb0EEEvNS_9BwdParamsE:
	.zero		9472


//--------------------- .nv.shared._ZN10layer_norm40ln_parallel_residual_bwd_finalize_kernelINS_22Kernel_traits_finalizeILj6144E13__nv_bfloat16S2_fS2_fjLb0ELj1024ELj4ENS_18Kernel_traits_baseILj6144ES2_S2_fS2_fjLj1024EEEEELb0EEEvNS_9BwdParamsE --------------------------
	.section	.nv.shared._ZN10layer_norm40ln_parallel_residual_bwd_finalize_kernelINS_22Kernel_traits_finalizeILj6144E13__nv_bfloat16S2_fS2_fjLb0ELj1024ELj4ENS_18Kernel_traits_baseILj6144ES2_S2_fS2_fjLj1024EEEEELb0EEEvNS_9BwdParamsE,"aw",@nobits
	.sectionflags	@""
	.align	16
.nv.shared._ZN10layer_norm40ln_parallel_residual_bwd_finalize_kernelINS_22Kernel_traits_finalizeILj6144E13__nv_bfloat16S2_fS2_fjLb0ELj1024ELj4ENS_18Kernel_traits_baseILj6144ES2_S2_fS2_fjLj1024EEEEELb0EEEvNS_9BwdParamsE:
	.zero		17920


//--------------------- .nv.shared._ZN10layer_norm31ln_parallel_residual_bwd_kernelINS_13Kernel_traitsI13__nv_bfloat16S2_fS2_fjLj6144ELj1ELj1ELj8ELj16ENS_18Kernel_traits_baseILj6144ES2_S2_fS2_fjLj256EEEEELb1ELb1ELb0EEEvNS_9BwdParamsE --------------------------
	.section	.nv.shared._ZN10layer_norm31ln_parallel_residual_bwd_kernelINS_13Kernel_traitsI13__nv_bfloat16S2_fS2_fjLj6144ELj1ELj1ELj8ELj16ENS_18Kernel_traits_baseILj6144ES2_S2_fS2_fjLj256EEEEELb1ELb1ELb0EEEvNS_9BwdParamsE,"aw",@nobits
	.sectionflags	@""
	.align	16
	.zero		1024


//--------------------- .nv.shared._ZN10layer_norm22ln_bwd_finalize_kernelINS_22Kernel_traits_finalizeILj6144E13__nv_bfloat16S2_fS2_fjLb0ELj1024ELj4ENS_18Kernel_traits_baseILj6144ES2_S2_fS2_fjLj1024EEEEELb0ELb1EEEvNS_9BwdParamsE --------------------------
	.section	.nv.shared._ZN10layer_norm22ln_bwd_finalize_kernelINS_22Kernel_traits_finalizeILj6144E13__nv_bfloat16S2_fS2_fjLb0ELj1024ELj4ENS_18Kernel_traits_baseILj6144ES2_S2_fS2_fjLj1024EEEEELb0ELb1EEEvNS_9BwdParamsE,"aw",@nobits
	.sectionflags	@""
	.align	16
.nv.shared._ZN10layer_norm22ln_bwd_finalize_kernelINS_22Kernel_traits_finalizeILj6144E13__nv_bfloat16S2_fS2_fjLb0ELj1024ELj4ENS_18Kernel_traits_baseILj6144ES2_S2_fS2_fjLj1024EEEEELb0ELb1EEEvNS_9BwdParamsE:
	.zero		9472


//--------------------- .nv.shared._ZN10layer_norm40ln_parallel_residual_bwd_finalize_kernelINS_22Kernel_traits_finalizeILj6144E13__nv_bfloat16S2_fS2_fjLb0ELj1024ELj4ENS_18Kernel_traits_baseILj6144ES2_S2_fS2_fjLj1024EEEEELb1EEEvNS_9BwdParamsE --------------------------
	.section	.nv.shared._ZN10layer_norm40ln_parallel_residual_bwd_finalize_kernelINS_22Kernel_traits_finalizeILj6144E13__nv_bfloat16S2_fS2_fjLb0ELj1024ELj4ENS_18Kernel_traits_baseILj6144ES2_S2_fS2_fjLj1024EEEEELb1EEEvNS_9BwdParamsE,"aw",@nobits
	.sectionflags	@""
	.align	16
.nv.shared._ZN10layer_norm40ln_parallel_residual_bwd_finalize_kernelINS_22Kernel_traits_finalizeILj6144E13__nv_bfloat16S2_fS2_fjLb0ELj1024ELj4ENS_18Kernel_traits_baseILj6144ES2_S2_fS2_fjLj1024EEEEELb1EEEvNS_9BwdParamsE:
	.zero		17920


//--------------------- .nv.shared._ZN10layer_norm31ln_parallel_residual_bwd_kernelINS_13Kernel_traitsI13__nv_bfloat16S2_fS2_fjLj6144ELj1ELj1ELj8ELj16ENS_18Kernel_traits_baseILj6144ES2_S2_fS2_fjLj256EEEEELb1ELb1ELb1EEEvNS_9BwdParamsE --------------------------
	.section	.nv.shared._ZN10layer_norm31ln_parallel_residual_bwd_kernelINS_13Kernel_traitsI13__nv_bfloat16S2_fS2_fjLj6144ELj1ELj1ELj8ELj16ENS_18Kernel_traits_baseILj6144ES2_S2_fS2_fjLj256EEEEELb1ELb1ELb1EEEvNS_9BwdParamsE,"aw",@nobits
	.sectionflags	@""
	.align	16
	.zero		1024


//--------------------- .nv.shared._ZN10layer_norm31ln_parallel_residual_bwd_kernelINS_13Kernel_traitsIf13__nv_bfloat16fS2_fjLj6144ELj1ELj1ELj8ELj16ENS_18Kernel_traits_baseILj6144EfS2_fS2_fjLj256EEEEELb0ELb0ELb0EEEvNS_9BwdParamsE --------------------------
	.section	.nv.shared._ZN10layer_norm31ln_parallel_residual_bwd_kernelINS_13Kernel_traitsIf13__nv_bfloat16fS2_fjLj6144ELj1ELj1ELj8ELj16ENS_18Kernel_traits_baseILj6144EfS2_fS2_fjLj256EEEEELb0ELb0ELb0EEEvNS_9BwdParamsE,"aw",@nobits
	.sectionflags	@""
	.align	16
	.zero		1024


//--------------------- .nv.shared._ZN10layer_norm31ln_parallel_residual_bwd_kernelINS_13Kernel_traitsIf13__nv_bfloat16fS2_fjLj6144ELj1ELj1ELj8ELj16ENS_18Kernel_traits_baseILj6144EfS2_fS2_fjLj256EEEEELb0ELb0ELb1EEEvNS_9BwdParamsE --------------------------
	.section	.nv.shared._ZN10layer_norm31ln_parallel_residual_bwd_kernelINS_13Kernel_traitsIf13__nv_bfloat16fS2_fjLj6144ELj1ELj1ELj8ELj16ENS_18Kernel_traits_baseILj6144EfS2_fS2_fjLj256EEEEELb0ELb0ELb1EEEvNS_9BwdParamsE,"aw",@nobits
	.sectionflags	@""
	.align	16
	.zero		1024


//--------------------- .nv.shared._ZN10layer_norm31ln_parallel_residual_bwd_kernelINS_13Kernel_traitsIf13__nv_bfloat16fS2_fjLj6144ELj1ELj1ELj8ELj16ENS_18Kernel_traits_baseILj6144EfS2_fS2_fjLj256EEEEELb0ELb1ELb0EEEvNS_9BwdParamsE --------------------------
	.section	.nv.shared._ZN10layer_norm31ln_parallel_residual_bwd_kernelINS_13Kernel_traitsIf13__nv_bfloat16fS2_fjLj6144ELj1ELj1ELj8ELj16ENS_18Kernel_traits_baseILj6144EfS2_fS2_fjLj256EEEEELb0ELb1ELb0EEEvNS_9BwdParamsE,"aw",@nobits
	.sectionflags	@""
	.align	16
	.zero		1024


//--------------------- .nv.shared._ZN10layer_norm31ln_parallel_residual_bwd_kernelINS_13Kernel_traitsIf13__nv_bfloat16fS2_fjLj6144ELj1ELj1ELj8ELj16ENS_18Kernel_traits_baseILj6144EfS2_fS2_fjLj256EEEEELb0ELb1ELb1EEEvNS_9BwdParamsE --------------------------
	.section	.nv.shared._ZN10layer_norm31ln_parallel_residual_bwd_kernelINS_13Kernel_traitsIf13__nv_bfloat16fS2_fjLj6144ELj1ELj1ELj8ELj16ENS_18Kernel_traits_baseILj6144EfS2_fS2_fjLj256EEEEELb0ELb1ELb1EEEvNS_9BwdParamsE,"aw",@nobits
	.sectionflags	@""
	.align	16
	.zero		1024


//--------------------- .nv.shared._ZN10layer_norm31ln_parallel_residual_bwd_kernelINS_13Kernel_traitsIf13__nv_bfloat16fS2_fjLj6144ELj1ELj1ELj8ELj16ENS_18Kernel_traits_baseILj6144EfS2_fS2_fjLj256EEEEELb1ELb0ELb0EEEvNS_9BwdParamsE --------------------------
	.section	.nv.shared._ZN10layer_norm31ln_parallel_residual_bwd_kernelINS_13Kernel_traitsIf13__nv_bfloat16fS2_fjLj6144ELj1ELj1ELj8ELj16ENS_18Kernel_traits_baseILj6144EfS2_fS2_fjLj256EEEEELb1ELb0ELb0EEEvNS_9BwdParamsE,"aw",@nobits
	.sectionflags	@""
	.align	16
	.zero		1024


//--------------------- .nv.shared._ZN10layer_norm31ln_parallel_residual_bwd_kernelINS_13Kernel_traitsIf13__nv_bfloat16fS2_fjLj6144ELj1ELj1ELj8ELj16ENS_18Kernel_traits_baseILj6144EfS2_fS2_fjLj256EEEEELb1ELb0ELb1EEEvNS_9BwdParamsE --------------------------
	.section	.nv.shared._ZN10layer_norm31ln_parallel_residual_bwd_kernelINS_13Kernel_traitsIf13__nv_bfloat16fS2_fjLj6144ELj1ELj1ELj8ELj16ENS_18Kernel_traits_baseILj6144EfS2_fS2_fjLj256EEEEELb1ELb0ELb1EEEvNS_9BwdParamsE,"aw",@nobits
	.sectionflags	@""
	.align	16
	.zero		1024


//--------------------- .nv.shared._ZN10layer_norm22ln_bwd_finalize_kernelINS_22Kernel_traits_finalizeILj6144Ef13__nv_bfloat16fS2_fjLb0ELj1024ELj4ENS_18Kernel_traits_baseILj6144EfS2_fS2_fjLj1024EEEEELb0ELb0EEEvNS_9BwdParamsE --------------------------
	.section	.nv.shared._ZN10layer_norm22ln_bwd_finalize_kernelINS_22Kernel_traits_finalizeILj6144Ef13__nv_bfloat16fS2_fjLb0ELj1024ELj4ENS_18Kernel_traits_baseILj6144EfS2_fS2_fjLj1024EEEEELb0ELb0EEEvNS_9BwdParamsE,"aw",@nobits
	.sectionflags	@""
	.align	16
.nv.shared._ZN10layer_norm22ln_bwd_finalize_kernelINS_22Kernel_traits_finalizeILj6144Ef13__nv_bfloat16fS2_fjLb0ELj1024ELj4ENS_18Kernel_traits_baseILj6144EfS2_fS2_fjLj1024EEEEELb0ELb0EEEvNS_9BwdParamsE:
	.zero		9472


//--------------------- .nv.shared._ZN10layer_norm40ln_parallel_residual_bwd_finalize_kernelINS_22Kernel_traits_finalizeILj6144Ef13__nv_bfloat16fS2_fjLb0ELj1024ELj4ENS_18Kernel_traits_baseILj6144EfS2_fS2_fjLj1024EEEEELb0EEEvNS_9BwdParamsE --------------------------
	.section	.nv.shared._ZN10layer_norm40ln_parallel_residual_bwd_finalize_kernelINS_22Kernel_traits_finalizeILj6144Ef13__nv_bfloat16fS2_fjLb0ELj1024ELj4ENS_18Kernel_traits_baseILj6144EfS2_fS2_fjLj1024EEEEELb0EEEvNS_9BwdParamsE,"aw",@nobits
	.sectionflags	@""
	.align	16
.nv.shared._ZN10layer_norm40ln_parallel_residual_bwd_finalize_kernelINS_22Kernel_traits_finalizeILj6144Ef13__nv_bfloat16fS2_fjLb0ELj1024ELj4ENS_18Kernel_traits_baseILj6144EfS2_fS2_fjLj1024EEEEELb0EEEvNS_9BwdParamsE:
	.zero		17920


//--------------------- .nv.shared._ZN10layer_norm31ln_parallel_residual_bwd_kernelINS_13Kernel_traitsIf13__nv_bfloat16fS2_fjLj6144ELj1ELj1ELj8ELj16ENS_18Kernel_traits_baseILj6144EfS2_fS2_fjLj256EEEEELb1ELb1ELb0EEEvNS_9BwdParamsE --------------------------
	.section	.nv.shared._ZN10layer_norm31ln_parallel_residual_bwd_kernelINS_13Kernel_traitsIf13__nv_bfloat16fS2_fjLj6144ELj1ELj1ELj8ELj16ENS_18Kernel_traits_baseILj6144EfS2_fS2_fjLj256EEEEELb1ELb1ELb0EEEvNS_9BwdParamsE,"aw",@nobits
	.sectionflags	@""
	.align	16
	.zero		1024


//--------------------- .nv.shared._ZN10layer_norm22ln_bwd_finalize_kernelINS_22Kernel_traits_finalizeILj6144Ef13__nv_bfloat16fS2_fjLb0ELj1024ELj4ENS_18Kernel_traits_baseILj6144EfS2_fS2_fjLj1024EEEEELb0ELb1EEEvNS_9BwdParamsE --------------------------
	.section	.nv.shared._ZN10layer_norm22ln_bwd_finalize_kernelINS_22Kernel_traits_finalizeILj6144Ef13__nv_bfloat16fS2_fjLb0ELj1024ELj4ENS_18Kernel_traits_baseILj6144EfS2_fS2_fjLj1024EEEEELb0ELb1EEEvNS_9BwdParamsE,"aw",@nobits
	.sectionflags	@""
	.align	16
.nv.shared._ZN10layer_norm22ln_bwd_finalize_kernelINS_22Kernel_traits_finalizeILj6144Ef13__nv_bfloat16fS2_fjLb0ELj1024ELj4ENS_18Kernel_traits_baseILj6144EfS2_fS2_fjLj1024EEEEELb0ELb1EEEvNS_9BwdParamsE:
	.zero		9472


//--------------------- .nv.shared._ZN10layer_norm40ln_parallel_residual_bwd_finalize_kernelINS_22Kernel_traits_finalizeILj6144Ef13__nv_bfloat16fS2_fjLb0ELj1024ELj4ENS_18Kernel_traits_baseILj6144EfS2_fS2_fjLj1024EEEEELb1EEEvNS_9BwdParamsE --------------------------
	.section	.nv.shared._ZN10layer_norm40ln_parallel_residual_bwd_finalize_kernelINS_22Kernel_traits_finalizeILj6144Ef13__nv_bfloat16fS2_fjLb0ELj1024ELj4ENS_18Kernel_traits_baseILj6144EfS2_fS2_fjLj1024EEEEELb1EEEvNS_9BwdParamsE,"aw",@nobits
	.sectionflags	@""
	.align	16
.nv.shared._ZN10layer_norm40ln_parallel_residual_bwd_finalize_kernelINS_22Kernel_traits_finalizeILj6144Ef13__nv_bfloat16fS2_fjLb0ELj1024ELj4ENS_18Kernel_traits_baseILj6144EfS2_fS2_fjLj1024EEEEELb1EEEvNS_9BwdParamsE:
	.zero		17920


//--------------------- .nv.shared._ZN10layer_norm31ln_parallel_residual_bwd_kernelINS_13Kernel_traitsIf13__nv_bfloat16fS2_fjLj6144ELj1ELj1ELj8ELj16ENS_18Kernel_traits_baseILj6144EfS2_fS2_fjLj256EEEEELb1ELb1ELb1EEEvNS_9BwdParamsE --------------------------
	.section	.nv.shared._ZN10layer_norm31ln_parallel_residual_bwd_kernelINS_13Kernel_traitsIf13__nv_bfloat16fS2_fjLj6144ELj1ELj1ELj8ELj16ENS_18Kernel_traits_baseILj6144EfS2_fS2_fjLj256EEEEELb1ELb1ELb1EEEvNS_9BwdParamsE,"aw",@nobits
	.sectionflags	@""
	.align	16
	.zero		1024


//--------------------- .nv.shared._ZN10layer_norm31ln_parallel_residual_bwd_kernelINS_13Kernel_traitsIf6__halfS2_S2_fjLj6144ELj1ELj1ELj8ELj16ENS_18Kernel_traits_baseILj6144EfS2_S2_S2_fjLj256EEEEELb0ELb0ELb0EEEvNS_9BwdParamsE --------------------------
	.section	.nv.shared._ZN10layer_norm31ln_parallel_residual_bwd_kernelINS_13Kernel_traitsIf6__halfS2_S2_fjLj6144ELj1ELj1ELj8ELj16ENS_18Kernel_traits_baseILj6144EfS2_S2_S2_fjLj256EEEEELb0ELb0ELb0EEEvNS_9BwdParamsE,"aw",@nobits
	.sectionflags	@""
	.align	16
	.zero		1024


//--------------------- .nv.shared._ZN10layer_norm31ln_parallel_residual_bwd_kernelINS_13Kernel_traitsIf6__halfS2_S2_fjLj6144ELj1ELj1ELj8ELj16ENS_18Kernel_traits_baseILj6144EfS2_S2_S2_fjLj256EEEEELb0ELb0ELb1EEEvNS_9BwdParamsE --------------------------
	.section	.nv.shared._ZN10layer_norm31ln_parallel_residual_bwd_kernelINS_13Kernel_traitsIf6__halfS2_S2_fjLj6144ELj1ELj1ELj8ELj16ENS_18Kernel_traits_baseILj6144EfS2_S2_S2_fjLj256EEEEELb0ELb0ELb1EEEvNS_9BwdParamsE,"aw",@nobits
	.sectionflags	@""
	.align	16
	.zero		1024


//--------------------- .nv.shared._ZN10layer_norm31ln_parallel_residual_bwd_kernelINS_13Kernel_traitsIf6__halfS2_S2_fjLj6144ELj1ELj1ELj8ELj16ENS_18Kernel_traits_baseILj6144EfS2_S2_S2_fjLj256EEEEELb0ELb1ELb0EEEvNS_9BwdParamsE --------------------------
	.section	.nv.shared._ZN10layer_norm31ln_parallel_residual_bwd_kernelINS_13Kernel_traitsIf6__halfS2_S2_fjLj6144ELj1ELj1ELj8ELj16ENS_18Kernel_traits_baseILj6144EfS2_S2_S2_fjLj256EEEEELb0ELb1ELb0EEEvNS_9BwdParamsE,"aw",@nobits
	.sectionflags	@""
	.align	16
	.zero		1024


//--------------------- .nv.shared._ZN10layer_norm31ln_parallel_residual_bwd_kernelINS_13Kernel_traitsIf6__halfS2_S2_fjLj6144ELj1ELj1ELj8ELj16ENS_18Kernel_traits_baseILj6144EfS2_S2_S2_fjLj256EEEEELb0ELb1ELb1EEEvNS_9BwdParamsE --------------------------
	.section	.nv.shared._ZN10layer_norm31ln_parallel_residual_bwd_kernelINS_13Kernel_traitsIf6__halfS2_S2_fjLj6144ELj1ELj1ELj8ELj16ENS_18Kernel_traits_baseILj6144EfS2_S2_S2_fjLj256EEEEELb0ELb1ELb1EEEvNS_9BwdParamsE,"aw",@nobits
	.sectionflags	@""
	.align	16
	.zero		1024


//--------------------- .nv.shared._ZN10layer_norm31ln_parallel_residual_bwd_kernelINS_13Kernel_traitsIf6__halfS2_S2_fjLj6144ELj1ELj1ELj8ELj16ENS_18Kernel_traits_baseILj6144EfS2_S2_S2_fjLj256EEEEELb1ELb0ELb0EEEvNS_9BwdParamsE --------------------------
	.section	.nv.shared._ZN10layer_norm31ln_parallel_residual_bwd_kernelINS_13Kernel_traitsIf6__halfS2_S2_fjLj6144ELj1ELj1ELj8ELj16ENS_18Kernel_traits_baseILj6144EfS2_S2_S2_fjLj256EEEEELb1ELb0ELb0EEEvNS_9BwdParamsE,"aw",@nobits
	.sectionflags	@""
	.align	16
	.zero		1024


//--------------------- .nv.shared._ZN10layer_norm31ln_parallel_residual_bwd_kernelINS_13Kernel_traitsIf6__halfS2_S2_fjLj6144ELj1ELj1ELj8ELj16ENS_18Kernel_traits_baseILj6144EfS2_S2_S2_fjLj256EEEEELb1ELb0ELb1EEEvNS_9BwdParamsE --------------------------
	.section	.nv.shared._ZN10layer_norm31ln_parallel_residual_bwd_kernelINS_13Kernel_traitsIf6__halfS2_S2_fjLj6144ELj1ELj1ELj8ELj16ENS_18Kernel_traits_baseILj6144EfS2_S2_S2_fjLj256EEEEELb1ELb0ELb1EEEvNS_9BwdParamsE,"aw",@nobits
	.sectionflags	@""
	.align	16
	.zero		1024


//--------------------- .nv.shared._ZN10layer_norm22ln_bwd_finalize_kernelINS_22Kernel_traits_finalizeILj6144Ef6__halfS2_S2_fjLb0ELj1024ELj4ENS_18Kernel_traits_baseILj6144EfS2_S2_S2_fjLj1024EEEEELb0ELb0EEEvNS_9BwdParamsE --------------------------
	.section	.nv.shared._ZN10layer_norm22ln_bwd_finalize_kernelINS_22Kernel_traits_finalizeILj6144Ef6__halfS2_S2_fjLb0ELj1024ELj4ENS_18Kernel_traits_baseILj6144EfS2_S2_S2_fjLj1024EEEEELb0ELb0EEEvNS_9BwdParamsE,"aw",@nobits
	.sectionflags	@""
	.align	16
.nv.shared._ZN10layer_norm22ln_bwd_finalize_kernelINS_22Kernel_traits_finalizeILj6144Ef6__halfS2_S2_fjLb0ELj1024ELj4ENS_18Kernel_traits_baseILj6144EfS2_S2_S2_fjLj1024EEEEELb0ELb0EEEvNS_9BwdParamsE:
	.zero		9472


//--------------------- .nv.shared._ZN10layer_norm40ln_parallel_residual_bwd_finalize_kernelINS_22Kernel_traits_finalizeILj6144Ef6__halfS2_S2_fjLb0ELj1024ELj4ENS_18Kernel_traits_baseILj6144EfS2_S2_S2_fjLj1024EEEEELb0EEEvNS_9BwdParamsE --------------------------
	.section	.nv.shared._ZN10layer_norm40ln_parallel_residual_bwd_finalize_kernelINS_22Kernel_traits_finalizeILj6144Ef6__halfS2_S2_fjLb0ELj1024ELj4ENS_18Kernel_traits_baseILj6144EfS2_S2_S2_fjLj1024EEEEELb0EEEvNS_9BwdParamsE,"aw",@nobits
	.sectionflags	@""
	.align	16
.nv.shared._ZN10layer_norm40ln_parallel_residual_bwd_finalize_kernelINS_22Kernel_traits_finalizeILj6144Ef6__halfS2_S2_fjLb0ELj1024ELj4ENS_18Kernel_traits_baseILj6144EfS2_S2_S2_fjLj1024EEEEELb0EEEvNS_9BwdParamsE:
	.zero		17920


//--------------------- .nv.shared._ZN10layer_norm31ln_parallel_residual_bwd_kernelINS_13Kernel_traitsIf6__halfS2_S2_fjLj6144ELj1ELj1ELj8ELj16ENS_18Kernel_traits_baseILj6144EfS2_S2_S2_fjLj256EEEEELb1ELb1ELb0EEEvNS_9BwdParamsE --------------------------
	.section	.nv.shared._ZN10layer_norm31ln_parallel_residual_bwd_kernelINS_13Kernel_traitsIf6__halfS2_S2_fjLj6144ELj1ELj1ELj8ELj16ENS_18Kernel_traits_baseILj6144EfS2_S2_S2_fjLj256EEEEELb1ELb1ELb0EEEvNS_9BwdParamsE,"aw",@nobits
	.sectionflags	@""
	.align	16
	.zero		1024


//--------------------- .nv.shared._ZN10layer_norm22ln_bwd_finalize_kernelINS_22Kernel_traits_finalizeILj6144Ef6__halfS2_S2_fjLb0ELj1024ELj4ENS_18Kernel_traits_baseILj6144EfS2_S2_S2_fjLj1024EEEEELb0ELb1EEEvNS_9BwdParamsE --------------------------
	.section	.nv.shared._ZN10layer_norm22ln_bwd_finalize_kernelINS_22Kernel_traits_finalizeILj6144Ef6__halfS2_S2_fjLb0ELj1024ELj4ENS_18Kernel_traits_baseILj6144EfS2_S2_S2_fjLj1024EEEEELb0ELb1EEEvNS_9BwdParamsE,"aw",@nobits
	.sectionflags	@""
	.align	16
.nv.shared._ZN10layer_norm22ln_bwd_finalize_kernelINS_22Kernel_traits_finalizeILj6144Ef6__halfS2_S2_fjLb0ELj1024ELj4ENS_18Kernel_traits_baseILj6144EfS2_S2_S2_fjLj1024EEEEELb0ELb1EEEvNS_9BwdParamsE:
	.zero		9472


//--------------------- .nv.shared._ZN10layer_norm40ln_parallel_residual_bwd_finalize_kernelINS_22Kernel_traits_finalizeILj6144Ef6__halfS2_S2_fjLb0ELj1024ELj4ENS_18Kernel_traits_baseILj6144EfS2_S2_S2_fjLj1024EEEEELb1EEEvNS_9BwdParamsE --------------------------
	.section	.nv.shared._ZN10layer_norm40ln_parallel_residual_bwd_finalize_kernelINS_22Kernel_traits_finalizeILj6144Ef6__halfS2_S2_fjLb0ELj1024ELj4ENS_18Kernel_traits_baseILj6144EfS2_S2_S2_fjLj1024EEEEELb1EEEvNS_9BwdParamsE,"aw",@nobits
	.sectionflags	@""
	.align	16
.nv.shared._ZN10layer_norm40ln_parallel_residual_bwd_finalize_kernelINS_22Kernel_traits_finalizeILj6144Ef6__halfS2_S2_fjLb0ELj1024ELj4ENS_18Kernel_traits_baseILj6144EfS2_S2_S2_fjLj1024EEEEELb1EEEvNS_9BwdParamsE:
	.zero		17920


//--------------------- .nv.shared._ZN10layer_norm31ln_parallel_residual_bwd_kernelINS_13Kernel_traitsIf6__halfS2_S2_fjLj6144ELj1ELj1ELj8ELj16ENS_18Kernel_traits_baseILj6144EfS2_S2_S2_fjLj256EEEEELb1ELb1ELb1EEEvNS_9BwdParamsE --------------------------
	.section	.nv.shared._ZN10layer_norm31ln_parallel_residual_bwd_kernelINS_13Kernel_traitsIf6__halfS2_S2_fjLj6144ELj1ELj1ELj8ELj16ENS_18Kernel_traits_baseILj6144EfS2_S2_S2_fjLj256EEEEELb1ELb1ELb1EEEvNS_9BwdParamsE,"aw",@nobits
	.sectionflags	@""
	.align	16
	.zero		1024


//--------------------- .nv.shared._ZN10layer_norm31ln_parallel_residual_bwd_kernelINS_13Kernel_traitsI6__halfS2_fS2_fjLj6144ELj1ELj1ELj8ELj16ENS_18Kernel_traits_baseILj6144ES2_S2_fS2_fjLj256EEEEELb0ELb0ELb0EEEvNS_9BwdParamsE --------------------------
	.section	.nv.shared._ZN10layer_norm31ln_parallel_residual_bwd_kernelINS_13Kernel_traitsI6__halfS2_fS2_fjLj6144ELj1ELj1ELj8ELj16ENS_18Kernel_traits_baseILj6144ES2_S2_fS2_fjLj256EEEEELb0ELb0ELb0EEEvNS_9BwdParamsE,"aw",@nobits
	.sectionflags	@""
	.align	16
	.zero		1024


//--------------------- .nv.shared._ZN10layer_norm31ln_parallel_residual_bwd_kernelINS_13Kernel_traitsI6__halfS2_fS2_fjLj6144ELj1ELj1ELj8ELj16ENS_18Kernel_traits_baseILj6144ES2_S2_fS2_fjLj256EEEEELb0ELb0ELb1EEEvNS_9BwdParamsE --------------------------
	.section	.nv.shared._ZN10layer_norm31ln_parallel_residual_bwd_kernelINS_13Kernel_traitsI6__halfS2_fS2_fjLj6144ELj1ELj1ELj8ELj16ENS_18Kernel_traits_baseILj6144ES2_S2_fS2_fjLj256EEEEELb0ELb0ELb1EEEvNS_9BwdParamsE,"aw",@nobits
	.sectionflags	@""
	.align	16
	.zero		1024


//--------------------- .nv.shared._ZN10layer_norm31ln_parallel_residual_bwd_kernelINS_13Kernel_traitsI6__halfS2_fS2_fjLj6144ELj1ELj1ELj8ELj16ENS_18Kernel_traits_baseILj6144ES2_S2_fS2_fjLj256EEEEELb0ELb1ELb0EEEvNS_9BwdParamsE --------------------------
	.section	.nv.shared._ZN10layer_norm31ln_parallel_residual_bwd_kernelINS_13Kernel_traitsI6__halfS2_fS2_fjLj6144ELj1ELj1ELj8ELj16ENS_18Kernel_traits_baseILj6144ES2_S2_fS2_fjLj256EEEEELb0ELb1ELb0EEEvNS_9BwdParamsE,"aw",@nobits
	.sectionflags	@""
	.align	16
	.zero		1024


//--------------------- .nv.shared._ZN10layer_norm31ln_parallel_residual_bwd_kernelINS_13Kernel_traitsI6__halfS2_fS2_fjLj6144ELj1ELj1ELj8ELj16ENS_18Kernel_traits_baseILj6144ES2_S2_fS2_fjLj256EEEEELb0ELb1ELb1EEEvNS_9BwdParamsE --------------------------
	.section	.nv.shared._ZN10layer_norm31ln_parallel_residual_bwd_kernelINS_13Kernel_traitsI6__halfS2_fS2_fjLj6144ELj1ELj1ELj8ELj16ENS_18Kernel_traits_baseILj6144ES2_S2_fS2_fjLj256EEEEELb0ELb1ELb1EEEvNS_9BwdParamsE,"aw",@nobits
	.sectionflags	@""
	.align	16
	.zero		1024


//--------------------- .nv.shared._ZN10layer_norm31ln_parallel_residual_bwd_kernelINS_13Kernel_traitsI6__halfS2_fS2_fjLj6144ELj1ELj1ELj8ELj16ENS_18Kernel_traits_baseILj6144ES2_S2_fS2_fjLj256EEEEELb1ELb0ELb0EEEvNS_9BwdParamsE --------------------------
	.section	.nv.shared._ZN10layer_norm31ln_parallel_residual_bwd_kernelINS_13Kernel_traitsI6__halfS2_fS2_fjLj6144ELj1ELj1ELj8ELj16ENS_18Kernel_traits_baseILj6144ES2_S2_fS2_fjLj256EEEEELb1ELb0ELb0EEEvNS_9BwdParamsE,"aw",@nobits
	.sectionflags	@""
	.align	16
	.zero		1024


//--------------------- .nv.shared._ZN10layer_norm31ln_parallel_residual_bwd_kernelINS_13Kernel_traitsI6__halfS2_fS2_fjLj6144ELj1ELj1ELj8ELj16ENS_18Kernel_traits_baseILj6144ES2_S2_fS2_fjLj256EEEEELb1ELb0ELb1EEEvNS_9BwdParamsE --------------------------
	.section	.nv.shared._ZN10layer_norm31ln_parallel_residual_bwd_kernelINS_13Kernel_traitsI6__halfS2_fS2_fjLj6144ELj1ELj1ELj8ELj16ENS_18Kernel_traits_baseILj6144ES2_S2_fS2_fjLj256EEEEELb1ELb0ELb1EEEvNS_9BwdParamsE,"aw",@nobits
	.sectionflags	@""
	.align	16
	.zero		1024


//--------------------- .nv.shared._ZN10layer_norm22ln_bwd_finalize_kernelINS_22Kernel_traits_finalizeILj6144E6__halfS2_fS2_fjLb0ELj1024ELj4ENS_18Kernel_traits_baseILj6144ES2_S2_fS2_fjLj1024EEEEELb0ELb0EEEvNS_9BwdParamsE --------------------------
	.section	.nv.shared._ZN10layer_norm22ln_bwd_finalize_kernelINS_22Kernel_traits_finalizeILj6144E6__halfS2_fS2_fjLb0ELj1024ELj4ENS_18Kernel_traits_baseILj6144ES2_S2_fS2_fjLj1024EEEEELb0ELb0EEEvNS_9BwdParamsE,"aw",@nobits
	.sectionflags	@""
	.align	16
.nv.shared._ZN10layer_norm22ln_bwd_finalize_kernelINS_22Kernel_traits_finalizeILj6144E6__halfS2_fS2_fjLb0ELj1024ELj4ENS_18Kernel_traits_baseILj6144ES2_S2_fS2_fjLj1024EEEEELb0ELb0EEEvNS_9BwdParamsE:
	.zero		9472


//--------------------- .nv.shared._ZN10layer_norm40ln_parallel_residual_bwd_finalize_kernelINS_22Kernel_traits_finalizeILj6144E6__halfS2_fS2_fjLb0ELj1024ELj4ENS_18Kernel_traits_baseILj6144ES2_S2_fS2_fjLj1024EEEEELb0EEEvNS_9BwdParamsE --------------------------
	.section	.nv.shared._ZN10layer_norm40ln_parallel_residual_bwd_finalize_kernelINS_22Kernel_traits_finalizeILj6144E6__halfS2_fS2_fjLb0ELj1024ELj4ENS_18Kernel_traits_baseILj6144ES2_S2_fS2_fjLj1024EEEEELb0EEEvNS_9BwdParamsE,"aw",@nobits
	.sectionflags	@""
	.align	16
.nv.shared._ZN10layer_norm40ln_parallel_residual_bwd_finalize_kernelINS_22Kernel_traits_finalizeILj6144E6__halfS2_fS2_fjLb0ELj1024ELj4ENS_18Kernel_traits_baseILj6144ES2_S2_fS2_fjLj1024EEEEELb0EEEvNS_9BwdParamsE:
	.zero		17920


//--------------------- .nv.shared._ZN10layer_norm31ln_parallel_residual_bwd_kernelINS_13Kernel_traitsI6__halfS2_fS2_fjLj6144ELj1ELj1ELj8ELj16ENS_18Kernel_traits_baseILj6144ES2_S2_fS2_fjLj256EEEEELb1ELb1ELb0EEEvNS_9BwdParamsE --------------------------
	.section	.nv.shared._ZN10layer_norm31ln_parallel_residual_bwd_kernelINS_13Kernel_traitsI6__halfS2_fS2_fjLj6144ELj1ELj1ELj8ELj16ENS_18Kernel_traits_baseILj6144ES2_S2_fS2_fjLj256EEEEELb1ELb1ELb0EEEvNS_9BwdParamsE,"aw",@nobits
	.sectionflags	@""
	.align	16
	.zero		1024


//--------------------- .nv.shared._ZN10layer_norm22ln_bwd_finalize_kernelINS_22Kernel_traits_finalizeILj6144E6__halfS2_fS2_fjLb0ELj1024ELj4ENS_18Kernel_traits_baseILj6144ES2_S2_fS2_fjLj1024EEEEELb0ELb1EEEvNS_9BwdParamsE --------------------------
	.section	.nv.shared._ZN10layer_norm22ln_bwd_finalize_kernelINS_22Kernel_traits_finalizeILj6144E6__halfS2_fS2_fjLb0ELj1024ELj4ENS_18Kernel_traits_baseILj6144ES2_S2_fS2_fjLj1024EEEEELb0ELb1EEEvNS_9BwdParamsE,"aw",@nobits
	.sectionflags	@""
	.align	16
.nv.shared._ZN10layer_norm22ln_bwd_finalize_kernelINS_22Kernel_traits_finalizeILj6144E6__halfS2_fS2_fjLb0ELj1024ELj4ENS_18Kernel_traits_baseILj6144ES2_S2_fS2_fjLj1024EEEEELb0ELb1EEEvNS_9BwdParamsE:
	.zero		9472


//--------------------- .nv.shared._ZN10layer_norm40ln_parallel_residual_bwd_finalize_kernelINS_22Kernel_traits_finalizeILj6144E6__halfS2_fS2_fjLb0ELj1024ELj4ENS_18Kernel_traits_baseILj6144ES2_S2_fS2_fjLj1024EEEEELb1EEEvNS_9BwdParamsE --------------------------
	.section	.nv.shared._ZN10layer_norm40ln_parallel_residual_bwd_finalize_kernelINS_22Kernel_traits_finalizeILj6144E6__halfS2_fS2_fjLb0ELj1024ELj4ENS_18Kernel_traits_baseILj6144ES2_S2_fS2_fjLj1024EEEEELb1EEEvNS_9BwdParamsE,"aw",@nobits
	.sectionflags	@""
	.align	16
.nv.shared._ZN10layer_norm40ln_parallel_residual_bwd_finalize_kernelINS_22Kernel_traits_finalizeILj6144E6__halfS2_fS2_fjLb0ELj1024ELj4ENS_18Kernel_traits_baseILj6144ES2_S2_fS2_fjLj1024EEEEELb1EEEvNS_9BwdParamsE:
	.zero		17920


//--------------------- .nv.shared._ZN10layer_norm31ln_parallel_residual_bwd_kernelINS_13Kernel_traitsI6__halfS2_fS2_fjLj6144ELj1ELj1ELj8ELj16ENS_18Kernel_traits_baseILj6144ES2_S2_fS2_fjLj256EEEEELb1ELb1ELb1EEEvNS_9BwdParamsE --------------------------
	.section	.nv.shared._ZN10layer_norm31ln_parallel_residual_bwd_kernelINS_13Kernel_traitsI6__halfS2_fS2_fjLj6144ELj1ELj1ELj8ELj16ENS_18Kernel_traits_baseILj6144ES2_S2_fS2_fjLj256EEEEELb1ELb1ELb1EEEvNS_9BwdParamsE,"aw",@nobits
	.sectionflags	@""
	.align	16
	.zero		1024


//--------------------- .nv.shared._ZN10layer_norm31ln_parallel_residual_bwd_kernelINS_13Kernel_traitsIf6__halffS2_fjLj6144ELj1ELj1ELj8ELj16ENS_18Kernel_traits_baseILj6144EfS2_fS2_fjLj256EEEEELb0ELb0ELb0EEEvNS_9BwdParamsE --------------------------
	.section	.nv.shared._ZN10layer_norm31ln_parallel_residual_bwd_kernelINS_13Kernel_traitsIf6__halffS2_fjLj6144ELj1ELj1ELj8ELj16ENS_18Kernel_traits_baseILj6144EfS2_fS2_fjLj256EEEEELb0ELb0ELb0EEEvNS_9BwdParamsE,"aw",@nobits
	.sectionflags	@""
	.align	16
	.zero		1024


//--------------------- .nv.shared._ZN10layer_norm31ln_parallel_residual_bwd_kernelINS_13Kernel_traitsIf6__halffS2_fjLj6144ELj1ELj1ELj8ELj16ENS_18Kernel_traits_baseILj6144EfS2_fS2_fjLj256EEEEELb0ELb0ELb1EEEvNS_9BwdParamsE --------------------------
	.section	.nv.shared._ZN10layer_norm31ln_parallel_residual_bwd_kernelINS_13Kernel_traitsIf6__halffS2_fjLj6144ELj1ELj1ELj8ELj16ENS_18Kernel_traits_baseILj6144EfS2_fS2_fjLj256EEEEELb0ELb0ELb1EEEvNS_9BwdParamsE,"aw",@nobits
	.sectionflags	@""
	.align	16
	.zero		1024


//--------------------- .nv.shared._ZN10layer_norm31ln_parallel_residual_bwd_kernelINS_13Kernel_traitsIf6__halffS2_fjLj6144ELj1ELj1ELj8ELj16ENS_18Kernel_traits_baseILj6144EfS2_fS2_fjLj256EEEEELb0ELb1ELb0EEEvNS_9BwdParamsE --------------------------
	.section	.nv.shared._ZN10layer_norm31ln_parallel_residual_bwd_kernelINS_13Kernel_traitsIf6__halffS2_fjLj6144ELj1ELj1ELj8ELj16ENS_18Kernel_traits_baseILj6144EfS2_fS2_fjLj256EEEEELb0ELb1ELb0EEEvNS_9BwdParamsE,"aw",@nobits
	.sectionflags	@""
	.align	16
	.zero		1024


//--------------------- .nv.shared._ZN10layer_norm31ln_parallel_residual_bwd_kernelINS_13Kernel_traitsIf6__halffS2_fjLj6144ELj1ELj1ELj8ELj16ENS_18Kernel_traits_baseILj6144EfS2_fS2_fjLj256EEEEELb0ELb1ELb1EEEvNS_9BwdParamsE --------------------------
	.section	.nv.shared._ZN10layer_norm31ln_parallel_residual_bwd_kernelINS_13Kernel_traitsIf6__halffS2_fjLj6144ELj1ELj1ELj8ELj16ENS_18Kernel_traits_baseILj6144EfS2_fS2_fjLj256EEEEELb0ELb1ELb1EEEvNS_9BwdParamsE,"aw",@nobits
	.sectionflags	@""
	.align	16
	.zero		1024


//--------------------- .nv.shared._ZN10layer_norm31ln_parallel_residual_bwd_kernelINS_13Kernel_traitsIf6__halffS2_fjLj6144ELj1ELj1ELj8ELj16ENS_18Kernel_traits_baseILj6144EfS2_fS2_fjLj256EEEEELb1ELb0ELb0EEEvNS_9BwdParamsE --------------------------
	.section	.nv.shared._ZN10layer_norm31ln_parallel_residual_bwd_kernelINS_13Kernel_traitsIf6__halffS2_fjLj6144ELj1ELj1ELj8ELj16ENS_18Kernel_traits_baseILj6144EfS2_fS2_fjLj256EEEEELb1ELb0ELb0EEEvNS_9BwdParamsE,"aw",@nobits
	.sectionflags	@""
	.align	16
	.zero		1024


//--------------------- .nv.shared._ZN10layer_norm31ln_parallel_residual_bwd_kernelINS_13Kernel_traitsIf6__halffS2_fjLj6144ELj1ELj1ELj8ELj16ENS_18Kernel_traits_baseILj6144EfS2_fS2_fjLj256EEEEELb1ELb0ELb1EEEvNS_9BwdParamsE --------------------------
	.section	.nv.shared._ZN10layer_norm31ln_parallel_residual_bwd_kernelINS_13Kernel_traitsIf6__halffS2_fjLj6144ELj1ELj1ELj8ELj16ENS_18Kernel_traits_baseILj6144EfS2_fS2_fjLj256EEEEELb1ELb0ELb1EEEvNS_9BwdParamsE,"aw",@nobits
	.sectionflags	@""
	.align	16
	.zero		1024


//--------------------- .nv.shared._ZN10layer_norm22ln_bwd_finalize_kernelINS_22Kernel_traits_finalizeILj6144Ef6__halffS2_fjLb0ELj1024ELj4ENS_18Kernel_traits_baseILj6144EfS2_fS2_fjLj1024EEEEELb0ELb0EEEvNS_9BwdParamsE --------------------------
	.section	.nv.shared._ZN10layer_norm22ln_bwd_finalize_kernelINS_22Kernel_traits_finalizeILj6144Ef6__halffS2_fjLb0ELj1024ELj4ENS_18Kernel_traits_baseILj6144EfS2_fS2_fjLj1024EEEEELb0ELb0EEEvNS_9BwdParamsE,"aw",@nobits
	.sectionflags	@""
	.align	16
.nv.shared._ZN10layer_norm22ln_bwd_finalize_kernelINS_22Kernel_traits_finalizeILj6144Ef6__halffS2_fjLb0ELj1024ELj4ENS_18Kernel_traits_baseILj6144EfS2_fS2_fjLj1024EEEEELb0ELb0EEEvNS_9BwdParamsE:
	.zero		9472


//--------------------- .nv.shared._ZN10layer_norm40ln_parallel_residual_bwd_finalize_kernelINS_22Kernel_traits_finalizeILj6144Ef6__halffS2_fjLb0ELj1024ELj4ENS_18Kernel_traits_baseILj6144EfS2_fS2_fjLj1024EEEEELb0EEEvNS_9BwdParamsE --------------------------
	.section	.nv.shared._ZN10layer_norm40ln_parallel_residual_bwd_finalize_kernelINS_22Kernel_traits_finalizeILj6144Ef6__halffS2_fjLb0ELj1024ELj4ENS_18Kernel_traits_baseILj6144EfS2_fS2_fjLj1024EEEEELb0EEEvNS_9BwdParamsE,"aw",@nobits
	.sectionflags	@""
	.align	16
.nv.shared._ZN10layer_norm40ln_parallel_residual_bwd_finalize_kernelINS_22Kernel_traits_finalizeILj6144Ef6__halffS2_fjLb0ELj1024ELj4ENS_18Kernel_traits_baseILj6144EfS2_fS2_fjLj1024EEEEELb0EEEvNS_9BwdParamsE:
	.zero		17920


//--------------------- .nv.shared._ZN10layer_norm31ln_parallel_residual_bwd_kernelINS_13Kernel_traitsIf6__halffS2_fjLj6144ELj1ELj1ELj8ELj16ENS_18Kernel_traits_baseILj6144EfS2_fS2_fjLj256EEEEELb1ELb1ELb0EEEvNS_9BwdParamsE --------------------------
	.section	.nv.shared._ZN10layer_norm31ln_parallel_residual_bwd_kernelINS_13Kernel_traitsIf6__halffS2_fjLj6144ELj1ELj1ELj8ELj16ENS_18Kernel_traits_baseILj6144EfS2_fS2_fjLj256EEEEELb1ELb1ELb0EEEvNS_9BwdParamsE,"aw",@nobits
	.sectionflags	@""
	.align	16
	.zero		1024


//--------------------- .nv.shared._ZN10layer_norm22ln_bwd_finalize_kernelINS_22Kernel_traits_finalizeILj6144Ef6__halffS2_fjLb0ELj1024ELj4ENS_18Kernel_traits_baseILj6144EfS2_fS2_fjLj1024EEEEELb0ELb1EEEvNS_9BwdParamsE --------------------------
	.section	.nv.shared._ZN10layer_norm22ln_bwd_finalize_kernelINS_22Kernel_traits_finalizeILj6144Ef6__halffS2_fjLb0ELj1024ELj4ENS_18Kernel_traits_baseILj6144EfS2_fS2_fjLj1024EEEEELb0ELb1EEEvNS_9BwdParamsE,"aw",@nobits
	.sectionflags	@""
	.align	16
.nv.shared._ZN10layer_norm22ln_bwd_finalize_kernelINS_22Kernel_traits_finalizeILj6144Ef6__halffS2_fjLb0ELj1024ELj4ENS_18Kernel_traits_baseILj6144EfS2_fS2_fjLj1024EEEEELb0ELb1EEEvNS_9BwdParamsE:
	.zero		9472


//--------------------- .nv.shared._ZN10layer_norm40ln_parallel_residual_bwd_finalize_kernelINS_22Kernel_traits_finalizeILj6144Ef6__halffS2_fjLb0ELj1024ELj4ENS_18Kernel_traits_baseILj6144EfS2_fS2_fjLj1024EEEEELb1EEEvNS_9BwdParamsE --------------------------
	.section	.nv.shared._ZN10layer_norm40ln_parallel_residual_bwd_finalize_kernelINS_22Kernel_traits_finalizeILj6144Ef6__halffS2_fjLb0ELj1024ELj4ENS_18Kernel_traits_baseILj6144EfS2_fS2_fjLj1024EEEEELb1EEEvNS_9BwdParamsE,"aw",@nobits
	.sectionflags	@""
	.align	16
.nv.shared._ZN10layer_norm40ln_parallel_residual_bwd_finalize_kernelINS_22Kernel_traits_finalizeILj6144Ef6__halffS2_fjLb0ELj1024ELj4ENS_18Kernel_traits_baseILj6144EfS2_fS2_fjLj1024EEEEELb1EEEvNS_9BwdParamsE:
	.zero		17920


//--------------------- .nv.shared._ZN10layer_norm31ln_parallel_residual_bwd_kernelINS_13Kernel_traitsIf6__halffS2_fjLj6144ELj1ELj1ELj8ELj16ENS_18Kernel_traits_baseILj6144EfS2_fS2_fjLj256EEEEELb1ELb1ELb1EEEvNS_9BwdParamsE --------------------------
	.section	.nv.shared._ZN10layer_norm31ln_parallel_residual_bwd_kernelINS_13Kernel_traitsIf6__halffS2_fjLj6144ELj1ELj1ELj8ELj16ENS_18Kernel_traits_baseILj6144EfS2_fS2_fjLj256EEEEELb1ELb1ELb1EEEvNS_9BwdParamsE,"aw",@nobits
	.sectionflags	@""
	.align	16
	.zero		1024


//--------------------- .nv.shared._ZN10layer_norm31ln_parallel_residual_bwd_kernelINS_13Kernel_traitsI6__halfffffjLj6144ELj1ELj1ELj8ELj16ENS_18Kernel_traits_baseILj6144ES2_ffffjLj256EEEEELb0ELb0ELb0EEEvNS_9BwdParamsE --------------------------
	.section	.nv.shared._ZN10layer_norm31ln_parallel_residual_bwd_kernelINS_13Kernel_traitsI6__halfffffjLj6144ELj1ELj1ELj8ELj16ENS_18Kernel_traits_baseILj6144ES2_ffffjLj256EEEEELb0ELb0ELb0EEEvNS_9BwdParamsE,"aw",@nobits
	.sectionflags	@""
	.align	16
	.zero		1024


//--------------------- .nv.shared._ZN10layer_norm31ln_parallel_residual_bwd_kernelINS_13Kernel_traitsI6__halfffffjLj6144ELj1ELj1ELj8ELj16ENS_18Kernel_traits_baseILj6144ES2_ffffjLj256EEEEELb0ELb0ELb1EEEvNS_9BwdParamsE --------------------------
	.section	.nv.shared._ZN10layer_norm31ln_parallel_residual_bwd_kernelINS_13Kernel_traitsI6__halfffffjLj6144ELj1ELj1ELj8ELj16ENS_18Kernel_traits_baseILj6144ES2_ffffjLj256EEEEELb0ELb0ELb1EEEvNS_9BwdParamsE,"aw",@nobits
	.sectionflags	@""
	.align	16
	.zero		1024


//--------------------- .nv.shared._ZN10layer_norm31ln_parallel_residual_bwd_kernelINS_13Kernel_traitsI6__halfffffjLj6144ELj1ELj1ELj8ELj16ENS_18Kernel_traits_baseILj6144ES2_ffffjLj256EEEEELb0ELb1ELb0EEEvNS_9BwdParamsE --------------------------
	.section	.nv.shared._ZN10layer_norm31ln_parallel_residual_bwd_kernelINS_13Kernel_traitsI6__halfffffjLj6144ELj1ELj1ELj8ELj16ENS_18Kernel_traits_baseILj6144ES2_ffffjLj256EEEEELb0ELb1ELb0EEEvNS_9BwdParamsE,"aw",@nobits
	.sectionflags	@""
	.align	16
	.zero		1024


//--------------------- .nv.shared._ZN10layer_norm31ln_parallel_residual_bwd_kernelINS_13Kernel_traitsI6__halfffffjLj6144ELj1ELj1ELj8ELj16ENS_18Kernel_traits_baseILj6144ES2_ffffjLj256EEEEELb0ELb1ELb1EEEvNS_9BwdParamsE --------------------------
	.section	.nv.shared._ZN10layer_norm31ln_parallel_residual_bwd_kernelINS_13Kernel_traitsI6__halfffffjLj6144ELj1ELj1ELj8ELj16ENS_18Kernel_traits_baseILj6144ES2_ffffjLj256EEEEELb0ELb1ELb1EEEvNS_9BwdParamsE,"aw",@nobits
	.sectionflags	@""
	.align	16
	.zero		1024


//--------------------- .nv.shared._ZN10layer_norm31ln_parallel_residual_bwd_kernelINS_13Kernel_traitsI6__halfffffjLj6144ELj1ELj1ELj8ELj16ENS_18Kernel_traits_baseILj6144ES2_ffffjLj256EEEEELb1ELb0ELb0EEEvNS_9BwdParamsE --------------------------
	.section	.nv.shared._ZN10layer_norm31ln_parallel_residual_bwd_kernelINS_13Kernel_traitsI6__halfffffjLj6144ELj1ELj1ELj8ELj16ENS_18Kernel_traits_baseILj6144ES2_ffffjLj256EEEEELb1ELb0ELb0EEEvNS_9BwdParamsE,"aw",@nobits
	.sectionflags	@""
	.align	16
	.zero		1024


//--------------------- .nv.shared._ZN10layer_norm31ln_parallel_residual_bwd_kernelINS_13Kernel_traitsI6__halfffffjLj6144ELj1ELj1ELj8ELj16ENS_18Kernel_traits_baseILj6144ES2_ffffjLj256EEEEELb1ELb0ELb1EEEvNS_9BwdParamsE --------------------------
	.section	.nv.shared._ZN10layer_norm31ln_parallel_residual_bwd_kernelINS_13Kernel_traitsI6__halfffffjLj6144ELj1ELj1ELj8ELj16ENS_18Kernel_traits_baseILj6144ES2_ffffjLj256EEEEELb1ELb0ELb1EEEvNS_9BwdParamsE,"aw",@nobits
	.sectionflags	@""
	.align	16
	.zero		1024


//--------------------- .nv.shared._ZN10layer_norm22ln_bwd_finalize_kernelINS_22Kernel_traits_finalizeILj6144E6__halfffffjLb0ELj1024ELj4ENS_18Kernel_traits_baseILj6144ES2_ffffjLj1024EEEEELb0ELb0EEEvNS_9BwdParamsE --------------------------
	.section	.nv.shared._ZN10layer_norm22ln_bwd_finalize_kernelINS_22Kernel_traits_finalizeILj6144E6__halfffffjLb0ELj1024ELj4ENS_18Kernel_traits_baseILj6144ES2_ffffjLj1024EEEEELb0ELb0EEEvNS_9BwdParamsE,"aw",@nobits
	.sectionflags	@""
	.align	16
.nv.shared._ZN10layer_norm22ln_bwd_finalize_kernelINS_22Kernel_traits_finalizeILj6144E6__halfffffjLb0ELj1024ELj4ENS_18Kernel_traits_baseILj6144ES2_ffffjLj1024EEEEELb0ELb0EEEvNS_9BwdParamsE:
	.zero		9472


//--------------------- .nv.shared._ZN10layer_norm40ln_parallel_residual_bwd_finalize_kernelINS_22Kernel_traits_finalizeILj6144E6__halfffffjLb0ELj1024ELj4ENS_18Kernel_traits_baseILj6144ES2_ffffjLj1024EEEEELb0EEEvNS_9BwdParamsE --------------------------
	.section	.nv.shared._ZN10layer_norm40ln_parallel_residual_bwd_finalize_kernelINS_22Kernel_traits_finalizeILj6144E6__halfffffjLb0ELj1024ELj4ENS_18Kernel_traits_baseILj6144ES2_ffffjLj1024EEEEELb0EEEvNS_9BwdParamsE,"aw",@nobits
	.sectionflags	@""
	.align	16
.nv.shared._ZN10layer_norm40ln_parallel_residual_bwd_finalize_kernelINS_22Kernel_traits_finalizeILj6144E6__halfffffjLb0ELj1024ELj4ENS_18Kernel_traits_baseILj6144ES2_ffffjLj1024EEEEELb0EEEvNS_9BwdParamsE:
	.zero		17920


//--------------------- .nv.shared._ZN10layer_norm31ln_parallel_residual_bwd_kernelINS_13Kernel_traitsI6__halfffffjLj6144ELj1ELj1ELj8ELj16ENS_18Kernel_traits_baseILj6144ES2_ffffjLj256EEEEELb1ELb1ELb0EEEvNS_9BwdParamsE --------------------------
	.section	.nv.shared._ZN10layer_norm31ln_parallel_residual_bwd_kernelINS_13Kernel_traitsI6__halfffffjLj6144ELj1ELj1ELj8ELj16ENS_18Kernel_traits_baseILj6144ES2_ffffjLj256EEEEELb1ELb1ELb0EEEvNS_9BwdParamsE,"aw",@nobits
	.sectionflags	@""
	.align	16
	.zero		1024


//--------------------- .nv.shared._ZN10layer_norm22ln_bwd_finalize_kernelINS_22Kernel_traits_finalizeILj6144E6__halfffffjLb0ELj1024ELj4ENS_18Kernel_traits_baseILj6144ES2_ffffjLj1024EEEEELb0ELb1EEEvNS_9BwdParamsE --------------------------
	.section	.nv.shared._ZN10layer_norm22ln_bwd_finalize_kernelINS_22Kernel_traits_finalizeILj6144E6__halfffffjLb0ELj1024ELj4ENS_18Kernel_traits_baseILj6144ES2_ffffjLj1024EEEEELb0ELb1EEEvNS_9BwdParamsE,"aw",@nobits
	.sectionflags	@""
	.align	16
.nv.shared._ZN10layer_norm22ln_bwd_finalize_kernelINS_22Kernel_traits_finalizeILj6144E6__halfffffjLb0ELj1024ELj4ENS_18Kernel_traits_baseILj6144ES2_ffffjLj1024EEEEELb0ELb1EEEvNS_9BwdParamsE:
	.zero		9472


//--------------------- .nv.shared._ZN10layer_norm40ln_parallel_residual_bwd_finalize_kernelINS_22Kernel_traits_finalizeILj6144E6__halfffffjLb0ELj1024ELj4ENS_18Kernel_traits_baseILj6144ES2_ffffjLj1024EEEEELb1EEEvNS_9BwdParamsE --------------------------
	.section	.nv.shared._ZN10layer_norm40ln_parallel_residual_bwd_finalize_kernelINS_22Kernel_traits_finalizeILj6144E6__halfffffjLb0ELj1024ELj4ENS_18Kernel_traits_baseILj6144ES2_ffffjLj1024EEEEELb1EEEvNS_9BwdParamsE,"aw",@nobits
	.sectionflags	@""
	.align	16
.nv.shared._ZN10layer_norm40ln_parallel_residual_bwd_finalize_kernelINS_22Kernel_traits_finalizeILj6144E6__halfffffjLb0ELj1024ELj4ENS_18Kernel_traits_baseILj6144ES2_ffffjLj1024EEEEELb1EEEvNS_9BwdParamsE:
	.zero		17920


//--------------------- .nv.shared._ZN10layer_norm31ln_parallel_residual_bwd_kernelINS_13Kernel_traitsI6__halfffffjLj6144ELj1ELj1ELj8ELj16ENS_18Kernel_traits_baseILj6144ES2_ffffjLj256EEEEELb1ELb1ELb1EEEvNS_9BwdParamsE --------------------------
	.section	.nv.shared._ZN10layer_norm31ln_parallel_residual_bwd_kernelINS_13Kernel_traitsI6__halfffffjLj6144ELj1ELj1ELj8ELj16ENS_18Kernel_traits_baseILj6144ES2_ffffjLj256EEEEELb1ELb1ELb1EEEvNS_9BwdParamsE,"aw",@nobits
	.sectionflags	@""
	.align	16
	.zero		1024


//--------------------- .nv.shared._ZN10layer_norm31ln_parallel_residual_bwd_kernelINS_13Kernel_traitsIfffffjLj6144ELj1ELj1ELj8ELj16ENS_18Kernel_traits_baseILj6144EfffffjLj256EEEEELb0ELb0ELb0EEEvNS_9BwdParamsE --------------------------
	.section	.nv.shared._ZN10layer_norm31ln_parallel_residual_bwd_kernelINS_13Kernel_traitsIfffffjLj6144ELj1ELj1ELj8ELj16ENS_18Kernel_traits_baseILj6144EfffffjLj256EEEEELb0ELb0ELb0EEEvNS_9BwdParamsE,"aw",@nobits
	.sectionflags	@""
	.align	16
	.zero		1024


//--------------------- .nv.shared._ZN10layer_norm31ln_parallel_residual_bwd_kernelINS_13Kernel_traitsIfffffjLj6144ELj1ELj1ELj8ELj16ENS_18Kernel_traits_baseILj6144EfffffjLj256EEEEELb0ELb0ELb1EEEvNS_9BwdParamsE --------------------------
	.section	.nv.shared._ZN10layer_norm31ln_parallel_residual_bwd_kernelINS_13Kernel_traitsIfffffjLj6144ELj1ELj1ELj8ELj16ENS_18Kernel_traits_baseILj6144EfffffjLj256EEEEELb0ELb0ELb1EEEvNS_9BwdParamsE,"aw",@nobits
	.sectionflags	@""
	.align	16
	.zero		1024


//--------------------- .nv.shared._ZN10layer_norm31ln_parallel_residual_bwd_kernelINS_13Kernel_traitsIfffffjLj6144ELj1ELj1ELj8ELj16ENS_18Kernel_traits_baseILj6144EfffffjLj256EEEEELb0ELb1ELb0EEEvNS_9BwdParamsE --------------------------
	.section	.nv.shared._ZN10layer_norm31ln_parallel_residual_bwd_kernelINS_13Kernel_traitsIfffffjLj6144ELj1ELj1ELj8ELj16ENS_18Kernel_traits_baseILj6144EfffffjLj256EEEEELb0ELb1ELb0EEEvNS_9BwdParamsE,"aw",@nobits
	.sectionflags	@""
	.align	16
	.zero		1024


//--------------------- .nv.shared._ZN10layer_norm31ln_parallel_residual_bwd_kernelINS_13Kernel_traitsIfffffjLj6144ELj1ELj1ELj8ELj16ENS_18Kernel_traits_baseILj6144EfffffjLj256EEEEELb0ELb1ELb1EEEvNS_9BwdParamsE --------------------------
	.section	.nv.shared._ZN10layer_norm31ln_parallel_residual_bwd_kernelINS_13Kernel_traitsIfffffjLj6144ELj1ELj1ELj8ELj16ENS_18Kernel_traits_baseILj6144EfffffjLj256EEEEELb0ELb1ELb1EEEvNS_9BwdParamsE,"aw",@nobits
	.sectionflags	@""
	.align	16
	.zero		1024


//--------------------- .nv.shared._ZN10layer_norm31ln_parallel_residual_bwd_kernelINS_13Kernel_traitsIfffffjLj6144ELj1ELj1ELj8ELj16ENS_18Kernel_traits_baseILj6144EfffffjLj256EEEEELb1ELb0ELb0EEEvNS_9BwdParamsE --------------------------
	.section	.nv.shared._ZN10layer_norm31ln_parallel_residual_bwd_kernelINS_13Kernel_traitsIfffffjLj6144ELj1ELj1ELj8ELj16ENS_18Kernel_traits_baseILj6144EfffffjLj256EEEEELb1ELb0ELb0EEEvNS_9BwdParamsE,"aw",@nobits
	.sectionflags	@""
	.align	16
	.zero		1024


//--------------------- .nv.shared._ZN10layer_norm31ln_parallel_residual_bwd_kernelINS_13Kernel_traitsIfffffjLj6144ELj1ELj1ELj8ELj16ENS_18Kernel_traits_baseILj6144EfffffjLj256EEEEELb1ELb0ELb1EEEvNS_9BwdParamsE --------------------------
	.section	.nv.shared._ZN10layer_norm31ln_parallel_residual_bwd_kernelINS_13Kernel_traitsIfffffjLj6144ELj1ELj1ELj8ELj16ENS_18Kernel_traits_baseILj6144EfffffjLj256EEEEELb1ELb0ELb1EEEvNS_9BwdParamsE,"aw",@nobits
	.sectionflags	@""
	.align	16
	.zero		1024


//--------------------- .nv.shared._ZN10layer_norm22ln_bwd_finalize_kernelINS_22Kernel_traits_finalizeILj6144EfffffjLb0ELj1024ELj4ENS_18Kernel_traits_baseILj6144EfffffjLj1024EEEEELb0ELb0EEEvNS_9BwdParamsE --------------------------
	.section	.nv.shared._ZN10layer_norm22ln_bwd_finalize_kernelINS_22Kernel_traits_finalizeILj6144EfffffjLb0ELj1024ELj4ENS_18Kernel_traits_baseILj6144EfffffjLj1024EEEEELb0ELb0EEEvNS_9BwdParamsE,"aw",@nobits
	.sectionflags	@""
	.align	16
.nv.shared._ZN10layer_norm22ln_bwd_finalize_kernelINS_22Kernel_traits_finalizeILj6144EfffffjLb0ELj1024ELj4ENS_18Kernel_traits_baseILj6144EfffffjLj1024EEEEELb0ELb0EEEvNS_9BwdParamsE:
	.zero		9472


//--------------------- .nv.shared._ZN10layer_norm40ln_parallel_residual_bwd_finalize_kernelINS_22Kernel_traits_finalizeILj6144EfffffjLb0ELj1024ELj4ENS_18Kernel_traits_baseILj6144EfffffjLj1024EEEEELb0EEEvNS_9BwdParamsE --------------------------
	.section	.nv.shared._ZN10layer_norm40ln_parallel_residual_bwd_finalize_kernelINS_22Kernel_traits_finalizeILj6144EfffffjLb0ELj1024ELj4ENS_18Kernel_traits_baseILj6144EfffffjLj1024EEEEELb0EEEvNS_9BwdParamsE,"aw",@nobits
	.sectionflags	@""
	.align	16
.nv.shared._ZN10layer_norm40ln_parallel_residual_bwd_finalize_kernelINS_22Kernel_traits_finalizeILj6144EfffffjLb0ELj1024ELj4ENS_18Kernel_traits_baseILj6144EfffffjLj1024EEEEELb0EEEvNS_9BwdParamsE:
	.zero		17920


//--------------------- .nv.shared._ZN10layer_norm31ln_parallel_residual_bwd_kernelINS_13Kernel_traitsIfffffjLj6144ELj1ELj1ELj8ELj16ENS_18Kernel_traits_baseILj6144EfffffjLj256EEEEELb1ELb1ELb0EEEvNS_9BwdParamsE --------------------------
	.section	.nv.shared._ZN10layer_norm31ln_parallel_residual_bwd_kernelINS_13Kernel_traitsIfffffjLj6144ELj1ELj1ELj8ELj16ENS_18Kernel_traits_baseILj6144EfffffjLj256EEEEELb1ELb1ELb0EEEvNS_9BwdParamsE,"aw",@nobits
	.sectionflags	@""
	.align	16
	.zero		1024


//--------------------- .nv.shared._ZN10layer_norm22ln_bwd_finalize_kernelINS_22Kernel_traits_finalizeILj6144EfffffjLb0ELj1024ELj4ENS_18Kernel_traits_baseILj6144EfffffjLj1024EEEEELb0ELb1EEEvNS_9BwdParamsE --------------------------
	.section	.nv.shared._ZN10layer_norm22ln_bwd_finalize_kernelINS_22Kernel_traits_finalizeILj6144EfffffjLb0ELj1024ELj4ENS_18Kernel_traits_baseILj6144EfffffjLj1024EEEEELb0ELb1EEEvNS_9BwdParamsE,"aw",@nobits
	.sectionflags	@""
	.align	16
.nv.shared._ZN10layer_norm22ln_bwd_finalize_kernelINS_22Kernel_traits_finalizeILj6144EfffffjLb0ELj1024ELj4ENS_18Kernel_traits_baseILj6144EfffffjLj1024EEEEELb0ELb1EEEvNS_9BwdParamsE:
	.zero		9472


//--------------------- .nv.shared._ZN10layer_norm40ln_parallel_residual_bwd_finalize_kernelINS_22Kernel_traits_finalizeILj6144EfffffjLb0ELj1024ELj4ENS_18Kernel_traits_baseILj6144EfffffjLj1024EEEEELb1EEEvNS_9BwdParamsE --------------------------
	.section	.nv.shared._ZN10layer_norm40ln_parallel_residual_bwd_finalize_kernelINS_22Kernel_traits_finalizeILj6144EfffffjLb0ELj1024ELj4ENS_18Kernel_traits_baseILj6144EfffffjLj1024EEEEELb1EEEvNS_9BwdParamsE,"aw",@nobits
	.sectionflags	@""
	.align	16
.nv.shared._ZN10layer_norm40ln_parallel_residual_bwd_finalize_kernelINS_22Kernel_traits_finalizeILj6144EfffffjLb0ELj1024ELj4ENS_18Kernel_traits_baseILj6144EfffffjLj1024EEEEELb1EEEvNS_9BwdParamsE:
	.zero		17920


//--------------------- .nv.shared._ZN10layer_norm31ln_parallel_residual_bwd_kernelINS_13Kernel_traitsIfffffjLj6144ELj1ELj1ELj8ELj16ENS_18Kernel_traits_baseILj6144EfffffjLj256EEEEELb1ELb1ELb1EEEvNS_9BwdParamsE --------------------------
	.section	.nv.shared._ZN10layer_norm31ln_parallel_residual_bwd_kernelINS_13Kernel_traitsIfffffjLj6144ELj1ELj1ELj8ELj16ENS_18Kernel_traits_baseILj6144EfffffjLj256EEEEELb1ELb1ELb1EEEvNS_9BwdParamsE,"aw",@nobits
	.sectionflags	@""
	.align	16
	.zero		1024


//--------------------- .nv.constant0._ZN10layer_norm31ln_parallel_residual_bwd_kernelINS_13Kernel_traitsI13__nv_bfloat16S2_S2_S2_fjLj6144ELj1ELj1ELj8ELj16ENS_18Kernel_traits_baseILj6144ES2_S2_S2_S2_fjLj256EEEEELb0ELb0ELb0EEEvNS_9BwdParamsE --------------------------
	.section	.nv.constant0._ZN10layer_norm31ln_parallel_residual_bwd_kernelINS_13Kernel_traitsI13__nv_bfloat16S2_S2_S2_fjLj6144ELj1ELj1ELj8ELj16ENS_18Kernel_traits_baseILj6144ES2_S2_S2_S2_fjLj256EEEEELb0ELb0ELb0EEEvNS_9BwdParamsE,"a",@progbits
	.sectionflags	@""
	.align	4
.nv.constant0._ZN10layer_norm31ln_parallel_residual_bwd_kernelINS_13Kernel_traitsI13__nv_bfloat16S2_S2_S2_fjLj6144ELj1ELj1ELj8ELj16ENS_18Kernel_traits_baseILj6144ES2_S2_S2_S2_fjLj256EEEEELb0ELb0ELb0EEEvNS_9BwdParamsE:
	.zero		824


//--------------------- .nv.constant0._ZN10layer_norm31ln_parallel_residual_bwd_kernelINS_13Kernel_traitsI13__nv_bfloat16S2_S2_S2_fjLj6144ELj1ELj1ELj8ELj16ENS_18Kernel_traits_baseILj6144ES2_S2_S2_S2_fjLj256EEEEELb0ELb0ELb1EEEvNS_9BwdParamsE --------------------------
	.section	.nv.constant0._ZN10layer_norm31ln_parallel_residual_bwd_kernelINS_13Kernel_traitsI13__nv_bfloat16S2_S2_S2_fjLj6144ELj1ELj1ELj8ELj16ENS_18Kernel_traits_baseILj6144ES2_S2_S2_S2_fjLj256EEEEELb0ELb0ELb1EEEvNS_9BwdParamsE,"a",@progbits
	.sectionflags	@""
	.align	4
.nv.constant0._ZN10layer_norm31ln_parallel_residual_bwd_kernelINS_13Kernel_traitsI13__nv_bfloat16S2_S2_S2_fjLj6144ELj1ELj1ELj8ELj16ENS_18Kernel_traits_baseILj6144ES2_S2_S2_S2_fjLj256EEEEELb0ELb0ELb1EEEvNS_9BwdParamsE:
	.zero		824


//--------------------- .nv.constant0._ZN10layer_norm31ln_parallel_residual_bwd_kernelINS_13Kernel_traitsI13__nv_bfloat16S2_S2_S2_fjLj6144ELj1ELj1ELj8ELj16ENS_18Kernel_traits_baseILj6144ES2_S2_S2_S2_fjLj256EEEEELb0ELb1ELb0EEEvNS_9BwdParamsE --------------------------
	.section	.nv.constant0._ZN10layer_norm31ln_parallel_residual_bwd_kernelINS_13Kernel_traitsI13__nv_bfloat16S2_S2_S2_fjLj6144ELj1ELj1ELj8ELj16ENS_18Kernel_traits_baseILj6144ES2_S2_S2_S2_fjLj256EEEEELb0ELb1ELb0EEEvNS_9BwdParamsE,"a",@progbits
	.sectionflags	@""
	.align	4
.nv.constant0._ZN10layer_norm31ln_parallel_residual_bwd_kernelINS_13Kernel_traitsI13__nv_bfloat16S2_S2_S2_fjLj6144ELj1ELj1ELj8ELj16ENS_18Kernel_traits_baseILj6144ES2_S2_S2_S2_fjLj256EEEEELb0ELb1ELb0EEEvNS_9BwdParamsE:
	.zero		824


//--------------------- .nv.constant0._ZN10layer_norm31ln_parallel_residual_bwd_kernelINS_13Kernel_traitsI13__nv_bfloat16S2_S2_S2_fjLj6144ELj1ELj1ELj8ELj16ENS_18Kernel_traits_baseILj6144ES2_S2_S2_S2_fjLj256EEEEELb0ELb1ELb1EEEvNS_9BwdParamsE --------------------------
	.section	.nv.constant0._ZN10layer_norm31ln_parallel_residual_bwd_kernelINS_13Kernel_traitsI13__nv_bfloat16S2_S2_S2_fjLj6144ELj1ELj1ELj8ELj16ENS_18Kernel_traits_baseILj6144ES2_S2_S2_S2_fjLj256EEEEELb0ELb1ELb1EEEvNS_9BwdParamsE,"a",@progbits
	.sectionflags	@""
	.align	4
.nv.constant0._ZN10layer_norm31ln_parallel_residual_bwd_kernelINS_13Kernel_traitsI13__nv_bfloat16S2_S2_S2_fjLj6144ELj1ELj1ELj8ELj16ENS_18Kernel_traits_baseILj6144ES2_S2_S2_S2_fjLj256EEEEELb0ELb1ELb1EEEvNS_9BwdParamsE:
	.zero		824


//--------------------- .nv.constant0._ZN10layer_norm31ln_parallel_residual_bwd_kernelINS_13Kernel_traitsI13__nv_bfloat16S2_S2_S2_fjLj6144ELj1ELj1ELj8ELj16ENS_18Kernel_traits_baseILj6144ES2_S2_S2_S2_fjLj256EEEEELb1ELb0ELb0EEEvNS_9BwdParamsE --------------------------
	.section	.nv.constant0._ZN10layer_norm31ln_parallel_residual_bwd_kernelINS_13Kernel_traitsI13__nv_bfloat16S2_S2_S2_fjLj6144ELj1ELj1ELj8ELj16ENS_18Kernel_traits_baseILj6144ES2_S2_S2_S2_fjLj256EEEEELb1ELb0ELb0EEEvNS_9BwdParamsE,"a",@progbits
	.sectionflags	@""
	.align	4
.nv.constant0._ZN10layer_norm31ln_parallel_residual_bwd_kernelINS_13Kernel_traitsI13__nv_bfloat16S2_S2_S2_fjLj6144ELj1ELj1ELj8ELj16ENS_18Kernel_traits_baseILj6144ES2_S2_S2_S2_fjLj256EEEEELb1ELb0ELb0EEEvNS_9BwdParamsE:
	.zero		824


//--------------------- .nv.constant0._ZN10layer_norm31ln_parallel_residual_bwd_kernelINS_13Kernel_traitsI13__nv_bfloat16S2_S2_S2_fjLj6144ELj1ELj1ELj8ELj16ENS_18Kernel_traits_baseILj6144ES2_S2_S2_S2_fjLj256EEEEELb1ELb0ELb1EEEvNS_9BwdParamsE --------------------------
	.section	.nv.constant0._ZN10layer_norm31ln_parallel_residual_bwd_kernelINS_13Kernel_traitsI13__nv_bfloat16S2_S2_S2_fjLj6144ELj1ELj1ELj8ELj16ENS_18Kernel_traits_baseILj6144ES2_S2_S2_S2_fjLj256EEEEELb1ELb0ELb1EEEvNS_9BwdParamsE,"a",@progbits
	.sectionflags	@""
	.align	4
.nv.constant0._ZN10layer_norm31ln_parallel_residual_bwd_kernelINS_13Kernel_traitsI13__nv_bfloat16S2_S2_S2_fjLj6144ELj1ELj1ELj8ELj16ENS_18Kernel_traits_baseILj6144ES2_S2_S2_S2_fjLj256EEEEELb1ELb0ELb1EEEvNS_9BwdParamsE:
	.zero		824


//--------------------- .nv.constant0._ZN10layer_norm22ln_bwd_finalize_kernelINS_22Kernel_traits_finalizeILj6144E13__nv_bfloat16S2_S2_S2_fjLb0ELj1024ELj4ENS_18Kernel_traits_baseILj6144ES2_S2_S2_S2_fjLj1024EEEEELb0ELb0EEEvNS_9BwdParamsE --------------------------
	.section	.nv.constant0._ZN10layer_norm22ln_bwd_finalize_kernelINS_22Kernel_traits_finalizeILj6144E13__nv_bfloat16S2_S2_S2_fjLb0ELj1024ELj4ENS_18Kernel_traits_baseILj6144ES2_S2_S2_S2_fjLj1024EEEEELb0ELb0EEEvNS_9BwdParamsE,"a",@progbits
	.sectionflags	@""
	.align	4
.nv.constant0._ZN10layer_norm22ln_bwd_finalize_kernelINS_22Kernel_traits_finalizeILj6144E13__nv_bfloat16S2_S2_S2_fjLb0ELj1024ELj4ENS_18Kernel_traits_baseILj6144ES2_S2_S2_S2_fjLj1024EEEEELb0ELb0EEEvNS_9BwdParamsE:
	.zero		824


//--------------------- .nv.constant0._ZN10layer_norm40ln_parallel_residual_bwd_finalize_kernelINS_22Kernel_traits_finalizeILj6144E13__nv_bfloat16S2_S2_S2_fjLb0ELj1024ELj4ENS_18Kernel_traits_baseILj6144ES2_S2_S2_S2_fjLj1024EEEEELb0EEEvNS_9BwdParamsE --------------------------
	.section	.nv.constant0._ZN10layer_norm40ln_parallel_residual_bwd_finalize_kernelINS_22Kernel_traits_finalizeILj6144E13__nv_bfloat16S2_S2_S2_fjLb0ELj1024ELj4ENS_18Kernel_traits_baseILj6144ES2_S2_S2_S2_fjLj1024EEEEELb0EEEvNS_9BwdParamsE,"a",@progbits
	.sectionflags	@""
	.align	4
.nv.constant0._ZN10layer_norm40ln_parallel_residual_bwd_finalize_kernelINS_22Kernel_traits_finalizeILj6144E13__nv_bfloat16S2_S2_S2_fjLb0ELj1024ELj4ENS_18Kernel_traits_baseILj6144ES2_S2_S2_S2_fjLj1024EEEEELb0EEEvNS_9BwdParamsE:
	.zero		824


//--------------------- .nv.constant0._ZN10layer_norm31ln_parallel_residual_bwd_kernelINS_13Kernel_traitsI13__nv_bfloat16S2_S2_S2_fjLj6144ELj1ELj1ELj8ELj16ENS_18Kernel_traits_baseILj6144ES2_S2_S2_S2_fjLj256EEEEELb1ELb1ELb0EEEvNS_9BwdParamsE --------------------------
	.section	.nv.constant0._ZN10layer_norm31ln_parallel_residual_bwd_kernelINS_13Kernel_traitsI13__nv_bfloat16S2_S2_S2_fjLj6144ELj1ELj1ELj8ELj16ENS_18Kernel_traits_baseILj6144ES2_S2_S2_S2_fjLj256EEEEELb1ELb1ELb0EEEvNS_9BwdParamsE,"a",@progbits
	.sectionflags	@""
	.align	4
.nv.constant0._ZN10layer_norm31ln_parallel_residual_bwd_kernelINS_13Kernel_traitsI13__nv_bfloat16S2_S2_S2_fjLj6144ELj1ELj1ELj8ELj16ENS_18Kernel_traits_baseILj6144ES2_S2_S2_S2_fjLj256EEEEELb1ELb1ELb0EEEvNS_9BwdParamsE:
	.zero		824


//--------------------- .nv.constant0._ZN10layer_norm22ln_bwd_finalize_kernelINS_22Kernel_traits_finalizeILj6144E13__nv_bfloat16S2_S2_S2_fjLb0ELj1024ELj4ENS_18Kernel_traits_baseILj6144ES2_S2_S2_S2_fjLj1024EEEEELb0ELb1EEEvNS_9BwdParamsE --------------------------
	.section	.nv.constant0._ZN10layer_norm22ln_bwd_finalize_kernelINS_22Kernel_traits_finalizeILj6144E13__nv_bfloat16S2_S2_S2_fjLb0ELj1024ELj4ENS_18Kernel_traits_baseILj6144ES2_S2_S2_S2_fjLj1024EEEEELb0ELb1EEEvNS_9BwdParamsE,"a",@progbits
	.sectionflags	@""
	.align	4
.nv.constant0._ZN10layer_norm22ln_bwd_finalize_kernelINS_22Kernel_traits_finalizeILj6144E13__nv_bfloat16S2_S2_S2_fjLb0ELj1024ELj4ENS_18Kernel_traits_baseILj6144ES2_S2_S2_S2_fjLj1024EEEEELb0ELb1EEEvNS_9BwdParamsE:
	.zero		824


//--------------------- .nv.constant0._ZN10layer_norm40ln_parallel_residual_bwd_finalize_kernelINS_22Kernel_traits_finalizeILj6144E13__nv_bfloat16S2_S2_S2_fjLb0ELj1024ELj4ENS_18Kernel_traits_baseILj6144ES2_S2_S2_S2_fjLj1024EEEEELb1EEEvNS_9BwdParamsE --------------------------
	.section	.nv.constant0._ZN10layer_norm40ln_parallel_residual_bwd_finalize_kernelINS_22Kernel_traits_finalizeILj6144E13__nv_bfloat16S2_S2_S2_fjLb0ELj1024ELj4ENS_18Kernel_traits_baseILj6144ES2_S2_S2_S2_fjLj1024EEEEELb1EEEvNS_9BwdParamsE,"a",@progbits
	.sectionflags	@""
	.align	4
.nv.constant0._ZN10layer_norm40ln_parallel_residual_bwd_finalize_kernelINS_22Kernel_traits_finalizeILj6144E13__nv_bfloat16S2_S2_S2_fjLb0ELj1024ELj4ENS_18Kernel_traits_baseILj6144ES2_S2_S2_S2_fjLj1024EEEEELb1EEEvNS_9BwdParamsE:
	.zero		824


//--------------------- .nv.constant0._ZN10layer_norm31ln_parallel_residual_bwd_kernelINS_13Kernel_traitsI13__nv_bfloat16S2_S2_S2_fjLj6144ELj1ELj1ELj8ELj16ENS_18Kernel_traits_baseILj6144ES2_S2_S2_S2_fjLj256EEEEELb1ELb1ELb1EEEvNS_9BwdParamsE --------------------------
	.section	.nv.constant0._ZN10layer_norm31ln_parallel_residual_bwd_kernelINS_13Kernel_traitsI13__nv_bfloat16S2_S2_S2_fjLj6144ELj1ELj1ELj8ELj16ENS_18Kernel_traits_baseILj6144ES2_S2_S2_S2_fjLj256EEEEELb1ELb1ELb1EEEvNS_9BwdParamsE,"a",@progbits
	.sectionflags	@""
	.align	4
.nv.constant0._ZN10layer_norm31ln_parallel_residual_bwd_kernelINS_13Kernel_traitsI13__nv_bfloat16S2_S2_S2_fjLj6144ELj1ELj1ELj8ELj16ENS_18Kernel_traits_baseILj6144ES2_S2_S2_S2_fjLj256EEEEELb1ELb1ELb1EEEvNS_9BwdParamsE:
	.zero		824


//--------------------- .nv.constant0._ZN10layer_norm31ln_parallel_residual_bwd_kernelINS_13Kernel_traitsI6__halfS2_S2_S2_fjLj6144ELj1ELj1ELj8ELj16ENS_18Kernel_traits_baseILj6144ES2_S2_S2_S2_fjLj256EEEEELb0ELb0ELb0EEEvNS_9BwdParamsE --------------------------
	.section	.nv.constant0._ZN10layer_norm31ln_parallel_residual_bwd_kernelINS_13Kernel_traitsI6__halfS2_S2_S2_fjLj6144ELj1ELj1ELj8ELj16ENS_18Kernel_traits_baseILj6144ES2_S2_S2_S2_fjLj256EEEEELb0ELb0ELb0EEEvNS_9BwdParamsE,"a",@progbits
	.sectionflags	@""
	.align	4
.nv.constant0._ZN10layer_norm31ln_parallel_residual_bwd_kernelINS_13Kernel_traitsI6__halfS2_S2_S2_fjLj6144ELj1ELj1ELj8ELj16ENS_18Kernel_traits_baseILj6144ES2_S2_S2_S2_fjLj256EEEEELb0ELb0ELb0EEEvNS_9BwdParamsE:
	.zero		824


//--------------------- .nv.constant0._ZN10layer_norm31ln_parallel_residual_bwd_kernelINS_13Kernel_traitsI6__halfS2_S2_S2_fjLj6144ELj1ELj1ELj8ELj16ENS_18Kernel_traits_baseILj6144ES2_S2_S2_S2_fjLj256EEEEELb0ELb0ELb1EEEvNS_9BwdParamsE --------------------------
	.section	.nv.constant0._ZN10layer_norm31ln_parallel_residual_bwd_kernelINS_13Kernel_traitsI6__halfS2_S2_S2_fjLj6144ELj1ELj1ELj8ELj16ENS_18Kernel_traits_baseILj6144ES2_S2_S2_S2_fjLj256EEEEELb0ELb0ELb1EEEvNS_9BwdParamsE,"a",@progbits
	.sectionflags	@""
	.align	4
.nv.constant0._ZN10layer_norm31ln_parallel_residual_bwd_kernelINS_13Kernel_traitsI6__halfS2_S2_S2_fjLj6144ELj1ELj1ELj8ELj16ENS_18Kernel_traits_baseILj6144ES2_S2_S2_S2_fjLj256EEEEELb0ELb0ELb1EEEvNS_9BwdParamsE:
	.zero		824


//--------------------- .nv.constant0._ZN10layer_norm31ln_parallel_residual_bwd_kernelINS_13Kernel_traitsI6__halfS2_S2_S2_fjLj6144ELj1ELj1ELj8ELj16ENS_18Kernel_traits_baseILj6144ES2_S2_S2_S2_fjLj256EEEEELb0ELb1ELb0EEEvNS_9BwdParamsE --------------------------
	.section	.nv.constant0._ZN10layer_norm31ln_parallel_residual_bwd_kernelINS_13Kernel_traitsI6__halfS2_S2_S2_fjLj6144ELj1ELj1ELj8ELj16ENS_18Kernel_traits_baseILj6144ES2_S2_S2_S2_fjLj256EEEEELb0ELb1ELb0EEEvNS_9BwdParamsE,"a",@progbits
	.sectionflags	@""
	.align	4
.nv.constant0._ZN10layer_norm31ln_parallel_residual_bwd_kernelINS_13Kernel_traitsI6__halfS2_S2_S2_fjLj6144ELj1ELj1ELj8ELj16ENS_18Kernel_traits_baseILj6144ES2_S2_S2_S2_fjLj256EEEEELb0ELb1ELb0EEEvNS_9BwdParamsE:
	.zero		824


//--------------------- .nv.constant0._ZN10layer_norm31ln_parallel_residual_bwd_kernelINS_13Kernel_traitsI6__halfS2_S2_S2_fjLj6144ELj1ELj1ELj8ELj16ENS_18Kernel_traits_baseILj6144ES2_S2_S2_S2_fjLj256EEEEELb0ELb1ELb1EEEvNS_9BwdParamsE --------------------------
	.section	.nv.constant0._ZN10layer_norm31ln_parallel_residual_bwd_kernelINS_13Kernel_traitsI6__halfS2_S2_S2_fjLj6144ELj1ELj1ELj8ELj16ENS_18Kernel_traits_baseILj6144ES2_S2_S2_S2_fjLj256EEEEELb0ELb1ELb1EEEvNS_9BwdParamsE,"a",@progbits
	.sectionflags	@""
	.align	4
.nv.constant0._ZN10layer_norm31ln_parallel_residual_bwd_kernelINS_13Kernel_traitsI6__halfS2_S2_S2_fjLj6144ELj1ELj1ELj8ELj16ENS_18Kernel_traits_baseILj6144ES2_S2_S2_S2_fjLj256EEEEELb0ELb1ELb1EEEvNS_9BwdParamsE:
	.zero		824


//--------------------- .nv.constant0._ZN10layer_norm31ln_parallel_residual_bwd_kernelINS_13Kernel_traitsI6__halfS2_S2_S2_fjLj6144ELj1ELj1ELj8ELj16ENS_18Kernel_traits_baseILj6144ES2_S2_S2_S2_fjLj256EEEEELb1ELb0ELb0EEEvNS_9BwdParamsE --------------------------
	.section	.nv.constant0._ZN10layer_norm31ln_parallel_residual_bwd_kernelINS_13Kernel_traitsI6__halfS2_S2_S2_fjLj6144ELj1ELj1ELj8ELj16ENS_18Kernel_traits_baseILj6144ES2_S2_S2_S2_fjLj256EEEEELb1ELb0ELb0EEEvNS_9BwdParamsE,"a",@progbits
	.sectionflags	@""
	.align	4
.nv.constant0._ZN10layer_norm31ln_parallel_residual_bwd_kernelINS_13Kernel_traitsI6__halfS2_S2_S2_fjLj6144ELj1ELj1ELj8ELj16ENS_18Kernel_traits_baseILj6144ES2_S2_S2_S2_fjLj256EEEEELb1ELb0ELb0EEEvNS_9BwdParamsE:
	.zero		824


//--------------------- .nv.constant0._ZN10layer_norm31ln_parallel_residual_bwd_kernelINS_13Kernel_traitsI6__halfS2_S2_S2_fjLj6144ELj1ELj1ELj8ELj16ENS_18Kernel_traits_baseILj6144ES2_S2_S2_S2_fjLj256EEEEELb1ELb0ELb1EEEvNS_9BwdParamsE --------------------------
	.section	.nv.constant0._ZN10layer_norm31ln_parallel_residual_bwd_kernelINS_13Kernel_traitsI6__halfS2_S2_S2_fjLj6144ELj1ELj1ELj8ELj16ENS_18Kernel_traits_baseILj6144ES2_S2_S2_S2_fjLj256EEEEELb1ELb0ELb1EEEvNS_9BwdParamsE,"a",@progbits
	.sectionflags	@""
	.align	4
.nv.constant0._ZN10layer_norm31ln_parallel_residual_bwd_kernelINS_13Kernel_traitsI6__halfS2_S2_S2_fjLj6144ELj1ELj1ELj8ELj16ENS_18Kernel_traits_baseILj6144ES2_S2_S2_S2_fjLj256EEEEELb1ELb0ELb1EEEvNS_9BwdParamsE:
	.zero		824


//--------------------- .nv.constant0._ZN10layer_norm22ln_bwd_finalize_kernelINS_22Kernel_traits_finalizeILj6144E6__halfS2_S2_S2_fjLb0ELj1024ELj4ENS_18Kernel_traits_baseILj6144ES2_S2_S2_S2_fjLj1024EEEEELb0ELb0EEEvNS_9BwdParamsE --------------------------
	.section	.nv.constant0._ZN10layer_norm22ln_bwd_finalize_kernelINS_22Kernel_traits_finalizeILj6144E6__halfS2_S2_S2_fjLb0ELj1024ELj4ENS_18Kernel_traits_baseILj6144ES2_S2_S2_S2_fjLj1024EEEEELb0ELb0EEEvNS_9BwdParamsE,"a",@progbits
	.sectionflags	@""
	.align	4
.nv.constant0._ZN10layer_norm22ln_bwd_finalize_kernelINS_22Kernel_traits_finalizeILj6144E6__halfS2_S2_S2_fjLb0ELj1024ELj4ENS_18Kernel_traits_baseILj6144ES2_S2_S2_S2_fjLj1024EEEEELb0ELb0EEEvNS_9BwdParamsE:
	.zero		824


//--------------------- .nv.constant0._ZN10layer_norm40ln_parallel_residual_bwd_finalize_kernelINS_22Kernel_traits_finalizeILj6144E6__halfS2_S2_S2_fjLb0ELj1024ELj4ENS_18Kernel_traits_baseILj6144ES2_S2_S2_S2_fjLj1024EEEEELb0EEEvNS_9BwdParamsE --------------------------
	.section	.nv.constant0._ZN10layer_norm40ln_parallel_residual_bwd_finalize_kernelINS_22Kernel_traits_finalizeILj6144E6__halfS2_S2_S2_fjLb0ELj1024ELj4ENS_18Kernel_traits_baseILj6144ES2_S2_S2_S2_fjLj1024EEEEELb0EEEvNS_9BwdParamsE,"a",@progbits
	.sectionflags	@""
	.align	4
.nv.constant0._ZN10layer_norm40ln_parallel_residual_bwd_finalize_kernelINS_22Kernel_traits_finalizeILj6144E6__halfS2_S2_S2_fjLb0ELj1024ELj4ENS_18Kernel_traits_baseILj6144ES2_S2_S2_S2_fjLj1024EEEEELb0EEEvNS_9BwdParamsE:
	.zero		824


//--------------------- .nv.constant0._ZN10layer_norm31ln_parallel_residual_bwd_kernelINS_13Kernel_traitsI6__halfS2_S2_S2_fjLj6144ELj1ELj1ELj8ELj16ENS_18Kernel_traits_baseILj6144ES2_S2_S2_S2_fjLj256EEEEELb1ELb1ELb0EEEvNS_9BwdParamsE --------------------------
	.section	.nv.constant0._ZN10layer_norm31ln_parallel_residual_bwd_kernelINS_13Kernel_traitsI6__halfS2_S2_S2_fjLj6144ELj1ELj1ELj8ELj16ENS_18Kernel_traits_baseILj6144ES2_S2_S2_S2_fjLj256EEEEELb1ELb1ELb0EEEvNS_9BwdParamsE,"a",@progbits
	.sectionflags	@""
	.align	4
.nv.constant0._ZN10layer_norm31ln_parallel_residual_bwd_kernelINS_13Kernel_traitsI6__halfS2_S2_S2_fjLj6144ELj1ELj1ELj8ELj16ENS_18Kernel_traits_baseILj6144ES2_S2_S2_S2_fjLj256EEEEELb1ELb1ELb0EEEvNS_9BwdParamsE:
	.zero		824


//--------------------- .nv.constant0._ZN10layer_norm22ln_bwd_finalize_kernelINS_22Kernel_traits_finalizeILj6144E6__halfS2_S2_S2_fjLb0ELj1024ELj4ENS_18Kernel_traits_baseILj6144ES2_S2_S2_S2_fjLj1024EEEEELb0ELb1EEEvNS_9BwdParamsE --------------------------
	.section	.nv.constant0._ZN10layer_norm22ln_bwd_finalize_kernelINS_22Kernel_traits_finalizeILj6144E6__halfS2_S2_S2_fjLb0ELj1024ELj4ENS_18Kernel_traits_baseILj6144ES2_S2_S2_S2_fjLj1024EEEEELb0ELb1EEEvNS_9BwdParamsE,"a",@progbits
	.sectionflags	@""
	.align	4
.nv.constant0._ZN10layer_norm22ln_bwd_finalize_kernelINS_22Kernel_traits_finalizeILj6144E6__halfS2_S2_S2_fjLb0ELj1024ELj4ENS_18Kernel_traits_baseILj6144ES2_S2_S2_S2_fjLj1024EEEEELb0ELb1EEEvNS_9BwdParamsE:
	.zero		824


//--------------------- .nv.constant0._ZN10layer_norm40ln_parallel_residual_bwd_finalize_kernelINS_22Kernel_traits_finalizeILj6144E6__halfS2_S2_S2_fjLb0ELj1024ELj4ENS_18Kernel_traits_baseILj6144ES2_S2_S2_S2_fjLj1024EEEEELb1EEEvNS_9BwdParamsE --------------------------
	.section	.nv.constant0._ZN10layer_norm40ln_parallel_residual_bwd_finalize_kernelINS_22Kernel_traits_finalizeILj6144E6__halfS2_S2_S2_fjLb0ELj1024ELj4ENS_18Kernel_traits_baseILj6144ES2_S2_S2_S2_fjLj1024EEEEELb1EEEvNS_9BwdParamsE,"a",@progbits
	.sectionflags	@""
	.align	4
.nv.constant0._ZN10layer_norm40ln_parallel_residual_bwd_finalize_kernelINS_22Kernel_traits_finalizeILj6144E6__halfS2_S2_S2_fjLb0ELj1024ELj4ENS_18Kernel_traits_baseILj6144ES2_S2_S2_S2_fjLj1024EEEEELb1EEEvNS_9BwdParamsE:
	.zero		824


//--------------------- .nv.constant0._ZN10layer_norm31ln_parallel_residual_bwd_kernelINS_13Kernel_traitsI6__halfS2_S2_S2_fjLj6144ELj1ELj1ELj8ELj16ENS_18Kernel_traits_baseILj6144ES2_S2_S2_S2_fjLj256EEEEELb1ELb1ELb1EEEvNS_9BwdParamsE --------------------------
	.section	.nv.constant0._ZN10layer_norm31ln_parallel_residual_bwd_kernelINS_13Kernel_traitsI6__halfS2_S2_S2_fjLj6144ELj1ELj1ELj8ELj16ENS_18Kernel_traits_baseILj6144ES2_S2_S2_S2_fjLj256EEEEELb1ELb1ELb1EEEvNS_9BwdParamsE,"a",@progbits
	.sectionflags	@""
	.align	4
.nv.constant0._ZN10layer_norm31ln_parallel_residual_bwd_kernelINS_13Kernel_traitsI6__halfS2_S2_S2_fjLj6144ELj1ELj1ELj8ELj16ENS_18Kernel_traits_baseILj6144ES2_S2_S2_S2_fjLj256EEEEELb1ELb1ELb1EEEvNS_9BwdParamsE:
	.zero		824


//--------------------- .nv.constant0._ZN10layer_norm31ln_parallel_residual_bwd_kernelINS_13Kernel_traitsIf13__nv_bfloat16S2_S2_fjLj6144ELj1ELj1ELj8ELj16ENS_18Kernel_traits_baseILj6144EfS2_S2_S2_fjLj256EEEEELb0ELb0ELb0EEEvNS_9BwdParamsE --------------------------
	.section	.nv.constant0._ZN10layer_norm31ln_parallel_residual_bwd_kernelINS_13Kernel_traitsIf13__nv_bfloat16S2_S2_fjLj6144ELj1ELj1ELj8ELj16ENS_18Kernel_traits_baseILj6144EfS2_S2_S2_fjLj256EEEEELb0ELb0ELb0EEEvNS_9BwdParamsE,"a",@progbits
	.sectionflags	@""
	.align	4
.nv.constant0._ZN10layer_norm31ln_parallel_residual_bwd_kernelINS_13Kernel_traitsIf13__nv_bfloat16S2_S2_fjLj6144ELj1ELj1ELj8ELj16ENS_18Kernel_traits_baseILj6144EfS2_S2_S2_fjLj256EEEEELb0ELb0ELb0EEEvNS_9BwdParamsE:
	.zero		824


//--------------------- .nv.constant0._ZN10layer_norm31ln_parallel_residual_bwd_kernelINS_13Kernel_traitsIf13__nv_bfloat16S2_S2_fjLj6144ELj1ELj1ELj8ELj16ENS_18Kernel_traits_baseILj6144EfS2_S2_S2_fjLj256EEEEELb0ELb0ELb1EEEvNS_9BwdParamsE --------------------------
	.section	.nv.constant0._ZN10layer_norm31ln_parallel_residual_bwd_kernelINS_13Kernel_traitsIf13__nv_bfloat16S2_S2_fjLj6144ELj1ELj1ELj8ELj16ENS_18Kernel_traits_baseILj6144EfS2_S2_S2_fjLj256EEEEELb0ELb0ELb1EEEvNS_9BwdParamsE,"a",@progbits
	.sectionflags	@""
	.align	4
.nv.constant0._ZN10layer_norm31ln_parallel_residual_bwd_kernelINS_13Kernel_traitsIf13__nv_bfloat16S2_S2_fjLj6144ELj1ELj1ELj8ELj16ENS_18Kernel_traits_baseILj6144EfS2_S2_S2_fjLj256EEEEELb0ELb0ELb1EEEvNS_9BwdParamsE:
	.zero		824


//--------------------- .nv.constant0._ZN10layer_norm31ln_parallel_residual_bwd_kernelINS_13Kernel_traitsIf13__nv_bfloat16S2_S2_fjLj6144ELj1ELj1ELj8ELj16ENS_18Kernel_traits_baseILj6144EfS2_S2_S2_fjLj256EEEEELb0ELb1ELb0EEEvNS_9BwdParamsE --------------------------
	.section	.nv.constant0._ZN10layer_norm31ln_parallel_residual_bwd_kernelINS_13Kernel_traitsIf13__nv_bfloat16S2_S2_fjLj6144ELj1ELj1ELj8ELj16ENS_18Kernel_traits_baseILj6144EfS2_S2_S2_fjLj256EEEEELb0ELb1ELb0EEEvNS_9BwdParamsE,"a",@progbits
	.sectionflags	@""
	.align	4
.nv.constant0._ZN10layer_norm31ln_parallel_residual_bwd_kernelINS_13Kernel_traitsIf13__nv_bfloat16S2_S2_fjLj6144ELj1ELj1ELj8ELj16ENS_18Kernel_traits_baseILj6144EfS2_S2_S2_fjLj256EEEEELb0ELb1ELb0EEEvNS_9BwdParamsE:
	.zero		824


//--------------------- .nv.constant0._ZN10layer_norm31ln_parallel_residual_bwd_kernelINS_13Kernel_traitsIf13__nv_bfloat16S2_S2_fjLj6144ELj1ELj1ELj8ELj16ENS_18Kernel_traits_baseILj6144EfS2_S2_S2_fjLj256EEEEELb0ELb1ELb1EEEvNS_9BwdParamsE --------------------------
	.section	.nv.constant0._ZN10layer_norm31ln_parallel_residual_bwd_kernelINS_13Kernel_traitsIf13__nv_bfloat16S2_S2_fjLj6144ELj1ELj1ELj8ELj16ENS_18Kernel_traits_baseILj6144EfS2_S2_S2_fjLj256EEEEELb0ELb1ELb1EEEvNS_9BwdParamsE,"a",@progbits
	.sectionflags	@""
	.align	4
.nv.constant0._ZN10layer_norm31ln_parallel_residual_bwd_kernelINS_13Kernel_traitsIf13__nv_bfloat16S2_S2_fjLj6144ELj1ELj1ELj8ELj16ENS_18Kernel_traits_baseILj6144EfS2_S2_S2_fjLj256EEEEELb0ELb1ELb1EEEvNS_9BwdParamsE:
	.zero		824


//--------------------- .nv.constant0._ZN10layer_norm31ln_parallel_residual_bwd_kernelINS_13Kernel_traitsIf13__nv_bfloat16S2_S2_fjLj6144ELj1ELj1ELj8ELj16ENS_18Kernel_traits_baseILj6144EfS2_S2_S2_fjLj256EEEEELb1ELb0ELb0EEEvNS_9BwdParamsE --------------------------
	.section	.nv.constant0._ZN10layer_norm31ln_parallel_residual_bwd_kernelINS_13Kernel_traitsIf13__nv_bfloat16S2_S2_fjLj6144ELj1ELj1ELj8ELj16ENS_18Kernel_traits_baseILj6144EfS2_S2_S2_fjLj256EEEEELb1ELb0ELb0EEEvNS_9BwdParamsE,"a",@progbits
	.sectionflags	@""
	.align	4
.nv.constant0._ZN10layer_norm31ln_parallel_residual_bwd_kernelINS_13Kernel_traitsIf13__nv_bfloat16S2_S2_fjLj6144ELj1ELj1ELj8ELj16ENS_18Kernel_traits_baseILj6144EfS2_S2_S2_fjLj256EEEEELb1ELb0ELb0EEEvNS_9BwdParamsE:
	.zero		824


//--------------------- .nv.constant0._ZN10layer_norm31ln_parallel_residual_bwd_kernelINS_13Kernel_traitsIf13__nv_bfloat16S2_S2_fjLj6144ELj1ELj1ELj8ELj16ENS_18Kernel_traits_baseILj6144EfS2_S2_S2_fjLj256EEEEELb1ELb0ELb1EEEvNS_9BwdParamsE --------------------------
	.section	.nv.constant0._ZN10layer_norm31ln_parallel_residual_bwd_kernelINS_13Kernel_traitsIf13__nv_bfloat16S2_S2_fjLj6144ELj1ELj1ELj8ELj16ENS_18Kernel_traits_baseILj6144EfS2_S2_S2_fjLj256EEEEELb1ELb0ELb1EEEvNS_9BwdParamsE,"a",@progbits
	.sectionflags	@""
	.align	4
.nv.constant0._ZN10layer_norm31ln_parallel_residual_bwd_kernelINS_13Kernel_traitsIf13__nv_bfloat16S2_S2_fjLj6144ELj1ELj1ELj8ELj16ENS_18Kernel_traits_baseILj6144EfS2_S2_S2_fjLj256EEEEELb1ELb0ELb1EEEvNS_9BwdParamsE:
	.zero		824


//--------------------- .nv.constant0._ZN10layer_norm22ln_bwd_finalize_kernelINS_22Kernel_traits_finalizeILj6144Ef13__nv_bfloat16S2_S2_fjLb0ELj1024ELj4ENS_18Kernel_traits_baseILj6144EfS2_S2_S2_fjLj1024EEEEELb0ELb0EEEvNS_9BwdParamsE --------------------------
	.section	.nv.constant0._ZN10layer_norm22ln_bwd_finalize_kernelINS_22Kernel_traits_finalizeILj6144Ef13__nv_bfloat16S2_S2_fjLb0ELj1024ELj4ENS_18Kernel_traits_baseILj6144EfS2_S2_S2_fjLj1024EEEEELb0ELb0EEEvNS_9BwdParamsE,"a",@progbits
	.sectionflags	@""
	.align	4
.nv.constant0._ZN10layer_norm22ln_bwd_finalize_kernelINS_22Kernel_traits_finalizeILj6144Ef13__nv_bfloat16S2_S2_fjLb0ELj1024ELj4ENS_18Kernel_traits_baseILj6144EfS2_S2_S2_fjLj1024EEEEELb0ELb0EEEvNS_9BwdParamsE:
	.zero		824


//--------------------- .nv.constant0._ZN10layer_norm40ln_parallel_residual_bwd_finalize_kernelINS_22Kernel_traits_finalizeILj6144Ef13__nv_bfloat16S2_S2_fjLb0ELj1024ELj4ENS_18Kernel_traits_baseILj6144EfS2_S2_S2_fjLj1024EEEEELb0EEEvNS_9BwdParamsE --------------------------
	.section	.nv.constant0._ZN10layer_norm40ln_parallel_residual_bwd_finalize_kernelINS_22Kernel_traits_finalizeILj6144Ef13__nv_bfloat16S2_S2_fjLb0ELj1024ELj4ENS_18Kernel_traits_baseILj6144EfS2_S2_S2_fjLj1024EEEEELb0EEEvNS_9BwdParamsE,"a",@progbits
	.sectionflags	@""
	.align	4
.nv.constant0._ZN10layer_norm40ln_parallel_residual_bwd_finalize_kernelINS_22Kernel_traits_finalizeILj6144Ef13__nv_bfloat16S2_S2_fjLb0ELj1024ELj4ENS_18Kernel_traits_baseILj6144EfS2_S2_S2_fjLj1024EEEEELb0EEEvNS_9BwdParamsE:
	.zero		824


//--------------------- .nv.constant0._ZN10layer_norm31ln_parallel_residual_bwd_kernelINS_13Kernel_traitsIf13__nv_bfloat16S2_S2_fjLj6144ELj1ELj1ELj8ELj16ENS_18Kernel_traits_baseILj6144EfS2_S2_S2_fjLj256EEEEELb1ELb1ELb0EEEvNS_9BwdParamsE --------------------------
	.section	.nv.constant0._ZN10layer_norm31ln_parallel_residual_bwd_kernelINS_13Kernel_traitsIf13__nv_bfloat16S2_S2_fjLj6144ELj1ELj1ELj8ELj16ENS_18Kernel_traits_baseILj6144EfS2_S2_S2_fjLj256EEEEELb1ELb1ELb0EEEvNS_9BwdParamsE,"a",@progbits
	.sectionflags	@""
	.align	4
.nv.constant0._ZN10layer_norm31ln_parallel_residual_bwd_kernelINS_13Kernel_traitsIf13__nv_bfloat16S2_S2_fjLj6144ELj1ELj1ELj8ELj16ENS_18Kernel_traits_baseILj6144EfS2_S2_S2_fjLj256EEEEELb1ELb1ELb0EEEvNS_9BwdParamsE:
	.zero		824


//--------------------- .nv.constant0._ZN10layer_norm22ln_bwd_finalize_kernelINS_22Kernel_traits_finalizeILj6144Ef13__nv_bfloat16S2_S2_fjLb0ELj1024ELj4ENS_18Kernel_traits_baseILj6144EfS2_S2_S2_fjLj1024EEEEELb0ELb1EEEvNS_9BwdParamsE --------------------------
	.section	.nv.constant0._ZN10layer_norm22ln_bwd_finalize_kernelINS_22Kernel_traits_finalizeILj6144Ef13__nv_bfloat16S2_S2_fjLb0ELj1024ELj4ENS_18Kernel_traits_baseILj6144EfS2_S2_S2_fjLj1024EEEEELb0ELb1EEEvNS_9BwdParamsE,"a",@progbits
	.sectionflags	@""
	.align	4
.nv.constant0._ZN10layer_norm22ln_bwd_finalize_kernelINS_22Kernel_traits_finalizeILj6144Ef13__nv_bfloat16S2_S2_fjLb0ELj1024ELj4ENS_18Kernel_traits_baseILj6144EfS2_S2_S2_fjLj1024EEEEELb0ELb1EEEvNS_9BwdParamsE:
	.zero		824


//--------------------- .nv.constant0._ZN10layer_norm40ln_parallel_residual_bwd_finalize_kernelINS_22Kernel_traits_finalizeILj6144Ef13__nv_bfloat16S2_S2_fjLb0ELj1024ELj4ENS_18Kernel_traits_baseILj6144EfS2_S2_S2_fjLj1024EEEEELb1EEEvNS_9BwdParamsE --------------------------
	.section	.nv.constant0._ZN10layer_norm40ln_parallel_residual_bwd_finalize_kernelINS_22Kernel_traits_finalizeILj6144Ef13__nv_bfloat16S2_S2_fjLb0ELj1024ELj4ENS_18Kernel_traits_baseILj6144EfS2_S2_S2_fjLj1024EEEEELb1EEEvNS_9BwdParamsE,"a",@progbits
	.sectionflags	@""
	.align	4
.nv.constant0._ZN10layer_norm40ln_parallel_residual_bwd_finalize_kernelINS_22Kernel_traits_finalizeILj6144Ef13__nv_bfloat16S2_S2_fjLb0ELj1024ELj4ENS_18Kernel_traits_baseILj6144EfS2_S2_S2_fjLj1024EEEEELb1EEEvNS_9BwdParamsE:
	.zero		824


//--------------------- .nv.constant0._ZN10layer_norm31ln_parallel_residual_bwd_kernelINS_13Kernel_traitsIf13__nv_bfloat16S2_S2_fjLj6144ELj1ELj1ELj8ELj16ENS_18Kernel_traits_baseILj6144EfS2_S2_S2_fjLj256EEEEELb1ELb1ELb1EEEvNS_9BwdParamsE --------------------------
	.section	.nv.constant0._ZN10layer_norm31ln_parallel_residual_bwd_kernelINS_13Kernel_traitsIf13__nv_bfloat16S2_S2_fjLj6144ELj1ELj1ELj8ELj16ENS_18Kernel_traits_baseILj6144EfS2_S2_S2_fjLj256EEEEELb1ELb1ELb1EEEvNS_9BwdParamsE,"a",@progbits
	.sectionflags	@""
	.align	4
.nv.constant0._ZN10layer_norm31ln_parallel_residual_bwd_kernelINS_13Kernel_traitsIf13__nv_bfloat16S2_S2_fjLj6144ELj1ELj1ELj8ELj16ENS_18Kernel_traits_baseILj6144EfS2_S2_S2_fjLj256EEEEELb1ELb1ELb1EEEvNS_9BwdParamsE:
	.zero		824


//--------------------- .nv.constant0._ZN10layer_norm31ln_parallel_residual_bwd_kernelINS_13Kernel_traitsI13__nv_bfloat16S2_fS2_fjLj6144ELj1ELj1ELj8ELj16ENS_18Kernel_traits_baseILj6144ES2_S2_fS2_fjLj256EEEEELb0ELb0ELb0EEEvNS_9BwdParamsE --------------------------
	.section	.nv.constant0._ZN10layer_norm31ln_parallel_residual_bwd_kernelINS_13Kernel_traitsI13__nv_bfloat16S2_fS2_fjLj6144ELj1ELj1ELj8ELj16ENS_18Kernel_traits_baseILj6144ES2_S2_fS2_fjLj256EEEEELb0ELb0ELb0EEEvNS_9BwdParamsE,"a",@progbits
	.sectionflags	@""
	.align	4
.nv.constant0._ZN10layer_norm31ln_parallel_residual_bwd_kernelINS_13Kernel_traitsI13__nv_bfloat16S2_fS2_fjLj6144ELj1ELj1ELj8ELj16ENS_18Kernel_traits_baseILj6144ES2_S2_fS2_fjLj256EEEEELb0ELb0ELb0EEEvNS_9BwdParamsE:
	.zero		824


//--------------------- .nv.constant0._ZN10layer_norm31ln_parallel_residual_bwd_kernelINS_13Kernel_traitsI13__nv_bfloat16S2_fS2_fjLj6144ELj1ELj1ELj8ELj16ENS_18Kernel_traits_baseILj6144ES2_S2_fS2_fjLj256EEEEELb0ELb0ELb1EEEvNS_9BwdParamsE --------------------------
	.section	.nv.constant0._ZN10layer_norm31ln_parallel_residual_bwd_kernelINS_13Kernel_traitsI13__nv_bfloat16S2_fS2_fjLj6144ELj1ELj1ELj8ELj16ENS_18Kernel_traits_baseILj6144ES2_S2_fS2_fjLj256EEEEELb0ELb0ELb1EEEvNS_9BwdParamsE,"a",@progbits
	.sectionflags	@""
	.align	4
.nv.constant0._ZN10layer_norm31ln_parallel_residual_bwd_kernelINS_13Kernel_traitsI13__nv_bfloat16S2_fS2_fjLj6144ELj1ELj1ELj8ELj16ENS_18Kernel_traits_baseILj6144ES2_S2_fS2_fjLj256EEEEELb0ELb0ELb1EEEvNS_9BwdParamsE:
	.zero		824


//--------------------- .nv.constant0._ZN10layer_norm31ln_parallel_residual_bwd_kernelINS_13Kernel_traitsI13__nv_bfloat16S2_fS2_fjLj6144ELj1ELj1ELj8ELj16ENS_18Kernel_traits_baseILj6144ES2_S2_fS2_fjLj256EEEEELb0ELb1ELb0EEEvNS_9BwdParamsE --------------------------
	.section	.nv.constant0._ZN10layer_norm31ln_parallel_residual_bwd_kernelINS_13Kernel_traitsI13__nv_bfloat16S2_fS2_fjLj6144ELj1ELj1ELj8ELj16ENS_18Kernel_traits_baseILj6144ES2_S2_fS2_fjLj256EEEEELb0ELb1ELb0EEEvNS_9BwdParamsE,"a",@progbits
	.sectionflags	@""
	.align	4
.nv.constant0._ZN10layer_norm31ln_parallel_residual_bwd_kernelINS_13Kernel_traitsI13__nv_bfloat16S2_fS2_fjLj6144ELj1ELj1ELj8ELj16ENS_18Kernel_traits_baseILj6144ES2_S2_fS2_fjLj256EEEEELb0ELb1ELb0EEEvNS_9BwdParamsE:
	.zero		824


//--------------------- .nv.constant0._ZN10layer_norm31ln_parallel_residual_bwd_kernelINS_13Kernel_traitsI13__nv_bfloat16S2_fS2_fjLj6144ELj1ELj1ELj8ELj16ENS_18Kernel_traits_baseILj6144ES2_S2_fS2_fjLj256EEEEELb0ELb1ELb1EEEvNS_9BwdParamsE --------------------------
	.section	.nv.constant0._ZN10layer_norm31ln_parallel_residual_bwd_kernelINS_13Kernel_traitsI13__nv_bfloat16S2_fS2_fjLj6144ELj1ELj1ELj8ELj16ENS_18Kernel_traits_baseILj6144ES2_S2_fS2_fjLj256EEEEELb0ELb1ELb1EEEvNS_9BwdParamsE,"a",@progbits
	.sectionflags	@""
	.align	4
.nv.constant0._ZN10layer_norm31ln_parallel_residual_bwd_kernelINS_13Kernel_traitsI13__nv_bfloat16S2_fS2_fjLj6144ELj1ELj1ELj8ELj16ENS_18Kernel_traits_baseILj6144ES2_S2_fS2_fjLj256EEEEELb0ELb1ELb1EEEvNS_9BwdParamsE:
	.zero		824


//--------------------- .nv.constant0._ZN10layer_norm31ln_parallel_residual_bwd_kernelINS_13Kernel_traitsI13__nv_bfloat16S2_fS2_fjLj6144ELj1ELj1ELj8ELj16ENS_18Kernel_traits_baseILj6144ES2_S2_fS2_fjLj256EEEEELb1ELb0ELb0EEEvNS_9BwdParamsE --------------------------
	.section	.nv.constant0._ZN10layer_norm31ln_parallel_residual_bwd_kernelINS_13Kernel_traitsI13__nv_bfloat16S2_fS2_fjLj6144ELj1ELj1ELj8ELj16ENS_18Kernel_traits_baseILj6144ES2_S2_fS2_fjLj256EEEEELb1ELb0ELb0EEEvNS_9BwdParamsE,"a",@progbits
	.sectionflags	@""
	.align	4
.nv.constant0._ZN10layer_norm31ln_parallel_residual_bwd_kernelINS_13Kernel_traitsI13__nv_bfloat16S2_fS2_fjLj6144ELj1ELj1ELj8ELj16ENS_18Kernel_traits_baseILj6144ES2_S2_fS2_fjLj256EEEEELb1ELb0ELb0EEEvNS_9BwdParamsE:
	.zero		824


//--------------------- .nv.constant0._ZN10layer_norm31ln_parallel_residual_bwd_kernelINS_13Kernel_traitsI13__nv_bfloat16S2_fS2_fjLj6144ELj1ELj1ELj8ELj16ENS_18Kernel_traits_baseILj6144ES2_S2_fS2_fjLj256EEEEELb1ELb0ELb1EEEvNS_9BwdParamsE --------------------------
	.section	.nv.constant0._ZN10layer_norm31ln_parallel_residual_bwd_kernelINS_13Kernel_traitsI13__nv_bfloat16S2_fS2_fjLj6144ELj1ELj1ELj8ELj16ENS_18Kernel_traits_baseILj6144ES2_S2_fS2_fjLj256EEEEELb1ELb0ELb1EEEvNS_9BwdParamsE,"a",@progbits
	.sectionflags	@""
	.align	4
.nv.constant0._ZN10layer_norm31ln_parallel_residual_bwd_kernelINS_13Kernel_traitsI13__nv_bfloat16S2_fS2_fjLj6144ELj1ELj1ELj8ELj16ENS_18Kernel_traits_baseILj6144ES2_S2_fS2_fjLj256EEEEELb1ELb0ELb1EEEvNS_9BwdParamsE:
	.zero		824


//--------------------- .nv.constant0._ZN10layer_norm22ln_bwd_finalize_kernelINS_22Kernel_traits_finalizeILj6144E13__nv_bfloat16S2_fS2_fjLb0ELj1024ELj4ENS_18Kernel_traits_baseILj6144ES2_S2_fS2_fjLj1024EEEEELb0ELb0EEEvNS_9BwdParamsE --------------------------
	.section	.nv.constant0._ZN10layer_norm22ln_bwd_finalize_kernelINS_22Kernel_traits_finalizeILj6144E13__nv_bfloat16S2_fS2_fjLb0ELj1024ELj4ENS_18Kernel_traits_baseILj6144ES2_S2_fS2_fjLj1024EEEEELb0ELb0EEEvNS_9BwdParamsE,"a",@progbits
	.sectionflags	@""
	.align	4
.nv.constant0._ZN10layer_norm22ln_bwd_finalize_kernelINS_22Kernel_traits_finalizeILj6144E13__nv_bfloat16S2_fS2_fjLb0ELj1024ELj4ENS_18Kernel_traits_baseILj6144ES2_S2_fS2_fjLj1024EEEEELb0ELb0EEEvNS_9BwdParamsE:
	.zero		824


//--------------------- .nv.constant0._ZN10layer_norm40ln_parallel_residual_bwd_finalize_kernelINS_22Kernel_traits_finalizeILj6144E13__nv_bfloat16S2_fS2_fjLb0ELj1024ELj4ENS_18Kernel_traits_baseILj6144ES2_S2_fS2_fjLj1024EEEEELb0EEEvNS_9BwdParamsE --------------------------
	.section	.nv.constant0._ZN10layer_norm40ln_parallel_residual_bwd_finalize_kernelINS_22Kernel_traits_finalizeILj6144E13__nv_bfloat16S2_fS2_fjLb0ELj1024ELj4ENS_18Kernel_traits_baseILj6144ES2_S2_fS2_fjLj1024EEEEELb0EEEvNS_9BwdParamsE,"a",@progbits
	.sectionflags	@""
	.align	4
.nv.constant0._ZN10layer_norm40ln_parallel_residual_bwd_finalize_kernelINS_22Kernel_traits_finalizeILj6144E13__nv_bfloat16S2_fS2_fjLb0ELj1024ELj4ENS_18Kernel_traits_baseILj6144ES2_S2_fS2_fjLj1024EEEEELb0EEEvNS_9BwdParamsE:
	.zero		824


//--------------------- .nv.constant0._ZN10layer_norm31ln_parallel_residual_bwd_kernelINS_13Kernel_traitsI13__nv_bfloat16S2_fS2_fjLj6144ELj1ELj1ELj8ELj16ENS_18Kernel_traits_baseILj6144ES2_S2_fS2_fjLj256EEEEELb1ELb1ELb0EEEvNS_9BwdParamsE --------------------------
	.section	.nv.constant0._ZN10layer_norm31ln_parallel_residual_bwd_kernelINS_13Kernel_traitsI13__nv_bfloat16S2_fS2_fjLj6144ELj1ELj1ELj8ELj16ENS_18Kernel_traits_baseILj6144ES2_S2_fS2_fjLj256EEEEELb1ELb1ELb0EEEvNS_9BwdParamsE,"a",@progbits
	.sectionflags	@""
	.align	4
.nv.constant0._ZN10layer_norm31ln_parallel_residual_bwd_kernelINS_13Kernel_traitsI13__nv_bfloat16S2_fS2_fjLj6144ELj1ELj1ELj8ELj16ENS_18Kernel_traits_baseILj6144ES2_S2_fS2_fjLj256EEEEELb1ELb1ELb0EEEvNS_9BwdParamsE:
	.zero		824


//--------------------- .nv.constant0._ZN10layer_norm22ln_bwd_finalize_kernelINS_22Kernel_traits_finalizeILj6144E13__nv_bfloat16S2_fS2_fjLb0ELj1024ELj4ENS_18Kernel_traits_baseILj6144ES2_S2_fS2_fjLj1024EEEEELb0ELb1EEEvNS_9BwdParamsE --------------------------
	.section	.nv.constant0._ZN10layer_norm22ln_bwd_finalize_kernelINS_22Kernel_traits_finalizeILj6144E13__nv_bfloat16S2_fS2_fjLb0ELj1024ELj4ENS_18Kernel_traits_baseILj6144ES2_S2_fS2_fjLj1024EEEEELb0ELb1EEEvNS_9BwdParamsE,"a",@progbits
	.sectionflags	@""
	.align	4
.nv.constant0._ZN10layer_norm22ln_bwd_finalize_kernelINS_22Kernel_traits_finalizeILj6144E13__nv_bfloat16S2_fS2_fjLb0ELj1024ELj4ENS_18Kernel_traits_baseILj6144ES2_S2_fS2_fjLj1024EEEEELb0ELb1EEEvNS_9BwdParamsE:
	.zero		824


//--------------------- .nv.constant0._ZN10layer_norm40ln_parallel_residual_bwd_finalize_kernelINS_22Kernel_traits_finalizeILj6144E13__nv_bfloat16S2_fS2_fjLb0ELj1024ELj4ENS_18Kernel_traits_baseILj6144ES2_S2_fS2_fjLj1024EEEEELb1EEEvNS_9BwdParamsE --------------------------
	.section	.nv.constant0._ZN10layer_norm40ln_parallel_residual_bwd_finalize_kernelINS_22Kernel_traits_finalizeILj6144E13__nv_bfloat16S2_fS2_fjLb0ELj1024ELj4ENS_18Kernel_traits_baseILj6144ES2_S2_fS2_fjLj1024EEEEELb1EEEvNS_9BwdParamsE,"a",@progbits
	.sectionflags	@""
	.align	4
.nv.constant0._ZN10layer_norm40ln_parallel_residual_bwd_finalize_kernelINS_22Kernel_traits_finalizeILj6144E13__nv_bfloat16S2_fS2_fjLb0ELj1024ELj4ENS_18Kernel_traits_baseILj6144ES2_S2_fS2_fjLj1024EEEEELb1EEEvNS_9BwdParamsE:
	.zero		824


//--------------------- .nv.constant0._ZN10layer_norm31ln_parallel_residual_bwd_kernelINS_13Kernel_traitsI13__nv_bfloat16S2_fS2_fjLj6144ELj1ELj1ELj8ELj16ENS_18Kernel_traits_baseILj6144ES2_S2_fS2_fjLj256EEEEELb1ELb1ELb1EEEvNS_9BwdParamsE --------------------------
	.section	.nv.constant0._ZN10layer_norm31ln_parallel_residual_bwd_kernelINS_13Kernel_traitsI13__nv_bfloat16S2_fS2_fjLj6144ELj1ELj1ELj8ELj16ENS_18Kernel_traits_baseILj6144ES2_S2_fS2_fjLj256EEEEELb1ELb1ELb1EEEvNS_9BwdParamsE,"a",@progbits
	.sectionflags	@""
	.align	4
.nv.constant0._ZN10layer_norm31ln_parallel_residual_bwd_kernelINS_13Kernel_traitsI13__nv_bfloat16S2_fS2_fjLj6144ELj1ELj1ELj8ELj16ENS_18Kernel_traits_baseILj6144ES2_S2_fS2_fjLj256EEEEELb1ELb1ELb1EEEvNS_9BwdParamsE:
	.zero		824


//--------------------- .nv.constant0._ZN10layer_norm31ln_parallel_residual_bwd_kernelINS_13Kernel_traitsIf13__nv_bfloat16fS2_fjLj6144ELj1ELj1ELj8ELj16ENS_18Kernel_traits_baseILj6144EfS2_fS2_fjLj256EEEEELb0ELb0ELb0EEEvNS_9BwdParamsE --------------------------
	.section	.nv.constant0._ZN10layer_norm31ln_parallel_residual_bwd_kernelINS_13Kernel_traitsIf13__nv_bfloat16fS2_fjLj6144ELj1ELj1ELj8ELj16ENS_18Kernel_traits_baseILj6144EfS2_fS2_fjLj256EEEEELb0ELb0ELb0EEEvNS_9BwdParamsE,"a",@progbits
	.sectionflags	@""
	.align	4
.nv.constant0._ZN10layer_norm31ln_parallel_residual_bwd_kernelINS_13Kernel_traitsIf13__nv_bfloat16fS2_fjLj6144ELj1ELj1ELj8ELj16ENS_18Kernel_traits_baseILj6144EfS2_fS2_fjLj256EEEEELb0ELb0ELb0EEEvNS_9BwdParamsE:
	.zero		824


//--------------------- .nv.constant0._ZN10layer_norm31ln_parallel_residual_bwd_kernelINS_13Kernel_traitsIf13__nv_bfloat16fS2_fjLj6144ELj1ELj1ELj8ELj16ENS_18Kernel_traits_baseILj6144EfS2_fS2_fjLj256EEEEELb0ELb0ELb1EEEvNS_9BwdParamsE --------------------------
	.section	.nv.constant0._ZN10layer_norm31ln_parallel_residual_bwd_kernelINS_13Kernel_traitsIf13__nv_bfloat16fS2_fjLj6144ELj1ELj1ELj8ELj16ENS_18Kernel_traits_baseILj6144EfS2_fS2_fjLj256EEEEELb0ELb0ELb1EEEvNS_9BwdParamsE,"a",@progbits
	.sectionflags	@""
	.align	4
.nv.constant0._ZN10layer_norm31ln_parallel_residual_bwd_kernelINS_13Kernel_traitsIf13__nv_bfloat16fS2_fjLj6144ELj1ELj1ELj8ELj16ENS_18Kernel_traits_baseILj6144EfS2_fS2_fjLj256EEEEELb0ELb0ELb1EEEvNS_9BwdParamsE:
	.zero		824


//--------------------- .nv.constant0._ZN10layer_norm31ln_parallel_residual_bwd_kernelINS_13Kernel_traitsIf13__nv_bfloat16fS2_fjLj6144ELj1ELj1ELj8ELj16ENS_18Kernel_traits_baseILj6144EfS2_fS2_fjLj256EEEEELb0ELb1ELb0EEEvNS_9BwdParamsE --------------------------
	.section	.nv.constant0._ZN10layer_norm31ln_parallel_residual_bwd_kernelINS_13Kernel_traitsIf13__nv_bfloat16fS2_fjLj6144ELj1ELj1ELj8ELj16ENS_18Kernel_traits_baseILj6144EfS2_fS2_fjLj256EEEEELb0ELb1ELb0EEEvNS_9BwdParamsE,"a",@progbits
	.sectionflags	@""
	.align	4
.nv.constant0._ZN10layer_norm31ln_parallel_residual_bwd_kernelINS_13Kernel_traitsIf13__nv_bfloat16fS2_fjLj6144ELj1ELj1ELj8ELj16ENS_18Kernel_traits_baseILj6144EfS2_fS2_fjLj256EEEEELb0ELb1ELb0EEEvNS_9BwdParamsE:
	.zero		824


//--------------------- .nv.constant0._ZN10layer_norm31ln_parallel_residual_bwd_kernelINS_13Kernel_traitsIf13__nv_bfloat16fS2_fjLj6144ELj1ELj1ELj8ELj16ENS_18Kernel_traits_baseILj6144EfS2_fS2_fjLj256EEEEELb0ELb1ELb1EEEvNS_9BwdParamsE --------------------------
	.section	.nv.constant0._ZN10layer_norm31ln_parallel_residual_bwd_kernelINS_13Kernel_traitsIf13__nv_bfloat16fS2_fjLj6144ELj1ELj1ELj8ELj16ENS_18Kernel_traits_baseILj6144EfS2_fS2_fjLj256EEEEELb0ELb1ELb1EEEvNS_9BwdParamsE,"a",@progbits
	.sectionflags	@""
	.align	4
.nv.constant0._ZN10layer_norm31ln_parallel_residual_bwd_kernelINS_13Kernel_traitsIf13__nv_bfloat16fS2_fjLj6144ELj1ELj1ELj8ELj16ENS_18Kernel_traits_baseILj6144EfS2_fS2_fjLj256EEEEELb0ELb1ELb1EEEvNS_9BwdParamsE:
	.zero		824


//--------------------- .nv.constant0._ZN10layer_norm31ln_parallel_residual_bwd_kernelINS_13Kernel_traitsIf13__nv_bfloat16fS2_fjLj6144ELj1ELj1ELj8ELj16ENS_18Kernel_traits_baseILj6144EfS2_fS2_fjLj256EEEEELb1ELb0ELb0EEEvNS_9BwdParamsE --------------------------
	.section	.nv.constant0._ZN10layer_norm31ln_parallel_residual_bwd_kernelINS_13Kernel_traitsIf13__nv_bfloat16fS2_fjLj6144ELj1ELj1ELj8ELj16ENS_18Kernel_traits_baseILj6144EfS2_fS2_fjLj256EEEEELb1ELb0ELb0EEEvNS_9BwdParamsE,"a",@progbits
	.sectionflags	@""
	.align	4
.nv.constant0._ZN10layer_norm31ln_parallel_residual_bwd_kernelINS_13Kernel_traitsIf13__nv_bfloat16fS2_fjLj6144ELj1ELj1ELj8ELj16ENS_18Kernel_traits_baseILj6144EfS2_fS2_fjLj256EEEEELb1ELb0ELb0EEEvNS_9BwdParamsE:
	.zero		824


//--------------------- .nv.constant0._ZN10layer_norm31ln_parallel_residual_bwd_kernelINS_13Kernel_traitsIf13__nv_bfloat16fS2_fjLj6144ELj1ELj1ELj8ELj16ENS_18Kernel_traits_baseILj6144EfS2_fS2_fjLj256EEEEELb1ELb0ELb1EEEvNS_9BwdParamsE --------------------------
	.section	.nv.constant0._ZN10layer_norm31ln_parallel_residual_bwd_kernelINS_13Kernel_traitsIf13__nv_bfloat16fS2_fjLj6144ELj1ELj1ELj8ELj16ENS_18Kernel_traits_baseILj6144EfS2_fS2_fjLj256EEEEELb1ELb0ELb1EEEvNS_9BwdParamsE,"a",@progbits
	.sectionflags	@""
	.align	4
.nv.constant0._ZN10layer_norm31ln_parallel_residual_bwd_kernelINS_13Kernel_traitsIf13__nv_bfloat16fS2_fjLj6144ELj1ELj1ELj8ELj16ENS_18Kernel_traits_baseILj6144EfS2_fS2_fjLj256EEEEELb1ELb0ELb1EEEvNS_9BwdParamsE:
	.zero		824


//--------------------- .nv.constant0._ZN10layer_norm22ln_bwd_finalize_kernelINS_22Kernel_traits_finalizeILj6144Ef13__nv_bfloat16fS2_fjLb0ELj1024ELj4ENS_18Kernel_traits_baseILj6144EfS2_fS2_fjLj1024EEEEELb0ELb0EEEvNS_9BwdParamsE --------------------------
	.section	.nv.constant0._ZN10layer_norm22ln_bwd_finalize_kernelINS_22Kernel_traits_finalizeILj6144Ef13__nv_bfloat16fS2_fjLb0ELj1024ELj4ENS_18Kernel_traits_baseILj6144EfS2_fS2_fjLj1024EEEEELb0ELb0EEEvNS_9BwdParamsE,"a",@progbits
	.sectionflags	@""
	.align	4
.nv.constant0._ZN10layer_norm22ln_bwd_finalize_kernelINS_22Kernel_traits_finalizeILj6144Ef13__nv_bfloat16fS2_fjLb0ELj1024ELj4ENS_18Kernel_traits_baseILj6144EfS2_fS2_fjLj1024EEEEELb0ELb0EEEvNS_9BwdParamsE:
	.zero		824


//--------------------- .nv.constant0._ZN10layer_norm40ln_parallel_residual_bwd_finalize_kernelINS_22Kernel_traits_finalizeILj6144Ef13__nv_bfloat16fS2_fjLb0ELj1024ELj4ENS_18Kernel_traits_baseILj6144EfS2_fS2_fjLj1024EEEEELb0EEEvNS_9BwdParamsE --------------------------
	.section	.nv.constant0._ZN10layer_norm40ln_parallel_residual_bwd_finalize_kernelINS_22Kernel_traits_finalizeILj6144Ef13__nv_bfloat16fS2_fjLb0ELj1024ELj4ENS_18Kernel_traits_baseILj6144EfS2_fS2_fjLj1024EEEEELb0EEEvNS_9BwdParamsE,"a",@progbits
	.sectionflags	@""
	.align	4
.nv.constant0._ZN10layer_norm40ln_parallel_residual_bwd_finalize_kernelINS_22Kernel_traits_finalizeILj6144Ef13__nv_bfloat16fS2_fjLb0ELj1024ELj4ENS_18Kernel_traits_baseILj6144EfS2_fS2_fjLj1024EEEEELb0EEEvNS_9BwdParamsE:
	.zero		824


//--------------------- .nv.constant0._ZN10layer_norm31ln_parallel_residual_bwd_kernelINS_13Kernel_traitsIf13__nv_bfloat16fS2_fjLj6144ELj1ELj1ELj8ELj16ENS_18Kernel_traits_baseILj6144EfS2_fS2_fjLj256EEEEELb1ELb1ELb0EEEvNS_9BwdParamsE --------------------------
	.section	.nv.constant0._ZN10layer_norm31ln_parallel_residual_bwd_kernelINS_13Kernel_traitsIf13__nv_bfloat16fS2_fjLj6144ELj1ELj1ELj8ELj16ENS_18Kernel_traits_baseILj6144EfS2_fS2_fjLj256EEEEELb1ELb1ELb0EEEvNS_9BwdParamsE,"a",@progbits
	.sectionflags	@""
	.align	4
.nv.constant0._ZN10layer_norm31ln_parallel_residual_bwd_kernelINS_13Kernel_traitsIf13__nv_bfloat16fS2_fjLj6144ELj1ELj1ELj8ELj16ENS_18Kernel_traits_baseILj6144EfS2_fS2_fjLj256EEEEELb1ELb1ELb0EEEvNS_9BwdParamsE:
	.zero		824


//--------------------- .nv.constant0._ZN10layer_norm22ln_bwd_finalize_kernelINS_22Kernel_traits_finalizeILj6144Ef13__nv_bfloat16fS2_fjLb0ELj1024ELj4ENS_18Kernel_traits_baseILj6144EfS2_fS2_fjLj1024EEEEELb0ELb1EEEvNS_9BwdParamsE --------------------------
	.section	.nv.constant0._ZN10layer_norm22ln_bwd_finalize_kernelINS_22Kernel_traits_finalizeILj6144Ef13__nv_bfloat16fS2_fjLb0ELj1024ELj4ENS_18Kernel_traits_baseILj6144EfS2_fS2_fjLj1024EEEEELb0ELb1EEEvNS_9BwdParamsE,"a",@progbits
	.sectionflags	@""
	.align	4
.nv.constant0._ZN10layer_norm22ln_bwd_finalize_kernelINS_22Kernel_traits_finalizeILj6144Ef13__nv_bfloat16fS2_fjLb0ELj1024ELj4ENS_18Kernel_traits_baseILj6144EfS2_fS2_fjLj1024EEEEELb0ELb1EEEvNS_9BwdParamsE:
	.zero		824


//--------------------- .nv.constant0._ZN10layer_norm40ln_parallel_residual_bwd_finalize_kernelINS_22Kernel_traits_finalizeILj6144Ef13__nv_bfloat16fS2_fjLb0ELj1024ELj4ENS_18Kernel_traits_baseILj6144EfS2_fS2_fjLj1024EEEEELb1EEEvNS_9BwdParamsE --------------------------
	.section	.nv.constant0._ZN10layer_norm40ln_parallel_residual_bwd_finalize_kernelINS_22Kernel_traits_finalizeILj6144Ef13__nv_bfloat16fS2_fjLb0ELj1024ELj4ENS_18Kernel_traits_baseILj6144EfS2_fS2_fjLj1024EEEEELb1EEEvNS_9BwdParamsE,"a",@progbits
	.sectionflags	@""
	.align	4
.nv.constant0._ZN10layer_norm40ln_parallel_residual_bwd_finalize_kernelINS_22Kernel_traits_finalizeILj6144Ef13__nv_bfloat16fS2_fjLb0ELj1024ELj4ENS_18Kernel_traits_baseILj6144EfS2_fS2_fjLj1024EEEEELb1EEEvNS_9BwdParamsE:
	.zero		824


//--------------------- .nv.constant0._ZN10layer_norm31ln_parallel_residual_bwd_kernelINS_13Kernel_traitsIf13__nv_bfloat16fS2_fjLj6144ELj1ELj1ELj8ELj16ENS_18Kernel_traits_baseILj6144EfS2_fS2_fjLj256EEEEELb1ELb1ELb1EEEvNS_9BwdParamsE --------------------------
	.section	.nv.constant0._ZN10layer_norm31ln_parallel_residual_bwd_kernelINS_13Kernel_traitsIf13__nv_bfloat16fS2_fjLj6144ELj1ELj1ELj8ELj16ENS_18Kernel_traits_baseILj6144EfS2_fS2_fjLj256EEEEELb1ELb1ELb1EEEvNS_9BwdParamsE,"a",@progbits
	.sectionflags	@""
	.align	4
.nv.constant0._ZN10layer_norm31ln_parallel_residual_bwd_kernelINS_13Kernel_traitsIf13__nv_bfloat16fS2_fjLj6144ELj1ELj1ELj8ELj16ENS_18Kernel_traits_baseILj6144EfS2_fS2_fjLj256EEEEELb1ELb1ELb1EEEvNS_9BwdParamsE:
	.zero		824


//--------------------- .nv.constant0._ZN10layer_norm31ln_parallel_residual_bwd_kernelINS_13Kernel_traitsIf6__halfS2_S2_fjLj6144ELj1ELj1ELj8ELj16ENS_18Kernel_traits_baseILj6144EfS2_S2_S2_fjLj256EEEEELb0ELb0ELb0EEEvNS_9BwdParamsE --------------------------
	.section	.nv.constant0._ZN10layer_norm31ln_parallel_residual_bwd_kernelINS_13Kernel_traitsIf6__halfS2_S2_fjLj6144ELj1ELj1ELj8ELj16ENS_18Kernel_traits_baseILj6144EfS2_S2_S2_fjLj256EEEEELb0ELb0ELb0EEEvNS_9BwdParamsE,"a",@progbits
	.sectionflags	@""
	.align	4
.nv.constant0._ZN10layer_norm31ln_parallel_residual_bwd_kernelINS_13Kernel_traitsIf6__halfS2_S2_fjLj6144ELj1ELj1ELj8ELj16ENS_18Kernel_traits_baseILj6144EfS2_S2_S2_fjLj256EEEEELb0ELb0ELb0EEEvNS_9BwdParamsE:
	.zero		824


//--------------------- .nv.constant0._ZN10layer_norm31ln_parallel_residual_bwd_kernelINS_13Kernel_traitsIf6__halfS2_S2_fjLj6144ELj1ELj1ELj8ELj16ENS_18Kernel_traits_baseILj6144EfS2_S2_S2_fjLj256EEEEELb0ELb0ELb1EEEvNS_9BwdParamsE --------------------------
	.section	.nv.constant0._ZN10layer_norm31ln_parallel_residual_bwd_kernelINS_13Kernel_traitsIf6__halfS2_S2_fjLj6144ELj1ELj1ELj8ELj16ENS_18Kernel_traits_baseILj6144EfS2_S2_S2_fjLj256EEEEELb0ELb0ELb1EEEvNS_9BwdParamsE,"a",@progbits
	.sectionflags	@""
	.align	4
.nv.constant0._ZN10layer_norm31ln_parallel_residual_bwd_kernelINS_13Kernel_traitsIf6__halfS2_S2_fjLj6144ELj1ELj1ELj8ELj16ENS_18Kernel_traits_baseILj6144EfS2_S2_S2_fjLj256EEEEELb0ELb0ELb1EEEvNS_9BwdParamsE:
	.zero		824


//--------------------- .nv.constant0._ZN10layer_norm31ln_parallel_residual_bwd_kernelINS_13Kernel_traitsIf6__halfS2_S2_fjLj6144ELj1ELj1ELj8ELj16ENS_18Kernel_traits_baseILj6144EfS2_S2_S2_fjLj256EEEEELb0ELb1ELb0EEEvNS_9BwdParamsE --------------------------
	.section	.nv.constant0._ZN10layer_norm31ln_parallel_residual_bwd_kernelINS_13Kernel_traitsIf6__halfS2_S2_fjLj6144ELj1ELj1ELj8ELj16ENS_18Kernel_traits_baseILj6144EfS2_S2_S2_fjLj256EEEEELb0ELb1ELb0EEEvNS_9BwdParamsE,"a",@progbits
	.sectionflags	@""
	.align	4
.nv.constant0._ZN10layer_norm31ln_parallel_residual_bwd_kernelINS_13Kernel_traitsIf6__halfS2_S2_fjLj6144ELj1ELj1ELj8ELj16ENS_18Kernel_traits_baseILj6144EfS2_S2_S2_fjLj256EEEEELb0ELb1ELb0EEEvNS_9BwdParamsE:
	.zero		824


//--------------------- .nv.constant0._ZN10layer_norm31ln_parallel_residual_bwd_kernelINS_13Kernel_traitsIf6__halfS2_S2_fjLj6144ELj1ELj1ELj8ELj16ENS_18Kernel_traits_baseILj6144EfS2_S2_S2_fjLj256EEEEELb0ELb1ELb1EEEvNS_9BwdParamsE --------------------------
	.section	.nv.constant0._ZN10layer_norm31ln_parallel_residual_bwd_kernelINS_13Kernel_traitsIf6__halfS2_S2_fjLj6144ELj1ELj1ELj8ELj16ENS_18Kernel_traits_baseILj6144EfS2_S2_S2_fjLj256EEEEELb0ELb1ELb1EEEvNS_9BwdParamsE,"a",@progbits
	.sectionflags	@""
	.align	4
.nv.constant0._ZN10layer_norm31ln_parallel_residual_bwd_kernelINS_13Kernel_traitsIf6__halfS2_S2_fjLj6144ELj1ELj1ELj8ELj16ENS_18Kernel_traits_baseILj6144EfS2_S2_S2_fjLj256EEEEELb0ELb1ELb1EEEvNS_9BwdParamsE:
	.zero		824


//--------------------- .nv.constant0._ZN10layer_norm31ln_parallel_residual_bwd_kernelINS_13Kernel_traitsIf6__halfS2_S2_fjLj6144ELj1ELj1ELj8ELj16ENS_18Kernel_traits_baseILj6144EfS2_S2_S2_fjLj256EEEEELb1ELb0ELb0EEEvNS_9BwdParamsE --------------------------
	.section	.nv.constant0._ZN10layer_norm31ln_parallel_residual_bwd_kernelINS_13Kernel_traitsIf6__halfS2_S2_fjLj6144ELj1ELj1ELj8ELj16ENS_18Kernel_traits_baseILj6144EfS2_S2_S2_fjLj256EEEEELb1ELb0ELb0EEEvNS_9BwdParamsE,"a",@progbits
	.sectionflags	@""
	.align	4
.nv.constant0._ZN10layer_norm31ln_parallel_residual_bwd_kernelINS_13Kernel_traitsIf6__halfS2_S2_fjLj6144ELj1ELj1ELj8ELj16ENS_18Kernel_traits_baseILj6144EfS2_S2_S2_fjLj256EEEEELb1ELb0ELb0EEEvNS_9BwdParamsE:
	.zero		824


//--------------------- .nv.constant0._ZN10layer_norm31ln_parallel_residual_bwd_kernelINS_13Kernel_traitsIf6__halfS2_S2_fjLj6144ELj1ELj1ELj8ELj16ENS_18Kernel_traits_baseILj6144EfS2_S2_S2_fjLj256EEEEELb1ELb0ELb1EEEvNS_9BwdParamsE --------------------------
	.section	.nv.constant0._ZN10layer_norm31ln_parallel_residual_bwd_kernelINS_13Kernel_traitsIf6__halfS2_S2_fjLj6144ELj1ELj1ELj8ELj16ENS_18Kernel_traits_baseILj6144EfS2_S2_S2_fjLj256EEEEELb1ELb0ELb1EEEvNS_9BwdParamsE,"a",@progbits
	.sectionflags	@""
	.align	4
.nv.constant0._ZN10layer_norm31ln_parallel_residual_bwd_kernelINS_13Kernel_traitsIf6__halfS2_S2_fjLj6144ELj1ELj1ELj8ELj16ENS_18Kernel_traits_baseILj6144EfS2_S2_S2_fjLj256EEEEELb1ELb0ELb1EEEvNS_9BwdParamsE:
	.zero		824


//--------------------- .nv.constant0._ZN10layer_norm22ln_bwd_finalize_kernelINS_22Kernel_traits_finalizeILj6144Ef6__halfS2_S2_fjLb0ELj1024ELj4ENS_18Kernel_traits_baseILj6144EfS2_S2_S2_fjLj1024EEEEELb0ELb0EEEvNS_9BwdParamsE --------------------------
	.section	.nv.constant0._ZN10layer_norm22ln_bwd_finalize_kernelINS_22Kernel_traits_finalizeILj6144Ef6__halfS2_S2_fjLb0ELj1024ELj4ENS_18Kernel_traits_baseILj6144EfS2_S2_S2_fjLj1024EEEEELb0ELb0EEEvNS_9BwdParamsE,"a",@progbits
	.sectionflags	@""
	.align	4
.nv.constant0._ZN10layer_norm22ln_bwd_finalize_kernelINS_22Kernel_traits_finalizeILj6144Ef6__halfS2_S2_fjLb0ELj1024ELj4ENS_18Kernel_traits_baseILj6144EfS2_S2_S2_fjLj1024EEEEELb0ELb0EEEvNS_9BwdParamsE:
	.zero		824


//--------------------- .nv.constant0._ZN10layer_norm40ln_parallel_residual_bwd_finalize_kernelINS_22Kernel_traits_finalizeILj6144Ef6__halfS2_S2_fjLb0ELj1024ELj4ENS_18Kernel_traits_baseILj6144EfS2_S2_S2_fjLj1024EEEEELb0EEEvNS_9BwdParamsE --------------------------
	.section	.nv.constant0._ZN10layer_norm40ln_parallel_residual_bwd_finalize_kernelINS_22Kernel_traits_finalizeILj6144Ef6__halfS2_S2_fjLb0ELj1024ELj4ENS_18Kernel_traits_baseILj6144EfS2_S2_S2_fjLj1024EEEEELb0EEEvNS_9BwdParamsE,"a",@progbits
	.sectionflags	@""
	.align	4
.nv.constant0._ZN10layer_norm40ln_parallel_residual_bwd_finalize_kernelINS_22Kernel_traits_finalizeILj6144Ef6__halfS2_S2_fjLb0ELj1024ELj4ENS_18Kernel_traits_baseILj6144EfS2_S2_S2_fjLj1024EEEEELb0EEEvNS_9BwdParamsE:
	.zero		824


//--------------------- .nv.constant0._ZN10layer_norm31ln_parallel_residual_bwd_kernelINS_13Kernel_traitsIf6__halfS2_S2_fjLj6144ELj1ELj1ELj8ELj16ENS_18Kernel_traits_baseILj6144EfS2_S2_S2_fjLj256EEEEELb1ELb1ELb0EEEvNS_9BwdParamsE --------------------------
	.section	.nv.constant0._ZN10layer_norm31ln_parallel_residual_bwd_kernelINS_13Kernel_traitsIf6__halfS2_S2_fjLj6144ELj1ELj1ELj8ELj16ENS_18Kernel_traits_baseILj6144EfS2_S2_S2_fjLj256EEEEELb1ELb1ELb0EEEvNS_9BwdParamsE,"a",@progbits
	.sectionflags	@""
	.align	4
.nv.constant0._ZN10layer_norm31ln_parallel_residual_bwd_kernelINS_13Kernel_traitsIf6__halfS2_S2_fjLj6144ELj1ELj1ELj8ELj16ENS_18Kernel_traits_baseILj6144EfS2_S2_S2_fjLj256EEEEELb1ELb1ELb0EEEvNS_9BwdParamsE:
	.zero		824


//--------------------- .nv.constant0._ZN10layer_norm22ln_bwd_finalize_kernelINS_22Kernel_traits_finalizeILj6144Ef6__halfS2_S2_fjLb0ELj1024ELj4ENS_18Kernel_traits_baseILj6144EfS2_S2_S2_fjLj1024EEEEELb0ELb1EEEvNS_9BwdParamsE --------------------------
	.section	.nv.constant0._ZN10layer_norm22ln_bwd_finalize_kernelINS_22Kernel_traits_finalizeILj6144Ef6__halfS2_S2_fjLb0ELj1024ELj4ENS_18Kernel_traits_baseILj6144EfS2_S2_S2_fjLj1024EEEEELb0ELb1EEEvNS_9BwdParamsE,"a",@progbits
	.sectionflags	@""
	.align	4
.nv.constant0._ZN10layer_norm22ln_bwd_finalize_kernelINS_22Kernel_traits_finalizeILj6144Ef6__halfS2_S2_fjLb0ELj1024ELj4ENS_18Kernel_traits_baseILj6144EfS2_S2_S2_fjLj1024EEEEELb0ELb1EEEvNS_9BwdParamsE:
	.zero		824


//--------------------- .nv.constant0._ZN10layer_norm40ln_parallel_residual_bwd_finalize_kernelINS_22Kernel_traits_finalizeILj6144Ef6__halfS2_S2_fjLb0ELj1024ELj4ENS_18Kernel_traits_baseILj6144EfS2_S2_S2_fjLj1024EEEEELb1EEEvNS_9BwdParamsE --------------------------
	.section	.nv.constant0._ZN10layer_norm40ln_parallel_residual_bwd_finalize_kernelINS_22Kernel_traits_finalizeILj6144Ef6__halfS2_S2_fjLb0ELj1024ELj4ENS_18Kernel_traits_baseILj6144EfS2_S2_S2_fjLj1024EEEEELb1EEEvNS_9BwdParamsE,"a",@progbits
	.sectionflags	@""
	.align	4
.nv.constant0._ZN10layer_norm40ln_parallel_residual_bwd_finalize_kernelINS_22Kernel_traits_finalizeILj6144Ef6__halfS2_S2_fjLb0ELj1024ELj4ENS_18Kernel_traits_baseILj6144EfS2_S2_S2_fjLj1024EEEEELb1EEEvNS_9BwdParamsE:
	.zero		824


//--------------------- .nv.constant0._ZN10layer_norm31ln_parallel_residual_bwd_kernelINS_13Kernel_traitsIf6__halfS2_S2_fjLj6144ELj1ELj1ELj8ELj16ENS_18Kernel_traits_baseILj6144EfS2_S2_S2_fjLj256EEEEELb1ELb1ELb1EEEvNS_9BwdParamsE --------------------------
	.section	.nv.constant0._ZN10layer_norm31ln_parallel_residual_bwd_kernelINS_13Kernel_traitsIf6__halfS2_S2_fjLj6144ELj1ELj1ELj8ELj16ENS_18Kernel_traits_baseILj6144EfS2_S2_S2_fjLj256EEEEELb1ELb1ELb1EEEvNS_9BwdParamsE,"a",@progbits
	.sectionflags	@""
	.align	4
.nv.constant0._ZN10layer_norm31ln_parallel_residual_bwd_kernelINS_13Kernel_traitsIf6__halfS2_S2_fjLj6144ELj1ELj1ELj8ELj16ENS_18Kernel_traits_baseILj6144EfS2_S2_S2_fjLj256EEEEELb1ELb1ELb1EEEvNS_9BwdParamsE:
	.zero		824


//--------------------- .nv.constant0._ZN10layer_norm31ln_parallel_residual_bwd_kernelINS_13Kernel_traitsI6__halfS2_fS2_fjLj6144ELj1ELj1ELj8ELj16ENS_18Kernel_traits_baseILj6144ES2_S2_fS2_fjLj256EEEEELb0ELb0ELb0EEEvNS_9BwdParamsE --------------------------
	.section	.nv.constant0._ZN10layer_norm31ln_parallel_residual_bwd_kernelINS_13Kernel_traitsI6__halfS2_fS2_fjLj6144ELj1ELj1ELj8ELj16ENS_18Kernel_traits_baseILj6144ES2_S2_fS2_fjLj256EEEEELb0ELb0ELb0EEEvNS_9BwdParamsE,"a",@progbits
	.sectionflags	@""
	.align	4
.nv.constant0._ZN10layer_norm31ln_parallel_residual_bwd_kernelINS_13Kernel_traitsI6__halfS2_fS2_fjLj6144ELj1ELj1ELj8ELj16ENS_18Kernel_traits_baseILj6144ES2_S2_fS2_fjLj256EEEEELb0ELb0ELb0EEEvNS_9BwdParamsE:
	.zero		824


//--------------------- .nv.constant0._ZN10layer_norm31ln_parallel_residual_bwd_kernelINS_13Kernel_traitsI6__halfS2_fS2_fjLj6144ELj1ELj1ELj8ELj16ENS_18Kernel_traits_baseILj6144ES2_S2_fS2_fjLj256EEEEELb0ELb0ELb1EEEvNS_9BwdParamsE --------------------------
	.section	.nv.constant0._ZN10layer_norm31ln_parallel_residual_bwd_kernelINS_13Kernel_traitsI6__halfS2_fS2_fjLj6144ELj1ELj1ELj8ELj16ENS_18Kernel_traits_baseILj6144ES2_S2_fS2_fjLj256EEEEELb0ELb0ELb1EEEvNS_9BwdParamsE,"a",@progbits
	.sectionflags	@""
	.align	4
.nv.constant0._ZN10layer_norm31ln_parallel_residual_bwd_kernelINS_13Kernel_traitsI6__halfS2_fS2_fjLj6144ELj1ELj1ELj8ELj16ENS_18Kernel_traits_baseILj6144ES2_S2_fS2_fjLj256EEEEELb0ELb0ELb1EEEvNS_9BwdParamsE:
	.zero		824


//--------------------- .nv.constant0._ZN10layer_norm31ln_parallel_residual_bwd_kernelINS_13Kernel_traitsI6__halfS2_fS2_fjLj6144ELj1ELj1ELj8ELj16ENS_18Kernel_traits_baseILj6144ES2_S2_fS2_fjLj256EEEEELb0ELb1ELb0EEEvNS_9BwdParamsE --------------------------
	.section	.nv.constant0._ZN10layer_norm31ln_parallel_residual_bwd_kernelINS_13Kernel_traitsI6__halfS2_fS2_fjLj6144ELj1ELj1ELj8ELj16ENS_18Kernel_traits_baseILj6144ES2_S2_fS2_fjLj256EEEEELb0ELb1ELb0EEEvNS_9BwdParamsE,"a",@progbits
	.sectionflags	@""
	.align	4
.nv.constant0._ZN10layer_norm31ln_parallel_residual_bwd_kernelINS_13Kernel_traitsI6__halfS2_fS2_fjLj6144ELj1ELj1ELj8ELj16ENS_18Kernel_traits_baseILj6144ES2_S2_fS2_fjLj256EEEEELb0ELb1ELb0EEEvNS_9BwdParamsE:
	.zero		824


//--------------------- .nv.constant0._ZN10layer_norm31ln_parallel_residual_bwd_kernelINS_13Kernel_traitsI6__halfS2_fS2_fjLj6144ELj1ELj1ELj8ELj16ENS_18Kernel_traits_baseILj6144ES2_S2_fS2_fjLj256EEEEELb0ELb1ELb1EEEvNS_9BwdParamsE --------------------------
	.section	.nv.constant0._ZN10layer_norm31ln_parallel_residual_bwd_kernelINS_13Kernel_traitsI6__halfS2_fS2_fjLj6144ELj1ELj1ELj8ELj16ENS_18Kernel_traits_baseILj6144ES2_S2_fS2_fjLj256EEEEELb0ELb1ELb1EEEvNS_9BwdParamsE,"a",@progbits
	.sectionflags	@""
	.align	4
.nv.constant0._ZN10layer_norm31ln_parallel_residual_bwd_kernelINS_13Kernel_traitsI6__halfS2_fS2_fjLj6144ELj1ELj1ELj8ELj16ENS_18Kernel_traits_baseILj6144ES2_S2_fS2_fjLj256EEEEELb0ELb1ELb1EEEvNS_9BwdParamsE:
	.zero		824


//--------------------- .nv.constant0._ZN10layer_norm31ln_parallel_residual_bwd_kernelINS_13Kernel_traitsI6__halfS2_fS2_fjLj6144ELj1ELj1ELj8ELj16ENS_18Kernel_traits_baseILj6144ES2_S2_fS2_fjLj256EEEEELb1ELb0ELb0EEEvNS_9BwdParamsE --------------------------
	.section	.nv.constant0._ZN10layer_norm31ln_parallel_residual_bwd_kernelINS_13Kernel_traitsI6__halfS2_fS2_fjLj6144ELj1ELj1ELj8ELj16ENS_18Kernel_traits_baseILj6144ES2_S2_fS2_fjLj256EEEEELb1ELb0ELb0EEEvNS_9BwdParamsE,"a",@progbits
	.sectionflags	@""
	.align	4
.nv.constant0._ZN10layer_norm31ln_parallel_residual_bwd_kernelINS_13Kernel_traitsI6__halfS2_fS2_fjLj6144ELj1ELj1ELj8ELj16ENS_18Kernel_traits_baseILj6144ES2_S2_fS2_fjLj256EEEEELb1ELb0ELb0EEEvNS_9BwdParamsE:
	.zero		824


//--------------------- .nv.constant0._ZN10layer_norm31ln_parallel_residual_bwd_kernelINS_13Kernel_traitsI6__halfS2_fS2_fjLj6144ELj1ELj1ELj8ELj16ENS_18Kernel_traits_baseILj6144ES2_S2_fS2_fjLj256EEEEELb1ELb0ELb1EEEvNS_9BwdParamsE --------------------------
	.section	.nv.constant0._ZN10layer_norm31ln_parallel_residual_bwd_kernelINS_13Kernel_traitsI6__halfS2_fS2_fjLj6144ELj1ELj1ELj8ELj16ENS_18Kernel_traits_baseILj6144ES2_S2_fS2_fjLj256EEEEELb1ELb0ELb1EEEvNS_9BwdParamsE,"a",@progbits
	.sectionflags	@""
	.align	4
.nv.constant0._ZN10layer_norm31ln_parallel_residual_bwd_kernelINS_13Kernel_traitsI6__halfS2_fS2_fjLj6144ELj1ELj1ELj8ELj16ENS_18Kernel_traits_baseILj6144ES2_S2_fS2_fjLj256EEEEELb1ELb0ELb1EEEvNS_9BwdParamsE:
	.zero		824


//--------------------- .nv.constant0._ZN10layer_norm22ln_bwd_finalize_kernelINS_22Kernel_traits_finalizeILj6144E6__halfS2_fS2_fjLb0ELj1024ELj4ENS_18Kernel_traits_baseILj6144ES2_S2_fS2_fjLj1024EEEEELb0ELb0EEEvNS_9BwdParamsE --------------------------
	.section	.nv.constant0._ZN10layer_norm22ln_bwd_finalize_kernelINS_22Kernel_traits_finalizeILj6144E6__halfS2_fS2_fjLb0ELj1024ELj4ENS_18Kernel_traits_baseILj6144ES2_S2_fS2_fjLj1024EEEEELb0ELb0EEEvNS_9BwdParamsE,"a",@progbits
	.sectionflags	@""
	.align	4
.nv.constant0._ZN10layer_norm22ln_bwd_finalize_kernelINS_22Kernel_traits_finalizeILj6144E6__halfS2_fS2_fjLb0ELj1024ELj4ENS_18Kernel_traits_baseILj6144ES2_S2_fS2_fjLj1024EEEEELb0ELb0EEEvNS_9BwdParamsE:
	.zero		824


//--------------------- .nv.constant0._ZN10layer_norm40ln_parallel_residual_bwd_finalize_kernelINS_22Kernel_traits_finalizeILj6144E6__halfS2_fS2_fjLb0ELj1024ELj4ENS_18Kernel_traits_baseILj6144ES2_S2_fS2_fjLj1024EEEEELb0EEEvNS_9BwdParamsE --------------------------
	.section	.nv.constant0._ZN10layer_norm40ln_parallel_residual_bwd_finalize_kernelINS_22Kernel_traits_finalizeILj6144E6__halfS2_fS2_fjLb0ELj1024ELj4ENS_18Kernel_traits_baseILj6144ES2_S2_fS2_fjLj1024EEEEELb0EEEvNS_9BwdParamsE,"a",@progbits
	.sectionflags	@""
	.align	4
.nv.constant0._ZN10layer_norm40ln_parallel_residual_bwd_finalize_kernelINS_22Kernel_traits_finalizeILj6144E6__halfS2_fS2_fjLb0ELj1024ELj4ENS_18Kernel_traits_baseILj6144ES2_S2_fS2_fjLj1024EEEEELb0EEEvNS_9BwdParamsE:
	.zero		824


//--------------------- .nv.constant0._ZN10layer_norm31ln_parallel_residual_bwd_kernelINS_13Kernel_traitsI6__halfS2_fS2_fjLj6144ELj1ELj1ELj8ELj16ENS_18Kernel_traits_baseILj6144ES2_S2_fS2_fjLj256EEEEELb1ELb1ELb0EEEvNS_9BwdParamsE --------------------------
	.section	.nv.constant0._ZN10layer_norm31ln_parallel_residual_bwd_kernelINS_13Kernel_traitsI6__halfS2_fS2_fjLj6144ELj1ELj1ELj8ELj16ENS_18Kernel_traits_baseILj6144ES2_S2_fS2_fjLj256EEEEELb1ELb1ELb0EEEvNS_9BwdParamsE,"a",@progbits
	.sectionflags	@""
	.align	4
.nv.constant0._ZN10layer_norm31ln_parallel_residual_bwd_kernelINS_13Kernel_traitsI6__halfS2_fS2_fjLj6144ELj1ELj1ELj8ELj16ENS_18Kernel_traits_baseILj6144ES2_S2_fS2_fjLj256EEEEELb1ELb1ELb0EEEvNS_9BwdParamsE:
	.zero		824


//--------------------- .nv.constant0._ZN10layer_norm22ln_bwd_finalize_kernelINS_22Kernel_traits_finalizeILj6144E6__halfS2_fS2_fjLb0ELj1024ELj4ENS_18Kernel_traits_baseILj6144ES2_S2_fS2_fjLj1024EEEEELb0ELb1EEEvNS_9BwdParamsE --------------------------
	.section	.nv.constant0._ZN10layer_norm22ln_bwd_finalize_kernelINS_22Kernel_traits_finalizeILj6144E6__halfS2_fS2_fjLb0ELj1024ELj4ENS_18Kernel_traits_baseILj6144ES2_S2_fS2_fjLj1024EEEEELb0ELb1EEEvNS_9BwdParamsE,"a",@progbits
	.sectionflags	@""
	.align	4
.nv.constant0._ZN10layer_norm22ln_bwd_finalize_kernelINS_22Kernel_traits_finalizeILj6144E6__halfS2_fS2_fjLb0ELj1024ELj4ENS_18Kernel_traits_baseILj6144ES2_S2_fS2_fjLj1024EEEEELb0ELb1EEEvNS_9BwdParamsE:
	.zero		824


//--------------------- .nv.constant0._ZN10layer_norm40ln_parallel_residual_bwd_finalize_kernelINS_22Kernel_traits_finalizeILj6144E6__halfS2_fS2_fjLb0ELj1024ELj4ENS_18Kernel_traits_baseILj6144ES2_S2_fS2_fjLj1024EEEEELb1EEEvNS_9BwdParamsE --------------------------
	.section	.nv.constant0._ZN10layer_norm40ln_parallel_residual_bwd_finalize_kernelINS_22Kernel_traits_finalizeILj6144E6__halfS2_fS2_fjLb0ELj1024ELj4ENS_18Kernel_traits_baseILj6144ES2_S2_fS2_fjLj1024EEEEELb1EEEvNS_9BwdParamsE,"a",@progbits
	.sectionflags	@""
	.align	4
.nv.constant0._ZN10layer_norm40ln_parallel_residual_bwd_finalize_kernelINS_22Kernel_traits_finalizeILj6144E6__halfS2_fS2_fjLb0ELj1024ELj4ENS_18Kernel_traits_baseILj6144ES2_S2_fS2_fjLj1024EEEEELb1EEEvNS_9BwdParamsE:
	.zero		824


//--------------------- .nv.constant0._ZN10layer_norm31ln_parallel_residual_bwd_kernelINS_13Kernel_traitsI6__halfS2_fS2_fjLj6144ELj1ELj1ELj8ELj16ENS_18Kernel_traits_baseILj6144ES2_S2_fS2_fjLj256EEEEELb1ELb1ELb1EEEvNS_9BwdParamsE --------------------------
	.section	.nv.constant0._ZN10layer_norm31ln_parallel_residual_bwd_kernelINS_13Kernel_traitsI6__halfS2_fS2_fjLj6144ELj1ELj1ELj8ELj16ENS_18Kernel_traits_baseILj6144ES2_S2_fS2_fjLj256EEEEELb1ELb1ELb1EEEvNS_9BwdParamsE,"a",@progbits
	.sectionflags	@""
	.align	4
.nv.constant0._ZN10layer_norm31ln_parallel_residual_bwd_kernelINS_13Kernel_traitsI6__halfS2_fS2_fjLj6144ELj1ELj1ELj8ELj16ENS_18Kernel_traits_baseILj6144ES2_S2_fS2_fjLj256EEEEELb1ELb1ELb1EEEvNS_9BwdParamsE:
	.zero		824


//--------------------- .nv.constant0._ZN10layer_norm31ln_parallel_residual_bwd_kernelINS_13Kernel_traitsIf6__halffS2_fjLj6144ELj1ELj1ELj8ELj16ENS_18Kernel_traits_baseILj6144EfS2_fS2_fjLj256EEEEELb0ELb0ELb0EEEvNS_9BwdParamsE --------------------------
	.section	.nv.constant0._ZN10layer_norm31ln_parallel_residual_bwd_kernelINS_13Kernel_traitsIf6__halffS2_fjLj6144ELj1ELj1ELj8ELj16ENS_18Kernel_traits_baseILj6144EfS2_fS2_fjLj256EEEEELb0ELb0ELb0EEEvNS_9BwdParamsE,"a",@progbits
	.sectionflags	@""
	.align	4
.nv.constant0._ZN10layer_norm31ln_parallel_residual_bwd_kernelINS_13Kernel_traitsIf6__halffS2_fjLj6144ELj1ELj1ELj8ELj16ENS_18Kernel_traits_baseILj6144EfS2_fS2_fjLj256EEEEELb0ELb0ELb0EEEvNS_9BwdParamsE:
	.zero		824


//--------------------- .nv.constant0._ZN10layer_norm31ln_parallel_residual_bwd_kernelINS_13Kernel_traitsIf6__halffS2_fjLj6144ELj1ELj1ELj8ELj16ENS_18Kernel_traits_baseILj6144EfS2_fS2_fjLj256EEEEELb0ELb0ELb1EEEvNS_9BwdParamsE --------------------------
	.section	.nv.constant0._ZN10layer_norm31ln_parallel_residual_bwd_kernelINS_13Kernel_traitsIf6__halffS2_fjLj6144ELj1ELj1ELj8ELj16ENS_18Kernel_traits_baseILj6144EfS2_fS2_fjLj256EEEEELb0ELb0ELb1EEEvNS_9BwdParamsE,"a",@progbits
	.sectionflags	@""
	.align	4
.nv.constant0._ZN10layer_norm31ln_parallel_residual_bwd_kernelINS_13Kernel_traitsIf6__halffS2_fjLj6144ELj1ELj1ELj8ELj16ENS_18Kernel_traits_baseILj6144EfS2_fS2_fjLj256EEEEELb0ELb0ELb1EEEvNS_9BwdParamsE:
	.zero		824


//--------------------- .nv.constant0._ZN10layer_norm31ln_parallel_residual_bwd_kernelINS_13Kernel_traitsIf6__halffS2_fjLj6144ELj1ELj1ELj8ELj16ENS_18Kernel_traits_baseILj6144EfS2_fS2_fjLj256EEEEELb0ELb1ELb0EEEvNS_9BwdParamsE --------------------------
	.section	.nv.constant0._ZN10layer_norm31ln_parallel_residual_bwd_kernelINS_13Kernel_traitsIf6__halffS2_fjLj6144ELj1ELj1ELj8ELj16ENS_18Kernel_traits_baseILj6144EfS2_fS2_fjLj256EEEEELb0ELb1ELb0EEEvNS_9BwdParamsE,"a",@progbits
	.sectionflags	@""
	.align	4
.nv.constant0._ZN10layer_norm31ln_parallel_residual_bwd_kernelINS_13Kernel_traitsIf6__halffS2_fjLj6144ELj1ELj1ELj8ELj16ENS_18Kernel_traits_baseILj6144EfS2_fS2_fjLj256EEEEELb0ELb1ELb0EEEvNS_9BwdParamsE:
	.zero		824


//--------------------- .nv.constant0._ZN10layer_norm31ln_parallel_residual_bwd_kernelINS_13Kernel_traitsIf6__halffS2_fjLj6144ELj1ELj1ELj8ELj16ENS_18Kernel_traits_baseILj6144EfS2_fS2_fjLj256EEEEELb0ELb1ELb1EEEvNS_9BwdParamsE --------------------------
	.section	.nv.constant0._ZN10layer_norm31ln_parallel_residual_bwd_kernelINS_13Kernel_traitsIf6__halffS2_fjLj6144ELj1ELj1ELj8ELj16ENS_18Kernel_traits_baseILj6144EfS2_fS2_fjLj256EEEEELb0ELb1ELb1EEEvNS_9BwdParamsE,"a",@progbits
	.sectionflags	@""
	.align	4
.nv.constant0._ZN10layer_norm31ln_parallel_residual_bwd_kernelINS_13Kernel_traitsIf6__halffS2_fjLj6144ELj1ELj1ELj8ELj16ENS_18Kernel_traits_baseILj6144EfS2_fS2_fjLj256EEEEELb0ELb1ELb1EEEvNS_9BwdParamsE:
	.zero		824


//--------------------- .nv.constant0._ZN10layer_norm31ln_parallel_residual_bwd_kernelINS_13Kernel_traitsIf6__halffS2_fjLj6144ELj1ELj1ELj8ELj16ENS_18Kernel_traits_baseILj6144EfS2_fS2_fjLj256EEEEELb1ELb0ELb0EEEvNS_9BwdParamsE --------------------------
	.section	.nv.constant0._ZN10layer_norm31ln_parallel_residual_bwd_kernelINS_13Kernel_traitsIf6__halffS2_fjLj6144ELj1ELj1ELj8ELj16ENS_18Kernel_traits_baseILj6144EfS2_fS2_fjLj256EEEEELb1ELb0ELb0EEEvNS_9BwdParamsE,"a",@progbits
	.sectionflags	@""
	.align	4
.nv.constant0._ZN10layer_norm31ln_parallel_residual_bwd_kernelINS_13Kernel_traitsIf6__halffS2_fjLj6144ELj1ELj1ELj8ELj16ENS_18Kernel_traits_baseILj6144EfS2_fS2_fjLj256EEEEELb1ELb0ELb0EEEvNS_9BwdParamsE:
	.zero		824


//--------------------- .nv.constant0._ZN10layer_norm31ln_parallel_residual_bwd_kernelINS_13Kernel_traitsIf6__halffS2_fjLj6144ELj1ELj1ELj8ELj16ENS_18Kernel_traits_baseILj6144EfS2_fS2_fjLj256EEEEELb1ELb0ELb1EEEvNS_9BwdParamsE --------------------------
	.section	.nv.constant0._ZN10layer_norm31ln_parallel_residual_bwd_kernelINS_13Kernel_traitsIf6__halffS2_fjLj6144ELj1ELj1ELj8ELj16ENS_18Kernel_traits_baseILj6144EfS2_fS2_fjLj256EEEEELb1ELb0ELb1EEEvNS_9BwdParamsE,"a",@progbits
	.sectionflags	@""
	.align	4
.nv.constant0._ZN10layer_norm31ln_parallel_residual_bwd_kernelINS_13Kernel_traitsIf6__halffS2_fjLj6144ELj1ELj1ELj8ELj16ENS_18Kernel_traits_baseILj6144EfS2_fS2_fjLj256EEEEELb1ELb0ELb1EEEvNS_9BwdParamsE:
	.zero		824


//--------------------- .nv.constant0._ZN10layer_norm22ln_bwd_finalize_kernelINS_22Kernel_traits_finalizeILj6144Ef6__halffS2_fjLb0ELj1024ELj4ENS_18Kernel_traits_baseILj6144EfS2_fS2_fjLj1024EEEEELb0ELb0EEEvNS_9BwdParamsE --------------------------
	.section	.nv.constant0._ZN10layer_norm22ln_bwd_finalize_kernelINS_22Kernel_traits_finalizeILj6144Ef6__halffS2_fjLb0ELj1024ELj4ENS_18Kernel_traits_baseILj6144EfS2_fS2_fjLj1024EEEEELb0ELb0EEEvNS_9BwdParamsE,"a",@progbits
	.sectionflags	@""
	.align	4
.nv.constant0._ZN10layer_norm22ln_bwd_finalize_kernelINS_22Kernel_traits_finalizeILj6144Ef6__halffS2_fjLb0ELj1024ELj4ENS_18Kernel_traits_baseILj6144EfS2_fS2_fjLj1024EEEEELb0ELb0EEEvNS_9BwdParamsE:
	.zero		824


//--------------------- .nv.constant0._ZN10layer_norm40ln_parallel_residual_bwd_finalize_kernelINS_22Kernel_traits_finalizeILj6144Ef6__halffS2_fjLb0ELj1024ELj4ENS_18Kernel_traits_baseILj6144EfS2_fS2_fjLj1024EEEEELb0EEEvNS_9BwdParamsE --------------------------
	.section	.nv.constant0._ZN10layer_norm40ln_parallel_residual_bwd_finalize_kernelINS_22Kernel_traits_finalizeILj6144Ef6__halffS2_fjLb0ELj1024ELj4ENS_18Kernel_traits_baseILj6144EfS2_fS2_fjLj1024EEEEELb0EEEvNS_9BwdParamsE,"a",@progbits
	.sectionflags	@""
	.align	4
.nv.constant0._ZN10layer_norm40ln_parallel_residual_bwd_finalize_kernelINS_22Kernel_traits_finalizeILj6144Ef6__halffS2_fjLb0ELj1024ELj4ENS_18Kernel_traits_baseILj6144EfS2_fS2_fjLj1024EEEEELb0EEEvNS_9BwdParamsE:
	.zero		824


//--------------------- .nv.constant0._ZN10layer_norm31ln_parallel_residual_bwd_kernelINS_13Kernel_traitsIf6__halffS2_fjLj6144ELj1ELj1ELj8ELj16ENS_18Kernel_traits_baseILj6144EfS2_fS2_fjLj256EEEEELb1ELb1ELb0EEEvNS_9BwdParamsE --------------------------
	.section	.nv.constant0._ZN10layer_norm31ln_parallel_residual_bwd_kernelINS_13Kernel_traitsIf6__halffS2_fjLj6144ELj1ELj1ELj8ELj16ENS_18Kernel_traits_baseILj6144EfS2_fS2_fjLj256EEEEELb1ELb1ELb0EEEvNS_9BwdParamsE,"a",@progbits
	.sectionflags	@""
	.align	4
.nv.constant0._ZN10layer_norm31ln_parallel_residual_bwd_kernelINS_13Kernel_traitsIf6__halffS2_fjLj6144ELj1ELj1ELj8ELj16ENS_18Kernel_traits_baseILj6144EfS2_fS2_fjLj256EEEEELb1ELb1ELb0EEEvNS_9BwdParamsE:
	.zero		824


//--------------------- .nv.constant0._ZN10layer_norm22ln_bwd_finalize_kernelINS_22Kernel_traits_finalizeILj6144Ef6__halffS2_fjLb0ELj1024ELj4ENS_18Kernel_traits_baseILj6144EfS2_fS2_fjLj1024EEEEELb0ELb1EEEvNS_9BwdParamsE --------------------------
	.section	.nv.constant0._ZN10layer_norm22ln_bwd_finalize_kernelINS_22Kernel_traits_finalizeILj6144Ef6__halffS2_fjLb0ELj1024ELj4ENS_18Kernel_traits_baseILj6144EfS2_fS2_fjLj1024EEEEELb0ELb1EEEvNS_9BwdParamsE,"a",@progbits
	.sectionflags	@""
	.align	4
.nv.constant0._ZN10layer_norm22ln_bwd_finalize_kernelINS_22Kernel_traits_finalizeILj6144Ef6__halffS2_fjLb0ELj1024ELj4ENS_18Kernel_traits_baseILj6144EfS2_fS2_fjLj1024EEEEELb0ELb1EEEvNS_9BwdParamsE:
	.zero		824


//--------------------- .nv.constant0._ZN10layer_norm40ln_parallel_residual_bwd_finalize_kernelINS_22Kernel_traits_finalizeILj6144Ef6__halffS2_fjLb0ELj1024ELj4ENS_18Kernel_traits_baseILj6144EfS2_fS2_fjLj1024EEEEELb1EEEvNS_9BwdParamsE --------------------------
	.section	.nv.constant0._ZN10layer_norm40ln_parallel_residual_bwd_finalize_kernelINS_22Kernel_traits_finalizeILj6144Ef6__halffS2_fjLb0ELj1024ELj4ENS_18Kernel_traits_baseILj6144EfS2_fS2_fjLj1024EEEEELb1EEEvNS_9BwdParamsE,"a",@progbits
	.sectionflags	@""
	.align	4
.nv.constant0._ZN10layer_norm40ln_parallel_residual_bwd_finalize_kernelINS_22Kernel_traits_finalizeILj6144Ef6__halffS2_fjLb0ELj1024ELj4ENS_18Kernel_traits_baseILj6144EfS2_fS2_fjLj1024EEEEELb1EEEvNS_9BwdParamsE:
	.zero		824


//--------------------- .nv.constant0._ZN10layer_norm31ln_parallel_residual_bwd_kernelINS_13Kernel_traitsIf6__halffS2_fjLj6144ELj1ELj1ELj8ELj16ENS_18Kernel_traits_baseILj6144EfS2_fS2_fjLj256EEEEELb1ELb1ELb1EEEvNS_9BwdParamsE --------------------------
	.section	.nv.constant0._ZN10layer_norm31ln_parallel_residual_bwd_kernelINS_13Kernel_traitsIf6__halffS2_fjLj6144ELj1ELj1ELj8ELj16ENS_18Kernel_traits_baseILj6144EfS2_fS2_fjLj256EEEEELb1ELb1ELb1EEEvNS_9BwdParamsE,"a",@progbits
	.sectionflags	@""
	.align	4
.nv.constant0._ZN10layer_norm31ln_parallel_residual_bwd_kernelINS_13Kernel_traitsIf6__halffS2_fjLj6144ELj1ELj1ELj8ELj16ENS_18Kernel_traits_baseILj6144EfS2_fS2_fjLj256EEEEELb1ELb1ELb1EEEvNS_9BwdParamsE:
	.zero		824


//--------------------- .nv.constant0._ZN10layer_norm31ln_parallel_residual_bwd_kernelINS_13Kernel_traitsI6__halfffffjLj6144ELj1ELj1ELj8ELj16ENS_18Kernel_traits_baseILj6144ES2_ffffjLj256EEEEELb0ELb0ELb0EEEvNS_9BwdParamsE --------------------------
	.section	.nv.constant0._ZN10layer_norm31ln_parallel_residual_bwd_kernelINS_13Kernel_traitsI6__halfffffjLj6144ELj1ELj1ELj8ELj16ENS_18Kernel_traits_baseILj6144ES2_ffffjLj256EEEEELb0ELb0ELb0EEEvNS_9BwdParamsE,"a",@progbits
	.sectionflags	@""
	.align	4
.nv.constant0._ZN10layer_norm31ln_parallel_residual_bwd_kernelINS_13Kernel_traitsI6__halfffffjLj6144ELj1ELj1ELj8ELj16ENS_18Kernel_traits_baseILj6144ES2_ffffjLj256EEEEELb0ELb0ELb0EEEvNS_9BwdParamsE:
	.zero		824


//--------------------- .nv.constant0._ZN10layer_norm31ln_parallel_residual_bwd_kernelINS_13Kernel_traitsI6__halfffffjLj6144ELj1ELj1ELj8ELj16ENS_18Kernel_traits_baseILj6144ES2_ffffjLj256EEEEELb0ELb0ELb1EEEvNS_9BwdParamsE --------------------------
	.section	.nv.constant0._ZN10layer_norm31ln_parallel_residual_bwd_kernelINS_13Kernel_traitsI6__halfffffjLj6144ELj1ELj1ELj8ELj16ENS_18Kernel_traits_baseILj6144ES2_ffffjLj256EEEEELb0ELb0ELb1EEEvNS_9BwdParamsE,"a",@progbits
	.sectionflags	@""
	.align	4
.nv.constant0._ZN10layer_norm31ln_parallel_residual_bwd_kernelINS_13Kernel_traitsI6__halfffffjLj6144ELj1ELj1ELj8ELj16ENS_18Kernel_traits_baseILj6144ES2_ffffjLj256EEEEELb0ELb0ELb1EEEvNS_9BwdParamsE:
	.zero		824


//--------------------- .nv.constant0._ZN10layer_norm31ln_parallel_residual_bwd_kernelINS_13Kernel_traitsI6__halfffffjLj6144ELj1ELj1ELj8ELj16ENS_18Kernel_traits_baseILj6144ES2_ffffjLj256EEEEELb0ELb1ELb0EEEvNS_9BwdParamsE --------------------------
	.section	.nv.constant0._ZN10layer_norm31ln_parallel_residual_bwd_kernelINS_13Kernel_traitsI6__halfffffjLj6144ELj1ELj1ELj8ELj16ENS_18Kernel_traits_baseILj6144ES2_ffffjLj256EEEEELb0ELb1ELb0EEEvNS_9BwdParamsE,"a",@progbits
	.sectionflags	@""
	.align	4
.nv.constant0._ZN10layer_norm31ln_parallel_residual_bwd_kernelINS_13Kernel_traitsI6__halfffffjLj6144ELj1ELj1ELj8ELj16ENS_18Kernel_traits_baseILj6144ES2_ffffjLj256EEEEELb0ELb1ELb0EEEvNS_9BwdParamsE:
	.zero		824


//--------------------- .nv.constant0._ZN10layer_norm31ln_parallel_residual_bwd_kernelINS_13Kernel_traitsI6__halfffffjLj6144ELj1ELj1ELj8ELj16ENS_18Kernel_traits_baseILj6144ES2_ffffjLj256EEEEELb0ELb1ELb1EEEvNS_9BwdParamsE --------------------------
	.section	.nv.constant0._ZN10layer_norm31ln_parallel_residual_bwd_kernelINS_13Kernel_traitsI6__halfffffjLj6144ELj1ELj1ELj8ELj16ENS_18Kernel_traits_baseILj6144ES2_ffffjLj256EEEEELb0ELb1ELb1EEEvNS_9BwdParamsE,"a",@progbits
	.sectionflags	@""
	.align	4
.nv.constant0._ZN10layer_norm31ln_parallel_residual_bwd_kernelINS_13Kernel_traitsI6__halfffffjLj6144ELj1ELj1ELj8ELj16ENS_18Kernel_traits_baseILj6144ES2_ffffjLj256EEEEELb0ELb1ELb1EEEvNS_9BwdParamsE:
	.zero		824


//--------------------- .nv.constant0._ZN10layer_norm31ln_parallel_residual_bwd_kernelINS_13Kernel_traitsI6__halfffffjLj6144ELj1ELj1ELj8ELj16ENS_18Kernel_traits_baseILj6144ES2_ffffjLj256EEEEELb1ELb0ELb0EEEvNS_9BwdParamsE --------------------------
	.section	.nv.constant0._ZN10layer_norm31ln_parallel_residual_bwd_kernelINS_13Kernel_traitsI6__halfffffjLj6144ELj1ELj1ELj8ELj16ENS_18Kernel_traits_baseILj6144ES2_ffffjLj256EEEEELb1ELb0ELb0EEEvNS_9BwdParamsE,"a",@progbits
	.sectionflags	@""
	.align	4
.nv.constant0._ZN10layer_norm31ln_parallel_residual_bwd_kernelINS_13Kernel_traitsI6__halfffffjLj6144ELj1ELj1ELj8ELj16ENS_18Kernel_traits_baseILj6144ES2_ffffjLj256EEEEELb1ELb0ELb0EEEvNS_9BwdParamsE:
	.zero		824


//--------------------- .nv.constant0._ZN10layer_norm31ln_parallel_residual_bwd_kernelINS_13Kernel_traitsI6__halfffffjLj6144ELj1ELj1ELj8ELj16ENS_18Kernel_traits_baseILj6144ES2_ffffjLj256EEEEELb1ELb0ELb1EEEvNS_9BwdParamsE --------------------------
	.section	.nv.constant0._ZN10layer_norm31ln_parallel_residual_bwd_kernelINS_13Kernel_traitsI6__halfffffjLj6144ELj1ELj1ELj8ELj16ENS_18Kernel_traits_baseILj6144ES2_ffffjLj256EEEEELb1ELb0ELb1EEEvNS_9BwdParamsE,"a",@progbits
	.sectionflags	@""
	.align	4
.nv.constant0._ZN10layer_norm31ln_parallel_residual_bwd_kernelINS_13Kernel_traitsI6__halfffffjLj6144ELj1ELj1ELj8ELj16ENS_18Kernel_traits_baseILj6144ES2_ffffjLj256EEEEELb1ELb0ELb1EEEvNS_9BwdParamsE:
	.zero		824


//--------------------- .nv.constant0._ZN10layer_norm22ln_bwd_finalize_kernelINS_22Kernel_traits_finalizeILj6144E6__halfffffjLb0ELj1024ELj4ENS_18Kernel_traits_baseILj6144ES2_ffffjLj1024EEEEELb0ELb0EEEvNS_9BwdParamsE --------------------------
	.section	.nv.constant0._ZN10layer_norm22ln_bwd_finalize_kernelINS_22Kernel_traits_finalizeILj6144E6__halfffffjLb0ELj1024ELj4ENS_18Kernel_traits_baseILj6144ES2_ffffjLj1024EEEEELb0ELb0EEEvNS_9BwdParamsE,"a",@progbits
	.sectionflags	@""
	.align	4
.nv.constant0._ZN10layer_norm22ln_bwd_finalize_kernelINS_22Kernel_traits_finalizeILj6144E6__halfffffjLb0ELj1024ELj4ENS_18Kernel_traits_baseILj6144ES2_ffffjLj1024EEEEELb0ELb0EEEvNS_9BwdParamsE:
	.zero		824


//--------------------- .nv.constant0._ZN10layer_norm40ln_parallel_residual_bwd_finalize_kernelINS_22Kernel_traits_finalizeILj6144E6__halfffffjLb0ELj1024ELj4ENS_18Kernel_traits_baseILj6144ES2_ffffjLj1024EEEEELb0EEEvNS_9BwdParamsE --------------------------
	.section	.nv.constant0._ZN10layer_norm40ln_parallel_residual_bwd_finalize_kernelINS_22Kernel_traits_finalizeILj6144E6__halfffffjLb0ELj1024ELj4ENS_18Kernel_traits_baseILj6144ES2_ffffjLj1024EEEEELb0EEEvNS_9BwdParamsE,"a",@progbits
	.sectionflags	@""
	.align	4
.nv.constant0._ZN10layer_norm40ln_parallel_residual_bwd_finalize_kernelINS_22Kernel_traits_finalizeILj6144E6__halfffffjLb0ELj1024ELj4ENS_18Kernel_traits_baseILj6144ES2_ffffjLj1024EEEEELb0EEEvNS_9BwdParamsE:
	.zero		824


//--------------------- .nv.constant0._ZN10layer_norm31ln_parallel_residual_bwd_kernelINS_13Kernel_traitsI6__halfffffjLj6144ELj1ELj1ELj8ELj16ENS_18Kernel_traits_baseILj6144ES2_ffffjLj256EEEEELb1ELb1ELb0EEEvNS_9BwdParamsE --------------------------
	.section	.nv.constant0._ZN10layer_norm31ln_parallel_residual_bwd_kernelINS_13Kernel_traitsI6__halfffffjLj6144ELj1ELj1ELj8ELj16ENS_18Kernel_traits_baseILj6144ES2_ffffjLj256EEEEELb1ELb1ELb0EEEvNS_9BwdParamsE,"a",@progbits
	.sectionflags	@""
	.align	4
.nv.constant0._ZN10layer_norm31ln_parallel_residual_bwd_kernelINS_13Kernel_traitsI6__halfffffjLj6144ELj1ELj1ELj8ELj16ENS_18Kernel_traits_baseILj6144ES2_ffffjLj256EEEEELb1ELb1ELb0EEEvNS_9BwdParamsE:
	.zero		824


//--------------------- .nv.constant0._ZN10layer_norm22ln_bwd_finalize_kernelINS_22Kernel_traits_finalizeILj6144E6__halfffffjLb0ELj1024ELj4ENS_18Kernel_traits_baseILj6144ES2_ffffjLj1024EEEEELb0ELb1EEEvNS_9BwdParamsE --------------------------
	.section	.nv.constant0._ZN10layer_norm22ln_bwd_finalize_kernelINS_22Kernel_traits_finalizeILj6144E6__halfffffjLb0ELj1024ELj4ENS_18Kernel_traits_baseILj6144ES2_ffffjLj1024EEEEELb0ELb1EEEvNS_9BwdParamsE,"a",@progbits
	.sectionflags	@""
	.align	4
.nv.constant0._ZN10layer_norm22ln_bwd_finalize_kernelINS_22Kernel_traits_finalizeILj6144E6__halfffffjLb0ELj1024ELj4ENS_18Kernel_traits_baseILj6144ES2_ffffjLj1024EEEEELb0ELb1EEEvNS_9BwdParamsE:
	.zero		824


//--------------------- .nv.constant0._ZN10layer_norm40ln_parallel_residual_bwd_finalize_kernelINS_22Kernel_traits_finalizeILj6144E6__halfffffjLb0ELj1024ELj4ENS_18Kernel_traits_baseILj6144ES2_ffffjLj1024EEEEELb1EEEvNS_9BwdParamsE --------------------------
	.section	.nv.constant0._ZN10layer_norm40ln_parallel_residual_bwd_finalize_kernelINS_22Kernel_traits_finalizeILj6144E6__halfffffjLb0ELj1024ELj4ENS_18Kernel_traits_baseILj6144ES2_ffffjLj1024EEEEELb1EEEvNS_9BwdParamsE,"a",@progbits
	.sectionflags	@""
	.align	4
.nv.constant0._ZN10layer_norm40ln_parallel_residual_bwd_finalize_kernelINS_22Kernel_traits_finalizeILj6144E6__halfffffjLb0ELj1024ELj4ENS_18Kernel_traits_baseILj6144ES2_ffffjLj1024EEEEELb1EEEvNS_9BwdParamsE:
	.zero		824


//--------------------- .nv.constant0._ZN10layer_norm31ln_parallel_residual_bwd_kernelINS_13Kernel_traitsI6__halfffffjLj6144ELj1ELj1ELj8ELj16ENS_18Kernel_traits_baseILj6144ES2_ffffjLj256EEEEELb1ELb1ELb1EEEvNS_9BwdParamsE --------------------------
	.section	.nv.constant0._ZN10layer_norm31ln_parallel_residual_bwd_kernelINS_13Kernel_traitsI6__halfffffjLj6144ELj1ELj1ELj8ELj16ENS_18Kernel_traits_baseILj6144ES2_ffffjLj256EEEEELb1ELb1ELb1EEEvNS_9BwdParamsE,"a",@progbits
	.sectionflags	@""
	.align	4
.nv.constant0._ZN10layer_norm31ln_parallel_residual_bwd_kernelINS_13Kernel_traitsI6__halfffffjLj6144ELj1ELj1ELj8ELj16ENS_18Kernel_traits_baseILj6144ES2_ffffjLj256EEEEELb1ELb1ELb1EEEvNS_9BwdParamsE:
	.zero		824


//--------------------- .nv.constant0._ZN10layer_norm31ln_parallel_residual_bwd_kernelINS_13Kernel_traitsIfffffjLj6144ELj1ELj1ELj8ELj16ENS_18Kernel_traits_baseILj6144EfffffjLj256EEEEELb0ELb0ELb0EEEvNS_9BwdParamsE --------------------------
	.section	.nv.constant0._ZN10layer_norm31ln_parallel_residual_bwd_kernelINS_13Kernel_traitsIfffffjLj6144ELj1ELj1ELj8ELj16ENS_18Kernel_traits_baseILj6144EfffffjLj256EEEEELb0ELb0ELb0EEEvNS_9BwdParamsE,"a",@progbits
	.sectionflags	@""
	.align	4
.nv.constant0._ZN10layer_norm31ln_parallel_residual_bwd_kernelINS_13Kernel_traitsIfffffjLj6144ELj1ELj1ELj8ELj16ENS_18Kernel_traits_baseILj6144EfffffjLj256EEEEELb0ELb0ELb0EEEvNS_9BwdParamsE:
	.zero		824


//--------------------- .nv.constant0._ZN10layer_norm31ln_parallel_residual_bwd_kernelINS_13Kernel_traitsIfffffjLj6144ELj1ELj1ELj8ELj16ENS_18Kernel_traits_baseILj6144EfffffjLj256EEEEELb0ELb0ELb1EEEvNS_9BwdParamsE --------------------------
	.section	.nv.constant0._ZN10layer_norm31ln_parallel_residual_bwd_kernelINS_13Kernel_traitsIfffffjLj6144ELj1ELj1ELj8ELj16ENS_18Kernel_traits_baseILj6144EfffffjLj256EEEEELb0ELb0ELb1EEEvNS_9BwdParamsE,"a",@progbits
	.sectionflags	@""
	.align	4
.nv.constant0._ZN10layer_norm31ln_parallel_residual_bwd_kernelINS_13Kernel_traitsIfffffjLj6144ELj1ELj1ELj8ELj16ENS_18Kernel_traits_baseILj6144EfffffjLj256EEEEELb0ELb0ELb1EEEvNS_9BwdParamsE:
	.zero		824


//--------------------- .nv.constant0._ZN10layer_norm31ln_parallel_residual_bwd_kernelINS_13Kernel_traitsIfffffjLj6144ELj1ELj1ELj8ELj16ENS_18Kernel_traits_baseILj6144EfffffjLj256EEEEELb0ELb1ELb0EEEvNS_9BwdParamsE --------------------------
	.section	.nv.constant0._ZN10layer_norm31ln_parallel_residual_bwd_kernelINS_13Kernel_traitsIfffffjLj6144ELj1ELj1ELj8ELj16ENS_18Kernel_traits_baseILj6144EfffffjLj256EEEEELb0ELb1ELb0EEEvNS_9BwdParamsE,"a",@progbits
	.sectionflags	@""
	.align	4
.nv.constant0._ZN10layer_norm31ln_parallel_residual_bwd_kernelINS_13Kernel_traitsIfffffjLj6144ELj1ELj1ELj8ELj16ENS_18Kernel_traits_baseILj6144EfffffjLj256EEEEELb0ELb1ELb0EEEvNS_9BwdParamsE:
	.zero		824


//--------------------- .nv.constant0._ZN10layer_norm31ln_parallel_residual_bwd_kernelINS_13Kernel_traitsIfffffjLj6144ELj1ELj1ELj8ELj16ENS_18Kernel_traits_baseILj6144EfffffjLj256EEEEELb0ELb1ELb1EEEvNS_9BwdParamsE --------------------------
	.section	.nv.constant0._ZN10layer_norm31ln_parallel_residual_bwd_kernelINS_13Kernel_traitsIfffffjLj6144ELj1ELj1ELj8ELj16ENS_18Kernel_traits_baseILj6144EfffffjLj256EEEEELb0ELb1ELb1EEEvNS_9BwdParamsE,"a",@progbits
	.sectionflags	@""
	.align	4
.nv.constant0._ZN10layer_norm31ln_parallel_residual_bwd_kernelINS_13Kernel_traitsIfffffjLj6144ELj1ELj1ELj8ELj16ENS_18Kernel_traits_baseILj6144EfffffjLj256EEEEELb0ELb1ELb1EEEvNS_9BwdParamsE:
	.zero		824


//--------------------- .nv.constant0._ZN10layer_norm31ln_parallel_residual_bwd_kernelINS_13Kernel_traitsIfffffjLj6144ELj1ELj1ELj8ELj16ENS_18Kernel_traits_baseILj6144EfffffjLj256EEEEELb1ELb0ELb0EEEvNS_9BwdParamsE --------------------------
	.section	.nv.constant0._ZN10layer_norm31ln_parallel_residual_bwd_kernelINS_13Kernel_traitsIfffffjLj6144ELj1ELj1ELj8ELj16ENS_18Kernel_traits_baseILj6144EfffffjLj256EEEEELb1ELb0ELb0EEEvNS_9BwdParamsE,"a",@progbits
	.sectionflags	@""
	.align	4
.nv.constant0._ZN10layer_norm31ln_parallel_residual_bwd_kernelINS_13Kernel_traitsIfffffjLj6144ELj1ELj1ELj8ELj16ENS_18Kernel_traits_baseILj6144EfffffjLj256EEEEELb1ELb0ELb0EEEvNS_9BwdParamsE:
	.zero		824


//--------------------- .nv.constant0._ZN10layer_norm31ln_parallel_residual_bwd_kernelINS_13Kernel_traitsIfffffjLj6144ELj1ELj1ELj8ELj16ENS_18Kernel_traits_baseILj6144EfffffjLj256EEEEELb1ELb0ELb1EEEvNS_9BwdParamsE --------------------------
	.section	.nv.constant0._ZN10layer_norm31ln_parallel_residual_bwd_kernelINS_13Kernel_traitsIfffffjLj6144ELj1ELj1ELj8ELj16ENS_18Kernel_traits_baseILj6144EfffffjLj256EEEEELb1ELb0ELb1EEEvNS_9BwdParamsE,"a",@progbits
	.sectionflags	@""
	.align	4
.nv.constant0._ZN10layer_norm31ln_parallel_residual_bwd_kernelINS_13Kernel_traitsIfffffjLj6144ELj1ELj1ELj8ELj16ENS_18Kernel_traits_baseILj6144EfffffjLj256EEEEELb1ELb0ELb1EEEvNS_9BwdParamsE:
	.zero		824


//--------------------- .nv.constant0._ZN10layer_norm22ln_bwd_finalize_kernelINS_22Kernel_traits_finalizeILj6144EfffffjLb0ELj1024ELj4ENS_18Kernel_traits_baseILj6144EfffffjLj1024EEEEELb0ELb0EEEvNS_9BwdParamsE --------------------------
	.section	.nv.constant0._ZN10layer_norm22ln_bwd_finalize_kernelINS_22Kernel_traits_finalizeILj6144EfffffjLb0ELj1024ELj4ENS_18Kernel_traits_baseILj6144EfffffjLj1024EEEEELb0ELb0EEEvNS_9BwdParamsE,"a",@progbits
	.sectionflags	@""
	.align	4
.nv.constant0._ZN10layer_norm22ln_bwd_finalize_kernelINS_22Kernel_traits_finalizeILj6144EfffffjLb0ELj1024ELj4ENS_18Kernel_traits_baseILj6144EfffffjLj1024EEEEELb0ELb0EEEvNS_9BwdParamsE:
	.zero		824


//--------------------- .nv.constant0._ZN10layer_norm40ln_parallel_residual_bwd_finalize_kernelINS_22Kernel_traits_finalizeILj6144EfffffjLb0ELj1024ELj4ENS_18Kernel_traits_baseILj6144EfffffjLj1024EEEEELb0EEEvNS_9BwdParamsE --------------------------
	.section	.nv.constant0._ZN10layer_norm40ln_parallel_residual_bwd_finalize_kernelINS_22Kernel_traits_finalizeILj6144EfffffjLb0ELj1024ELj4ENS_18Kernel_traits_baseILj6144EfffffjLj1024EEEEELb0EEEvNS_9BwdParamsE,"a",@progbits
	.sectionflags	@""
	.align	4
.nv.constant0._ZN10layer_norm40ln_parallel_residual_bwd_finalize_kernelINS_22Kernel_traits_finalizeILj6144EfffffjLb0ELj1024ELj4ENS_18Kernel_traits_baseILj6144EfffffjLj1024EEEEELb0EEEvNS_9BwdParamsE:
	.zero		824


//--------------------- .nv.constant0._ZN10layer_norm31ln_parallel_residual_bwd_kernelINS_13Kernel_traitsIfffffjLj6144ELj1ELj1ELj8ELj16ENS_18Kernel_traits_baseILj6144EfffffjLj256EEEEELb1ELb1ELb0EEEvNS_9BwdParamsE --------------------------
	.section	.nv.constant0._ZN10layer_norm31ln_parallel_residual_bwd_kernelINS_13Kernel_traitsIfffffjLj6144ELj1ELj1ELj8ELj16ENS_18Kernel_traits_baseILj6144EfffffjLj256EEEEELb1ELb1ELb0EEEvNS_9BwdParamsE,"a",@progbits
	.sectionflags	@""
	.align	4
.nv.constant0._ZN10layer_norm31ln_parallel_residual_bwd_kernelINS_13Kernel_traitsIfffffjLj6144ELj1ELj1ELj8ELj16ENS_18Kernel_traits_baseILj6144EfffffjLj256EEEEELb1ELb1ELb0EEEvNS_9BwdParamsE:
	.zero		824


//--------------------- .nv.constant0._ZN10layer_norm22ln_bwd_finalize_kernelINS_22Kernel_traits_finalizeILj6144EfffffjLb0ELj1024ELj4ENS_18Kernel_traits_baseILj6144EfffffjLj1024EEEEELb0ELb1EEEvNS_9BwdParamsE --------------------------
	.section	.nv.constant0._ZN10layer_norm22ln_bwd_finalize_kernelINS_22Kernel_traits_finalizeILj6144EfffffjLb0ELj1024ELj4ENS_18Kernel_traits_baseILj6144EfffffjLj1024EEEEELb0ELb1EEEvNS_9BwdParamsE,"a",@progbits
	.sectionflags	@""
	.align	4
.nv.constant0._ZN10layer_norm22ln_bwd_finalize_kernelINS_22Kernel_traits_finalizeILj6144EfffffjLb0ELj1024ELj4ENS_18Kernel_traits_baseILj6144EfffffjLj1024EEEEELb0ELb1EEEvNS_9BwdParamsE:
	.zero		824


//--------------------- .nv.constant0._ZN10layer_norm40ln_parallel_residual_bwd_finalize_kernelINS_22Kernel_traits_finalizeILj6144EfffffjLb0ELj1024ELj4ENS_18Kernel_traits_baseILj6144EfffffjLj1024EEEEELb1EEEvNS_9BwdParamsE --------------------------
	.section	.nv.constant0._ZN10layer_norm40ln_parallel_residual_bwd_finalize_kernelINS_22Kernel_traits_finalizeILj6144EfffffjLb0ELj1024ELj4ENS_18Kernel_traits_baseILj6144EfffffjLj1024EEEEELb1EEEvNS_9BwdParamsE,"a",@progbits
	.sectionflags	@""
	.align	4
.nv.constant0._ZN10layer_norm40ln_parallel_residual_bwd_finalize_kernelINS_22Kernel_traits_finalizeILj6144EfffffjLb0ELj1024ELj4ENS_18Kernel_traits_baseILj6144EfffffjLj1024EEEEELb1EEEvNS_9BwdParamsE:
	.zero		824


//--------------------- .nv.constant0._ZN10layer_norm31ln_parallel_residual_bwd_kernelINS_13Kernel_traitsIfffffjLj6144ELj1ELj1ELj8ELj16ENS_18Kernel_traits_baseILj6144EfffffjLj256EEEEELb1ELb1ELb1EEEvNS_9BwdParamsE --------------------------
	.section	.nv.constant0._ZN10layer_norm31ln_parallel_residual_bwd_kernelINS_13Kernel_traitsIfffffjLj6144ELj1ELj1ELj8ELj16ENS_18Kernel_traits_baseILj6144EfffffjLj256EEEEELb1ELb1ELb1EEEvNS_9BwdParamsE,"a",@progbits
	.sectionflags	@""
	.align	4
.nv.constant0._ZN10layer_norm31ln_parallel_residual_bwd_kernelINS_13Kernel_traitsIfffffjLj6144ELj1ELj1ELj8ELj16ENS_18Kernel_traits_baseILj6144EfffffjLj256EEEEELb1ELb1ELb1EEEvNS_9BwdParamsE:
	.zero		824


//--------------------- SYMBOLS --------------------------

	.type		.nv.reservedSmem.offset0,@object
	.size		.nv.reservedSmem.offset0,0x4
